// Copyright (c) 2024, Jay Shah, Ganesh Bikshandi, Ying Zhang, Vijay Thakkar, Pradeep Ramani, Tri Dao.
// Splitting the different template instantiations to different files to speed up compilation.
// This file is auto-generated. See "generate_kernels.py"

#include "flash_fwd_launch_template.h"

#ifndef FLASHATTENTION_DISABLE_HDIM192
template void run_mha_fwd_<90, cutlass::half_t, 192, 192, true, false, false, true>(Flash_fwd_params &params, cudaStream_t stream);
#endif


// ===== COMPILED SASS (sm_90a) =====

	.target	sm_90a

	.elftype	@"ET_EXEC"


//--------------------- .note.nv.tkinfo           --------------------------
	.section	.note.nv.tkinfo,"",@"SHT_NOTE"
	.sectionflags	@"SHF_NOTE_NV_TKINFO"
	.tkinfo
        /*0018*/ 	.word	0x00000002
        /*0030*/ 	.string	""
        /*0030*/ 	.string	"ptxas"
        /*0030*/ 	.string	"Cuda compilation tools, release 13.0, V13.0.88"
        /*0030*/ 	.string	"Build cuda_13.0.r13.0/compiler.36424714_0"
        /*0030*/ 	.string	"-arch sm_90a -m 64 "



//--------------------- .note.nv.cuinfo           --------------------------
	.section	.note.nv.cuinfo,"",@"SHT_NOTE"
	.sectionflags	@"SHF_NOTE_NV_CUINFO"
        /*0018*/ 	.short	0x0002
        /*001a*/ 	.short	0x005a
        /*001c*/ 	.short	0x0082
	.zero		2


//--------------------- .nv.info                  --------------------------
	.section	.nv.info,"",@"SHT_CUDA_INFO"
	.align	4


	//----- nvinfo : EIATTR_REGCOUNT
	.align		4
        /*0000*/ 	.byte	0x04, 0x2f
        /*0002*/ 	.short	(.L_23 - .L_22)
	.align		4
.L_22:
        /*0004*/ 	.word	index@(_ZN7cutlass13device_kernelIN5flash11enable_sm90INS1_16FlashAttnFwdSm90INS1_25CollectiveMainloopFwdSm90ILi2EN4cute5tupleIJNS5_1CILi1EEES8_S8_EEENS6_IJNS7_ILi128EEENS7_ILi112EEENS7_ILi192EEEEEELi192ENS_6half_tEfNS_4arch4Sm90ELb1ELb0ELb0ELb1ELb0ELb1ELb0ELb1ELb1ELb1ELb1ELb0EEENS1_21CollectiveEpilogueFwdINS6_IJSA_SC_SB_EEES9_SE_SG_Li256ELb1ELb1ELb1ELb0EEENS1_36VarlenDynamicPersistentTileSchedulerILi128ELi112ELi256ELi128ELb1ELb1ELb1ELb1ELb1ELb1EEEEEEEEEvNT_6ParamsE)
        /*0008*/ 	.word	0x000000a8


	//----- nvinfo : EIATTR_FRAME_SIZE
	.align		4
.L_23:
        /*000c*/ 	.byte	0x04, 0x11
        /*000e*/ 	.short	(.L_25 - .L_24)
	.align		4
.L_24:
        /*0010*/ 	.word	index@(_ZN7cutlass13device_kernelIN5flash11enable_sm90INS1_16FlashAttnFwdSm90INS1_25CollectiveMainloopFwdSm90ILi2EN4cute5tupleIJNS5_1CILi1EEES8_S8_EEENS6_IJNS7_ILi128EEENS7_ILi112EEENS7_ILi192EEEEEELi192ENS_6half_tEfNS_4arch4Sm90ELb1ELb0ELb0ELb1ELb0ELb1ELb0ELb1ELb1ELb1ELb1ELb0EEENS1_21CollectiveEpilogueFwdINS6_IJSA_SC_SB_EEES9_SE_SG_Li256ELb1ELb1ELb1ELb0EEENS1_36VarlenDynamicPersistentTileSchedulerILi128ELi112ELi256ELi128ELb1ELb1ELb1ELb1ELb1ELb1EEEEEEEEEvNT_6ParamsE)
        /*0014*/ 	.word	0x00000080


	//----- nvinfo : EIATTR_REGCOUNT
	.align		4
.L_25:
        /*0018*/ 	.byte	0x04, 0x2f
        /*001a*/ 	.short	(.L_27 - .L_26)
	.align		4
.L_26:
        /*001c*/ 	.word	index@(_ZN7cutlass13device_kernelIN5flash11enable_sm90INS1_16FlashAttnFwdSm90INS1_25CollectiveMainloopFwdSm90ILi2EN4cute5tupleIJNS5_1CILi1EEES8_S8_EEENS6_IJNS7_ILi128EEENS7_ILi112EEENS7_ILi192EEEEEELi192ENS_6half_tEfNS_4arch4Sm90ELb1ELb0ELb0ELb1ELb0ELb0ELb0ELb1ELb1ELb1ELb1ELb0EEENS1_21CollectiveEpilogueFwdINS6_IJSA_SC_SB_EEES9_SE_SG_Li256ELb1ELb1ELb1ELb0EEENS1_36VarlenDynamicPersistentTileSchedulerILi128ELi112ELi256ELi128ELb1ELb1ELb1ELb1ELb1ELb1EEEEEEEEEvNT_6ParamsE)
        /*0020*/ 	.word	0x000000a8


	//----- nvinfo : EIATTR_FRAME_SIZE
	.align		4
.L_27:
        /*0024*/ 	.byte	0x04, 0x11
        /*0026*/ 	.short	(.L_29 - .L_28)
	.align		4
.L_28:
        /*0028*/ 	.word	index@(_ZN7cutlass13device_kernelIN5flash11enable_sm90INS1_16FlashAttnFwdSm90INS1_25CollectiveMainloopFwdSm90ILi2EN4cute5tupleIJNS5_1CILi1EEES8_S8_EEENS6_IJNS7_ILi128EEENS7_ILi112EEENS7_ILi192EEEEEELi192ENS_6half_tEfNS_4arch4Sm90ELb1ELb0ELb0ELb1ELb0ELb0ELb0ELb1ELb1ELb1ELb1ELb0EEENS1_21CollectiveEpilogueFwdINS6_IJSA_SC_SB_EEES9_SE_SG_Li256ELb1ELb1ELb1ELb0EEENS1_36VarlenDynamicPersistentTileSchedulerILi128ELi112ELi256ELi128ELb1ELb1ELb1ELb1ELb1ELb1EEEEEEEEEvNT_6ParamsE)
        /*002c*/ 	.word	0x00000068


	//----- nvinfo : EIATTR_REGCOUNT
	.align		4
.L_29:
        /*0030*/ 	.byte	0x04, 0x2f
        /*0032*/ 	.short	(.L_31 - .L_30)
	.align		4
.L_30:
        /*0034*/ 	.word	index@(_ZN7cutlass13device_kernelIN5flash11enable_sm90INS1_16FlashAttnFwdSm90INS1_25CollectiveMainloopFwdSm90ILi2EN4cute5tupleIJNS5_1CILi1EEES8_S8_EEENS6_IJNS7_ILi128EEENS7_ILi112EEENS7_ILi192EEEEEELi192ENS_6half_tEfNS_4arch4Sm90ELb1ELb0ELb0ELb0ELb0ELb0ELb0ELb1ELb1ELb1ELb1ELb0EEENS1_21CollectiveEpilogueFwdINS6_IJSA_SC_SB_EEES9_SE_SG_Li256ELb0ELb1ELb1ELb0EEENS1_19SingleTileSchedulerILb0ELb1ELb1ELi128EEEEEEEEEvNT_6ParamsE)
        /*0038*/ 	.word	0x000000a8


	//----- nvinfo : EIATTR_FRAME_SIZE
	.align		4
.L_31:
        /*003c*/ 	.byte	0x04, 0x11
        /*003e*/ 	.short	(.L_33 - .L_32)
	.align		4
.L_32:
        /*0040*/ 	.word	index@(_ZN7cutlass13device_kernelIN5flash11enable_sm90INS1_16FlashAttnFwdSm90INS1_25CollectiveMainloopFwdSm90ILi2EN4cute5tupleIJNS5_1CILi1EEES8_S8_EEENS6_IJNS7_ILi128EEENS7_ILi112EEENS7_ILi192EEEEEELi192ENS_6half_tEfNS_4arch4Sm90ELb1ELb0ELb0ELb0ELb0ELb0ELb0ELb1ELb1ELb1ELb1ELb0EEENS1_21CollectiveEpilogueFwdINS6_IJSA_SC_SB_EEES9_SE_SG_Li256ELb0ELb1ELb1ELb0EEENS1_19SingleTileSchedulerILb0ELb1ELb1ELi128EEEEEEEEEvNT_6ParamsE)
        /*0044*/ 	.word	0x00000010


	//----- nvinfo : EIATTR_REGCOUNT
	.align		4
.L_33:
        /*0048*/ 	.byte	0x04, 0x2f
        /*004a*/ 	.short	(.L_35 - .L_34)
	.align		4
.L_34:
        /*004c*/ 	.word	index@(_ZN7cutlass13device_kernelIN5flash11enable_sm90INS1_16FlashAttnFwdSm90INS1_25CollectiveMainloopFwdSm90ILi2EN4cute5tupleIJNS5_1CILi1EEES8_S8_EEENS6_IJNS7_ILi128EEENS7_ILi96EEENS7_ILi192EEEEEELi192ENS_6half_tEfNS_4arch4Sm90ELb0ELb1ELb0ELb1ELb0ELb1ELb0ELb1ELb1ELb1ELb1ELb0EEENS1_21CollectiveEpilogueFwdINS6_IJSA_SC_SB_EEES9_SE_SG_Li256ELb1ELb1ELb1ELb0EEENS1_36VarlenDynamicPersistentTileSchedulerILi128ELi96ELi256ELi128ELb1ELb1ELb1ELb1ELb0ELb1EEEEEEEEEvNT_6ParamsE)
        /*0050*/ 	.word	0x000000a8


	//----- nvinfo : EIATTR_FRAME_SIZE
	.align		4
.L_35:
        /*0054*/ 	.byte	0x04, 0x11
        /*0056*/ 	.short	(.L_37 - .L_36)
	.align		4
.L_36:
        /*0058*/ 	.word	index@(_ZN7cutlass13device_kernelIN5flash11enable_sm90INS1_16FlashAttnFwdSm90INS1_25CollectiveMainloopFwdSm90ILi2EN4cute5tupleIJNS5_1CILi1EEES8_S8_EEENS6_IJNS7_ILi128EEENS7_ILi96EEENS7_ILi192EEEEEELi192ENS_6half_tEfNS_4arch4Sm90ELb0ELb1ELb0ELb1ELb0ELb1ELb0ELb1ELb1ELb1ELb1ELb0EEENS1_21CollectiveEpilogueFwdINS6_IJSA_SC_SB_EEES9_SE_SG_Li256ELb1ELb1ELb1ELb0EEENS1_36VarlenDynamicPersistentTileSchedulerILi128ELi96ELi256ELi128ELb1ELb1ELb1ELb1ELb0ELb1EEEEEEEEEvNT_6ParamsE)
        /*005c*/ 	.word	0x00000098


	//----- nvinfo : EIATTR_REGCOUNT
	.align		4
.L_37:
        /*0060*/ 	.byte	0x04, 0x2f
        /*0062*/ 	.short	(.L_39 - .L_38)
	.align		4
.L_38:
        /*0064*/ 	.word	index@(_ZN7cutlass13device_kernelIN5flash11enable_sm90INS1_16FlashAttnFwdSm90INS1_25CollectiveMainloopFwdSm90ILi2EN4cute5tupleIJNS5_1CILi1EEES8_S8_EEENS6_IJNS7_ILi128EEENS7_ILi96EEENS7_ILi192EEEEEELi192ENS_6half_tEfNS_4arch4Sm90ELb0ELb1ELb0ELb1ELb0ELb0ELb0ELb1ELb1ELb1ELb1ELb0EEENS1_21CollectiveEpilogueFwdINS6_IJSA_SC_SB_EEES9_SE_SG_Li256ELb1ELb1ELb1ELb0EEENS1_36VarlenDynamicPersistentTileSchedulerILi128ELi96ELi256ELi128ELb1ELb1ELb1ELb1ELb0ELb1EEEEEEEEEvNT_6ParamsE)
        /*0068*/ 	.word	0x000000a8


	//----- nvinfo : EIATTR_FRAME_SIZE
	.align		4
.L_39:
        /*006c*/ 	.byte	0x04, 0x11
        /*006e*/ 	.short	(.L_41 - .L_40)
	.align		4
.L_40:
        /*0070*/ 	.word	index@(_ZN7cutlass13device_kernelIN5flash11enable_sm90INS1_16FlashAttnFwdSm90INS1_25CollectiveMainloopFwdSm90ILi2EN4cute5tupleIJNS5_1CILi1EEES8_S8_EEENS6_IJNS7_ILi128EEENS7_ILi96EEENS7_ILi192EEEEEELi192ENS_6half_tEfNS_4arch4Sm90ELb0ELb1ELb0ELb1ELb0ELb0ELb0ELb1ELb1ELb1ELb1ELb0EEENS1_21CollectiveEpilogueFwdINS6_IJSA_SC_SB_EEES9_SE_SG_Li256ELb1ELb1ELb1ELb0EEENS1_36VarlenDynamicPersistentTileSchedulerILi128ELi96ELi256ELi128ELb1ELb1ELb1ELb1ELb0ELb1EEEEEEEEEvNT_6ParamsE)
        /*0074*/ 	.word	0x00000060


	//----- nvinfo : EIATTR_REGCOUNT
	.align		4
.L_41:
        /*0078*/ 	.byte	0x04, 0x2f
        /*007a*/ 	.short	(.L_43 - .L_42)
	.align		4
.L_42:
        /*007c*/ 	.word	index@(_ZN7cutlass13device_kernelIN5flash11enable_sm90INS1_16FlashAttnFwdSm90INS1_25CollectiveMainloopFwdSm90ILi2EN4cute5tupleIJNS5_1CILi1EEES8_S8_EEENS6_IJNS7_ILi128EEENS7_ILi96EEENS7_ILi192EEEEEELi192ENS_6half_tEfNS_4arch4Sm90ELb0ELb1ELb0ELb0ELb0ELb0ELb0ELb1ELb1ELb1ELb1ELb0EEENS1_21CollectiveEpilogueFwdINS6_IJSA_SC_SB_EEES9_SE_SG_Li256ELb0ELb1ELb1ELb0EEENS1_19SingleTileSchedulerILb0ELb1ELb1ELi128EEEEEEEEEvNT_6ParamsE)
        /*0080*/ 	.word	0x000000a8


	//----- nvinfo : EIATTR_FRAME_SIZE
	.align		4
.L_43:
        /*0084*/ 	.byte	0x04, 0x11
        /*0086*/ 	.short	(.L_45 - .L_44)
	.align		4
.L_44:
        /*0088*/ 	.word	index@(_ZN7cutlass13device_kernelIN5flash11enable_sm90INS1_16FlashAttnFwdSm90INS1_25CollectiveMainloopFwdSm90ILi2EN4cute5tupleIJNS5_1CILi1EEES8_S8_EEENS6_IJNS7_ILi128EEENS7_ILi96EEENS7_ILi192EEEEEELi192ENS_6half_tEfNS_4arch4Sm90ELb0ELb1ELb0ELb0ELb0ELb0ELb0ELb1ELb1ELb1ELb1ELb0EEENS1_21CollectiveEpilogueFwdINS6_IJSA_SC_SB_EEES9_SE_SG_Li256ELb0ELb1ELb1ELb0EEENS1_19SingleTileSchedulerILb0ELb1ELb1ELi128EEEEEEEEEvNT_6ParamsE)
        /*008c*/ 	.word	0x00000010


	//----- nvinfo : EIATTR_REGCOUNT
	.align		4
.L_45:
        /*0090*/ 	.byte	0x04, 0x2f
        /*0092*/ 	.short	(.L_47 - .L_46)
	.align		4
.L_46:
        /*0094*/ 	.word	index@(_ZN7cutlass13device_kernelIN5flash11enable_sm90INS1_16FlashAttnFwdSm90INS1_25CollectiveMainloopFwdSm90ILi2EN4cute5tupleIJNS5_1CILi1EEES8_S8_EEENS6_IJNS7_ILi128EEENS7_ILi112EEENS7_ILi192EEEEEELi192ENS_6half_tEfNS_4arch4Sm90ELb0ELb0ELb0ELb1ELb0ELb1ELb0ELb1ELb1ELb1ELb1ELb0EEENS1_21CollectiveEpilogueFwdINS6_IJSA_SC_SB_EEES9_SE_SG_Li256ELb1ELb1ELb1ELb0EEENS1_36VarlenDynamicPersistentTileSchedulerILi128ELi112ELi256ELi128ELb1ELb1ELb1ELb0ELb1ELb1EEEEEEEEEvNT_6ParamsE)
        /*0098*/ 	.word	0x000000a8


	//----- nvinfo : EIATTR_FRAME_SIZE
	.align		4
.L_47:
        /*009c*/ 	.byte	0x04, 0x11
        /*009e*/ 	.short	(.L_49 - .L_48)
	.align		4
.L_48:
        /*00a0*/ 	.word	index@(_ZN7cutlass13device_kernelIN5flash11enable_sm90INS1_16FlashAttnFwdSm90INS1_25CollectiveMainloopFwdSm90ILi2EN4cute5tupleIJNS5_1CILi1EEES8_S8_EEENS6_IJNS7_ILi128EEENS7_ILi112EEENS7_ILi192EEEEEELi192ENS_6half_tEfNS_4arch4Sm90ELb0ELb0ELb0ELb1ELb0ELb1ELb0ELb1ELb1ELb1ELb1ELb0EEENS1_21CollectiveEpilogueFwdINS6_IJSA_SC_SB_EEES9_SE_SG_Li256ELb1ELb1ELb1ELb0EEENS1_36VarlenDynamicPersistentTileSchedulerILi128ELi112ELi256ELi128ELb1ELb1ELb1ELb0ELb1ELb1EEEEEEEEEvNT_6ParamsE)
        /*00a4*/ 	.word	0x00000080


	//----- nvinfo : EIATTR_REGCOUNT
	.align		4
.L_49:
        /*00a8*/ 	.byte	0x04, 0x2f
        /*00aa*/ 	.short	(.L_51 - .L_50)
	.align		4
.L_50:
        /*00ac*/ 	.word	index@(_ZN7cutlass13device_kernelIN5flash11enable_sm90INS1_16FlashAttnFwdSm90INS1_25CollectiveMainloopFwdSm90ILi2EN4cute5tupleIJNS5_1CILi1EEES8_S8_EEENS6_IJNS7_ILi128EEENS7_ILi112EEENS7_ILi192EEEEEELi192ENS_6half_tEfNS_4arch4Sm90ELb0ELb0ELb0ELb1ELb0ELb0ELb0ELb1ELb1ELb1ELb1ELb0EEENS1_21CollectiveEpilogueFwdINS6_IJSA_SC_SB_EEES9_SE_SG_Li256ELb1ELb1ELb1ELb0EEENS1_36VarlenDynamicPersistentTileSchedulerILi128ELi112ELi256ELi128ELb1ELb1ELb1ELb0ELb1ELb1EEEEEEEEEvNT_6ParamsE)
        /*00b0*/ 	.word	0x000000a8


	//----- nvinfo : EIATTR_FRAME_SIZE
	.align		4
.L_51:
        /*00b4*/ 	.byte	0x04, 0x11
        /*00b6*/ 	.short	(.L_53 - .L_52)
	.align		4
.L_52:
        /*00b8*/ 	.word	index@(_ZN7cutlass13device_kernelIN5flash11enable_sm90INS1_16FlashAttnFwdSm90INS1_25CollectiveMainloopFwdSm90ILi2EN4cute5tupleIJNS5_1CILi1EEES8_S8_EEENS6_IJNS7_ILi128EEENS7_ILi112EEENS7_ILi192EEEEEELi192ENS_6half_tEfNS_4arch4Sm90ELb0ELb0ELb0ELb1ELb0ELb0ELb0ELb1ELb1ELb1ELb1ELb0EEENS1_21CollectiveEpilogueFwdINS6_IJSA_SC_SB_EEES9_SE_SG_Li256ELb1ELb1ELb1ELb0EEENS1_36VarlenDynamicPersistentTileSchedulerILi128ELi112ELi256ELi128ELb1ELb1ELb1ELb0ELb1ELb1EEEEEEEEEvNT_6ParamsE)
        /*00bc*/ 	.word	0x00000068


	//----- nvinfo : EIATTR_REGCOUNT
	.align		4
.L_53:
        /*00c0*/ 	.byte	0x04, 0x2f
        /*00c2*/ 	.short	(.L_55 - .L_54)
	.align		4
.L_54:
        /*00c4*/ 	.word	index@(_ZN7cutlass13device_kernelIN5flash11enable_sm90INS1_16FlashAttnFwdSm90INS1_25CollectiveMainloopFwdSm90ILi2EN4cute5tupleIJNS5_1CILi1EEES8_S8_EEENS6_IJNS7_ILi128EEENS7_ILi112EEENS7_ILi192EEEEEELi192ENS_6half_tEfNS_4arch4Sm90ELb0ELb0ELb0ELb0ELb0ELb0ELb0ELb1ELb1ELb1ELb1ELb0EEENS1_21CollectiveEpilogueFwdINS6_IJSA_SC_SB_EEES9_SE_SG_Li256ELb0ELb1ELb1ELb0EEENS1_19SingleTileSchedulerILb0ELb1ELb1ELi128EEEEEEEEEvNT_6ParamsE)
        /*00c8*/ 	.word	0x000000a8


	//----- nvinfo : EIATTR_FRAME_SIZE
	.align		4
.L_55:
        /*00cc*/ 	.byte	0x04, 0x11
        /*00ce*/ 	.short	(.L_57 - .L_56)
	.align		4
.L_56:
        /*00d0*/ 	.word	index@(_ZN7cutlass13device_kernelIN5flash11enable_sm90INS1_16FlashAttnFwdSm90INS1_25CollectiveMainloopFwdSm90ILi2EN4cute5tupleIJNS5_1CILi1EEES8_S8_EEENS6_IJNS7_ILi128EEENS7_ILi112EEENS7_ILi192EEEEEELi192ENS_6half_tEfNS_4arch4Sm90ELb0ELb0ELb0ELb0ELb0ELb0ELb0ELb1ELb1ELb1ELb1ELb0EEENS1_21CollectiveEpilogueFwdINS6_IJSA_SC_SB_EEES9_SE_SG_Li256ELb0ELb1ELb1ELb0EEENS1_19SingleTileSchedulerILb0ELb1ELb1ELi128EEEEEEEEEvNT_6ParamsE)
        /*00d4*/ 	.word	0x00000010


	//----- nvinfo : EIATTR_MIN_STACK_SIZE
	.align		4
.L_57:
        /*00d8*/ 	.byte	0x04, 0x12
        /*00da*/ 	.short	(.L_59 - .L_58)
	.align		4
.L_58:
        /*00dc*/ 	.word	index@(_ZN7cutlass13device_kernelIN5flash11enable_sm90INS1_16FlashAttnFwdSm90INS1_25CollectiveMainloopFwdSm90ILi2EN4cute5tupleIJNS5_1CILi1EEES8_S8_EEENS6_IJNS7_ILi128EEENS7_ILi112EEENS7_ILi192EEEEEELi192ENS_6half_tEfNS_4arch4Sm90ELb0ELb0ELb0ELb0ELb0ELb0ELb0ELb1ELb1ELb1ELb1ELb0EEENS1_21CollectiveEpilogueFwdINS6_IJSA_SC_SB_EEES9_SE_SG_Li256ELb0ELb1ELb1ELb0EEENS1_19SingleTileSchedulerILb0ELb1ELb1ELi128EEEEEEEEEvNT_6ParamsE)
        /*00e0*/ 	.word	0x00000010


	//----- nvinfo : EIATTR_MIN_STACK_SIZE
	.align		4
.L_59:
        /*00e4*/ 	.byte	0x04, 0x12
        /*00e6*/ 	.short	(.L_61 - .L_60)
	.align		4
.L_60:
        /*00e8*/ 	.word	index@(_ZN7cutlass13device_kernelIN5flash11enable_sm90INS1_16FlashAttnFwdSm90INS1_25CollectiveMainloopFwdSm90ILi2EN4cute5tupleIJNS5_1CILi1EEES8_S8_EEENS6_IJNS7_ILi128EEENS7_ILi112EEENS7_ILi192EEEEEELi192ENS_6half_tEfNS_4arch4Sm90ELb0ELb0ELb0ELb1ELb0ELb0ELb0ELb1ELb1ELb1ELb1ELb0EEENS1_21CollectiveEpilogueFwdINS6_IJSA_SC_SB_EEES9_SE_SG_Li256ELb1ELb1ELb1ELb0EEENS1_36VarlenDynamicPersistentTileSchedulerILi128ELi112ELi256ELi128ELb1ELb1ELb1ELb0ELb1ELb1EEEEEEEEEvNT_6ParamsE)
        /*00ec*/ 	.word	0x00000068


	//----- nvinfo : EIATTR_MIN_STACK_SIZE
	.align		4
.L_61:
        /*00f0*/ 	.byte	0x04, 0x12
        /*00f2*/ 	.short	(.L_63 - .L_62)
	.align		4
.L_62:
        /*00f4*/ 	.word	index@(_ZN7cutlass13device_kernelIN5flash11enable_sm90INS1_16FlashAttnFwdSm90INS1_25CollectiveMainloopFwdSm90ILi2EN4cute5tupleIJNS5_1CILi1EEES8_S8_EEENS6_IJNS7_ILi128EEENS7_ILi112EEENS7_ILi192EEEEEELi192ENS_6half_tEfNS_4arch4Sm90ELb0ELb0ELb0ELb1ELb0ELb1ELb0ELb1ELb1ELb1ELb1ELb0EEENS1_21CollectiveEpilogueFwdINS6_IJSA_SC_SB_EEES9_SE_SG_Li256ELb1ELb1ELb1ELb0EEENS1_36VarlenDynamicPersistentTileSchedulerILi128ELi112ELi256ELi128ELb1ELb1ELb1ELb0ELb1ELb1EEEEEEEEEvNT_6ParamsE)
        /*00f8*/ 	.word	0x00000080


	//----- nvinfo : EIATTR_MIN_STACK_SIZE
	.align		4
.L_63:
        /*00fc*/ 	.byte	0x04, 0x12
        /*00fe*/ 	.short	(.L_65 - .L_64)
	.align		4
.L_64:
        /*0100*/ 	.word	index@(_ZN7cutlass13device_kernelIN5flash11enable_sm90INS1_16FlashAttnFwdSm90INS1_25CollectiveMainloopFwdSm90ILi2EN4cute5tupleIJNS5_1CILi1EEES8_S8_EEENS6_IJNS7_ILi128EEENS7_ILi96EEENS7_ILi192EEEEEELi192ENS_6half_tEfNS_4arch4Sm90ELb0ELb1ELb0ELb0ELb0ELb0ELb0ELb1ELb1ELb1ELb1ELb0EEENS1_21CollectiveEpilogueFwdINS6_IJSA_SC_SB_EEES9_SE_SG_Li256ELb0ELb1ELb1ELb0EEENS1_19SingleTileSchedulerILb0ELb1ELb1ELi128EEEEEEEEEvNT_6ParamsE)
        /*0104*/ 	.word	0x00000010


	//----- nvinfo : EIATTR_MIN_STACK_SIZE
	.align		4
.L_65:
        /*0108*/ 	.byte	0x04, 0x12
        /*010a*/ 	.short	(.L_67 - .L_66)
	.align		4
.L_66:
        /*010c*/ 	.word	index@(_ZN7cutlass13device_kernelIN5flash11enable_sm90INS1_16FlashAttnFwdSm90INS1_25CollectiveMainloopFwdSm90ILi2EN4cute5tupleIJNS5_1CILi1EEES8_S8_EEENS6_IJNS7_ILi128EEENS7_ILi96EEENS7_ILi192EEEEEELi192ENS_6half_tEfNS_4arch4Sm90ELb0ELb1ELb0ELb1ELb0ELb0ELb0ELb1ELb1ELb1ELb1ELb0EEENS1_21CollectiveEpilogueFwdINS6_IJSA_SC_SB_EEES9_SE_SG_Li256ELb1ELb1ELb1ELb0EEENS1_36VarlenDynamicPersistentTileSchedulerILi128ELi96ELi256ELi128ELb1ELb1ELb1ELb1ELb0ELb1EEEEEEEEEvNT_6ParamsE)
        /*0110*/ 	.word	0x00000060


	//----- nvinfo : EIATTR_MIN_STACK_SIZE
	.align		4
.L_67:
        /*0114*/ 	.byte	0x04, 0x12
        /*0116*/ 	.short	(.L_69 - .L_68)
	.align		4
.L_68:
        /*0118*/ 	.word	index@(_ZN7cutlass13device_kernelIN5flash11enable_sm90INS1_16FlashAttnFwdSm90INS1_25CollectiveMainloopFwdSm90ILi2EN4cute5tupleIJNS5_1CILi1EEES8_S8_EEENS6_IJNS7_ILi128EEENS7_ILi96EEENS7_ILi192EEEEEELi192ENS_6half_tEfNS_4arch4Sm90ELb0ELb1ELb0ELb1ELb0ELb1ELb0ELb1ELb1ELb1ELb1ELb0EEENS1_21CollectiveEpilogueFwdINS6_IJSA_SC_SB_EEES9_SE_SG_Li256ELb1ELb1ELb1ELb0EEENS1_36VarlenDynamicPersistentTileSchedulerILi128ELi96ELi256ELi128ELb1ELb1ELb1ELb1ELb0ELb1EEEEEEEEEvNT_6ParamsE)
        /*011c*/ 	.word	0x00000098


	//----- nvinfo : EIATTR_MIN_STACK_SIZE
	.align		4
.L_69:
        /*0120*/ 	.byte	0x04, 0x12
        /*0122*/ 	.short	(.L_71 - .L_70)
	.align		4
.L_70:
        /*0124*/ 	.word	index@(_ZN7cutlass13device_kernelIN5flash11enable_sm90INS1_16FlashAttnFwdSm90INS1_25CollectiveMainloopFwdSm90ILi2EN4cute5tupleIJNS5_1CILi1EEES8_S8_EEENS6_IJNS7_ILi128EEENS7_ILi112EEENS7_ILi192EEEEEELi192ENS_6half_tEfNS_4arch4Sm90ELb1ELb0ELb0ELb0ELb0ELb0ELb0ELb1ELb1ELb1ELb1ELb0EEENS1_21CollectiveEpilogueFwdINS6_IJSA_SC_SB_EEES9_SE_SG_Li256ELb0ELb1ELb1ELb0EEENS1_19SingleTileSchedulerILb0ELb1ELb1ELi128EEEEEEEEEvNT_6ParamsE)
        /*0128*/ 	.word	0x00000010


	//----- nvinfo : EIATTR_MIN_STACK_SIZE
	.align		4
.L_71:
        /*012c*/ 	.byte	0x04, 0x12
        /*012e*/ 	.short	(.L_73 - .L_72)
	.align		4
.L_72:
        /*0130*/ 	.word	index@(_ZN7cutlass13device_kernelIN5flash11enable_sm90INS1_16FlashAttnFwdSm90INS1_25CollectiveMainloopFwdSm90ILi2EN4cute5tupleIJNS5_1CILi1EEES8_S8_EEENS6_IJNS7_ILi128EEENS7_ILi112EEENS7_ILi192EEEEEELi192ENS_6half_tEfNS_4arch4Sm90ELb1ELb0ELb0ELb1ELb0ELb0ELb0ELb1ELb1ELb1ELb1ELb0EEENS1_21CollectiveEpilogueFwdINS6_IJSA_SC_SB_EEES9_SE_SG_Li256ELb1ELb1ELb1ELb0EEENS1_36VarlenDynamicPersistentTileSchedulerILi128ELi112ELi256ELi128ELb1ELb1ELb1ELb1ELb1ELb1EEEEEEEEEvNT_6ParamsE)
        /*0134*/ 	.word	0x00000068


	//----- nvinfo : EIATTR_MIN_STACK_SIZE
	.align		4
.L_73:
        /*0138*/ 	.byte	0x04, 0x12
        /*013a*/ 	.short	(.L_75 - .L_74)
	.align		4
.L_74:
        /*013c*/ 	.word	index@(_ZN7cutlass13device_kernelIN5flash11enable_sm90INS1_16FlashAttnFwdSm90INS1_25CollectiveMainloopFwdSm90ILi2EN4cute5tupleIJNS5_1CILi1EEES8_S8_EEENS6_IJNS7_ILi128EEENS7_ILi112EEENS7_ILi192EEEEEELi192ENS_6half_tEfNS_4arch4Sm90ELb1ELb0ELb0ELb1ELb0ELb1ELb0ELb1ELb1ELb1ELb1ELb0EEENS1_21CollectiveEpilogueFwdINS6_IJSA_SC_SB_EEES9_SE_SG_Li256ELb1ELb1ELb1ELb0EEENS1_36VarlenDynamicPersistentTileSchedulerILi128ELi112ELi256ELi128ELb1ELb1ELb1ELb1ELb1ELb1EEEEEEEEEvNT_6ParamsE)
        /*0140*/ 	.word	0x00000080
.L_75:


//--------------------- .nv.compat                --------------------------
	.section	.nv.compat,"",@"SHT_CUDA_COMPAT_INFO"
	.align	4
        /*0000*/ 	.byte	0x02, 0x09, 0x01, 0x00, 0x02, 0x02, 0x04, 0x00, 0x02, 0x05, 0x05, 0x00, 0x03, 0x07, 0x01, 0x01
        /*0010*/ 	.byte	0x02, 0x03, 0x01, 0x00, 0x02, 0x06, 0x01, 0x00, 0x04, 0x0b, 0x08, 0x00, 0x00, 0x00, 0x00, 0x00
        /*0020*/ 	.byte	0x00, 0x00, 0x00, 0x00


//--------------------- .nv.info._ZN7cutlass13device_kernelIN5flash11enable_sm90INS1_16FlashAttnFwdSm90INS1_25CollectiveMainloopFwdSm90ILi2EN4cute5tupleIJNS5_1CILi1EEES8_S8_EEENS6_IJNS7_ILi128EEENS7_ILi112EEENS7_ILi192EEEEEELi192ENS_6half_tEfNS_4arch4Sm90ELb0ELb0ELb0ELb0ELb0ELb0ELb0ELb1ELb1ELb1ELb1ELb0EEENS1_21CollectiveEpilogueFwdINS6_IJSA_SC_SB_EEES9_SE_SG_Li256ELb0ELb1ELb1ELb0EEENS1_19SingleTileSchedulerILb0ELb1ELb1ELi128EEEEEEEEEvNT_6ParamsE --------------------------
	.section	.nv.info._ZN7cutlass13device_kernelIN5flash11enable_sm90INS1_16FlashAttnFwdSm90INS1_25CollectiveMainloopFwdSm90ILi2EN4cute5tupleIJNS5_1CILi1EEES8_S8_EEENS6_IJNS7_ILi128EEENS7_ILi112EEENS7_ILi192EEEEEELi192ENS_6half_tEfNS_4arch4Sm90ELb0ELb0ELb0ELb0ELb0ELb0ELb0ELb1ELb1ELb1ELb1ELb0EEENS1_21CollectiveEpilogueFwdINS6_IJSA_SC_SB_EEES9_SE_SG_Li256ELb0ELb1ELb1ELb0EEENS1_19SingleTileSchedulerILb0ELb1ELb1ELi128EEEEEEEEEvNT_6ParamsE,"",@"SHT_CUDA_INFO"
	.sectionflags	@""
	.align	4


	//----- nvinfo : EIATTR_CUDA_API_VERSION
	.align		4
        /*0000*/ 	.byte	0x04, 0x37
        /*0002*/ 	.short	(.L_77 - .L_76)
.L_76:
        /*0004*/ 	.word	0x00000082


	//----- nvinfo : EIATTR_KPARAM_INFO
	.align		4
.L_77:
        /*0008*/ 	.byte	0x04, 0x17
        /*000a*/ 	.short	(.L_79 - .L_78)
.L_78:
        /*000c*/ 	.word	0x00000000
        /*0010*/ 	.short	0x0000
        /*0012*/ 	.short	0x0070
        /*0014*/ 	.byte	0x00, 0xf0, 0x01, 0x28


	//----- nvinfo : EIATTR_SPARSE_MMA_MASK
	.align		4
.L_79:
        /*0018*/ 	.byte	0x03, 0x50
        /*001a*/ 	.short	0x0000


	//----- nvinfo : EIATTR_MAXREG_COUNT
	.align		4
        /*001c*/ 	.byte	0x03, 0x1b
        /*001e*/ 	.short	0x00a8


	//----- nvinfo : EIATTR_NUM_BARRIERS
	.align		4
        /*0020*/ 	.byte	0x02, 0x4c
        /*0022*/ 	.byte	0x09
	.zero		1


	//----- nvinfo : EIATTR_EXTERNS
	.align		4
        /*0024*/ 	.byte	0x04, 0x0f
        /*0026*/ 	.short	(.L_81 - .L_80)


	//   ....[0]....
	.align		4
.L_80:
        /*0028*/ 	.word	index@(__assertfail)


	//----- nvinfo : EIATTR_ANNOTATIONS
	.align		4
.L_81:
        /*002c*/ 	.byte	0x04, 0x55
        /*002e*/ 	.short	(.L_83 - .L_82)


	//   ....[0]....
.L_82:
        /*0030*/ 	.word	0x00000001
        /*0034*/ 	.byte	0x60, 0x09, 0x00, 0x00, 0x01, 0x00, 0x00, 0x00, 0x60, 0x14, 0x00, 0x00, 0x01, 0x00, 0x00, 0x00
        /*0044*/ 	.byte	0x90, 0xd7, 0x00, 0x00, 0x01, 0x00, 0x00, 0x00, 0x80, 0xdc, 0x00, 0x00, 0x01, 0x00, 0x00, 0x00
        /*0054*/ 	.byte	0x00, 0xed, 0x00, 0x00, 0x01, 0x00, 0x00, 0x00, 0xa0, 0xef, 0x00, 0x00, 0x01, 0x00, 0x00, 0x00
        /*0064*/ 	.byte	0x20, 0xf9, 0x00, 0x00, 0x01, 0x00, 0x00, 0x00, 0xf0, 0x02, 0x01, 0x00, 0x01, 0x00, 0x00, 0x00
        /*0074*/ 	.byte	0xd0, 0x11, 0x01, 0x00


	//----- nvinfo : EIATTR_MERCURY_ISA_VERSION
	.align		4
.L_83:
        /*0078*/ 	.byte	0x03, 0x5f
        /*007a*/ 	.short	0x0101


	//----- nvinfo : EIATTR_INT_WARP_WIDE_INSTR_OFFSETS
	.align		4
        /*007c*/ 	.byte	0x04, 0x31
        /*007e*/ 	.short	(.L_85 - .L_84)


	//   ....[0]....
.L_84:
        /*0080*/ 	.word	0x00000130


	//   ....[1]....
        /*0084*/ 	.word	0x00000170


	//   ....[2]....
        /*0088*/ 	.word	0x000001e0


	//----- nvinfo : EIATTR_COOP_GROUP_MASK_REGIDS
	.align		4
.L_85:
        /*008c*/ 	.byte	0x04, 0x29
        /*008e*/ 	.short	(.L_87 - .L_86)


	//   ....[0]....
.L_86:
        /*0090*/ 	.word	0xffffffff


	//   ....[1]....
        /*0094*/ 	.word	0xffffffff


	//   ....[2]....
        /*0098*/ 	.word	0xffffffff


	//   ....[3]....
        /*009c*/ 	.word	0xffffffff


	//   ....[4]....
        /*00a0*/ 	.word	0xffffffff


	//   ....[5]....
        /*00a4*/ 	.word	0xffffffff


	//   ....[6]....
        /*00a8*/ 	.word	0xffffffff


	//   ....[7]....
        /*00ac*/ 	.word	0xffffffff


	//   ....[8]....
        /*00b0*/ 	.word	0xffffffff


	//   ....[9]....
        /*00b4*/ 	.word	0xffffffff


	//   ....[10]....
        /*00b8*/ 	.word	0xffffffff


	//   ....[11]....
        /*00bc*/ 	.word	0xffffffff


	//   ....[12]....
        /*00c0*/ 	.word	0xffffffff


	//   ....[13]....
        /*00c4*/ 	.word	0xffffffff


	//   ....[14]....
        /*00c8*/ 	.word	0xffffffff


	//   ....[15]....
        /*00cc*/ 	.word	0xffffffff


	//   ....[16]....
        /*00d0*/ 	.word	0xffffffff


	//   ....[17]....
        /*00d4*/ 	.word	0xffffffff


	//   ....[18]....
        /*00d8*/ 	.word	0xffffffff


	//   ....[19]....
        /*00dc*/ 	.word	0xffffffff


	//   ....[20]....
        /*00e0*/ 	.word	0xffffffff


	//   ....[21]....
        /*00e4*/ 	.word	0xffffffff


	//   ....[22]....
        /*00e8*/ 	.word	0xffffffff


	//   ....[23]....
        /*00ec*/ 	.word	0xffffffff


	//   ....[24]....
        /*00f0*/ 	.word	0xffffffff


	//   ....[25]....
        /*00f4*/ 	.word	0xffffffff


	//   ....[26]....
        /*00f8*/ 	.word	0xffffffff


	//   ....[27]....
        /*00fc*/ 	.word	0xffffffff


	//   ....[28]....
        /*0100*/ 	.word	0xffffffff


	//   ....[29]....
        /*0104*/ 	.word	0xffffffff


	//   ....[30]....
        /*0108*/ 	.word	0xffffffff


	//   ....[31]....
        /*010c*/ 	.word	0xffffffff


	//   ....[32]....
        /*0110*/ 	.word	0xffffffff


	//   ....[33]....
        /*0114*/ 	.word	0xffffffff


	//   ....[34]....
        /*0118*/ 	.word	0xffffffff


	//   ....[35]....
        /*011c*/ 	.word	0xffffffff


	//   ....[36]....
        /*0120*/ 	.word	0xffffffff


	//   ....[37]....
        /*0124*/ 	.word	0xffffffff


	//   ....[38]....
        /*0128*/ 	.word	0xffffffff


	//   ....[39]....
        /*012c*/ 	.word	0xffffffff


	//   ....[40]....
        /*0130*/ 	.word	0xffffffff


	//   ....[41]....
        /*0134*/ 	.word	0xffffffff


	//   ....[42]....
        /*0138*/ 	.word	0xffffffff


	//   ....[43]....
        /*013c*/ 	.word	0xffffffff


	//   ....[44]....
        /*0140*/ 	.word	0xffffffff


	//   ....[45]....
        /*0144*/ 	.word	0xffffffff


	//   ....[46]....
        /*0148*/ 	.word	0xffffffff


	//   ....[47]....
        /*014c*/ 	.word	0x0500000f


	//   ....[48]....
        /*0150*/ 	.word	0x0500000f


	//   ....[49]....
        /*0154*/ 	.word	0x0500000f


	//   ....[50]....
        /*0158*/ 	.word	0x0500000f


	//   ....[51]....
        /*015c*/ 	.word	0x0500000f


	//   ....[52]....
        /*0160*/ 	.word	0x0500000f


	//   ....[53]....
        /*0164*/ 	.word	0x0500000f


	//   ....[54]....
        /*0168*/ 	.word	0x0500000f


	//   ....[55]....
        /*016c*/ 	.word	0x0500000f


	//   ....[56]....
        /*0170*/ 	.word	0x0500000f


	//   ....[57]....
        /*0174*/ 	.word	0x0500000f


	//   ....[58]....
        /*0178*/ 	.word	0x0500000f


	//   ....[59]....
        /*017c*/ 	.word	0x0500000f


	//   ....[60]....
        /*0180*/ 	.word	0x0500000f


	//   ....[61]....
        /*0184*/ 	.word	0x0500000f


	//   ....[62]....
        /*0188*/ 	.word	0x0500000f


	//   ....[63]....
        /*018c*/ 	.word	0x0500000f


	//   ....[64]....
        /*0190*/ 	.word	0x0500000f


	//----- nvinfo : EIATTR_COOP_GROUP_INSTR_OFFSETS
	.align		4
.L_87:
        /*0194*/ 	.byte	0x04, 0x28
        /*0196*/ 	.short	(.L_89 - .L_88)


	//   ....[0]....
.L_88:
        /*0198*/ 	.word	0x00000060


	//   ....[1]....
        /*019c*/ 	.word	0x00000140


	//   ....[2]....
        /*01a0*/ 	.word	0x00000190


	//   ....[3]....
        /*01a4*/ 	.word	0x000003c0


	//   ....[4]....
        /*01a8*/ 	.word	0x00000520


	//   ....[5]....
        /*01ac*/ 	.word	0x00000640


	//   ....[6]....
        /*01b0*/ 	.word	0x000007a0


	//   ....[7]....
        /*01b4*/ 	.word	0x00001240


	//   ....[8]....
        /*01b8*/ 	.word	0x00004530


	//   ....[9]....
        /*01bc*/ 	.word	0x00004600


	//   ....[10]....
        /*01c0*/ 	.word	0x00004ad0


	//   ....[11]....
        /*01c4*/ 	.word	0x00004b50


	//   ....[12]....
        /*01c8*/ 	.word	0x00008ef0


	//   ....[13]....
        /*01cc*/ 	.word	0x00008f20


	//   ....[14]....
        /*01d0*/ 	.word	0x00009170


	//   ....[15]....
        /*01d4*/ 	.word	0x00009190


	//   ....[16]....
        /*01d8*/ 	.word	0x0000a830


	//   ....[17]....
        /*01dc*/ 	.word	0x0000a840


	//   ....[18]....
        /*01e0*/ 	.word	0x0000a8d0


	//   ....[19]....
        /*01e4*/ 	.word	0x0000a920


	//   ....[20]....
        /*01e8*/ 	.word	0x0000ba30


	//   ....[21]....
        /*01ec*/ 	.word	0x0000ba90


	//   ....[22]....
        /*01f0*/ 	.word	0x0000bad0


	//   ....[23]....
        /*01f4*/ 	.word	0x0000bb10


	//   ....[24]....
        /*01f8*/ 	.word	0x0000bb30


	//   ....[25]....
        /*01fc*/ 	.word	0x0000bb50


	//   ....[26]....
        /*0200*/ 	.word	0x0000c4a0


	//   ....[27]....
        /*0204*/ 	.word	0x0000c4b0


	//   ....[28]....
        /*0208*/ 	.word	0x0000d220


	//   ....[29]....
        /*020c*/ 	.word	0x0000dca0


	//   ....[30]....
        /*0210*/ 	.word	0x0000e6b0


	//   ....[31]....
        /*0214*/ 	.word	0x0000e6c0


	//   ....[32]....
        /*0218*/ 	.word	0x0000e6e0


	//   ....[33]....
        /*021c*/ 	.word	0x0000e740


	//   ....[34]....
        /*0220*/ 	.word	0x0000e7c0


	//   ....[35]....
        /*0224*/ 	.word	0x0000e7f0


	//   ....[36]....
        /*0228*/ 	.word	0x0000e870


	//   ....[37]....
        /*022c*/ 	.word	0x0000e8a0


	//   ....[38]....
        /*0230*/ 	.word	0x0000e920


	//   ....[39]....
        /*0234*/ 	.word	0x0000e960


	//   ....[40]....
        /*0238*/ 	.word	0x0000e9d0


	//   ....[41]....
        /*023c*/ 	.word	0x0000ea00


	//   ....[42]....
        /*0240*/ 	.word	0x0000ea80


	//   ....[43]....
        /*0244*/ 	.word	0x0000eac0


	//   ....[44]....
        /*0248*/ 	.word	0x0000eb30


	//   ....[45]....
        /*024c*/ 	.word	0x0000eb60


	//   ....[46]....
        /*0250*/ 	.word	0x00011160


	//   ....[47]....
        /*0254*/ 	.word	0x00011640


	//   ....[48]....
        /*0258*/ 	.word	0x000117c0


	//   ....[49]....
        /*025c*/ 	.word	0x00011810


	//   ....[50]....
        /*0260*/ 	.word	0x00011950


	//   ....[51]....
        /*0264*/ 	.word	0x000119c0


	//   ....[52]....
        /*0268*/ 	.word	0x00011ac0


	//   ....[53]....
        /*026c*/ 	.word	0x00011b30


	//   ....[54]....
        /*0270*/ 	.word	0x00011c30


	//   ....[55]....
        /*0274*/ 	.word	0x00011ca0


	//   ....[56]....
        /*0278*/ 	.word	0x00011da0


	//   ....[57]....
        /*027c*/ 	.word	0x00011e10


	//   ....[58]....
        /*0280*/ 	.word	0x00011f10


	//   ....[59]....
        /*0284*/ 	.word	0x00011f80


	//   ....[60]....
        /*0288*/ 	.word	0x00012080


	//   ....[61]....
        /*028c*/ 	.word	0x000120e0


	//   ....[62]....
        /*0290*/ 	.word	0x000121d0


	//   ....[63]....
        /*0294*/ 	.word	0x00012220


	//   ....[64]....
        /*0298*/ 	.word	0x00012620


	//----- nvinfo : EIATTR_REG_RECONFIG
	.align		4
.L_89:
        /*029c*/ 	.byte	0x01, 0x54
	.zero		2


	//----- nvinfo : EIATTR_SYSCALL_OFFSETS
	.align		4
        /*02a0*/ 	.byte	0x04, 0x46
        /*02a2*/ 	.short	(.L_91 - .L_90)


	//   ....[0]....
.L_90:
        /*02a4*/ 	.word	0x00001410


	//   ....[1]....
        /*02a8*/ 	.word	0x0000d910


	//   ....[2]....
        /*02ac*/ 	.word	0x0000da50


	//   ....[3]....
        /*02b0*/ 	.word	0x0000db40


	//   ....[4]....
        /*02b4*/ 	.word	0x0000e2b0


	//----- nvinfo : EIATTR_MBARRIER_INSTR_OFFSETS
	.align		4
.L_91:
        /*02b8*/ 	.byte	0x04, 0x39
        /*02ba*/ 	.short	(.L_93 - .L_92)


	//   ....[0]....
.L_92:
        /*02bc*/ 	.word	0x00000270
        /*02c0*/ 	.word	0x000000ff
        /*02c4*/ 	.word	0x00036800
        /*02c8*/ 	.short	0x0100
        /*02ca*/ 	.byte	0x08
	.zero		1


	//   ....[1]....
        /*02cc*/ 	.word	0x00000280
        /*02d0*/ 	.word	0x000000ff
        /*02d4*/ 	.word	0x00036820
        /*02d8*/ 	.short	0x0100
        /*02da*/ 	.byte	0x08
	.zero		1


	//   ....[2]....
        /*02dc*/ 	.word	0x00000370
        /*02e0*/ 	.word	0x000000ff
        /*02e4*/ 	.word	0x00036830
        /*02e8*/ 	.short	0x0100
        /*02ea*/ 	.byte	0x08
	.zero		1


	//   ....[3]....
        /*02ec*/ 	.word	0x00000380
        /*02f0*/ 	.word	0x000000ff
        /*02f4*/ 	.word	0x00036840
        /*02f8*/ 	.short	0x0100
        /*02fa*/ 	.byte	0x08
	.zero		1


	//   ....[4]....
        /*02fc*/ 	.word	0x00000390
        /*0300*/ 	.word	0x000000ff
        /*0304*/ 	.word	0x00036838
        /*0308*/ 	.short	0x0100
        /*030a*/ 	.byte	0x08
	.zero		1


	//   ....[5]....
        /*030c*/ 	.word	0x000003a0
        /*0310*/ 	.word	0x000000ff
        /*0314*/ 	.word	0x00036848
        /*0318*/ 	.short	0x0100
        /*031a*/ 	.byte	0x08
	.zero		1


	//   ....[6]....
        /*031c*/ 	.word	0x000004d0
        /*0320*/ 	.word	0x000000ff
        /*0324*/ 	.word	0x00036850
        /*0328*/ 	.short	0x0100
        /*032a*/ 	.byte	0x08
	.zero		1


	//   ....[7]....
        /*032c*/ 	.word	0x000004e0
        /*0330*/ 	.word	0x000000ff
        /*0334*/ 	.word	0x00036860
        /*0338*/ 	.short	0x0100
        /*033a*/ 	.byte	0x08
	.zero		1


	//   ....[8]....
        /*033c*/ 	.word	0x000004f0
        /*0340*/ 	.word	0x000000ff
        /*0344*/ 	.word	0x00036858
        /*0348*/ 	.short	0x0100
        /*034a*/ 	.byte	0x08
	.zero		1


	//   ....[9]....
        /*034c*/ 	.word	0x00000500
        /*0350*/ 	.word	0x000000ff
        /*0354*/ 	.word	0x00036868
        /*0358*/ 	.short	0x0100
        /*035a*/ 	.byte	0x08
	.zero		1


	//   ....[10]....
        /*035c*/ 	.word	0x000005f0
        /*0360*/ 	.word	0x000000ff
        /*0364*/ 	.word	0x00036870
        /*0368*/ 	.short	0x0100
        /*036a*/ 	.byte	0x06
	.zero		1


	//   ....[11]....
        /*036c*/ 	.word	0x00000600
        /*0370*/ 	.word	0x000000ff
        /*0374*/ 	.word	0x00036880
        /*0378*/ 	.short	0x0100
        /*037a*/ 	.byte	0x06
	.zero		1


	//   ....[12]....
        /*037c*/ 	.word	0x00000610
        /*0380*/ 	.word	0x000000ff
        /*0384*/ 	.word	0x00036878
        /*0388*/ 	.short	0x0100
        /*038a*/ 	.byte	0x06
	.zero		1


	//   ....[13]....
        /*038c*/ 	.word	0x00000620
        /*0390*/ 	.word	0x000000ff
        /*0394*/ 	.word	0x00036888
        /*0398*/ 	.short	0x0100
        /*039a*/ 	.byte	0x06
	.zero		1


	//   ....[14]....
        /*039c*/ 	.word	0x00000750
        /*03a0*/ 	.word	0x000000ff
        /*03a4*/ 	.word	0x00036890
        /*03a8*/ 	.short	0x0100
        /*03aa*/ 	.byte	0x08
	.zero		1


	//   ....[15]....
        /*03ac*/ 	.word	0x00000760
        /*03b0*/ 	.word	0x000000ff
        /*03b4*/ 	.word	0x000368a0
        /*03b8*/ 	.short	0x0100
        /*03ba*/ 	.byte	0x08
	.zero		1


	//   ....[16]....
        /*03bc*/ 	.word	0x00000770
        /*03c0*/ 	.word	0x000000ff
        /*03c4*/ 	.word	0x00036898
        /*03c8*/ 	.short	0x0100
        /*03ca*/ 	.byte	0x08
	.zero		1


	//   ....[17]....
        /*03cc*/ 	.word	0x00000780
        /*03d0*/ 	.word	0x000000ff
        /*03d4*/ 	.word	0x000368a8
        /*03d8*/ 	.short	0x0100
        /*03da*/ 	.byte	0x08
	.zero		1


	//   ....[18]....
        /*03dc*/ 	.word	0x000008b0
        /*03e0*/ 	.word	0x000000ff
        /*03e4*/ 	.word	0x000368b0
        /*03e8*/ 	.short	0x0100
        /*03ea*/ 	.byte	0x08
	.zero		1


	//   ....[19]....
        /*03ec*/ 	.word	0x000008c0
        /*03f0*/ 	.word	0x000000ff
        /*03f4*/ 	.word	0x000368c0
        /*03f8*/ 	.short	0x0100
        /*03fa*/ 	.byte	0x08
	.zero		1


	//   ....[20]....
        /*03fc*/ 	.word	0x000008d0
        /*0400*/ 	.word	0x000000ff
        /*0404*/ 	.word	0x000368b8
        /*0408*/ 	.short	0x0100
        /*040a*/ 	.byte	0x08
	.zero		1


	//   ....[21]....
        /*040c*/ 	.word	0x000008e0
        /*0410*/ 	.word	0x000000ff
        /*0414*/ 	.word	0x000368c8
        /*0418*/ 	.short	0x0100
        /*041a*/ 	.byte	0x08
	.zero		1


	//   ....[22]....
        /*041c*/ 	.word	0x00001440
        /*0420*/ 	.word	0x000000ff
        /*0424*/ 	.word	0x00036800
        /*0428*/ 	.short	0x010a
        /*042a*/ 	.byte	0x04
	.zero		1


	//   ....[23]....
        /*042c*/ 	.word	0x000014e0
        /*0430*/ 	.word	0x000000ff
        /*0434*/ 	.word	0x00036830
        /*0438*/ 	.short	0x010a
        /*043a*/ 	.byte	0x04
	.zero		1


	//   ....[24]....
        /*043c*/ 	.word	0x00001570
        /*0440*/ 	.word	0x000000ff
        /*0444*/ 	.word	0x00036830
        /*0448*/ 	.short	0x010a
        /*044a*/ 	.byte	0x04
	.zero		1


	//   ....[25]....
        /*044c*/ 	.word	0x00005100
        /*0450*/ 	.word	0x00000007
        /*0454*/ 	.word	0x00000000
        /*0458*/ 	.short	0x0101
        /*045a*/ 	.byte	0x3f
	.zero		1


	//   ....[26]....
        /*045c*/ 	.word	0x00005d70
        /*0460*/ 	.word	0x000000ff
        /*0464*/ 	.word	0x00036830
        /*0468*/ 	.short	0x010a
        /*046a*/ 	.byte	0x04
	.zero		1


	//   ....[27]....
        /*046c*/ 	.word	0x00005dc0
        /*0470*/ 	.word	0x000000ff
        /*0474*/ 	.word	0x00036830
        /*0478*/ 	.short	0x010a
        /*047a*/ 	.byte	0x04
	.zero		1


	//   ....[28]....
        /*047c*/ 	.word	0x00008bd0
        /*0480*/ 	.word	0x000000ff
        /*0484*/ 	.word	0x00036850
        /*0488*/ 	.short	0x010a
        /*048a*/ 	.byte	0x05
	.zero		1


	//   ....[29]....
        /*048c*/ 	.word	0x00008c10
        /*0490*/ 	.word	0x000000ff
        /*0494*/ 	.word	0x00036850
        /*0498*/ 	.short	0x010a
        /*049a*/ 	.byte	0x05
	.zero		1


	//   ....[30]....
        /*049c*/ 	.word	0x00009b20
        /*04a0*/ 	.word	0x00000090
        /*04a4*/ 	.word	0x00000000
        /*04a8*/ 	.short	0x0101
        /*04aa*/ 	.byte	0x3f
	.zero		1


	//   ....[31]....
        /*04ac*/ 	.word	0x00009bd0
        /*04b0*/ 	.word	0x00000092
        /*04b4*/ 	.word	0x00000000
        /*04b8*/ 	.short	0x0101
        /*04ba*/ 	.byte	0x3f
	.zero		1


	//   ....[32]....
        /*04bc*/ 	.word	0x0000a790
        /*04c0*/ 	.word	0x00000009
        /*04c4*/ 	.word	0x00036850
        /*04c8*/ 	.short	0x010a
        /*04ca*/ 	.byte	0x3f
	.zero		1


	//   ....[33]....
        /*04cc*/ 	.word	0x0000a7d0
        /*04d0*/ 	.word	0x00000009
        /*04d4*/ 	.word	0x00036850
        /*04d8*/ 	.short	0x010a
        /*04da*/ 	.byte	0x3f
	.zero		1


	//   ....[34]....
        /*04dc*/ 	.word	0x0000ac50
        /*04e0*/ 	.word	0x0000000a
        /*04e4*/ 	.word	0x00000000
        /*04e8*/ 	.short	0x0101
        /*04ea*/ 	.byte	0x3f
	.zero		1


	//   ....[35]....
        /*04ec*/ 	.word	0x0000bb40
        /*04f0*/ 	.word	0x000000ff
        /*04f4*/ 	.word	0x00000000
        /*04f8*/ 	.short	0x0101
        /*04fa*/ 	.byte	0x04
	.zero		1


	//   ....[36]....
        /*04fc*/ 	.word	0x0000dec0
        /*0500*/ 	.word	0x000000ff
        /*0504*/ 	.word	0x00036840
        /*0508*/ 	.short	0x010a
        /*050a*/ 	.byte	0x26
	.zero		1


	//   ....[37]....
        /*050c*/ 	.word	0x0000eca0
        /*0510*/ 	.word	0x000000ff
        /*0514*/ 	.word	0x00036800
        /*0518*/ 	.short	0x0107
        /*051a*/ 	.byte	0x26
	.zero		1


	//   ....[38]....
        /*051c*/ 	.word	0x0000ed10
        /*0520*/ 	.word	0x000000ff
        /*0524*/ 	.word	0x00036800
        /*0528*/ 	.short	0x0101
        /*052a*/ 	.byte	0x26
	.zero		1


	//   ....[39]....
        /*052c*/ 	.word	0x0000ed20
        /*0530*/ 	.word	0x000000ff
        /*0534*/ 	.word	0x00036820
        /*0538*/ 	.short	0x010a
        /*053a*/ 	.byte	0x26
	.zero		1


	//   ....[40]....
        /*053c*/ 	.word	0x0000f130
        /*0540*/ 	.word	0x000000ff
        /*0544*/ 	.word	0x00036848
        /*0548*/ 	.short	0x010a
        /*054a*/ 	.byte	0x26
	.zero		1


	//   ....[41]....
        /*054c*/ 	.word	0x0000f4e0
        /*0550*/ 	.word	0x000000ff
        /*0554*/ 	.word	0x00036860
        /*0558*/ 	.short	0x010a
        /*055a*/ 	.byte	0x26
	.zero		1


	//   ....[42]....
        /*055c*/ 	.word	0x0000fab0
        /*0560*/ 	.word	0x000000ff
        /*0564*/ 	.word	0x00036840
        /*0568*/ 	.short	0x010a
        /*056a*/ 	.byte	0x26
	.zero		1


	//   ....[43]....
        /*056c*/ 	.word	0x0000fe70
        /*0570*/ 	.word	0x000000ff
        /*0574*/ 	.word	0x00036868
        /*0578*/ 	.short	0x010a
        /*057a*/ 	.byte	0x26
	.zero		1


	//   ....[44]....
        /*057c*/ 	.word	0x00010490
        /*0580*/ 	.word	0x000000ff
        /*0584*/ 	.word	0x00036848
        /*0588*/ 	.short	0x010a
        /*058a*/ 	.byte	0x26
	.zero		1


	//   ....[45]....
        /*058c*/ 	.word	0x00010830
        /*0590*/ 	.word	0x000000ff
        /*0594*/ 	.word	0x00036860
        /*0598*/ 	.short	0x010a
        /*059a*/ 	.byte	0x26
	.zero		1


	//   ....[46]....
        /*059c*/ 	.word	0x00010c90
        /*05a0*/ 	.word	0x00000003
        /*05a4*/ 	.word	0x00036860
        /*05a8*/ 	.short	0x010a
        /*05aa*/ 	.byte	0x3f
	.zero		1


	//   ....[47]....
        /*05ac*/ 	.word	0x000110f0
        /*05b0*/ 	.word	0x00000002
        /*05b4*/ 	.word	0x00036820
        /*05b8*/ 	.short	0x010a
        /*05ba*/ 	.byte	0x3f
	.zero		1


	//   ....[48]....
        /*05bc*/ 	.word	0x00011290
        /*05c0*/ 	.word	0x00000007
        /*05c4*/ 	.word	0x00000000
        /*05c8*/ 	.short	0x010a
        /*05ca*/ 	.byte	0x3f
	.zero		1


	//   ....[49]....
        /*05cc*/ 	.word	0x00011300
        /*05d0*/ 	.word	0x00000008
        /*05d4*/ 	.word	0x00000000
        /*05d8*/ 	.short	0x010a
        /*05da*/ 	.byte	0x3f
	.zero		1


	//   ....[50]....
        /*05dc*/ 	.word	0x00011360
        /*05e0*/ 	.word	0x00000007
        /*05e4*/ 	.word	0x00000000
        /*05e8*/ 	.short	0x010a
        /*05ea*/ 	.byte	0x3f
	.zero		1


	//   ....[51]....
        /*05ec*/ 	.word	0x00011390
        /*05f0*/ 	.word	0x00000006
        /*05f4*/ 	.word	0x00000000
        /*05f8*/ 	.short	0x010a
        /*05fa*/ 	.byte	0x3f
	.zero		1


	//   ....[52]....
        /*05fc*/ 	.word	0x00011410
        /*0600*/ 	.word	0x00000003
        /*0604*/ 	.word	0x00036800
        /*0608*/ 	.short	0x010a
        /*060a*/ 	.byte	0x3f
	.zero		1


	//   ....[53]....
        /*060c*/ 	.word	0x00011480
        /*0610*/ 	.word	0x00000003
        /*0614*/ 	.word	0x00036830
        /*0618*/ 	.short	0x010a
        /*061a*/ 	.byte	0x3f
	.zero		1


	//   ....[54]....
        /*061c*/ 	.word	0x000114f0
        /*0620*/ 	.word	0x00000003
        /*0624*/ 	.word	0x00036830
        /*0628*/ 	.short	0x010a
        /*062a*/ 	.byte	0x3f
	.zero		1


	//   ....[55]....
        /*062c*/ 	.word	0x00011550
        /*0630*/ 	.word	0x00000003
        /*0634*/ 	.word	0x00036850
        /*0638*/ 	.short	0x010a
        /*063a*/ 	.byte	0x3f
	.zero		1


	//   ....[56]....
        /*063c*/ 	.word	0x000115a0
        /*0640*/ 	.word	0x00000009
        /*0644*/ 	.word	0x00036850
        /*0648*/ 	.short	0x010a
        /*064a*/ 	.byte	0x3f
	.zero		1


	//   ....[57]....
        /*064c*/ 	.word	0x00011700
        /*0650*/ 	.word	0x00000003
        /*0654*/ 	.word	0x00036840
        /*0658*/ 	.short	0x010a
        /*065a*/ 	.byte	0x3f
	.zero		1


	//   ....[58]....
        /*065c*/ 	.word	0x00012260
        /*0660*/ 	.word	0x00000003
        /*0664*/ 	.word	0x00036820
        /*0668*/ 	.short	0x010a
        /*066a*/ 	.byte	0x3f
	.zero		1


	//   ....[59]....
        /*066c*/ 	.word	0x000122c0
        /*0670*/ 	.word	0x00000003
        /*0674*/ 	.word	0x00036848
        /*0678*/ 	.short	0x010a
        /*067a*/ 	.byte	0x3f
	.zero		1


	//   ....[60]....
        /*067c*/ 	.word	0x00012320
        /*0680*/ 	.word	0x00000003
        /*0684*/ 	.word	0x00036860
        /*0688*/ 	.short	0x010a
        /*068a*/ 	.byte	0x3f
	.zero		1


	//   ....[61]....
        /*068c*/ 	.word	0x00012380
        /*0690*/ 	.word	0x00000003
        /*0694*/ 	.word	0x00036840
        /*0698*/ 	.short	0x010a
        /*069a*/ 	.byte	0x3f
	.zero		1


	//   ....[62]....
        /*069c*/ 	.word	0x000123e0
        /*06a0*/ 	.word	0x00000003
        /*06a4*/ 	.word	0x00036868
        /*06a8*/ 	.short	0x010a
        /*06aa*/ 	.byte	0x3f
	.zero		1


	//   ....[63]....
        /*06ac*/ 	.word	0x00012440
        /*06b0*/ 	.word	0x00000003
        /*06b4*/ 	.word	0x00036848
        /*06b8*/ 	.short	0x010a
        /*06ba*/ 	.byte	0x3f
	.zero		1


	//   ....[64]....
        /*06bc*/ 	.word	0x000124a0
        /*06c0*/ 	.word	0x00000003
        /*06c4*/ 	.word	0x00036860
        /*06c8*/ 	.short	0x010a
        /*06ca*/ 	.byte	0x3f
	.zero		1


	//   ....[65]....
        /*06cc*/ 	.word	0x000124f0
        /*06d0*/ 	.word	0x00000003
        /*06d4*/ 	.word	0x00036860
        /*06d8*/ 	.short	0x010a
        /*06da*/ 	.byte	0x3f
	.zero		1


	//   ....[66]....
        /*06dc*/ 	.word	0x00012540
        /*06e0*/ 	.word	0x00000002
        /*06e4*/ 	.word	0x00036820
        /*06e8*/ 	.short	0x010a
        /*06ea*/ 	.byte	0x3f
	.zero		1


	//   ....[67]....
        /*06ec*/ 	.word	0x000126e0
        /*06f0*/ 	.word	0x00000007
        /*06f4*/ 	.word	0x00000000
        /*06f8*/ 	.short	0x010a
        /*06fa*/ 	.byte	0x3f
	.zero		1


	//   ....[68]....
        /*06fc*/ 	.word	0x00012730
        /*0700*/ 	.word	0x00000008
        /*0704*/ 	.word	0x00000000
        /*0708*/ 	.short	0x010a
        /*070a*/ 	.byte	0x3f
	.zero		1


	//   ....[69]....
        /*070c*/ 	.word	0x00012780
        /*0710*/ 	.word	0x00000007
        /*0714*/ 	.word	0x00000000
        /*0718*/ 	.short	0x010a
        /*071a*/ 	.byte	0x3f
	.zero		1


	//----- nvinfo : EIATTR_NUM_MBARRIERS
	.align		4
.L_93:
        /*071c*/ 	.byte	0x03, 0x38
        /*071e*/ 	.short	0x0016


	//----- nvinfo : EIATTR_EXIT_INSTR_OFFSETS
	.align		4
        /*0720*/ 	.byte	0x04, 0x1c
        /*0722*/ 	.short	(.L_95 - .L_94)


	//   ....[0]....
.L_94:
        /*0724*/ 	.word	0x000113e0


	//----- nvinfo : EIATTR_MAX_THREADS
	.align		4
.L_95:
        /*0728*/ 	.byte	0x04, 0x05
        /*072a*/ 	.short	(.L_97 - .L_96)
.L_96:
        /*072c*/ 	.word	0x00000180
        /*0730*/ 	.word	0x00000001
        /*0734*/ 	.word	0x00000001


	//----- nvinfo : EIATTR_CRS_STACK_SIZE
	.align		4
.L_97:
        /*0738*/ 	.byte	0x04, 0x1e
        /*073a*/ 	.short	(.L_99 - .L_98)
.L_98:
        /*073c*/ 	.word	0x00000000


	//----- nvinfo : EIATTR_CBANK_PARAM_SIZE
	.align		4
.L_99:
        /*0740*/ 	.byte	0x03, 0x19
        /*0742*/ 	.short	0x0a70


	//----- nvinfo : EIATTR_PARAM_CBANK
	.align		4
        /*0744*/ 	.byte	0x04, 0x0a
        /*0746*/ 	.short	(.L_101 - .L_100)
	.align		4
.L_100:
        /*0748*/ 	.word	index@(.nv.constant0._ZN7cutlass13device_kernelIN5flash11enable_sm90INS1_16FlashAttnFwdSm90INS1_25CollectiveMainloopFwdSm90ILi2EN4cute5tupleIJNS5_1CILi1EEES8_S8_EEENS6_IJNS7_ILi128EEENS7_ILi112EEENS7_ILi192EEEEEELi192ENS_6half_tEfNS_4arch4Sm90ELb0ELb0ELb0ELb0ELb0ELb0ELb0ELb1ELb1ELb1ELb1ELb0EEENS1_21CollectiveEpilogueFwdINS6_IJSA_SC_SB_EEES9_SE_SG_Li256ELb0ELb1ELb1ELb0EEENS1_19SingleTileSchedulerILb0ELb1ELb1ELi128EEEEEEEEEvNT_6ParamsE)
        /*074c*/ 	.short	0x0210
        /*074e*/ 	.short	0x0a70


	//----- nvinfo : EIATTR_SW_WAR
	.align		4
.L_101:
        /*0750*/ 	.byte	0x04, 0x36
        /*0752*/ 	.short	(.L_103 - .L_102)
.L_102:
        /*0754*/ 	.word	0x00000008
.L_103:


//--------------------- .nv.info._ZN7cutlass13device_kernelIN5flash11enable_sm90INS1_16FlashAttnFwdSm90INS1_25CollectiveMainloopFwdSm90ILi2EN4cute5tupleIJNS5_1CILi1EEES8_S8_EEENS6_IJNS7_ILi128EEENS7_ILi112EEENS7_ILi192EEEEEELi192ENS_6half_tEfNS_4arch4Sm90ELb0ELb0ELb0ELb1ELb0ELb0ELb0ELb1ELb1ELb1ELb1ELb0EEENS1_21CollectiveEpilogueFwdINS6_IJSA_SC_SB_EEES9_SE_SG_Li256ELb1ELb1ELb1ELb0EEENS1_36VarlenDynamicPersistentTileSchedulerILi128ELi112ELi256ELi128ELb1ELb1ELb1ELb0ELb1ELb1EEEEEEEEEvNT_6ParamsE --------------------------
	.section	.nv.info._ZN7cutlass13device_kernelIN5flash11enable_sm90INS1_16FlashAttnFwdSm90INS1_25CollectiveMainloopFwdSm90ILi2EN4cute5tupleIJNS5_1CILi1EEES8_S8_EEENS6_IJNS7_ILi128EEENS7_ILi112EEENS7_ILi192EEEEEELi192ENS_6half_tEfNS_4arch4Sm90ELb0ELb0ELb0ELb1ELb0ELb0ELb0ELb1ELb1ELb1ELb1ELb0EEENS1_21CollectiveEpilogueFwdINS6_IJSA_SC_SB_EEES9_SE_SG_Li256ELb1ELb1ELb1ELb0EEENS1_36VarlenDynamicPersistentTileSchedulerILi128ELi112ELi256ELi128ELb1ELb1ELb1ELb0ELb1ELb1EEEEEEEEEvNT_6ParamsE,"",@"SHT_CUDA_INFO"
	.sectionflags	@""
	.align	4


	//----- nvinfo : EIATTR_CUDA_API_VERSION
	.align		4
        /*0000*/ 	.byte	0x04, 0x37
        /*0002*/ 	.short	(.L_105 - .L_104)
.L_104:
        /*0004*/ 	.word	0x00000082


	//----- nvinfo : EIATTR_KPARAM_INFO
	.align		4
.L_105:
        /*0008*/ 	.byte	0x04, 0x17
        /*000a*/ 	.short	(.L_107 - .L_106)
.L_106:
        /*000c*/ 	.word	0x00000000
        /*0010*/ 	.short	0x0000
        /*0012*/ 	.short	0x0070
        /*0014*/ 	.byte	0x00, 0xf0, 0x01, 0x2a


	//----- nvinfo : EIATTR_SPARSE_MMA_MASK
	.align		4
.L_107:
        /*0018*/ 	.byte	0x03, 0x50
        /*001a*/ 	.short	0x0000


	//----- nvinfo : EIATTR_MAXREG_COUNT
	.align		4
        /*001c*/ 	.byte	0x03, 0x1b
        /*001e*/ 	.short	0x00a8


	//----- nvinfo : EIATTR_NUM_BARRIERS
	.align		4
        /*0020*/ 	.byte	0x02, 0x4c
        /*0022*/ 	.byte	0x09
	.zero		1


	//----- nvinfo : EIATTR_EXTERNS
	.align		4
        /*0024*/ 	.byte	0x04, 0x0f
        /*0026*/ 	.short	(.L_109 - .L_108)


	//   ....[0]....
	.align		4
.L_108:
        /*0028*/ 	.word	index@(__assertfail)


	//----- nvinfo : EIATTR_ANNOTATIONS
	.align		4
.L_109:
        /*002c*/ 	.byte	0x04, 0x55
        /*002e*/ 	.short	(.L_111 - .L_110)


	//   ....[0]....
.L_110:
        /*0030*/ 	.word	0x00000001
        /*0034*/ 	.byte	0x50, 0x09, 0x00, 0x00, 0x01, 0x00, 0x00, 0x00, 0x60, 0x0a, 0x00, 0x00, 0x01, 0x00, 0x00, 0x00
        /* <DEDUP_REMOVED lines=72> */
        /*04c4*/ 	.byte	0x90, 0x70, 0x01, 0x00


	//----- nvinfo : EIATTR_MERCURY_ISA_VERSION
	.align		4
.L_111:
        /*04c8*/ 	.byte	0x03, 0x5f
        /*04ca*/ 	.short	0x0101


	//----- nvinfo : EIATTR_UNUSED_LOAD_BYTE_OFFSET
	.align		4
        /*04cc*/ 	.byte	0x04, 0x44
        /*04ce*/ 	.short	(.L_113 - .L_112)


	//   ....[0]....
.L_112:
        /*04d0*/ 	.word	0x00000a10
        /*04d4*/ 	.word	0x0000fff0


	//   ....[1]....
        /*04d8*/ 	.word	0x0000b280
        /*04dc*/ 	.word	0x0000fff0


	//----- nvinfo : EIATTR_INT_WARP_WIDE_INSTR_OFFSETS
	.align		4
.L_113:
        /*04e0*/ 	.byte	0x04, 0x31
        /*04e2*/ 	.short	(.L_115 - .L_114)


	//   ....[0]....
.L_114:
        /*04e4*/ 	.word	0x00000130


	//   ....[1]....
        /*04e8*/ 	.word	0x00000170


	//   ....[2]....
        /*04ec*/ 	.word	0x000001e0


	//   ....[3]....
        /*04f0*/ 	.word	0x00008bd0


	//   ....[4]....
        /*04f4*/ 	.word	0x000107d0


	//   ....[5]....
        /*04f8*/ 	.word	0x00010870


	//   ....[6]....
        /*04fc*/ 	.word	0x00014660


	//   ....[7]....
        /*0500*/ 	.word	0x000146d0


	//----- nvinfo : EIATTR_COOP_GROUP_MASK_REGIDS
	.align		4
.L_115:
        /*0504*/ 	.byte	0x04, 0x29
        /*0506*/ 	.short	(.L_117 - .L_116)


	//   ....[0]....
.L_116:
        /*0508*/ 	.word	0xffffffff


	//   ....[1]....
        /*050c*/ 	.word	0xffffffff


	//   ....[2]....
        /*0510*/ 	.word	0xffffffff


	//   ....[3]....
        /*0514*/ 	.word	0xffffffff


	//   ....[4]....
        /*0518*/ 	.word	0xffffffff


	//   ....[5]....
        /*051c*/ 	.word	0xffffffff


	//   ....[6]....
        /*0520*/ 	.word	0xffffffff


	//   ....[7]....
        /*0524*/ 	.word	0xffffffff


	//   ....[8]....
        /*0528*/ 	.word	0xffffffff


	//   ....[9]....
        /*052c*/ 	.word	0xffffffff


	//   ....[10]....
        /*0530*/ 	.word	0xffffffff


	//   ....[11]....
        /*0534*/ 	.word	0xffffffff


	//   ....[12]....
        /*0538*/ 	.word	0xffffffff


	//   ....[13]....
        /*053c*/ 	.word	0xffffffff


	//   ....[14]....
        /*0540*/ 	.word	0xffffffff


	//   ....[15]....
        /*0544*/ 	.word	0xffffffff


	//   ....[16]....
        /*0548*/ 	.word	0xffffffff


	//   ....[17]....
        /*054c*/ 	.word	0xffffffff


	//   ....[18]....
        /*0550*/ 	.word	0xffffffff


	//   ....[19]....
        /*0554*/ 	.word	0xffffffff


	//   ....[20]....
        /*0558*/ 	.word	0xffffffff


	//   ....[21]....
        /*055c*/ 	.word	0xffffffff


	//   ....[22]....
        /*0560*/ 	.word	0xffffffff


	//   ....[23]....
        /*0564*/ 	.word	0xffffffff


	//   ....[24]....
        /*0568*/ 	.word	0xffffffff


	//   ....[25]....
        /*056c*/ 	.word	0xffffffff


	//   ....[26]....
        /*0570*/ 	.word	0xffffffff


	//   ....[27]....
        /*0574*/ 	.word	0xffffffff


	//   ....[28]....
        /*0578*/ 	.word	0xffffffff


	//   ....[29]....
        /*057c*/ 	.word	0xffffffff


	//   ....[30]....
        /*0580*/ 	.word	0xffffffff


	//   ....[31]....
        /*0584*/ 	.word	0xffffffff


	//   ....[32]....
        /*0588*/ 	.word	0xffffffff


	//   ....[33]....
        /*058c*/ 	.word	0xffffffff


	//   ....[34]....
        /*0590*/ 	.word	0xffffffff


	//   ....[35]....
        /*0594*/ 	.word	0xffffffff


	//   ....[36]....
        /*0598*/ 	.word	0xffffffff


	//   ....[37]....
        /*059c*/ 	.word	0xffffffff


	//   ....[38]....
        /*05a0*/ 	.word	0xffffffff


	//   ....[39]....
        /*05a4*/ 	.word	0xffffffff


	//   ....[40]....
        /*05a8*/ 	.word	0xffffffff


	//   ....[41]....
        /*05ac*/ 	.word	0xffffffff


	//   ....[42]....
        /*05b0*/ 	.word	0xffffffff


	//   ....[43]....
        /*05b4*/ 	.word	0xffffffff


	//   ....[44]....
        /*05b8*/ 	.word	0xffffffff


	//   ....[45]....
        /*05bc*/ 	.word	0xffffffff


	//   ....[46]....
        /*05c0*/ 	.word	0xffffffff


	//   ....[47]....
        /*05c4*/ 	.word	0xffffffff


	//   ....[48]....
        /*05c8*/ 	.word	0xffffffff


	//   ....[49]....
        /*05cc*/ 	.word	0xffffffff


	//   ....[50]....
        /*05d0*/ 	.word	0xffffffff


	//   ....[51]....
        /*05d4*/ 	.word	0xffffffff


	//   ....[52]....
        /*05d8*/ 	.word	0xffffffff


	//   ....[53]....
        /*05dc*/ 	.word	0xffffffff


	//   ....[54]....
        /*05e0*/ 	.word	0xffffffff


	//   ....[55]....
        /*05e4*/ 	.word	0xffffffff


	//   ....[56]....
        /*05e8*/ 	.word	0xffffffff


	//   ....[57]....
        /*05ec*/ 	.word	0xffffffff


	//   ....[58]....
        /*05f0*/ 	.word	0xffffffff


	//   ....[59]....
        /*05f4*/ 	.word	0xffffffff


	//   ....[60]....
        /*05f8*/ 	.word	0xffffffff


	//   ....[61]....
        /*05fc*/ 	.word	0xffffffff


	//   ....[62]....
        /*0600*/ 	.word	0xffffffff


	//   ....[63]....
        /*0604*/ 	.word	0xffffffff


	//   ....[64]....
        /*0608*/ 	.word	0xffffffff


	//   ....[65]....
        /*060c*/ 	.word	0xffffffff


	//   ....[66]....
        /*0610*/ 	.word	0xffffffff


	//   ....[67]....
        /*0614*/ 	.word	0xffffffff


	//   ....[68]....
        /*0618*/ 	.word	0xffffffff


	//   ....[69]....
        /*061c*/ 	.word	0xffffffff


	//   ....[70]....
        /*0620*/ 	.word	0xffffffff


	//   ....[71]....
        /*0624*/ 	.word	0xffffffff


	//   ....[72]....
        /*0628*/ 	.word	0xffffffff


	//   ....[73]....
        /*062c*/ 	.word	0xffffffff


	//   ....[74]....
        /*0630*/ 	.word	0xffffffff


	//   ....[75]....
        /*0634*/ 	.word	0xffffffff


	//   ....[76]....
        /*0638*/ 	.word	0xffffffff


	//   ....[77]....
        /*063c*/ 	.word	0xffffffff


	//   ....[78]....
        /*0640*/ 	.word	0xffffffff


	//   ....[79]....
        /*0644*/ 	.word	0xffffffff


	//   ....[80]....
        /*0648*/ 	.word	0xffffffff


	//   ....[81]....
        /*064c*/ 	.word	0xffffffff


	//   ....[82]....
        /*0650*/ 	.word	0xffffffff


	//   ....[83]....
        /*0654*/ 	.word	0xffffffff


	//   ....[84]....
        /*0658*/ 	.word	0xffffffff


	//   ....[85]....
        /*065c*/ 	.word	0xffffffff


	//   ....[86]....
        /*0660*/ 	.word	0xffffffff


	//   ....[87]....
        /*0664*/ 	.word	0xffffffff


	//   ....[88]....
        /*0668*/ 	.word	0xffffffff


	//   ....[89]....
        /*066c*/ 	.word	0xffffffff


	//   ....[90]....
        /*0670*/ 	.word	0xffffffff


	//   ....[91]....
        /*0674*/ 	.word	0xffffffff


	//   ....[92]....
        /*0678*/ 	.word	0xffffffff


	//   ....[93]....
        /*067c*/ 	.word	0xffffffff


	//   ....[94]....
        /*0680*/ 	.word	0xffffffff


	//   ....[95]....
        /*0684*/ 	.word	0xffffffff


	//   ....[96]....
        /*0688*/ 	.word	0xffffffff


	//   ....[97]....
        /*068c*/ 	.word	0x0500000f


	//   ....[98]....
        /*0690*/ 	.word	0x0500000f


	//   ....[99]....
        /*0694*/ 	.word	0x0500000f


	//   ....[100]....
        /*0698*/ 	.word	0x0500000f


	//   ....[101]....
        /*069c*/ 	.word	0x0500000f


	//   ....[102]....
        /*06a0*/ 	.word	0x0500000f


	//   ....[103]....
        /*06a4*/ 	.word	0x0500000f


	//   ....[104]....
        /*06a8*/ 	.word	0x0500000f


	//   ....[105]....
        /*06ac*/ 	.word	0x0500000f


	//   ....[106]....
        /*06b0*/ 	.word	0x0500000f


	//   ....[107]....
        /*06b4*/ 	.word	0x0500000f


	//   ....[108]....
        /*06b8*/ 	.word	0x0500000f


	//   ....[109]....
        /*06bc*/ 	.word	0x0500000f


	//   ....[110]....
        /*06c0*/ 	.word	0x0500000f


	//   ....[111]....
        /*06c4*/ 	.word	0x0500000f


	//   ....[112]....
        /*06c8*/ 	.word	0x0500000f


	//   ....[113]....
        /*06cc*/ 	.word	0x0500000f


	//   ....[114]....
        /*06d0*/ 	.word	0x0500000f


	//   ....[115]....
        /*06d4*/ 	.word	0x0500000f


	//   ....[116]....
        /*06d8*/ 	.word	0x0500000f


	//   ....[117]....
        /*06dc*/ 	.word	0x0500000f


	//   ....[118]....
        /*06e0*/ 	.word	0x0500000f


	//   ....[119]....
        /*06e4*/ 	.word	0x0500000f


	//   ....[120]....
        /*06e8*/ 	.word	0x0500000f


	//   ....[121]....
        /*06ec*/ 	.word	0x0500000f


	//   ....[122]....
        /*06f0*/ 	.word	0x0500000f


	//   ....[123]....
        /*06f4*/ 	.word	0x0500000f


	//   ....[124]....
        /*06f8*/ 	.word	0x0500000f


	//   ....[125]....
        /*06fc*/ 	.word	0x0500000f


	//   ....[126]....
        /*0700*/ 	.word	0x0500000f


	//   ....[127]....
        /*0704*/ 	.word	0x0500000f


	//   ....[128]....
        /*0708*/ 	.word	0x0500000f


	//   ....[129]....
        /*070c*/ 	.word	0x0500000f


	//   ....[130]....
        /*0710*/ 	.word	0x0500000f


	//   ....[131]....
        /*0714*/ 	.word	0x0500000f


	//   ....[132]....
        /*0718*/ 	.word	0x0500000f


	//----- nvinfo : EIATTR_COOP_GROUP_INSTR_OFFSETS
	.align		4
.L_117:
        /*071c*/ 	.byte	0x04, 0x28
        /*071e*/ 	.short	(.L_119 - .L_118)


	//   ....[0]....
.L_118:
        /*0720*/ 	.word	0x00000060


	//   ....[1]....
        /*0724*/ 	.word	0x00000140


	//   ....[2]....
        /*0728*/ 	.word	0x00000190


	//   ....[3]....
        /*072c*/ 	.word	0x000003c0


	//   ....[4]....
        /*0730*/ 	.word	0x00000520


	//   ....[5]....
        /*0734*/ 	.word	0x00000640


	//   ....[6]....
        /*0738*/ 	.word	0x000007a0


	//   ....[7]....
        /*073c*/ 	.word	0x00001c80


	//   ....[8]....
        /*0740*/ 	.word	0x00004c70


	//   ....[9]....
        /*0744*/ 	.word	0x00004ca0


	//   ....[10]....
        /*0748*/ 	.word	0x00005280


	//   ....[11]....
        /*074c*/ 	.word	0x00005390


	//   ....[12]....
        /*0750*/ 	.word	0x00008ea0


	//   ....[13]....
        /*0754*/ 	.word	0x00008ed0


	//   ....[14]....
        /*0758*/ 	.word	0x00009280


	//   ....[15]....
        /*075c*/ 	.word	0x00009540


	//   ....[16]....
        /*0760*/ 	.word	0x0000a6d0


	//   ....[17]....
        /*0764*/ 	.word	0x0000a710


	//   ....[18]....
        /*0768*/ 	.word	0x0000a800


	//   ....[19]....
        /*076c*/ 	.word	0x0000ab00


	//   ....[20]....
        /*0770*/ 	.word	0x0000c180


	//   ....[21]....
        /*0774*/ 	.word	0x0000c190


	//   ....[22]....
        /*0778*/ 	.word	0x0000c1a0


	//   ....[23]....
        /*077c*/ 	.word	0x0000c1d0


	//   ....[24]....
        /*0780*/ 	.word	0x0000cad0


	//   ....[25]....
        /*0784*/ 	.word	0x0000caf0


	//   ....[26]....
        /*0788*/ 	.word	0x0000cc50


	//   ....[27]....
        /*078c*/ 	.word	0x0000cc70


	//   ....[28]....
        /*0790*/ 	.word	0x0000cd80


	//   ....[29]....
        /*0794*/ 	.word	0x0000cda0


	//   ....[30]....
        /*0798*/ 	.word	0x0000cec0


	//   ....[31]....
        /*079c*/ 	.word	0x0000cee0


	//   ....[32]....
        /*07a0*/ 	.word	0x0000d460


	//   ....[33]....
        /*07a4*/ 	.word	0x0000d470


	//   ....[34]....
        /*07a8*/ 	.word	0x0000dac0


	//   ....[35]....
        /*07ac*/ 	.word	0x0000dad0


	//   ....[36]....
        /*07b0*/ 	.word	0x0000eb70


	//   ....[37]....
        /*07b4*/ 	.word	0x0000eba0


	//   ....[38]....
        /*07b8*/ 	.word	0x0000ecd0


	//   ....[39]....
        /*07bc*/ 	.word	0x0000ecf0


	//   ....[40]....
        /*07c0*/ 	.word	0x0000ee00


	//   ....[41]....
        /*07c4*/ 	.word	0x0000ee20


	//   ....[42]....
        /*07c8*/ 	.word	0x0000ef40


	//   ....[43]....
        /*07cc*/ 	.word	0x0000ef60


	//   ....[44]....
        /*07d0*/ 	.word	0x0000f110


	//   ....[45]....
        /*07d4*/ 	.word	0x0000f360


	//   ....[46]....
        /*07d8*/ 	.word	0x0000f390


	//   ....[47]....
        /*07dc*/ 	.word	0x0000f3c0


	//   ....[48]....
        /*07e0*/ 	.word	0x0000f3f0


	//   ....[49]....
        /*07e4*/ 	.word	0x0000f420


	//   ....[50]....
        /*07e8*/ 	.word	0x0000f450


	//   ....[51]....
        /*07ec*/ 	.word	0x0000f600


	//   ....[52]....
        /*07f0*/ 	.word	0x0000f630


	//   ....[53]....
        /*07f4*/ 	.word	0x0000f660


	//   ....[54]....
        /*07f8*/ 	.word	0x0000f690


	//   ....[55]....
        /*07fc*/ 	.word	0x0000f6c0


	//   ....[56]....
        /*0800*/ 	.word	0x0000f6f0


	//   ....[57]....
        /*0804*/ 	.word	0x0000f780


	//   ....[58]....
        /*0808*/ 	.word	0x0000f7b0


	//   ....[59]....
        /*080c*/ 	.word	0x0000f7c0


	//   ....[60]....
        /*0810*/ 	.word	0x0000f870


	//   ....[61]....
        /*0814*/ 	.word	0x00010dd0


	//   ....[62]....
        /*0818*/ 	.word	0x000119e0


	//   ....[63]....
        /*081c*/ 	.word	0x00011a00


	//   ....[64]....
        /*0820*/ 	.word	0x00011a40


	//   ....[65]....
        /*0824*/ 	.word	0x00011a70


	//   ....[66]....
        /*0828*/ 	.word	0x00011b90


	//   ....[67]....
        /*082c*/ 	.word	0x00011ba0


	//   ....[68]....
        /*0830*/ 	.word	0x00011c40


	//   ....[69]....
        /*0834*/ 	.word	0x00011c50


	//   ....[70]....
        /*0838*/ 	.word	0x00011cf0


	//   ....[71]....
        /*083c*/ 	.word	0x00011d00


	//   ....[72]....
        /*0840*/ 	.word	0x00011da0


	//   ....[73]....
        /*0844*/ 	.word	0x00011db0


	//   ....[74]....
        /*0848*/ 	.word	0x00011e30


	//   ....[75]....
        /*084c*/ 	.word	0x00011e60


	//   ....[76]....
        /*0850*/ 	.word	0x00011eb0


	//   ....[77]....
        /*0854*/ 	.word	0x00011ef0


	//   ....[78]....
        /*0858*/ 	.word	0x00014ea0


	//   ....[79]....
        /*085c*/ 	.word	0x00014ed0


	//   ....[80]....
        /*0860*/ 	.word	0x00014f30


	//   ....[81]....
        /*0864*/ 	.word	0x00014f60


	//   ....[82]....
        /*0868*/ 	.word	0x00014f90


	//   ....[83]....
        /*086c*/ 	.word	0x00014fc0


	//   ....[84]....
        /*0870*/ 	.word	0x00014ff0


	//   ....[85]....
        /*0874*/ 	.word	0x00015020


	//   ....[86]....
        /*0878*/ 	.word	0x000151f0


	//   ....[87]....
        /*087c*/ 	.word	0x00015220


	//   ....[88]....
        /*0880*/ 	.word	0x00015250


	//   ....[89]....
        /*0884*/ 	.word	0x00015280


	//   ....[90]....
        /*0888*/ 	.word	0x000152b0


	//   ....[91]....
        /*088c*/ 	.word	0x000152e0


	//   ....[92]....
        /*0890*/ 	.word	0x000153a0


	//   ....[93]....
        /*0894*/ 	.word	0x000153c0


	//   ....[94]....
        /*0898*/ 	.word	0x000153d0


	//   ....[95]....
        /*089c*/ 	.word	0x00015430


	//   ....[96]....
        /*08a0*/ 	.word	0x00015b50


	//   ....[97]....
        /*08a4*/ 	.word	0x00016040


	//   ....[98]....
        /*08a8*/ 	.word	0x000161c0


	//   ....[99]....
        /*08ac*/ 	.word	0x00016210


	//   ....[100]....
        /*08b0*/ 	.word	0x000163d0


	//   ....[101]....
        /*08b4*/ 	.word	0x00016420


	//   ....[102]....
        /*08b8*/ 	.word	0x00016560


	//   ....[103]....
        /*08bc*/ 	.word	0x000165d0


	//   ....[104]....
        /*08c0*/ 	.word	0x00016700


	//   ....[105]....
        /*08c4*/ 	.word	0x00016750


	//   ....[106]....
        /*08c8*/ 	.word	0x00016880


	//   ....[107]....
        /*08cc*/ 	.word	0x000168d0


	//   ....[108]....
        /*08d0*/ 	.word	0x00016a00


	//   ....[109]....
        /*08d4*/ 	.word	0x00016a50


	//   ....[110]....
        /*08d8*/ 	.word	0x00016b60


	//   ....[111]....
        /*08dc*/ 	.word	0x00016bd0


	//   ....[112]....
        /*08e0*/ 	.word	0x00016ce0


	//   ....[113]....
        /*08e4*/ 	.word	0x00016d30


	//   ....[114]....
        /*08e8*/ 	.word	0x00017060


	//   ....[115]....
        /*08ec*/ 	.word	0x00017100


	//   ....[116]....
        /*08f0*/ 	.word	0x000172a0


	//   ....[117]....
        /*08f4*/ 	.word	0x00017320


	//   ....[118]....
        /*08f8*/ 	.word	0x000173a0


	//   ....[119]....
        /*08fc*/ 	.word	0x00017420


	//   ....[120]....
        /*0900*/ 	.word	0x000174a0


	//   ....[121]....
        /*0904*/ 	.word	0x00017530


	//   ....[122]....
        /*0908*/ 	.word	0x000175d0


	//   ....[123]....
        /*090c*/ 	.word	0x00017680


	//   ....[124]....
        /*0910*/ 	.word	0x00017700


	//   ....[125]....
        /*0914*/ 	.word	0x00017780


	//   ....[126]....
        /*0918*/ 	.word	0x00017800


	//   ....[127]....
        /*091c*/ 	.word	0x00017890


	//   ....[128]....
        /*0920*/ 	.word	0x00017910


	//   ....[129]....
        /*0924*/ 	.word	0x000179b0


	//   ....[130]....
        /*0928*/ 	.word	0x00017a00


	//   ....[131]....
        /*092c*/ 	.word	0x00017a90


	//   ....[132]....
        /*0930*/ 	.word	0x00017bc0


	//----- nvinfo : EIATTR_REG_RECONFIG
	.align		4
.L_119:
        /*0934*/ 	.byte	0x01, 0x54
	.zero		2


	//----- nvinfo : EIATTR_SYSCALL_OFFSETS
	.align		4
        /*0938*/ 	.byte	0x04, 0x46
        /*093a*/ 	.short	(.L_121 - .L_120)


	//   ....[0]....
.L_120:
        /*093c*/ 	.word	0x00001e00


	//   ....[1]....
        /*0940*/ 	.word	0x000109e0


	//   ....[2]....
        /*0944*/ 	.word	0x00010b30


	//   ....[3]....
        /*0948*/ 	.word	0x00010c30


	//   ....[4]....
        /*094c*/ 	.word	0x000115c0


	//----- nvinfo : EIATTR_MBARRIER_INSTR_OFFSETS
	.align		4
.L_121:
        /*0950*/ 	.byte	0x04, 0x39
        /*0952*/ 	.short	(.L_123 - .L_122)


	//   ....[0]....
.L_122:
        /*0954*/ 	.word	0x00000270
        /*0958*/ 	.word	0x000000ff
        /*095c*/ 	.word	0x00036800
        /*0960*/ 	.short	0x0100
        /*0962*/ 	.byte	0x08
	.zero		1


	//   ....[1]....
        /*0964*/ 	.word	0x00000280
        /*0968*/ 	.word	0x000000ff
        /*096c*/ 	.word	0x00036820
        /*0970*/ 	.short	0x0100
        /*0972*/ 	.byte	0x08
	.zero		1


	//   ....[2]....
        /*0974*/ 	.word	0x00000370
        /*0978*/ 	.word	0x000000ff
        /*097c*/ 	.word	0x00036830
        /*0980*/ 	.short	0x0100
        /*0982*/ 	.byte	0x08
	.zero		1


	//   ....[3]....
        /*0984*/ 	.word	0x00000380
        /*0988*/ 	.word	0x000000ff
        /*098c*/ 	.word	0x00036840
        /*0990*/ 	.short	0x0100
        /*0992*/ 	.byte	0x08
	.zero		1


	//   ....[4]....
        /*0994*/ 	.word	0x00000390
        /*0998*/ 	.word	0x000000ff
        /*099c*/ 	.word	0x00036838
        /*09a0*/ 	.short	0x0100
        /*09a2*/ 	.byte	0x08
	.zero		1


	//   ....[5]....
        /*09a4*/ 	.word	0x000003a0
        /*09a8*/ 	.word	0x000000ff
        /*09ac*/ 	.word	0x00036848
        /*09b0*/ 	.short	0x0100
        /*09b2*/ 	.byte	0x08
	.zero		1


	//   ....[6]....
        /*09b4*/ 	.word	0x000004d0
        /*09b8*/ 	.word	0x000000ff
        /*09bc*/ 	.word	0x00036850
        /*09c0*/ 	.short	0x0100
        /*09c2*/ 	.byte	0x08
	.zero		1


	//   ....[7]....
        /*09c4*/ 	.word	0x000004e0
        /*09c8*/ 	.word	0x000000ff
        /*09cc*/ 	.word	0x00036860
        /*09d0*/ 	.short	0x0100
        /*09d2*/ 	.byte	0x08
	.zero		1


	//   ....[8]....
        /*09d4*/ 	.word	0x000004f0
        /*09d8*/ 	.word	0x000000ff
        /*09dc*/ 	.word	0x00036858
        /*09e0*/ 	.short	0x0100
        /*09e2*/ 	.byte	0x08
	.zero		1


	//   ....[9]....
        /*09e4*/ 	.word	0x00000500
        /*09e8*/ 	.word	0x000000ff
        /*09ec*/ 	.word	0x00036868
        /*09f0*/ 	.short	0x0100
        /*09f2*/ 	.byte	0x08
	.zero		1


	//   ....[10]....
        /*09f4*/ 	.word	0x000005f0
        /*09f8*/ 	.word	0x000000ff
        /*09fc*/ 	.word	0x00036870
        /*0a00*/ 	.short	0x0100
        /*0a02*/ 	.byte	0x06
	.zero		1


	//   ....[11]....
        /*0a04*/ 	.word	0x00000600
        /*0a08*/ 	.word	0x000000ff
        /*0a0c*/ 	.word	0x00036880
        /*0a10*/ 	.short	0x0100
        /*0a12*/ 	.byte	0x06
	.zero		1


	//   ....[12]....
        /*0a14*/ 	.word	0x00000610
        /*0a18*/ 	.word	0x000000ff
        /*0a1c*/ 	.word	0x00036878
        /*0a20*/ 	.short	0x0100
        /*0a22*/ 	.byte	0x06
	.zero		1


	//   ....[13]....
        /*0a24*/ 	.word	0x00000620
        /*0a28*/ 	.word	0x000000ff
        /*0a2c*/ 	.word	0x00036888
        /*0a30*/ 	.short	0x0100
        /*0a32*/ 	.byte	0x06
	.zero		1


	//   ....[14]....
        /*0a34*/ 	.word	0x00000750
        /*0a38*/ 	.word	0x000000ff
        /*0a3c*/ 	.word	0x00036890
        /*0a40*/ 	.short	0x0100
        /*0a42*/ 	.byte	0x08
	.zero		1


	//   ....[15]....
        /*0a44*/ 	.word	0x00000760
        /*0a48*/ 	.word	0x000000ff
        /*0a4c*/ 	.word	0x000368a0
        /*0a50*/ 	.short	0x0100
        /*0a52*/ 	.byte	0x08
	.zero		1


	//   ....[16]....
        /*0a54*/ 	.word	0x00000770
        /*0a58*/ 	.word	0x000000ff
        /*0a5c*/ 	.word	0x00036898
        /*0a60*/ 	.short	0x0100
        /*0a62*/ 	.byte	0x08
	.zero		1


	//   ....[17]....
        /*0a64*/ 	.word	0x00000780
        /*0a68*/ 	.word	0x000000ff
        /*0a6c*/ 	.word	0x000368a8
        /*0a70*/ 	.short	0x0100
        /*0a72*/ 	.byte	0x08
	.zero		1


	//   ....[18]....
        /*0a74*/ 	.word	0x000008b0
        /*0a78*/ 	.word	0x000000ff
        /*0a7c*/ 	.word	0x000368b0
        /*0a80*/ 	.short	0x0100
        /*0a82*/ 	.byte	0x08
	.zero		1


	//   ....[19]....
        /*0a84*/ 	.word	0x000008c0
        /*0a88*/ 	.word	0x000000ff
        /*0a8c*/ 	.word	0x000368c0
        /*0a90*/ 	.short	0x0100
        /*0a92*/ 	.byte	0x08
	.zero		1


	//   ....[20]....
        /*0a94*/ 	.word	0x000008d0
        /*0a98*/ 	.word	0x000000ff
        /*0a9c*/ 	.word	0x000368b8
        /*0aa0*/ 	.short	0x0100
        /*0aa2*/ 	.byte	0x08
	.zero		1


	//   ....[21]....
        /*0aa4*/ 	.word	0x000008e0
        /*0aa8*/ 	.word	0x000000ff
        /*0aac*/ 	.word	0x000368c8
        /*0ab0*/ 	.short	0x0100
        /*0ab2*/ 	.byte	0x08
	.zero		1


	//   ....[22]....
        /*0ab4*/ 	.word	0x00001eb0
        /*0ab8*/ 	.word	0x00000004
        /*0abc*/ 	.word	0x00036800
        /*0ac0*/ 	.short	0x010a
        /*0ac2*/ 	.byte	0x3f
	.zero		1


	//   ....[23]....
        /*0ac4*/ 	.word	0x00001f50
        /*0ac8*/ 	.word	0x00000000
        /*0acc*/ 	.word	0x00036830
        /*0ad0*/ 	.short	0x010a
        /*0ad2*/ 	.byte	0x3f
	.zero		1


	//   ....[24]....
        /*0ad4*/ 	.word	0x00001fc0
        /*0ad8*/ 	.word	0x00000000
        /*0adc*/ 	.word	0x00036830
        /*0ae0*/ 	.short	0x010a
        /*0ae2*/ 	.byte	0x3f
	.zero		1


	//   ....[25]....
        /*0ae4*/ 	.word	0x00004bc0
        /*0ae8*/ 	.word	0x00000000
        /*0aec*/ 	.word	0x00000000
        /*0af0*/ 	.short	0x0101
        /*0af2*/ 	.byte	0x3f
	.zero		1


	//   ....[26]....
        /*0af4*/ 	.word	0x00006360
        /*0af8*/ 	.word	0x000000ff
        /*0afc*/ 	.word	0x00036830
        /*0b00*/ 	.short	0x010a
        /*0b02*/ 	.byte	0x3c
	.zero		1


	//   ....[27]....
        /*0b04*/ 	.word	0x000063a0
        /*0b08*/ 	.word	0x000000ff
        /*0b0c*/ 	.word	0x00036830
        /*0b10*/ 	.short	0x010a
        /*0b12*/ 	.byte	0x3c
	.zero		1


	//   ....[28]....
        /*0b14*/ 	.word	0x00008b20
        /*0b18*/ 	.word	0x000000ff
        /*0b1c*/ 	.word	0x00036850
        /*0b20*/ 	.short	0x010a
        /*0b22*/ 	.byte	0x0a
	.zero		1


	//   ....[29]....
        /*0b24*/ 	.word	0x00008b60
        /*0b28*/ 	.word	0x000000ff
        /*0b2c*/ 	.word	0x00036850
        /*0b30*/ 	.short	0x010a
        /*0b32*/ 	.byte	0x0a
	.zero		1


	//   ....[30]....
        /*0b34*/ 	.word	0x00009f50
        /*0b38*/ 	.word	0x000000ff
        /*0b3c*/ 	.word	0x00000000
        /*0b40*/ 	.short	0x0101
        /*0b42*/ 	.byte	0x3c
	.zero		1


	//   ....[31]....
        /*0b44*/ 	.word	0x00009fc0
        /*0b48*/ 	.word	0x000000ff
        /*0b4c*/ 	.word	0x00000000
        /*0b50*/ 	.short	0x0101
        /*0b52*/ 	.byte	0x0a
	.zero		1


	//   ....[32]....
        /*0b54*/ 	.word	0x0000a630
        /*0b58*/ 	.word	0x0000000d
        /*0b5c*/ 	.word	0x00036850
        /*0b60*/ 	.short	0x010a
        /*0b62*/ 	.byte	0x3f
	.zero		1


	//   ....[33]....
        /*0b64*/ 	.word	0x0000a670
        /*0b68*/ 	.word	0x0000000d
        /*0b6c*/ 	.word	0x00036850
        /*0b70*/ 	.short	0x010a
        /*0b72*/ 	.byte	0x3f
	.zero		1


	//   ....[34]....
        /*0b74*/ 	.word	0x0000ac20
        /*0b78*/ 	.word	0x0000000b
        /*0b7c*/ 	.word	0x00000000
        /*0b80*/ 	.short	0x0101
        /*0b82*/ 	.byte	0x3f
	.zero		1


	//   ....[35]....
        /*0b84*/ 	.word	0x0000cab0
        /*0b88*/ 	.word	0x000000ff
        /*0b8c*/ 	.word	0x00000000
        /*0b90*/ 	.short	0x0101
        /*0b92*/ 	.byte	0x08
	.zero		1


	//   ....[36]....
        /*0b94*/ 	.word	0x0000d1e0
        /*0b98*/ 	.word	0x000000ff
        /*0b9c*/ 	.word	0x00000000
        /*0ba0*/ 	.short	0x0101
        /*0ba2*/ 	.byte	0x08
	.zero		1


	//   ....[37]....
        /*0ba4*/ 	.word	0x00011050
        /*0ba8*/ 	.word	0x00000000
        /*0bac*/ 	.word	0x00036840
        /*0bb0*/ 	.short	0x010a
        /*0bb2*/ 	.byte	0x3f
	.zero		1


	//   ....[38]....
        /*0bb4*/ 	.word	0x00012010
        /*0bb8*/ 	.word	0x00000012
        /*0bbc*/ 	.word	0x00036800
        /*0bc0*/ 	.short	0x0107
        /*0bc2*/ 	.byte	0x3f
	.zero		1


	//   ....[39]....
        /*0bc4*/ 	.word	0x00012120
        /*0bc8*/ 	.word	0x00000012
        /*0bcc*/ 	.word	0x00036800
        /*0bd0*/ 	.short	0x0101
        /*0bd2*/ 	.byte	0x3f
	.zero		1


	//   ....[40]....
        /*0bd4*/ 	.word	0x00012140
        /*0bd8*/ 	.word	0x00000012
        /*0bdc*/ 	.word	0x00036820
        /*0be0*/ 	.short	0x010a
        /*0be2*/ 	.byte	0x3f
	.zero		1


	//   ....[41]....
        /*0be4*/ 	.word	0x00012510
        /*0be8*/ 	.word	0x00000003
        /*0bec*/ 	.word	0x00036840
        /*0bf0*/ 	.short	0x010a
        /*0bf2*/ 	.byte	0x3f
	.zero		1


	//   ....[42]....
        /*0bf4*/ 	.word	0x000129b0
        /*0bf8*/ 	.word	0x00000003
        /*0bfc*/ 	.word	0x00000060
        /*0c00*/ 	.short	0x010a
        /*0c02*/ 	.byte	0x3f
	.zero		1


	//   ....[43]....
        /*0c04*/ 	.word	0x00013140
        /*0c08*/ 	.word	0x00000003
        /*0c0c*/ 	.word	0x00036840
        /*0c10*/ 	.short	0x010a
        /*0c12*/ 	.byte	0x3f
	.zero		1


	//   ....[44]....
        /*0c14*/ 	.word	0x000135e0
        /*0c18*/ 	.word	0x00000002
        /*0c1c*/ 	.word	0x00000060
        /*0c20*/ 	.short	0x010a
        /*0c22*/ 	.byte	0x3f
	.zero		1


	//   ....[45]....
        /*0c24*/ 	.word	0x00013cb0
        /*0c28*/ 	.word	0x00000002
        /*0c2c*/ 	.word	0x00036840
        /*0c30*/ 	.short	0x010a
        /*0c32*/ 	.byte	0x3f
	.zero		1


	//   ....[46]....
        /*0c34*/ 	.word	0x00014150
        /*0c38*/ 	.word	0x00000002
        /*0c3c*/ 	.word	0x00000060
        /*0c40*/ 	.short	0x010a
        /*0c42*/ 	.byte	0x3f
	.zero		1


	//   ....[47]....
        /*0c44*/ 	.word	0x000147d0
        /*0c48*/ 	.word	0x00000000
        /*0c4c*/ 	.word	0x00036860
        /*0c50*/ 	.short	0x010a
        /*0c52*/ 	.byte	0x3f
	.zero		1


	//   ....[48]....
        /*0c54*/ 	.word	0x00015ad0
        /*0c58*/ 	.word	0x00000000
        /*0c5c*/ 	.word	0x00036820
        /*0c60*/ 	.short	0x010a
        /*0c62*/ 	.byte	0x3f
	.zero		1


	//   ....[49]....
        /*0c64*/ 	.word	0x00015ce0
        /*0c68*/ 	.word	0x00000006
        /*0c6c*/ 	.word	0x00000000
        /*0c70*/ 	.short	0x010a
        /*0c72*/ 	.byte	0x3f
	.zero		1


	//   ....[50]....
        /*0c74*/ 	.word	0x00015d10
        /*0c78*/ 	.word	0x00000007
        /*0c7c*/ 	.word	0x00000000
        /*0c80*/ 	.short	0x010a
        /*0c82*/ 	.byte	0x3f
	.zero		1


	//   ....[51]....
        /*0c84*/ 	.word	0x00015d70
        /*0c88*/ 	.word	0x00000004
        /*0c8c*/ 	.word	0x00000000
        /*0c90*/ 	.short	0x010a
        /*0c92*/ 	.byte	0x3f
	.zero		1


	//   ....[52]....
        /*0c94*/ 	.word	0x00015da0
        /*0c98*/ 	.word	0x00000003
        /*0c9c*/ 	.word	0x00000000
        /*0ca0*/ 	.short	0x010a
        /*0ca2*/ 	.byte	0x3f
	.zero		1


	//   ....[53]....
        /*0ca4*/ 	.word	0x00015e00
        /*0ca8*/ 	.word	0x00000004
        /*0cac*/ 	.word	0x00036800
        /*0cb0*/ 	.short	0x010a
        /*0cb2*/ 	.byte	0x3f
	.zero		1


	//   ....[54]....
        /*0cb4*/ 	.word	0x00015e50
        /*0cb8*/ 	.word	0x00000000
        /*0cbc*/ 	.word	0x00036830
        /*0cc0*/ 	.short	0x010a
        /*0cc2*/ 	.byte	0x3f
	.zero		1


	//   ....[55]....
        /*0cc4*/ 	.word	0x00015eb0
        /*0cc8*/ 	.word	0x00000003
        /*0ccc*/ 	.word	0x00036830
        /*0cd0*/ 	.short	0x010a
        /*0cd2*/ 	.byte	0x3f
	.zero		1


	//   ....[56]....
        /*0cd4*/ 	.word	0x00015f10
        /*0cd8*/ 	.word	0x00000002
        /*0cdc*/ 	.word	0x00036850
        /*0ce0*/ 	.short	0x010a
        /*0ce2*/ 	.byte	0x3f
	.zero		1


	//   ....[57]....
        /*0ce4*/ 	.word	0x00015f60
        /*0ce8*/ 	.word	0x0000000d
        /*0cec*/ 	.word	0x00036850
        /*0cf0*/ 	.short	0x010a
        /*0cf2*/ 	.byte	0x3f
	.zero		1


	//   ....[58]....
        /*0cf4*/ 	.word	0x00016100
        /*0cf8*/ 	.word	0x00000000
        /*0cfc*/ 	.word	0x00036840
        /*0d00*/ 	.short	0x010a
        /*0d02*/ 	.byte	0x3f
	.zero		1


	//   ....[59]....
        /*0d04*/ 	.word	0x00016d70
        /*0d08*/ 	.word	0x00000012
        /*0d0c*/ 	.word	0x00036820
        /*0d10*/ 	.short	0x010a
        /*0d12*/ 	.byte	0x3f
	.zero		1


	//   ....[60]....
        /*0d14*/ 	.word	0x00016dc0
        /*0d18*/ 	.word	0x00000003
        /*0d1c*/ 	.word	0x00036840
        /*0d20*/ 	.short	0x010a
        /*0d22*/ 	.byte	0x3f
	.zero		1


	//   ....[61]....
        /*0d24*/ 	.word	0x00016e10
        /*0d28*/ 	.word	0x00000003
        /*0d2c*/ 	.word	0x00000060
        /*0d30*/ 	.short	0x010a
        /*0d32*/ 	.byte	0x3f
	.zero		1


	//   ....[62]....
        /*0d34*/ 	.word	0x00016e60
        /*0d38*/ 	.word	0x00000003
        /*0d3c*/ 	.word	0x00036840
        /*0d40*/ 	.short	0x010a
        /*0d42*/ 	.byte	0x3f
	.zero		1


	//   ....[63]....
        /*0d44*/ 	.word	0x00016eb0
        /*0d48*/ 	.word	0x00000002
        /*0d4c*/ 	.word	0x00000060
        /*0d50*/ 	.short	0x010a
        /*0d52*/ 	.byte	0x3f
	.zero		1


	//   ....[64]....
        /*0d54*/ 	.word	0x00016f00
        /*0d58*/ 	.word	0x00000002
        /*0d5c*/ 	.word	0x00036840
        /*0d60*/ 	.short	0x010a
        /*0d62*/ 	.byte	0x3f
	.zero		1


	//   ....[65]....
        /*0d64*/ 	.word	0x00016f50
        /*0d68*/ 	.word	0x00000002
        /*0d6c*/ 	.word	0x00000060
        /*0d70*/ 	.short	0x010a
        /*0d72*/ 	.byte	0x3f
	.zero		1


	//   ....[66]....
        /*0d74*/ 	.word	0x00016fa0
        /*0d78*/ 	.word	0x00000000
        /*0d7c*/ 	.word	0x00036860
        /*0d80*/ 	.short	0x010a
        /*0d82*/ 	.byte	0x3f
	.zero		1


	//   ....[67]....
        /*0d84*/ 	.word	0x00017ae0
        /*0d88*/ 	.word	0x00000000
        /*0d8c*/ 	.word	0x00036820
        /*0d90*/ 	.short	0x010a
        /*0d92*/ 	.byte	0x3f
	.zero		1


	//   ....[68]....
        /*0d94*/ 	.word	0x00017c80
        /*0d98*/ 	.word	0x00000006
        /*0d9c*/ 	.word	0x00000000
        /*0da0*/ 	.short	0x010a
        /*0da2*/ 	.byte	0x3f
	.zero		1


	//   ....[69]....
        /*0da4*/ 	.word	0x00017cd0
        /*0da8*/ 	.word	0x00000007
        /*0dac*/ 	.word	0x00000000
        /*0db0*/ 	.short	0x010a
        /*0db2*/ 	.byte	0x3f
	.zero		1


	//   ....[70]....
        /*0db4*/ 	.word	0x00017d20
        /*0db8*/ 	.word	0x00000004
        /*0dbc*/ 	.word	0x00000000
        /*0dc0*/ 	.short	0x010a
        /*0dc2*/ 	.byte	0x3f
	.zero		1


	//----- nvinfo : EIATTR_NUM_MBARRIERS
	.align		4
.L_123:
        /*0dc4*/ 	.byte	0x03, 0x38
        /*0dc6*/ 	.short	0x0016


	//----- nvinfo : EIATTR_EXIT_INSTR_OFFSETS
	.align		4
        /*0dc8*/ 	.byte	0x04, 0x1c
        /*0dca*/ 	.short	(.L_125 - .L_124)


	//   ....[0]....
.L_124:
        /*0dcc*/ 	.word	0x00000a50


	//   ....[1]....
        /*0dd0*/ 	.word	0x0000f0b0


	//   ....[2]....
        /*0dd4*/ 	.word	0x00015df0


	//----- nvinfo : EIATTR_MAX_THREADS
	.align		4
.L_125:
        /*0dd8*/ 	.byte	0x04, 0x05
        /*0dda*/ 	.short	(.L_127 - .L_126)
.L_126:
        /*0ddc*/ 	.word	0x00000180
        /*0de0*/ 	.word	0x00000001
        /*0de4*/ 	.word	0x00000001


	//----- nvinfo : EIATTR_CRS_STACK_SIZE
	.align		4
.L_127:
        /*0de8*/ 	.byte	0x04, 0x1e
        /*0dea*/ 	.short	(.L_129 - .L_128)
.L_128:
        /*0dec*/ 	.word	0x00000000


	//----- nvinfo : EIATTR_CBANK_PARAM_SIZE
	.align		4
.L_129:
        /*0df0*/ 	.byte	0x03, 0x19
        /*0df2*/ 	.short	0x0af0


	//----- nvinfo : EIATTR_PARAM_CBANK
	.align		4
        /*0df4*/ 	.byte	0x04, 0x0a
        /*0df6*/ 	.short	(.L_131 - .L_130)
	.align		4
.L_130:
        /*0df8*/ 	.word	index@(.nv.constant0._ZN7cutlass13device_kernelIN5flash11enable_sm90INS1_16FlashAttnFwdSm90INS1_25CollectiveMainloopFwdSm90ILi2EN4cute5tupleIJNS5_1CILi1EEES8_S8_EEENS6_IJNS7_ILi128EEENS7_ILi112EEENS7_ILi192EEEEEELi192ENS_6half_tEfNS_4arch4Sm90ELb0ELb0ELb0ELb1ELb0ELb0ELb0ELb1ELb1ELb1ELb1ELb0EEENS1_21CollectiveEpilogueFwdINS6_IJSA_SC_SB_EEES9_SE_SG_Li256ELb1ELb1ELb1ELb0EEENS1_36VarlenDynamicPersistentTileSchedulerILi128ELi112ELi256ELi128ELb1ELb1ELb1ELb0ELb1ELb1EEEEEEEEEvNT_6ParamsE)
        /*0dfc*/ 	.short	0x0210
        /*0dfe*/ 	.short	0x0af0


	//----- nvinfo : EIATTR_SW_WAR
	.align		4
.L_131:
        /*0e00*/ 	.byte	0x04, 0x36
        /*0e02*/ 	.short	(.L_133 - .L_132)
.L_132:
        /*0e04*/ 	.word	0x00000008
.L_133:


//--------------------- .nv.info._ZN7cutlass13device_kernelIN5flash11enable_sm90INS1_16FlashAttnFwdSm90INS1_25CollectiveMainloopFwdSm90ILi2EN4cute5tupleIJNS5_1CILi1EEES8_S8_EEENS6_IJNS7_ILi128EEENS7_ILi112EEENS7_ILi192EEEEEELi192ENS_6half_tEfNS_4arch4Sm90ELb0ELb0ELb0ELb1ELb0ELb1ELb0ELb1ELb1ELb1ELb1ELb0EEENS1_21CollectiveEpilogueFwdINS6_IJSA_SC_SB_EEES9_SE_SG_Li256ELb1ELb1ELb1ELb0EEENS1_36VarlenDynamicPersistentTileSchedulerILi128ELi112ELi256ELi128ELb1ELb1ELb1ELb0ELb1ELb1EEEEEEEEEvNT_6ParamsE --------------------------
	.section	.nv.info._ZN7cutlass13device_kernelIN5flash11enable_sm90INS1_16FlashAttnFwdSm90INS1_25CollectiveMainloopFwdSm90ILi2EN4cute5tupleIJNS5_1CILi1EEES8_S8_EEENS6_IJNS7_ILi128EEENS7_ILi112EEENS7_ILi192EEEEEELi192ENS_6half_tEfNS_4arch4Sm90ELb0ELb0ELb0ELb1ELb0ELb1ELb0ELb1ELb1ELb1ELb1ELb0EEENS1_21CollectiveEpilogueFwdINS6_IJSA_SC_SB_EEES9_SE_SG_Li256ELb1ELb1ELb1ELb0EEENS1_36VarlenDynamicPersistentTileSchedulerILi128ELi112ELi256ELi128ELb1ELb1ELb1ELb0ELb1ELb1EEEEEEEEEvNT_6ParamsE,"",@"SHT_CUDA_INFO"
	.sectionflags	@""
	.align	4


	//----- nvinfo : EIATTR_CUDA_API_VERSION
	.align		4
        /*0000*/ 	.byte	0x04, 0x37
        /*0002*/ 	.short	(.L_135 - .L_134)
.L_134:
        /*0004*/ 	.word	0x00000082


	//----- nvinfo : EIATTR_KPARAM_INFO
	.align		4
.L_135:
        /*0008*/ 	.byte	0x04, 0x17
        /*000a*/ 	.short	(.L_137 - .L_136)
.L_136:
        /*000c*/ 	.word	0x00000000
        /*0010*/ 	.short	0x0000
        /*0012*/ 	.short	0x0070
        /*0014*/ 	.byte	0x00, 0xf0, 0x01, 0x2a


	//----- nvinfo : EIATTR_SPARSE_MMA_MASK
	.align		4
.L_137:
        /*0018*/ 	.byte	0x03, 0x50
        /*001a*/ 	.short	0x0000


	//----- nvinfo : EIATTR_MAXREG_COUNT
	.align		4
        /*001c*/ 	.byte	0x03, 0x1b
        /*001e*/ 	.short	0x00a8


	//----- nvinfo : EIATTR_NUM_BARRIERS
	.align		4
        /*0020*/ 	.byte	0x02, 0x4c
        /*0022*/ 	.byte	0x10
	.zero		1


	//----- nvinfo : EIATTR_EXTERNS
	.align		4
        /*0024*/ 	.byte	0x04, 0x0f
        /*0026*/ 	.short	(.L_139 - .L_138)


	//   ....[0]....
	.align		4
.L_138:
        /*0028*/ 	.word	index@(__assertfail)


	//----- nvinfo : EIATTR_ANNOTATIONS
	.align		4
.L_139:
        /*002c*/ 	.byte	0x04, 0x55
        /*002e*/ 	.short	(.L_141 - .L_140)


	//   ....[0]....
.L_140:
        /* <DEDUP_REMOVED lines=107> */
        /*06d4*/ 	.byte	0xf0, 0x9f, 0x02, 0x00, 0x01, 0x00, 0x00, 0x00, 0x90, 0xa0, 0x02, 0x00


	//----- nvinfo : EIATTR_MERCURY_ISA_VERSION
	.align		4
.L_141:
        /*06e0*/ 	.byte	0x03, 0x5f
        /*06e2*/ 	.short	0x0101


	//----- nvinfo : EIATTR_UNUSED_LOAD_BYTE_OFFSET
	.align		4
        /*06e4*/ 	.byte	0x04, 0x44
        /*06e6*/ 	.short	(.L_143 - .L_142)


	//   ....[0]....
.L_142:
        /*06e8*/ 	.word	0x00000ab0
        /*06ec*/ 	.word	0x0000fff0


	//   ....[1]....
        /*06f0*/ 	.word	0x0001c4a0
        /*06f4*/ 	.word	0x0000fff0


	//----- nvinfo : EIATTR_INT_WARP_WIDE_INSTR_OFFSETS
	.align		4
.L_143:
        /*06f8*/ 	.byte	0x04, 0x31
        /*06fa*/ 	.short	(.L_145 - .L_144)


	//   ....[0]....
.L_144:
        /*06fc*/ 	.word	0x00000190


	//   ....[1]....
        /*0700*/ 	.word	0x000001d0


	//   ....[2]....
        /*0704*/ 	.word	0x00000240


	//   ....[3]....
        /*0708*/ 	.word	0x00023090


	//   ....[4]....
        /*070c*/ 	.word	0x00023120


	//   ....[5]....
        /*0710*/ 	.word	0x00026eb0


	//   ....[6]....
        /*0714*/ 	.word	0x00026f10


	//----- nvinfo : EIATTR_COOP_GROUP_MASK_REGIDS
	.align		4
.L_145:
        /*0718*/ 	.byte	0x04, 0x29
        /*071a*/ 	.short	(.L_147 - .L_146)


	//   ....[0]....
.L_146:
        /*071c*/ 	.word	0xffffffff


	//   ....[1]....
        /*0720*/ 	.word	0xffffffff


	//   ....[2]....
        /*0724*/ 	.word	0xffffffff


	//   ....[3]....
        /*0728*/ 	.word	0xffffffff


	//   ....[4]....
        /*072c*/ 	.word	0xffffffff


	//   ....[5]....
        /*0730*/ 	.word	0xffffffff


	//   ....[6]....
        /*0734*/ 	.word	0xffffffff


	//   ....[7]....
        /*0738*/ 	.word	0xffffffff


	//   ....[8]....
        /*073c*/ 	.word	0xffffffff


	//   ....[9]....
        /*0740*/ 	.word	0xffffffff


	//   ....[10]....
        /*0744*/ 	.word	0xffffffff


	//   ....[11]....
        /*0748*/ 	.word	0xffffffff


	//   ....[12]....
        /*074c*/ 	.word	0xffffffff


	//   ....[13]....
        /*0750*/ 	.word	0xffffffff


	//   ....[14]....
        /*0754*/ 	.word	0xffffffff


	//   ....[15]....
        /*0758*/ 	.word	0xffffffff


	//   ....[16]....
        /*075c*/ 	.word	0xffffffff


	//   ....[17]....
        /*0760*/ 	.word	0xffffffff


	//   ....[18]....
        /*0764*/ 	.word	0xffffffff


	//   ....[19]....
        /*0768*/ 	.word	0xffffffff


	//   ....[20]....
        /*076c*/ 	.word	0xffffffff


	//   ....[21]....
        /*0770*/ 	.word	0xffffffff


	//   ....[22]....
        /*0774*/ 	.word	0xffffffff


	//   ....[23]....
        /*0778*/ 	.word	0xffffffff


	//   ....[24]....
        /*077c*/ 	.word	0xffffffff


	//   ....[25]....
        /*0780*/ 	.word	0xffffffff


	//   ....[26]....
        /*0784*/ 	.word	0xffffffff


	//   ....[27]....
        /*0788*/ 	.word	0xffffffff


	//   ....[28]....
        /*078c*/ 	.word	0xffffffff


	//   ....[29]....
        /*0790*/ 	.word	0xffffffff


	//   ....[30]....
        /*0794*/ 	.word	0xffffffff


	//   ....[31]....
        /*0798*/ 	.word	0xffffffff


	//   ....[32]....
        /*079c*/ 	.word	0xffffffff


	//   ....[33]....
        /*07a0*/ 	.word	0xffffffff


	//   ....[34]....
        /*07a4*/ 	.word	0xffffffff


	//   ....[35]....
        /*07a8*/ 	.word	0xffffffff


	//   ....[36]....
        /*07ac*/ 	.word	0xffffffff


	//   ....[37]....
        /*07b0*/ 	.word	0xffffffff


	//   ....[38]....
        /*07b4*/ 	.word	0xffffffff


	//   ....[39]....
        /*07b8*/ 	.word	0xffffffff


	//   ....[40]....
        /*07bc*/ 	.word	0xffffffff


	//   ....[41]....
        /*07c0*/ 	.word	0xffffffff


	//   ....[42]....
        /*07c4*/ 	.word	0xffffffff


	//   ....[43]....
        /*07c8*/ 	.word	0xffffffff


	//   ....[44]....
        /*07cc*/ 	.word	0xffffffff


	//   ....[45]....
        /*07d0*/ 	.word	0xffffffff


	//   ....[46]....
        /*07d4*/ 	.word	0xffffffff


	//   ....[47]....
        /*07d8*/ 	.word	0xffffffff


	//   ....[48]....
        /*07dc*/ 	.word	0xffffffff


	//   ....[49]....
        /*07e0*/ 	.word	0xffffffff


	//   ....[50]....
        /*07e4*/ 	.word	0xffffffff


	//   ....[51]....
        /*07e8*/ 	.word	0xffffffff


	//   ....[52]....
        /*07ec*/ 	.word	0xffffffff


	//   ....[53]....
        /*07f0*/ 	.word	0xffffffff


	//   ....[54]....
        /*07f4*/ 	.word	0xffffffff


	//   ....[55]....
        /*07f8*/ 	.word	0xffffffff


	//   ....[56]....
        /*07fc*/ 	.word	0xffffffff


	//   ....[57]....
        /*0800*/ 	.word	0xffffffff


	//   ....[58]....
        /*0804*/ 	.word	0xffffffff


	//   ....[59]....
        /*0808*/ 	.word	0xffffffff


	//   ....[60]....
        /*080c*/ 	.word	0xffffffff


	//   ....[61]....
        /*0810*/ 	.word	0xffffffff


	//   ....[62]....
        /*0814*/ 	.word	0xffffffff


	//   ....[63]....
        /*0818*/ 	.word	0xffffffff


	//   ....[64]....
        /*081c*/ 	.word	0xffffffff


	//   ....[65]....
        /*0820*/ 	.word	0xffffffff


	//   ....[66]....
        /*0824*/ 	.word	0xffffffff


	//   ....[67]....
        /*0828*/ 	.word	0xffffffff


	//   ....[68]....
        /*082c*/ 	.word	0xffffffff


	//   ....[69]....
        /*0830*/ 	.word	0xffffffff


	//   ....[70]....
        /*0834*/ 	.word	0xffffffff


	//   ....[71]....
        /*0838*/ 	.word	0xffffffff


	//   ....[72]....
        /*083c*/ 	.word	0xffffffff


	//   ....[73]....
        /*0840*/ 	.word	0xffffffff


	//   ....[74]....
        /*0844*/ 	.word	0xffffffff


	//   ....[75]....
        /*0848*/ 	.word	0xffffffff


	//   ....[76]....
        /*084c*/ 	.word	0xffffffff


	//   ....[77]....
        /*0850*/ 	.word	0xffffffff


	//   ....[78]....
        /*0854*/ 	.word	0xffffffff


	//   ....[79]....
        /*0858*/ 	.word	0xffffffff


	//   ....[80]....
        /*085c*/ 	.word	0xffffffff


	//   ....[81]....
        /*0860*/ 	.word	0xffffffff


	//   ....[82]....
        /*0864*/ 	.word	0xffffffff


	//   ....[83]....
        /*0868*/ 	.word	0xffffffff


	//   ....[84]....
        /*086c*/ 	.word	0xffffffff


	//   ....[85]....
        /*0870*/ 	.word	0xffffffff


	//   ....[86]....
        /*0874*/ 	.word	0xffffffff


	//   ....[87]....
        /*0878*/ 	.word	0xffffffff


	//   ....[88]....
        /*087c*/ 	.word	0xffffffff


	//   ....[89]....
        /*0880*/ 	.word	0xffffffff


	//   ....[90]....
        /*0884*/ 	.word	0xffffffff


	//   ....[91]....
        /*0888*/ 	.word	0xffffffff


	//   ....[92]....
        /*088c*/ 	.word	0xffffffff


	//   ....[93]....
        /*0890*/ 	.word	0xffffffff


	//   ....[94]....
        /*0894*/ 	.word	0xffffffff


	//   ....[95]....
        /*0898*/ 	.word	0xffffffff


	//   ....[96]....
        /*089c*/ 	.word	0xffffffff


	//   ....[97]....
        /*08a0*/ 	.word	0xffffffff


	//   ....[98]....
        /*08a4*/ 	.word	0xffffffff


	//   ....[99]....
        /*08a8*/ 	.word	0xffffffff


	//   ....[100]....
        /*08ac*/ 	.word	0xffffffff


	//   ....[101]....
        /*08b0*/ 	.word	0xffffffff


	//   ....[102]....
        /*08b4*/ 	.word	0xffffffff


	//   ....[103]....
        /*08b8*/ 	.word	0xffffffff


	//   ....[104]....
        /*08bc*/ 	.word	0xffffffff


	//   ....[105]....
        /*08c0*/ 	.word	0xffffffff


	//   ....[106]....
        /*08c4*/ 	.word	0x0500000f


	//   ....[107]....
        /*08c8*/ 	.word	0x0500000f


	//   ....[108]....
        /*08cc*/ 	.word	0x0500000f


	//   ....[109]....
        /*08d0*/ 	.word	0x0500000f


	//   ....[110]....
        /*08d4*/ 	.word	0x0500000f


	//   ....[111]....
        /*08d8*/ 	.word	0x0500000f


	//   ....[112]....
        /*08dc*/ 	.word	0x0500000f


	//   ....[113]....
        /*08e0*/ 	.word	0x0500000f


	//   ....[114]....
        /*08e4*/ 	.word	0x0500000f


	//   ....[115]....
        /*08e8*/ 	.word	0x0500000f


	//   ....[116]....
        /*08ec*/ 	.word	0x0500000f


	//   ....[117]....
        /*08f0*/ 	.word	0x0500000f


	//   ....[118]....
        /*08f4*/ 	.word	0x0500000f


	//   ....[119]....
        /*08f8*/ 	.word	0x0500000f


	//   ....[120]....
        /*08fc*/ 	.word	0x0500000f


	//   ....[121]....
        /*0900*/ 	.word	0x0500000f


	//   ....[122]....
        /*0904*/ 	.word	0x0500000f


	//   ....[123]....
        /*0908*/ 	.word	0x0500000f


	//   ....[124]....
        /*090c*/ 	.word	0x0500000f


	//   ....[125]....
        /*0910*/ 	.word	0x0500000f


	//   ....[126]....
        /*0914*/ 	.word	0x0500000f


	//   ....[127]....
        /*0918*/ 	.word	0x0500000f


	//   ....[128]....
        /*091c*/ 	.word	0x0500000f


	//   ....[129]....
        /*0920*/ 	.word	0x0500000f


	//   ....[130]....
        /*0924*/ 	.word	0x0500000f


	//   ....[131]....
        /*0928*/ 	.word	0x0500000f


	//   ....[132]....
        /*092c*/ 	.word	0x0500000f


	//   ....[133]....
        /*0930*/ 	.word	0x0500000f


	//   ....[134]....
        /*0934*/ 	.word	0x0500000f


	//   ....[135]....
        /*0938*/ 	.word	0x0500000f


	//   ....[136]....
        /*093c*/ 	.word	0x0500000f


	//   ....[137]....
        /*0940*/ 	.word	0x0500000f


	//   ....[138]....
        /*0944*/ 	.word	0x0500000f


	//   ....[139]....
        /*0948*/ 	.word	0x0500000f


	//   ....[140]....
        /*094c*/ 	.word	0x0500000f


	//   ....[141]....
        /*0950*/ 	.word	0x0500000f


	//   ....[142]....
        /*0954*/ 	.word	0x0500000f


	//   ....[143]....
        /*0958*/ 	.word	0x0500000f


	//   ....[144]....
        /*095c*/ 	.word	0x0500000f


	//   ....[145]....
        /*0960*/ 	.word	0x0500000f


	//   ....[146]....
        /*0964*/ 	.word	0x0500000f


	//   ....[147]....
        /*0968*/ 	.word	0x0500000f


	//   ....[148]....
        /*096c*/ 	.word	0x0500000f


	//   ....[149]....
        /*0970*/ 	.word	0x0500000f


	//   ....[150]....
        /*0974*/ 	.word	0x0500000f


	//----- nvinfo : EIATTR_COOP_GROUP_INSTR_OFFSETS
	.align		4
.L_147:
        /*0978*/ 	.byte	0x04, 0x28
        /*097a*/ 	.short	(.L_149 - .L_148)


	//   ....[0]....
.L_148:
        /*097c*/ 	.word	0x00000060


	//   ....[1]....
        /*0980*/ 	.word	0x000001a0


	//   ....[2]....
        /*0984*/ 	.word	0x000001f0


	//   ....[3]....
        /*0988*/ 	.word	0x00000420


	//   ....[4]....
        /*098c*/ 	.word	0x00000580


	//   ....[5]....
        /*0990*/ 	.word	0x000006a0


	//   ....[6]....
        /*0994*/ 	.word	0x00000800


	//   ....[7]....
        /*0998*/ 	.word	0x0000af90


	//   ....[8]....
        /*099c*/ 	.word	0x0000b520


	//   ....[9]....
        /*09a0*/ 	.word	0x0000b530


	//   ....[10]....
        /*09a4*/ 	.word	0x0000b540


	//   ....[11]....
        /*09a8*/ 	.word	0x0000b550


	//   ....[12]....
        /*09ac*/ 	.word	0x0000e0e0


	//   ....[13]....
        /*09b0*/ 	.word	0x0000e0f0


	//   ....[14]....
        /*09b4*/ 	.word	0x0000e100


	//   ....[15]....
        /*09b8*/ 	.word	0x0000e110


	//   ....[16]....
        /*09bc*/ 	.word	0x00014e50


	//   ....[17]....
        /*09c0*/ 	.word	0x00014f00


	//   ....[18]....
        /*09c4*/ 	.word	0x00015400


	//   ....[19]....
        /*09c8*/ 	.word	0x00015480


	//   ....[20]....
        /*09cc*/ 	.word	0x0001a000


	//   ....[21]....
        /*09d0*/ 	.word	0x0001a020


	//   ....[22]....
        /*09d4*/ 	.word	0x0001a7f0


	//   ....[23]....
        /*09d8*/ 	.word	0x0001a810


	//   ....[24]....
        /*09dc*/ 	.word	0x0001bc50


	//   ....[25]....
        /*09e0*/ 	.word	0x0001bc60


	//   ....[26]....
        /*09e4*/ 	.word	0x0001bc90


	//   ....[27]....
        /*09e8*/ 	.word	0x0001bca0


	//   ....[28]....
        /*09ec*/ 	.word	0x0001d220


	//   ....[29]....
        /*09f0*/ 	.word	0x0001d230


	//   ....[30]....
        /*09f4*/ 	.word	0x0001d240


	//   ....[31]....
        /*09f8*/ 	.word	0x0001d250


	//   ....[32]....
        /*09fc*/ 	.word	0x0001db20


	//   ....[33]....
        /*0a00*/ 	.word	0x0001db40


	//   ....[34]....
        /*0a04*/ 	.word	0x0001dca0


	//   ....[35]....
        /*0a08*/ 	.word	0x0001dcc0


	//   ....[36]....
        /*0a0c*/ 	.word	0x0001ddc0


	//   ....[37]....
        /*0a10*/ 	.word	0x0001dde0


	//   ....[38]....
        /*0a14*/ 	.word	0x0001def0


	//   ....[39]....
        /*0a18*/ 	.word	0x0001df10


	//   ....[40]....
        /*0a1c*/ 	.word	0x0001e430


	//   ....[41]....
        /*0a20*/ 	.word	0x0001e470


	//   ....[42]....
        /*0a24*/ 	.word	0x0001ec50


	//   ....[43]....
        /*0a28*/ 	.word	0x0001ec60


	//   ....[44]....
        /*0a2c*/ 	.word	0x0001fbe0


	//   ....[45]....
        /*0a30*/ 	.word	0x0001fc10


	//   ....[46]....
        /*0a34*/ 	.word	0x0001fd10


	//   ....[47]....
        /*0a38*/ 	.word	0x0001fd30


	//   ....[48]....
        /*0a3c*/ 	.word	0x0001fe30


	//   ....[49]....
        /*0a40*/ 	.word	0x0001fe50


	//   ....[50]....
        /*0a44*/ 	.word	0x0001ff60


	//   ....[51]....
        /*0a48*/ 	.word	0x0001ff80


	//   ....[52]....
        /*0a4c*/ 	.word	0x00020110


	//   ....[53]....
        /*0a50*/ 	.word	0x00020340


	//   ....[54]....
        /*0a54*/ 	.word	0x00020370


	//   ....[55]....
        /*0a58*/ 	.word	0x000203a0


	//   ....[56]....
        /*0a5c*/ 	.word	0x000203d0


	//   ....[57]....
        /*0a60*/ 	.word	0x00020400


	//   ....[58]....
        /*0a64*/ 	.word	0x00020430


	//   ....[59]....
        /*0a68*/ 	.word	0x000205d0


	//   ....[60]....
        /*0a6c*/ 	.word	0x00020600


	//   ....[61]....
        /*0a70*/ 	.word	0x00020630


	//   ....[62]....
        /*0a74*/ 	.word	0x00020660


	//   ....[63]....
        /*0a78*/ 	.word	0x00020690


	//   ....[64]....
        /*0a7c*/ 	.word	0x000206c0


	//   ....[65]....
        /*0a80*/ 	.word	0x00020750


	//   ....[66]....
        /*0a84*/ 	.word	0x00020780


	//   ....[67]....
        /*0a88*/ 	.word	0x00020790


	//   ....[68]....
        /*0a8c*/ 	.word	0x00020840


	//   ....[69]....
        /*0a90*/ 	.word	0x000218e0


	//   ....[70]....
        /*0a94*/ 	.word	0x00023670


	//   ....[71]....
        /*0a98*/ 	.word	0x00024270


	//   ....[72]....
        /*0a9c*/ 	.word	0x00024290


	//   ....[73]....
        /*0aa0*/ 	.word	0x000242d0


	//   ....[74]....
        /*0aa4*/ 	.word	0x00024300


	//   ....[75]....
        /*0aa8*/ 	.word	0x000243e0


	//   ....[76]....
        /*0aac*/ 	.word	0x00024430


	//   ....[77]....
        /*0ab0*/ 	.word	0x000244d0


	//   ....[78]....
        /*0ab4*/ 	.word	0x000244e0


	//   ....[79]....
        /*0ab8*/ 	.word	0x00024580


	//   ....[80]....
        /*0abc*/ 	.word	0x00024590


	//   ....[81]....
        /*0ac0*/ 	.word	0x00024630


	//   ....[82]....
        /*0ac4*/ 	.word	0x00024640


	//   ....[83]....
        /*0ac8*/ 	.word	0x000246c0


	//   ....[84]....
        /*0acc*/ 	.word	0x000246f0


	//   ....[85]....
        /*0ad0*/ 	.word	0x00024740


	//   ....[86]....
        /*0ad4*/ 	.word	0x00024780


	//   ....[87]....
        /*0ad8*/ 	.word	0x000276e0


	//   ....[88]....
        /*0adc*/ 	.word	0x00027710


	//   ....[89]....
        /*0ae0*/ 	.word	0x00027770


	//   ....[90]....
        /*0ae4*/ 	.word	0x000277a0


	//   ....[91]....
        /*0ae8*/ 	.word	0x000277d0


	//   ....[92]....
        /*0aec*/ 	.word	0x00027800


	//   ....[93]....
        /*0af0*/ 	.word	0x00027830


	//   ....[94]....
        /*0af4*/ 	.word	0x00027860


	//   ....[95]....
        /*0af8*/ 	.word	0x00027a20


	//   ....[96]....
        /*0afc*/ 	.word	0x00027a50


	//   ....[97]....
        /*0b00*/ 	.word	0x00027a80


	//   ....[98]....
        /*0b04*/ 	.word	0x00027ab0


	//   ....[99]....
        /*0b08*/ 	.word	0x00027ae0


	//   ....[100]....
        /*0b0c*/ 	.word	0x00027b10


	//   ....[101]....
        /*0b10*/ 	.word	0x00027bd0


	//   ....[102]....
        /*0b14*/ 	.word	0x00027bf0


	//   ....[103]....
        /*0b18*/ 	.word	0x00027c00


	//   ....[104]....
        /*0b1c*/ 	.word	0x00027c60


	//   ....[105]....
        /*0b20*/ 	.word	0x00028380


	//   ....[106]....
        /*0b24*/ 	.word	0x000287c0


	//   ....[107]....
        /*0b28*/ 	.word	0x00028850


	//   ....[108]....
        /*0b2c*/ 	.word	0x000288a0


	//   ....[109]....
        /*0b30*/ 	.word	0x000288f0


	//   ....[110]....
        /*0b34*/ 	.word	0x000289d0


	//   ....[111]....
        /*0b38*/ 	.word	0x00028a60


	//   ....[112]....
        /*0b3c*/ 	.word	0x00028ac0


	//   ....[113]....
        /*0b40*/ 	.word	0x00028b20


	//   ....[114]....
        /*0b44*/ 	.word	0x00028d70


	//   ....[115]....
        /*0b48*/ 	.word	0x00029050


	//   ....[116]....
        /*0b4c*/ 	.word	0x000291c0


	//   ....[117]....
        /*0b50*/ 	.word	0x00029210


	//   ....[118]....
        /*0b54*/ 	.word	0x00029270


	//   ....[119]....
        /*0b58*/ 	.word	0x00029340


	//   ....[120]....
        /*0b5c*/ 	.word	0x00029480


	//   ....[121]....
        /*0b60*/ 	.word	0x00029570


	//   ....[122]....
        /*0b64*/ 	.word	0x00029650


	//   ....[123]....
        /*0b68*/ 	.word	0x00029760


	//   ....[124]....
        /*0b6c*/ 	.word	0x000297c0


	//   ....[125]....
        /*0b70*/ 	.word	0x000298d0


	//   ....[126]....
        /*0b74*/ 	.word	0x00029930


	//   ....[127]....
        /*0b78*/ 	.word	0x00029a40


	//   ....[128]....
        /*0b7c*/ 	.word	0x00029aa0


	//   ....[129]....
        /*0b80*/ 	.word	0x00029b90


	//   ....[130]....
        /*0b84*/ 	.word	0x00029c10


	//   ....[131]....
        /*0b88*/ 	.word	0x00029cf0


	//   ....[132]....
        /*0b8c*/ 	.word	0x0002a060


	//   ....[133]....
        /*0b90*/ 	.word	0x0002a100


	//   ....[134]....
        /*0b94*/ 	.word	0x0002a2a0


	//   ....[135]....
        /*0b98*/ 	.word	0x0002a320


	//   ....[136]....
        /*0b9c*/ 	.word	0x0002a3a0


	//   ....[137]....
        /*0ba0*/ 	.word	0x0002a420


	//   ....[138]....
        /*0ba4*/ 	.word	0x0002a4a0


	//   ....[139]....
        /*0ba8*/ 	.word	0x0002a530


	//   ....[140]....
        /*0bac*/ 	.word	0x0002a5d0


	//   ....[141]....
        /*0bb0*/ 	.word	0x0002a680


	//   ....[142]....
        /*0bb4*/ 	.word	0x0002a700


	//   ....[143]....
        /*0bb8*/ 	.word	0x0002a780


	//   ....[144]....
        /*0bbc*/ 	.word	0x0002a800


	//   ....[145]....
        /*0bc0*/ 	.word	0x0002a890


	//   ....[146]....
        /*0bc4*/ 	.word	0x0002a910


	//   ....[147]....
        /*0bc8*/ 	.word	0x0002a9b0


	//   ....[148]....
        /*0bcc*/ 	.word	0x0002aa00


	//   ....[149]....
        /*0bd0*/ 	.word	0x0002aa90


	//   ....[150]....
        /*0bd4*/ 	.word	0x0002abc0


	//----- nvinfo : EIATTR_REG_RECONFIG
	.align		4
.L_149:
        /*0bd8*/ 	.byte	0x01, 0x54
	.zero		2


	//----- nvinfo : EIATTR_SYSCALL_OFFSETS
	.align		4
        /*0bdc*/ 	.byte	0x04, 0x46
        /*0bde*/ 	.short	(.L_151 - .L_150)


	//   ....[0]....
.L_150:
        /*0be0*/ 	.word	0x00001cf0


	//   ....[1]....
        /*0be4*/ 	.word	0x00001e40


	//   ....[2]....
        /*0be8*/ 	.word	0x0000b120


	//   ....[3]....
        /*0bec*/ 	.word	0x0000b4a0


	//   ....[4]....
        /*0bf0*/ 	.word	0x00023290


	//   ....[5]....
        /*0bf4*/ 	.word	0x000233e0


	//   ....[6]....
        /*0bf8*/ 	.word	0x000234d0


	//   ....[7]....
        /*0bfc*/ 	.word	0x00023e50


	//----- nvinfo : EIATTR_MBARRIER_INSTR_OFFSETS
	.align		4
.L_151:
        /*0c00*/ 	.byte	0x04, 0x39
        /*0c02*/ 	.short	(.L_153 - .L_152)


	//   ....[0]....
.L_152:
        /*0c04*/ 	.word	0x000002d0
        /*0c08*/ 	.word	0x000000ff
        /*0c0c*/ 	.word	0x00036800
        /*0c10*/ 	.short	0x0100
        /*0c12*/ 	.byte	0x08
	.zero		1


	//   ....[1]....
        /*0c14*/ 	.word	0x000002e0
        /*0c18*/ 	.word	0x000000ff
        /*0c1c*/ 	.word	0x00036820
        /*0c20*/ 	.short	0x0100
        /*0c22*/ 	.byte	0x08
	.zero		1


	//   ....[2]....
        /*0c24*/ 	.word	0x000003d0
        /*0c28*/ 	.word	0x000000ff
        /*0c2c*/ 	.word	0x00036830
        /*0c30*/ 	.short	0x0100
        /*0c32*/ 	.byte	0x08
	.zero		1


	//   ....[3]....
        /*0c34*/ 	.word	0x000003e0
        /*0c38*/ 	.word	0x000000ff
        /*0c3c*/ 	.word	0x00036840
        /*0c40*/ 	.short	0x0100
        /*0c42*/ 	.byte	0x08
	.zero		1


	//   ....[4]....
        /*0c44*/ 	.word	0x000003f0
        /*0c48*/ 	.word	0x000000ff
        /*0c4c*/ 	.word	0x00036838
        /*0c50*/ 	.short	0x0100
        /*0c52*/ 	.byte	0x08
	.zero		1


	//   ....[5]....
        /*0c54*/ 	.word	0x00000400
        /*0c58*/ 	.word	0x000000ff
        /*0c5c*/ 	.word	0x00036848
        /*0c60*/ 	.short	0x0100
        /*0c62*/ 	.byte	0x08
	.zero		1


	//   ....[6]....
        /*0c64*/ 	.word	0x00000530
        /*0c68*/ 	.word	0x000000ff
        /*0c6c*/ 	.word	0x00036850
        /*0c70*/ 	.short	0x0100
        /*0c72*/ 	.byte	0x08
	.zero		1


	//   ....[7]....
        /*0c74*/ 	.word	0x00000540
        /*0c78*/ 	.word	0x000000ff
        /*0c7c*/ 	.word	0x00036860
        /*0c80*/ 	.short	0x0100
        /*0c82*/ 	.byte	0x08
	.zero		1


	//   ....[8]....
        /*0c84*/ 	.word	0x00000550
        /*0c88*/ 	.word	0x000000ff
        /*0c8c*/ 	.word	0x00036858
        /*0c90*/ 	.short	0x0100
        /*0c92*/ 	.byte	0x08
	.zero		1


	//   ....[9]....
        /*0c94*/ 	.word	0x00000560
        /*0c98*/ 	.word	0x000000ff
        /*0c9c*/ 	.word	0x00036868
        /*0ca0*/ 	.short	0x0100
        /*0ca2*/ 	.byte	0x08
	.zero		1


	//   ....[10]....
        /*0ca4*/ 	.word	0x00000650
        /*0ca8*/ 	.word	0x000000ff
        /*0cac*/ 	.word	0x00036870
        /*0cb0*/ 	.short	0x0100
        /*0cb2*/ 	.byte	0x06
	.zero		1


	//   ....[11]....
        /*0cb4*/ 	.word	0x00000660
        /*0cb8*/ 	.word	0x000000ff
        /*0cbc*/ 	.word	0x00036880
        /*0cc0*/ 	.short	0x0100
        /*0cc2*/ 	.byte	0x06
	.zero		1


	//   ....[12]....
        /*0cc4*/ 	.word	0x00000670
        /*0cc8*/ 	.word	0x000000ff
        /*0ccc*/ 	.word	0x00036878
        /*0cd0*/ 	.short	0x0100
        /*0cd2*/ 	.byte	0x06
	.zero		1


	//   ....[13]....
        /*0cd4*/ 	.word	0x00000680
        /*0cd8*/ 	.word	0x000000ff
        /*0cdc*/ 	.word	0x00036888
        /*0ce0*/ 	.short	0x0100
        /*0ce2*/ 	.byte	0x06
	.zero		1


	//   ....[14]....
        /*0ce4*/ 	.word	0x000007b0
        /*0ce8*/ 	.word	0x000000ff
        /*0cec*/ 	.word	0x00036890
        /*0cf0*/ 	.short	0x0100
        /*0cf2*/ 	.byte	0x08
	.zero		1


	//   ....[15]....
        /*0cf4*/ 	.word	0x000007c0
        /*0cf8*/ 	.word	0x000000ff
        /*0cfc*/ 	.word	0x000368a0
        /*0d00*/ 	.short	0x0100
        /*0d02*/ 	.byte	0x08
	.zero		1


	//   ....[16]....
        /*0d04*/ 	.word	0x000007d0
        /*0d08*/ 	.word	0x000000ff
        /*0d0c*/ 	.word	0x00036898
        /*0d10*/ 	.short	0x0100
        /*0d12*/ 	.byte	0x08
	.zero		1


	//   ....[17]....
        /*0d14*/ 	.word	0x000007e0
        /*0d18*/ 	.word	0x000000ff
        /*0d1c*/ 	.word	0x000368a8
        /*0d20*/ 	.short	0x0100
        /*0d22*/ 	.byte	0x08
	.zero		1


	//   ....[18]....
        /*0d24*/ 	.word	0x00000910
        /*0d28*/ 	.word	0x000000ff
        /*0d2c*/ 	.word	0x000368b0
        /*0d30*/ 	.short	0x0100
        /*0d32*/ 	.byte	0x08
	.zero		1


	//   ....[19]....
        /*0d34*/ 	.word	0x00000920
        /*0d38*/ 	.word	0x000000ff
        /*0d3c*/ 	.word	0x000368c0
        /*0d40*/ 	.short	0x0100
        /*0d42*/ 	.byte	0x08
	.zero		1


	//   ....[20]....
        /*0d44*/ 	.word	0x00000930
        /*0d48*/ 	.word	0x000000ff
        /*0d4c*/ 	.word	0x000368b8
        /*0d50*/ 	.short	0x0100
        /*0d52*/ 	.byte	0x08
	.zero		1


	//   ....[21]....
        /*0d54*/ 	.word	0x00000940
        /*0d58*/ 	.word	0x000000ff
        /*0d5c*/ 	.word	0x000368c8
        /*0d60*/ 	.short	0x0100
        /*0d62*/ 	.byte	0x08
	.zero		1


	//   ....[22]....
        /*0d64*/ 	.word	0x000039a0
        /*0d68*/ 	.word	0x00000061
        /*0d6c*/ 	.word	0x00036890
        /*0d70*/ 	.short	0x010a
        /*0d72*/ 	.byte	0x3f
	.zero		1


	//   ....[23]....
        /*0d74*/ 	.word	0x00006d70
        /*0d78*/ 	.word	0x00000061
        /*0d7c*/ 	.word	0x00036890
        /*0d80*/ 	.short	0x010a
        /*0d82*/ 	.byte	0x3f
	.zero		1


	//   ....[24]....
        /*0d84*/ 	.word	0x00009e50
        /*0d88*/ 	.word	0x00000061
        /*0d8c*/ 	.word	0x00036890
        /*0d90*/ 	.short	0x010a
        /*0d92*/ 	.byte	0x3f
	.zero		1


	//   ....[25]....
        /*0d94*/ 	.word	0x0000a220
        /*0d98*/ 	.word	0x00000028
        /*0d9c*/ 	.word	0x00000000
        /*0da0*/ 	.short	0x0101
        /*0da2*/ 	.byte	0x3f
	.zero		1


	//   ....[26]....
        /*0da4*/ 	.word	0x0000a260
        /*0da8*/ 	.word	0x00000061
        /*0dac*/ 	.word	0x000368b0
        /*0db0*/ 	.short	0x010a
        /*0db2*/ 	.byte	0x3f
	.zero		1


	//   ....[27]....
        /*0db4*/ 	.word	0x0000a8e0
        /*0db8*/ 	.word	0x00000061
        /*0dbc*/ 	.word	0x00000000
        /*0dc0*/ 	.short	0x0101
        /*0dc2*/ 	.byte	0x3f
	.zero		1


	//   ....[28]....
        /*0dc4*/ 	.word	0x0000b1a0
        /*0dc8*/ 	.word	0x00000010
        /*0dcc*/ 	.word	0x00036800
        /*0dd0*/ 	.short	0x010a
        /*0dd2*/ 	.byte	0x3f
	.zero		1


	//   ....[29]....
        /*0dd4*/ 	.word	0x0000b1f0
        /*0dd8*/ 	.word	0x00000010
        /*0ddc*/ 	.word	0x00036800
        /*0de0*/ 	.short	0x010a
        /*0de2*/ 	.byte	0x3f
	.zero		1


	//   ....[30]....
        /*0de4*/ 	.word	0x0000bd60
        /*0de8*/ 	.word	0x00000010
        /*0dec*/ 	.word	0x00036800
        /*0df0*/ 	.short	0x010a
        /*0df2*/ 	.byte	0x3f
	.zero		1


	//   ....[31]....
        /*0df4*/ 	.word	0x0000e6b0
        /*0df8*/ 	.word	0x00000010
        /*0dfc*/ 	.word	0x00036800
        /*0e00*/ 	.short	0x010a
        /*0e02*/ 	.byte	0x3f
	.zero		1


	//   ....[32]....
        /*0e04*/ 	.word	0x00011190
        /*0e08*/ 	.word	0x00000003
        /*0e0c*/ 	.word	0x00036830
        /*0e10*/ 	.short	0x010a
        /*0e12*/ 	.byte	0x3f
	.zero		1


	//   ....[33]....
        /*0e14*/ 	.word	0x00011210
        /*0e18*/ 	.word	0x00000003
        /*0e1c*/ 	.word	0x00036830
        /*0e20*/ 	.short	0x010a
        /*0e22*/ 	.byte	0x3f
	.zero		1


	//   ....[34]....
        /*0e24*/ 	.word	0x00014ef0
        /*0e28*/ 	.word	0x00000003
        /*0e2c*/ 	.word	0x00000000
        /*0e30*/ 	.short	0x0101
        /*0e32*/ 	.byte	0x3f
	.zero		1


	//   ....[35]....
        /*0e34*/ 	.word	0x00016570
        /*0e38*/ 	.word	0x0000000b
        /*0e3c*/ 	.word	0x00036830
        /*0e40*/ 	.short	0x010a
        /*0e42*/ 	.byte	0x3f
	.zero		1


	//   ....[36]....
        /*0e44*/ 	.word	0x000165f0
        /*0e48*/ 	.word	0x0000000b
        /*0e4c*/ 	.word	0x00036830
        /*0e50*/ 	.short	0x010a
        /*0e52*/ 	.byte	0x3f
	.zero		1


	//   ....[37]....
        /*0e54*/ 	.word	0x00019c60
        /*0e58*/ 	.word	0x00000009
        /*0e5c*/ 	.word	0x00036850
        /*0e60*/ 	.short	0x010a
        /*0e62*/ 	.byte	0x3f
	.zero		1


	//   ....[38]....
        /*0e64*/ 	.word	0x00019cb0
        /*0e68*/ 	.word	0x00000009
        /*0e6c*/ 	.word	0x00036850
        /*0e70*/ 	.short	0x010a
        /*0e72*/ 	.byte	0x3f
	.zero		1


	//   ....[39]....
        /*0e74*/ 	.word	0x0001b000
        /*0e78*/ 	.word	0x0000000d
        /*0e7c*/ 	.word	0x00000000
        /*0e80*/ 	.short	0x0101
        /*0e82*/ 	.byte	0x3f
	.zero		1


	//   ....[40]....
        /*0e84*/ 	.word	0x0001b060
        /*0e88*/ 	.word	0x00000009
        /*0e8c*/ 	.word	0x00000000
        /*0e90*/ 	.short	0x0101
        /*0e92*/ 	.byte	0x3f
	.zero		1


	//   ....[41]....
        /*0e94*/ 	.word	0x0001b840
        /*0e98*/ 	.word	0x00000006
        /*0e9c*/ 	.word	0x00036850
        /*0ea0*/ 	.short	0x010a
        /*0ea2*/ 	.byte	0x3f
	.zero		1


	//   ....[42]....
        /*0ea4*/ 	.word	0x0001b8e0
        /*0ea8*/ 	.word	0x00000006
        /*0eac*/ 	.word	0x00036850
        /*0eb0*/ 	.short	0x010a
        /*0eb2*/ 	.byte	0x3f
	.zero		1


	//   ....[43]....
        /*0eb4*/ 	.word	0x0001be30
        /*0eb8*/ 	.word	0x0000000c
        /*0ebc*/ 	.word	0x00000000
        /*0ec0*/ 	.short	0x0101
        /*0ec2*/ 	.byte	0x3f
	.zero		1


	//   ....[44]....
        /*0ec4*/ 	.word	0x0001db50
        /*0ec8*/ 	.word	0x00000000
        /*0ecc*/ 	.word	0x00000000
        /*0ed0*/ 	.short	0x0101
        /*0ed2*/ 	.byte	0x3f
	.zero		1


	//   ....[45]....
        /*0ed4*/ 	.word	0x0001e2c0
        /*0ed8*/ 	.word	0x00000004
        /*0edc*/ 	.word	0x00000000
        /*0ee0*/ 	.short	0x0101
        /*0ee2*/ 	.byte	0x3f
	.zero		1


	//   ....[46]....
        /*0ee4*/ 	.word	0x000219c0
        /*0ee8*/ 	.word	0x00000012
        /*0eec*/ 	.word	0x00036820
        /*0ef0*/ 	.short	0x010a
        /*0ef2*/ 	.byte	0x3f
	.zero		1


	//   ....[47]....
        /*0ef4*/ 	.word	0x00021a90
        /*0ef8*/ 	.word	0x00000005
        /*0efc*/ 	.word	0x000368a0
        /*0f00*/ 	.short	0x010a
        /*0f02*/ 	.byte	0x3f
	.zero		1


	//   ....[48]....
        /*0f04*/ 	.word	0x00021ed0
        /*0f08*/ 	.word	0x00000005
        /*0f0c*/ 	.word	0x000368c0
        /*0f10*/ 	.short	0x010a
        /*0f12*/ 	.byte	0x3f
	.zero		1


	//   ....[49]....
        /*0f14*/ 	.word	0x00022460
        /*0f18*/ 	.word	0x00000007
        /*0f1c*/ 	.word	0x000368a0
        /*0f20*/ 	.short	0x010a
        /*0f22*/ 	.byte	0x3f
	.zero		1


	//   ....[50]....
        /*0f24*/ 	.word	0x00022890
        /*0f28*/ 	.word	0x00000007
        /*0f2c*/ 	.word	0x000368c0
        /*0f30*/ 	.short	0x010a
        /*0f32*/ 	.byte	0x3f
	.zero		1


	//   ....[51]....
        /*0f34*/ 	.word	0x000238e0
        /*0f38*/ 	.word	0x00000000
        /*0f3c*/ 	.word	0x00036840
        /*0f40*/ 	.short	0x010a
        /*0f42*/ 	.byte	0x3f
	.zero		1


	//   ....[52]....
        /*0f44*/ 	.word	0x00024890
        /*0f48*/ 	.word	0x00000012
        /*0f4c*/ 	.word	0x00036800
        /*0f50*/ 	.short	0x0107
        /*0f52*/ 	.byte	0x3f
	.zero		1


	//   ....[53]....
        /*0f54*/ 	.word	0x000249a0
        /*0f58*/ 	.word	0x00000012
        /*0f5c*/ 	.word	0x00036800
        /*0f60*/ 	.short	0x0101
        /*0f62*/ 	.byte	0x3f
	.zero		1


	//   ....[54]....
        /*0f64*/ 	.word	0x000249c0
        /*0f68*/ 	.word	0x00000012
        /*0f6c*/ 	.word	0x00036820
        /*0f70*/ 	.short	0x010a
        /*0f72*/ 	.byte	0x3f
	.zero		1


	//   ....[55]....
        /*0f74*/ 	.word	0x00024d80
        /*0f78*/ 	.word	0x00000003
        /*0f7c*/ 	.word	0x00036840
        /*0f80*/ 	.short	0x010a
        /*0f82*/ 	.byte	0x3f
	.zero		1


	//   ....[56]....
        /*0f84*/ 	.word	0x00025220
        /*0f88*/ 	.word	0x00000003
        /*0f8c*/ 	.word	0x00000060
        /*0f90*/ 	.short	0x010a
        /*0f92*/ 	.byte	0x3f
	.zero		1


	//   ....[57]....
        /*0f94*/ 	.word	0x000259a0
        /*0f98*/ 	.word	0x00000003
        /*0f9c*/ 	.word	0x00036840
        /*0fa0*/ 	.short	0x010a
        /*0fa2*/ 	.byte	0x3f
	.zero		1


	//   ....[58]....
        /*0fa4*/ 	.word	0x00025e40
        /*0fa8*/ 	.word	0x00000002
        /*0fac*/ 	.word	0x00000060
        /*0fb0*/ 	.short	0x010a
        /*0fb2*/ 	.byte	0x3f
	.zero		1


	//   ....[59]....
        /*0fb4*/ 	.word	0x00026500
        /*0fb8*/ 	.word	0x00000002
        /*0fbc*/ 	.word	0x00036840
        /*0fc0*/ 	.short	0x010a
        /*0fc2*/ 	.byte	0x3f
	.zero		1


	//   ....[60]....
        /*0fc4*/ 	.word	0x000269a0
        /*0fc8*/ 	.word	0x00000002
        /*0fcc*/ 	.word	0x00000060
        /*0fd0*/ 	.short	0x010a
        /*0fd2*/ 	.byte	0x3f
	.zero		1


	//   ....[61]....
        /*0fd4*/ 	.word	0x00027010
        /*0fd8*/ 	.word	0x00000000
        /*0fdc*/ 	.word	0x00036860
        /*0fe0*/ 	.short	0x010a
        /*0fe2*/ 	.byte	0x3f
	.zero		1


	//   ....[62]....
        /*0fe4*/ 	.word	0x00028300
        /*0fe8*/ 	.word	0x00000000
        /*0fec*/ 	.word	0x00036820
        /*0ff0*/ 	.short	0x010a
        /*0ff2*/ 	.byte	0x3f
	.zero		1


	//   ....[63]....
        /*0ff4*/ 	.word	0x00028500
        /*0ff8*/ 	.word	0x00000006
        /*0ffc*/ 	.word	0x00000000
        /*1000*/ 	.short	0x010a
        /*1002*/ 	.byte	0x3f
	.zero		1


	//   ....[64]....
        /*1004*/ 	.word	0x00028530
        /*1008*/ 	.word	0x00000007
        /*100c*/ 	.word	0x00000000
        /*1010*/ 	.short	0x010a
        /*1012*/ 	.byte	0x3f
	.zero		1


	//   ....[65]....
        /*1014*/ 	.word	0x00028590
        /*1018*/ 	.word	0x00000004
        /*101c*/ 	.word	0x00000000
        /*1020*/ 	.short	0x010a
        /*1022*/ 	.byte	0x3f
	.zero		1


	//   ....[66]....
        /*1024*/ 	.word	0x000285c0
        /*1028*/ 	.word	0x00000003
        /*102c*/ 	.word	0x00000000
        /*1030*/ 	.short	0x010a
        /*1032*/ 	.byte	0x3f
	.zero		1


	//   ....[67]....
        /*1034*/ 	.word	0x00028620
        /*1038*/ 	.word	0x00000061
        /*103c*/ 	.word	0x00036890
        /*1040*/ 	.short	0x010a
        /*1042*/ 	.byte	0x3f
	.zero		1


	//   ....[68]....
        /*1044*/ 	.word	0x00028670
        /*1048*/ 	.word	0x00000061
        /*104c*/ 	.word	0x00036890
        /*1050*/ 	.short	0x010a
        /*1052*/ 	.byte	0x3f
	.zero		1


	//   ....[69]....
        /*1054*/ 	.word	0x000286c0
        /*1058*/ 	.word	0x00000061
        /*105c*/ 	.word	0x00036890
        /*1060*/ 	.short	0x010a
        /*1062*/ 	.byte	0x3f
	.zero		1


	//   ....[70]....
        /*1064*/ 	.word	0x00028710
        /*1068*/ 	.word	0x00000061
        /*106c*/ 	.word	0x000368b0
        /*1070*/ 	.short	0x010a
        /*1072*/ 	.byte	0x3f
	.zero		1


	//   ....[71]....
        /*1074*/ 	.word	0x00028920
        /*1078*/ 	.word	0x00000010
        /*107c*/ 	.word	0x00036800
        /*1080*/ 	.short	0x010a
        /*1082*/ 	.byte	0x3f
	.zero		1


	//   ....[72]....
        /*1084*/ 	.word	0x00028b50
        /*1088*/ 	.word	0x00000010
        /*108c*/ 	.word	0x00036800
        /*1090*/ 	.short	0x010a
        /*1092*/ 	.byte	0x3f
	.zero		1


	//   ....[73]....
        /*1094*/ 	.word	0x00028ba0
        /*1098*/ 	.word	0x00000003
        /*109c*/ 	.word	0x00036830
        /*10a0*/ 	.short	0x010a
        /*10a2*/ 	.byte	0x3f
	.zero		1


	//   ....[74]....
        /*10a4*/ 	.word	0x00028bf0
        /*10a8*/ 	.word	0x0000000b
        /*10ac*/ 	.word	0x00036830
        /*10b0*/ 	.short	0x010a
        /*10b2*/ 	.byte	0x3f
	.zero		1


	//   ....[75]....
        /*10b4*/ 	.word	0x00028c40
        /*10b8*/ 	.word	0x00000009
        /*10bc*/ 	.word	0x00036850
        /*10c0*/ 	.short	0x010a
        /*10c2*/ 	.byte	0x3f
	.zero		1


	//   ....[76]....
        /*10c4*/ 	.word	0x00028c90
        /*10c8*/ 	.word	0x00000006
        /*10cc*/ 	.word	0x00036850
        /*10d0*/ 	.short	0x010a
        /*10d2*/ 	.byte	0x3f
	.zero		1


	//   ....[77]....
        /*10d4*/ 	.word	0x00028e30
        /*10d8*/ 	.word	0x00000012
        /*10dc*/ 	.word	0x00036820
        /*10e0*/ 	.short	0x010a
        /*10e2*/ 	.byte	0x3f
	.zero		1


	//   ....[78]....
        /*10e4*/ 	.word	0x00028e80
        /*10e8*/ 	.word	0x00000005
        /*10ec*/ 	.word	0x000368a0
        /*10f0*/ 	.short	0x010a
        /*10f2*/ 	.byte	0x3f
	.zero		1


	//   ....[79]....
        /*10f4*/ 	.word	0x00028ed0
        /*10f8*/ 	.word	0x00000005
        /*10fc*/ 	.word	0x000368c0
        /*1100*/ 	.short	0x010a
        /*1102*/ 	.byte	0x3f
	.zero		1


	//   ....[80]....
        /*1104*/ 	.word	0x00028f20
        /*1108*/ 	.word	0x00000007
        /*110c*/ 	.word	0x000368a0
        /*1110*/ 	.short	0x010a
        /*1112*/ 	.byte	0x3f
	.zero		1


	//   ....[81]....
        /*1114*/ 	.word	0x00028f70
        /*1118*/ 	.word	0x00000007
        /*111c*/ 	.word	0x000368c0
        /*1120*/ 	.short	0x010a
        /*1122*/ 	.byte	0x3f
	.zero		1


	//   ....[82]....
        /*1124*/ 	.word	0x00029110
        /*1128*/ 	.word	0x00000000
        /*112c*/ 	.word	0x00036840
        /*1130*/ 	.short	0x010a
        /*1132*/ 	.byte	0x3f
	.zero		1


	//   ....[83]....
        /*1134*/ 	.word	0x00029d70
        /*1138*/ 	.word	0x00000012
        /*113c*/ 	.word	0x00036820
        /*1140*/ 	.short	0x010a
        /*1142*/ 	.byte	0x3f
	.zero		1


	//   ....[84]....
        /*1144*/ 	.word	0x00029dc0
        /*1148*/ 	.word	0x00000003
        /*114c*/ 	.word	0x00036840
        /*1150*/ 	.short	0x010a
        /*1152*/ 	.byte	0x3f
	.zero		1


	//   ....[85]....
        /*1154*/ 	.word	0x00029e10
        /*1158*/ 	.word	0x00000003
        /*115c*/ 	.word	0x00000060
        /*1160*/ 	.short	0x010a
        /*1162*/ 	.byte	0x3f
	.zero		1


	//   ....[86]....
        /*1164*/ 	.word	0x00029e60
        /*1168*/ 	.word	0x00000003
        /*116c*/ 	.word	0x00036840
        /*1170*/ 	.short	0x010a
        /*1172*/ 	.byte	0x3f
	.zero		1


	//   ....[87]....
        /*1174*/ 	.word	0x00029eb0
        /*1178*/ 	.word	0x00000002
        /*117c*/ 	.word	0x00000060
        /*1180*/ 	.short	0x010a
        /*1182*/ 	.byte	0x3f
	.zero		1


	//   ....[88]....
        /*1184*/ 	.word	0x00029f00
        /*1188*/ 	.word	0x00000002
        /*118c*/ 	.word	0x00036840
        /*1190*/ 	.short	0x010a
        /*1192*/ 	.byte	0x3f
	.zero		1


	//   ....[89]....
        /*1194*/ 	.word	0x00029f50
        /*1198*/ 	.word	0x00000002
        /*119c*/ 	.word	0x00000060
        /*11a0*/ 	.short	0x010a
        /*11a2*/ 	.byte	0x3f
	.zero		1


	//   ....[90]....
        /*11a4*/ 	.word	0x00029fa0
        /*11a8*/ 	.word	0x00000000
        /*11ac*/ 	.word	0x00036860
        /*11b0*/ 	.short	0x010a
        /*11b2*/ 	.byte	0x3f
	.zero		1


	//   ....[91]....
        /*11b4*/ 	.word	0x0002aae0
        /*11b8*/ 	.word	0x00000000
        /*11bc*/ 	.word	0x00036820
        /*11c0*/ 	.short	0x010a
        /*11c2*/ 	.byte	0x3f
	.zero		1


	//   ....[92]....
        /*11c4*/ 	.word	0x0002ac80
        /*11c8*/ 	.word	0x00000006
        /*11cc*/ 	.word	0x00000000
        /*11d0*/ 	.short	0x010a
        /*11d2*/ 	.byte	0x3f
	.zero		1


	//   ....[93]....
        /*11d4*/ 	.word	0x0002acd0
        /*11d8*/ 	.word	0x00000007
        /*11dc*/ 	.word	0x00000000
        /*11e0*/ 	.short	0x010a
        /*11e2*/ 	.byte	0x3f
	.zero		1


	//   ....[94]....
        /*11e4*/ 	.word	0x0002ad20
        /*11e8*/ 	.word	0x00000004
        /*11ec*/ 	.word	0x00000000
        /*11f0*/ 	.short	0x010a
        /*11f2*/ 	.byte	0x3f
	.zero		1


	//----- nvinfo : EIATTR_NUM_MBARRIERS
	.align		4
.L_153:
        /*11f4*/ 	.byte	0x03, 0x38
        /*11f6*/ 	.short	0x0016


	//----- nvinfo : EIATTR_EXIT_INSTR_OFFSETS
	.align		4
        /*11f8*/ 	.byte	0x04, 0x1c
        /*11fa*/ 	.short	(.L_155 - .L_154)


	//   ....[0]....
.L_154:
        /*11fc*/ 	.word	0x00028610


	//----- nvinfo : EIATTR_MAX_THREADS
	.align		4
.L_155:
        /*1200*/ 	.byte	0x04, 0x05
        /*1202*/ 	.short	(.L_157 - .L_156)
.L_156:
        /*1204*/ 	.word	0x00000180
        /*1208*/ 	.word	0x00000001
        /*120c*/ 	.word	0x00000001


	//----- nvinfo : EIATTR_CRS_STACK_SIZE
	.align		4
.L_157:
        /*1210*/ 	.byte	0x04, 0x1e
        /*1212*/ 	.short	(.L_159 - .L_158)
.L_158:
        /*1214*/ 	.word	0x00000000


	//----- nvinfo : EIATTR_CBANK_PARAM_SIZE
	.align		4
.L_159:
        /*1218*/ 	.byte	0x03, 0x19
        /*121a*/ 	.short	0x0af0


	//----- nvinfo : EIATTR_PARAM_CBANK
	.align		4
        /*121c*/ 	.byte	0x04, 0x0a
        /*121e*/ 	.short	(.L_161 - .L_160)
	.align		4
.L_160:
        /*1220*/ 	.word	index@(.nv.constant0._ZN7cutlass13device_kernelIN5flash11enable_sm90INS1_16FlashAttnFwdSm90INS1_25CollectiveMainloopFwdSm90ILi2EN4cute5tupleIJNS5_1CILi1EEES8_S8_EEENS6_IJNS7_ILi128EEENS7_ILi112EEENS7_ILi192EEEEEELi192ENS_6half_tEfNS_4arch4Sm90ELb0ELb0ELb0ELb1ELb0ELb1ELb0ELb1ELb1ELb1ELb1ELb0EEENS1_21CollectiveEpilogueFwdINS6_IJSA_SC_SB_EEES9_SE_SG_Li256ELb1ELb1ELb1ELb0EEENS1_36VarlenDynamicPersistentTileSchedulerILi128ELi112ELi256ELi128ELb1ELb1ELb1ELb0ELb1ELb1EEEEEEEEEvNT_6ParamsE)
        /*1224*/ 	.short	0x0210
        /*1226*/ 	.short	0x0af0


	//----- nvinfo : EIATTR_SW_WAR
	.align		4
.L_161:
        /*1228*/ 	.byte	0x04, 0x36
        /*122a*/ 	.short	(.L_163 - .L_162)
.L_162:
        /*122c*/ 	.word	0x00000008
.L_163:


//--------------------- .nv.info._ZN7cutlass13device_kernelIN5flash11enable_sm90INS1_16FlashAttnFwdSm90INS1_25CollectiveMainloopFwdSm90ILi2EN4cute5tupleIJNS5_1CILi1EEES8_S8_EEENS6_IJNS7_ILi128EEENS7_ILi96EEENS7_ILi192EEEEEELi192ENS_6half_tEfNS_4arch4Sm90ELb0ELb1ELb0ELb0ELb0ELb0ELb0ELb1ELb1ELb1ELb1ELb0EEENS1_21CollectiveEpilogueFwdINS6_IJSA_SC_SB_EEES9_SE_SG_Li256ELb0ELb1ELb1ELb0EEENS1_19SingleTileSchedulerILb0ELb1ELb1ELi128EEEEEEEEEvNT_6ParamsE --------------------------
	.section	.nv.info._ZN7cutlass13device_kernelIN5flash11enable_sm90INS1_16FlashAttnFwdSm90INS1_25CollectiveMainloopFwdSm90ILi2EN4cute5tupleIJNS5_1CILi1EEES8_S8_EEENS6_IJNS7_ILi128EEENS7_ILi96EEENS7_ILi192EEEEEELi192ENS_6half_tEfNS_4arch4Sm90ELb0ELb1ELb0ELb0ELb0ELb0ELb0ELb1ELb1ELb1ELb1ELb0EEENS1_21CollectiveEpilogueFwdINS6_IJSA_SC_SB_EEES9_SE_SG_Li256ELb0ELb1ELb1ELb0EEENS1_19SingleTileSchedulerILb0ELb1ELb1ELi128EEEEEEEEEvNT_6ParamsE,"",@"SHT_CUDA_INFO"
	.sectionflags	@""
	.align	4


	//----- nvinfo : EIATTR_CUDA_API_VERSION
	.align		4
        /*0000*/ 	.byte	0x04, 0x37
        /*0002*/ 	.short	(.L_165 - .L_164)
.L_164:
        /*0004*/ 	.word	0x00000082


	//----- nvinfo : EIATTR_KPARAM_INFO
	.align		4
.L_165:
        /*0008*/ 	.byte	0x04, 0x17
        /*000a*/ 	.short	(.L_167 - .L_166)
.L_166:
        /*000c*/ 	.word	0x00000000
        /*0010*/ 	.short	0x0000
        /*0012*/ 	.short	0x0070
        /*0014*/ 	.byte	0x00, 0xf0, 0x01, 0x28


	//----- nvinfo : EIATTR_SPARSE_MMA_MASK
	.align		4
.L_167:
        /*0018*/ 	.byte	0x03, 0x50
        /*001a*/ 	.short	0x0000


	//----- nvinfo : EIATTR_MAXREG_COUNT
	.align		4
        /*001c*/ 	.byte	0x03, 0x1b
        /*001e*/ 	.short	0x00a8


	//----- nvinfo : EIATTR_NUM_BARRIERS
	.align		4
        /*0020*/ 	.byte	0x02, 0x4c
        /*0022*/ 	.byte	0x09
	.zero		1


	//----- nvinfo : EIATTR_EXTERNS
	.align		4
        /*0024*/ 	.byte	0x04, 0x0f
        /*0026*/ 	.short	(.L_169 - .L_168)


	//   ....[0]....
	.align		4
.L_168:
        /*0028*/ 	.word	index@(__assertfail)


	//----- nvinfo : EIATTR_ANNOTATIONS
	.align		4
.L_169:
        /*002c*/ 	.byte	0x04, 0x55
        /*002e*/ 	.short	(.L_171 - .L_170)


	//   ....[0]....
.L_170:
        /*0030*/ 	.word	0x00000001
        /*0034*/ 	.byte	0x60, 0x09, 0x00, 0x00, 0x01, 0x00, 0x00, 0x00, 0xb0, 0x18, 0x00, 0x00, 0x01, 0x00, 0x00, 0x00
        /*0044*/ 	.byte	0x70, 0x02, 0x01, 0x00, 0x01, 0x00, 0x00, 0x00, 0x60, 0x07, 0x01, 0x00, 0x01, 0x00, 0x00, 0x00
        /*0054*/ 	.byte	0xc0, 0x17, 0x01, 0x00, 0x01, 0x00, 0x00, 0x00, 0x60, 0x1a, 0x01, 0x00, 0x01, 0x00, 0x00, 0x00
        /*0064*/ 	.byte	0xe0, 0x23, 0x01, 0x00, 0x01, 0x00, 0x00, 0x00, 0xb0, 0x2d, 0x01, 0x00, 0x01, 0x00, 0x00, 0x00
        /*0074*/ 	.byte	0x90, 0x3c, 0x01, 0x00


	//----- nvinfo : EIATTR_MERCURY_ISA_VERSION
	.align		4
.L_171:
        /*0078*/ 	.byte	0x03, 0x5f
        /*007a*/ 	.short	0x0101


	//----- nvinfo : EIATTR_INT_WARP_WIDE_INSTR_OFFSETS
	.align		4
        /*007c*/ 	.byte	0x04, 0x31
        /*007e*/ 	.short	(.L_173 - .L_172)


	//   ....[0]....
.L_172:
        /*0080*/ 	.word	0x00000130


	//   ....[1]....
        /*0084*/ 	.word	0x00000170


	//   ....[2]....
        /*0088*/ 	.word	0x000001e0


	//----- nvinfo : EIATTR_COOP_GROUP_MASK_REGIDS
	.align		4
.L_173:
        /*008c*/ 	.byte	0x04, 0x29
        /*008e*/ 	.short	(.L_175 - .L_174)


	//   ....[0]....
.L_174:
        /*0090*/ 	.word	0xffffffff


	//   ....[1]....
        /*0094*/ 	.word	0xffffffff


	//   ....[2]....
        /*0098*/ 	.word	0xffffffff


	//   ....[3]....
        /*009c*/ 	.word	0xffffffff


	//   ....[4]....
        /*00a0*/ 	.word	0xffffffff


	//   ....[5]....
        /*00a4*/ 	.word	0xffffffff


	//   ....[6]....
        /*00a8*/ 	.word	0xffffffff


	//   ....[7]....
        /*00ac*/ 	.word	0xffffffff


	//   ....[8]....
        /*00b0*/ 	.word	0xffffffff


	//   ....[9]....
        /*00b4*/ 	.word	0xffffffff


	//   ....[10]....
        /*00b8*/ 	.word	0xffffffff


	//   ....[11]....
        /*00bc*/ 	.word	0xffffffff


	//   ....[12]....
        /*00c0*/ 	.word	0xffffffff


	//   ....[13]....
        /*00c4*/ 	.word	0xffffffff


	//   ....[14]....
        /*00c8*/ 	.word	0xffffffff


	//   ....[15]....
        /*00cc*/ 	.word	0xffffffff


	//   ....[16]....
        /*00d0*/ 	.word	0xffffffff


	//   ....[17]....
        /*00d4*/ 	.word	0xffffffff


	//   ....[18]....
        /*00d8*/ 	.word	0xffffffff


	//   ....[19]....
        /*00dc*/ 	.word	0xffffffff


	//   ....[20]....
        /*00e0*/ 	.word	0xffffffff


	//   ....[21]....
        /*00e4*/ 	.word	0xffffffff


	//   ....[22]....
        /*00e8*/ 	.word	0xffffffff


	//   ....[23]....
        /*00ec*/ 	.word	0xffffffff


	//   ....[24]....
        /*00f0*/ 	.word	0xffffffff


	//   ....[25]....
        /*00f4*/ 	.word	0xffffffff


	//   ....[26]....
        /*00f8*/ 	.word	0xffffffff


	//   ....[27]....
        /*00fc*/ 	.word	0xffffffff


	//   ....[28]....
        /*0100*/ 	.word	0xffffffff


	//   ....[29]....
        /*0104*/ 	.word	0xffffffff


	//   ....[30]....
        /*0108*/ 	.word	0xffffffff


	//   ....[31]....
        /*010c*/ 	.word	0xffffffff


	//   ....[32]....
        /*0110*/ 	.word	0xffffffff


	//   ....[33]....
        /*0114*/ 	.word	0xffffffff


	//   ....[34]....
        /*0118*/ 	.word	0xffffffff


	//   ....[35]....
        /*011c*/ 	.word	0xffffffff


	//   ....[36]....
        /*0120*/ 	.word	0xffffffff


	//   ....[37]....
        /*0124*/ 	.word	0xffffffff


	//   ....[38]....
        /*0128*/ 	.word	0xffffffff


	//   ....[39]....
        /*012c*/ 	.word	0xffffffff


	//   ....[40]....
        /*0130*/ 	.word	0xffffffff


	//   ....[41]....
        /*0134*/ 	.word	0xffffffff


	//   ....[42]....
        /*0138*/ 	.word	0xffffffff


	//   ....[43]....
        /*013c*/ 	.word	0xffffffff


	//   ....[44]....
        /*0140*/ 	.word	0xffffffff


	//   ....[45]....
        /*0144*/ 	.word	0xffffffff


	//   ....[46]....
        /*0148*/ 	.word	0xffffffff


	//   ....[47]....
        /*014c*/ 	.word	0xffffffff


	//   ....[48]....
        /*0150*/ 	.word	0xffffffff


	//   ....[49]....
        /*0154*/ 	.word	0xffffffff


	//   ....[50]....
        /*0158*/ 	.word	0xffffffff


	//   ....[51]....
        /*015c*/ 	.word	0xffffffff


	//   ....[52]....
        /*0160*/ 	.word	0xffffffff


	//   ....[53]....
        /*0164*/ 	.word	0xffffffff


	//   ....[54]....
        /*0168*/ 	.word	0xffffffff


	//   ....[55]....
        /*016c*/ 	.word	0xffffffff


	//   ....[56]....
        /*0170*/ 	.word	0xffffffff


	//   ....[57]....
        /*0174*/ 	.word	0xffffffff


	//   ....[58]....
        /*0178*/ 	.word	0xffffffff


	//   ....[59]....
        /*017c*/ 	.word	0xffffffff


	//   ....[60]....
        /*0180*/ 	.word	0xffffffff


	//   ....[61]....
        /*0184*/ 	.word	0x0500000f


	//   ....[62]....
        /*0188*/ 	.word	0x0500000f


	//   ....[63]....
        /*018c*/ 	.word	0x0500000f


	//   ....[64]....
        /*0190*/ 	.word	0x0500000f


	//   ....[65]....
        /*0194*/ 	.word	0x0500000f


	//   ....[66]....
        /*0198*/ 	.word	0x0500000f


	//   ....[67]....
        /*019c*/ 	.word	0x0500000f


	//   ....[68]....
        /*01a0*/ 	.word	0x0500000f


	//   ....[69]....
        /*01a4*/ 	.word	0x0500000f


	//   ....[70]....
        /*01a8*/ 	.word	0x0500000f


	//   ....[71]....
        /*01ac*/ 	.word	0x0500000f


	//   ....[72]....
        /*01b0*/ 	.word	0x0500000f


	//   ....[73]....
        /*01b4*/ 	.word	0x0500000f


	//   ....[74]....
        /*01b8*/ 	.word	0x0500000f


	//   ....[75]....
        /*01bc*/ 	.word	0x0500000f


	//   ....[76]....
        /*01c0*/ 	.word	0x0500000f


	//   ....[77]....
        /*01c4*/ 	.word	0x0500000f


	//   ....[78]....
        /*01c8*/ 	.word	0x0500000f


	//----- nvinfo : EIATTR_COOP_GROUP_INSTR_OFFSETS
	.align		4
.L_175:
        /*01cc*/ 	.byte	0x04, 0x28
        /*01ce*/ 	.short	(.L_177 - .L_176)


	//   ....[0]....
.L_176:
        /*01d0*/ 	.word	0x00000060


	//   ....[1]....
        /*01d4*/ 	.word	0x00000140


	//   ....[2]....
        /*01d8*/ 	.word	0x00000190


	//   ....[3]....
        /*01dc*/ 	.word	0x000003c0


	//   ....[4]....
        /*01e0*/ 	.word	0x00000520


	//   ....[5]....
        /*01e4*/ 	.word	0x00000640


	//   ....[6]....
        /*01e8*/ 	.word	0x000007a0


	//   ....[7]....
        /*01ec*/ 	.word	0x000016b0


	//   ....[8]....
        /*01f0*/ 	.word	0x00002320


	//   ....[9]....
        /*01f4*/ 	.word	0x00002c60


	//   ....[10]....
        /*01f8*/ 	.word	0x000032d0


	//   ....[11]....
        /*01fc*/ 	.word	0x00003400


	//   ....[12]....
        /*0200*/ 	.word	0x000039d0


	//   ....[13]....
        /*0204*/ 	.word	0x00003a60


	//   ....[14]....
        /*0208*/ 	.word	0x000056d0


	//   ....[15]....
        /*020c*/ 	.word	0x00005900


	//   ....[16]....
        /*0210*/ 	.word	0x00006690


	//   ....[17]....
        /*0214*/ 	.word	0x000067a0


	//   ....[18]....
        /*0218*/ 	.word	0x00006d70


	//   ....[19]....
        /*021c*/ 	.word	0x00006de0


	//   ....[20]....
        /*0220*/ 	.word	0x00008910


	//   ....[21]....
        /*0224*/ 	.word	0x00008930


	//   ....[22]....
        /*0228*/ 	.word	0x00008f20


	//   ....[23]....
        /*022c*/ 	.word	0x00008fa0


	//   ....[24]....
        /*0230*/ 	.word	0x0000a730


	//   ....[25]....
        /*0234*/ 	.word	0x0000a960


	//   ....[26]....
        /*0238*/ 	.word	0x0000b700


	//   ....[27]....
        /*023c*/ 	.word	0x0000b820


	//   ....[28]....
        /*0240*/ 	.word	0x0000be70


	//   ....[29]....
        /*0244*/ 	.word	0x0000bee0


	//   ....[30]....
        /*0248*/ 	.word	0x0000ceb0


	//   ....[31]....
        /*024c*/ 	.word	0x0000cee0


	//   ....[32]....
        /*0250*/ 	.word	0x0000cfd0


	//   ....[33]....
        /*0254*/ 	.word	0x0000cfe0


	//   ....[34]....
        /*0258*/ 	.word	0x0000e070


	//   ....[35]....
        /*025c*/ 	.word	0x0000e0b0


	//   ....[36]....
        /*0260*/ 	.word	0x0000e0f0


	//   ....[37]....
        /*0264*/ 	.word	0x0000e130


	//   ....[38]....
        /*0268*/ 	.word	0x0000e170


	//   ....[39]....
        /*026c*/ 	.word	0x0000e190


	//   ....[40]....
        /*0270*/ 	.word	0x0000eb10


	//   ....[41]....
        /*0274*/ 	.word	0x0000eb20


	//   ....[42]....
        /*0278*/ 	.word	0x0000f890


	//   ....[43]....
        /*027c*/ 	.word	0x00010780


	//   ....[44]....
        /*0280*/ 	.word	0x00011140


	//   ....[45]....
        /*0284*/ 	.word	0x00011180


	//   ....[46]....
        /*0288*/ 	.word	0x000111b0


	//   ....[47]....
        /*028c*/ 	.word	0x00011200


	//   ....[48]....
        /*0290*/ 	.word	0x00011290


	//   ....[49]....
        /*0294*/ 	.word	0x000112b0


	//   ....[50]....
        /*0298*/ 	.word	0x00011340


	//   ....[51]....
        /*029c*/ 	.word	0x00011370


	//   ....[52]....
        /*02a0*/ 	.word	0x000113f0


	//   ....[53]....
        /*02a4*/ 	.word	0x00011420


	//   ....[54]....
        /*02a8*/ 	.word	0x000114a0


	//   ....[55]....
        /*02ac*/ 	.word	0x000114d0


	//   ....[56]....
        /*02b0*/ 	.word	0x00011550


	//   ....[57]....
        /*02b4*/ 	.word	0x00011580


	//   ....[58]....
        /*02b8*/ 	.word	0x000115f0


	//   ....[59]....
        /*02bc*/ 	.word	0x00011620


	//   ....[60]....
        /*02c0*/ 	.word	0x00013c20


	//   ....[61]....
        /*02c4*/ 	.word	0x00014260


	//   ....[62]....
        /*02c8*/ 	.word	0x000143d0


	//   ....[63]....
        /*02cc*/ 	.word	0x00014430


	//   ....[64]....
        /*02d0*/ 	.word	0x00014570


	//   ....[65]....
        /*02d4*/ 	.word	0x000145e0


	//   ....[66]....
        /*02d8*/ 	.word	0x000146e0


	//   ....[67]....
        /*02dc*/ 	.word	0x00014750


	//   ....[68]....
        /*02e0*/ 	.word	0x00014850


	//   ....[69]....
        /*02e4*/ 	.word	0x000148c0


	//   ....[70]....
        /*02e8*/ 	.word	0x000149c0


	//   ....[71]....
        /*02ec*/ 	.word	0x00014a30


	//   ....[72]....
        /*02f0*/ 	.word	0x00014b30


	//   ....[73]....
        /*02f4*/ 	.word	0x00014ba0


	//   ....[74]....
        /*02f8*/ 	.word	0x00014ca0


	//   ....[75]....
        /*02fc*/ 	.word	0x00014d00


	//   ....[76]....
        /*0300*/ 	.word	0x00014df0


	//   ....[77]....
        /*0304*/ 	.word	0x00014e40


	//   ....[78]....
        /*0308*/ 	.word	0x00015240


	//----- nvinfo : EIATTR_REG_RECONFIG
	.align		4
.L_177:
        /*030c*/ 	.byte	0x01, 0x54
	.zero		2


	//----- nvinfo : EIATTR_SYSCALL_OFFSETS
	.align		4
        /*0310*/ 	.byte	0x04, 0x46
        /*0312*/ 	.short	(.L_179 - .L_178)


	//   ....[0]....
.L_178:
        /*0314*/ 	.word	0x00001870


	//   ....[1]....
        /*0318*/ 	.word	0x000103f0


	//   ....[2]....
        /*031c*/ 	.word	0x00010530


	//   ....[3]....
        /*0320*/ 	.word	0x00010620


	//   ....[4]....
        /*0324*/ 	.word	0x00010d90


	//----- nvinfo : EIATTR_MBARRIER_INSTR_OFFSETS
	.align		4
.L_179:
        /*0328*/ 	.byte	0x04, 0x39
        /*032a*/ 	.short	(.L_181 - .L_180)


	//   ....[0]....
.L_180:
        /*032c*/ 	.word	0x00000270
        /*0330*/ 	.word	0x000000ff
        /*0334*/ 	.word	0x00030800
        /*0338*/ 	.short	0x0100
        /*033a*/ 	.byte	0x08
	.zero		1


	//   ....[1]....
        /*033c*/ 	.word	0x00000280
        /*0340*/ 	.word	0x000000ff
        /*0344*/ 	.word	0x00030820
        /*0348*/ 	.short	0x0100
        /*034a*/ 	.byte	0x08
	.zero		1


	//   ....[2]....
        /*034c*/ 	.word	0x00000370
        /*0350*/ 	.word	0x000000ff
        /*0354*/ 	.word	0x00030830
        /*0358*/ 	.short	0x0100
        /*035a*/ 	.byte	0x08
	.zero		1


	//   ....[3]....
        /*035c*/ 	.word	0x00000380
        /*0360*/ 	.word	0x000000ff
        /*0364*/ 	.word	0x00030840
        /*0368*/ 	.short	0x0100
        /*036a*/ 	.byte	0x08
	.zero		1


	//   ....[4]....
        /*036c*/ 	.word	0x00000390
        /*0370*/ 	.word	0x000000ff
        /*0374*/ 	.word	0x00030838
        /*0378*/ 	.short	0x0100
        /*037a*/ 	.byte	0x08
	.zero		1


	//   ....[5]....
        /*037c*/ 	.word	0x000003a0
        /*0380*/ 	.word	0x000000ff
        /*0384*/ 	.word	0x00030848
        /*0388*/ 	.short	0x0100
        /*038a*/ 	.byte	0x08
	.zero		1


	//   ....[6]....
        /*038c*/ 	.word	0x000004d0
        /*0390*/ 	.word	0x000000ff
        /*0394*/ 	.word	0x00030850
        /*0398*/ 	.short	0x0100
        /*039a*/ 	.byte	0x08
	.zero		1


	//   ....[7]....
        /*039c*/ 	.word	0x000004e0
        /*03a0*/ 	.word	0x000000ff
        /*03a4*/ 	.word	0x00030860
        /*03a8*/ 	.short	0x0100
        /*03aa*/ 	.byte	0x08
	.zero		1


	//   ....[8]....
        /*03ac*/ 	.word	0x000004f0
        /*03b0*/ 	.word	0x000000ff
        /*03b4*/ 	.word	0x00030858
        /*03b8*/ 	.short	0x0100
        /*03ba*/ 	.byte	0x08
	.zero		1


	//   ....[9]....
        /*03bc*/ 	.word	0x00000500
        /*03c0*/ 	.word	0x000000ff
        /*03c4*/ 	.word	0x00030868
        /*03c8*/ 	.short	0x0100
        /*03ca*/ 	.byte	0x08
	.zero		1


	//   ....[10]....
        /*03cc*/ 	.word	0x000005f0
        /*03d0*/ 	.word	0x000000ff
        /*03d4*/ 	.word	0x00030870
        /*03d8*/ 	.short	0x0100
        /*03da*/ 	.byte	0x06
	.zero		1


	//   ....[11]....
        /*03dc*/ 	.word	0x00000600
        /*03e0*/ 	.word	0x000000ff
        /*03e4*/ 	.word	0x00030880
        /*03e8*/ 	.short	0x0100
        /*03ea*/ 	.byte	0x06
	.zero		1


	//   ....[12]....
        /*03ec*/ 	.word	0x00000610
        /*03f0*/ 	.word	0x000000ff
        /*03f4*/ 	.word	0x00030878
        /*03f8*/ 	.short	0x0100
        /*03fa*/ 	.byte	0x06
	.zero		1


	//   ....[13]....
        /*03fc*/ 	.word	0x00000620
        /*0400*/ 	.word	0x000000ff
        /*0404*/ 	.word	0x00030888
        /*0408*/ 	.short	0x0100
        /*040a*/ 	.byte	0x06
	.zero		1


	//   ....[14]....
        /*040c*/ 	.word	0x00000750
        /*0410*/ 	.word	0x000000ff
        /*0414*/ 	.word	0x00030890
        /*0418*/ 	.short	0x0100
        /*041a*/ 	.byte	0x08
	.zero		1


	//   ....[15]....
        /*041c*/ 	.word	0x00000760
        /*0420*/ 	.word	0x000000ff
        /*0424*/ 	.word	0x000308a0
        /*0428*/ 	.short	0x0100
        /*042a*/ 	.byte	0x08
	.zero		1


	//   ....[16]....
        /*042c*/ 	.word	0x00000770
        /*0430*/ 	.word	0x000000ff
        /*0434*/ 	.word	0x00030898
        /*0438*/ 	.short	0x0100
        /*043a*/ 	.byte	0x08
	.zero		1


	//   ....[17]....
        /*043c*/ 	.word	0x00000780
        /*0440*/ 	.word	0x000000ff
        /*0444*/ 	.word	0x000308a8
        /*0448*/ 	.short	0x0100
        /*044a*/ 	.byte	0x08
	.zero		1


	//   ....[18]....
        /*044c*/ 	.word	0x000008b0
        /*0450*/ 	.word	0x000000ff
        /*0454*/ 	.word	0x000308b0
        /*0458*/ 	.short	0x0100
        /*045a*/ 	.byte	0x08
	.zero		1


	//   ....[19]....
        /*045c*/ 	.word	0x000008c0
        /*0460*/ 	.word	0x000000ff
        /*0464*/ 	.word	0x000308c0
        /*0468*/ 	.short	0x0100
        /*046a*/ 	.byte	0x08
	.zero		1


	//   ....[20]....
        /*046c*/ 	.word	0x000008d0
        /*0470*/ 	.word	0x000000ff
        /*0474*/ 	.word	0x000308b8
        /*0478*/ 	.short	0x0100
        /*047a*/ 	.byte	0x08
	.zero		1


	//   ....[21]....
        /*047c*/ 	.word	0x000008e0
        /*0480*/ 	.word	0x000000ff
        /*0484*/ 	.word	0x000308c8
        /*0488*/ 	.short	0x0100
        /*048a*/ 	.byte	0x08
	.zero		1


	//   ....[22]....
        /*048c*/ 	.word	0x00001890
        /*0490*/ 	.word	0x000000ff
        /*0494*/ 	.word	0x00030800
        /*0498*/ 	.short	0x010a
        /*049a*/ 	.byte	0x39
	.zero		1


	//   ....[23]....
        /*049c*/ 	.word	0x00001920
        /*04a0*/ 	.word	0x000000ff
        /*04a4*/ 	.word	0x00030830
        /*04a8*/ 	.short	0x010a
        /*04aa*/ 	.byte	0x39
	.zero		1


	//   ....[24]....
        /*04ac*/ 	.word	0x000019b0
        /*04b0*/ 	.word	0x000000ff
        /*04b4*/ 	.word	0x00030830
        /*04b8*/ 	.short	0x010a
        /*04ba*/ 	.byte	0x39
	.zero		1


	//   ....[25]....
        /*04bc*/ 	.word	0x00002380
        /*04c0*/ 	.word	0x00000000
        /*04c4*/ 	.word	0x00000000
        /*04c8*/ 	.short	0x0101
        /*04ca*/ 	.byte	0x3f
	.zero		1


	//   ....[26]....
        /*04cc*/ 	.word	0x000048a0
        /*04d0*/ 	.word	0x000000ff
        /*04d4*/ 	.word	0x00030830
        /*04d8*/ 	.short	0x010a
        /*04da*/ 	.byte	0x3d
	.zero		1


	//   ....[27]....
        /*04dc*/ 	.word	0x000048e0
        /*04e0*/ 	.word	0x000000ff
        /*04e4*/ 	.word	0x00030830
        /*04e8*/ 	.short	0x010a
        /*04ea*/ 	.byte	0x3d
	.zero		1


	//   ....[28]....
        /*04ec*/ 	.word	0x00005340
        /*04f0*/ 	.word	0x000000ff
        /*04f4*/ 	.word	0x00030850
        /*04f8*/ 	.short	0x010a
        /*04fa*/ 	.byte	0x0b
	.zero		1


	//   ....[29]....
        /*04fc*/ 	.word	0x00005380
        /*0500*/ 	.word	0x000000ff
        /*0504*/ 	.word	0x00030850
        /*0508*/ 	.short	0x010a
        /*050a*/ 	.byte	0x0b
	.zero		1


	//   ....[30]....
        /*050c*/ 	.word	0x00005700
        /*0510*/ 	.word	0x00000000
        /*0514*/ 	.word	0x00000000
        /*0518*/ 	.short	0x0101
        /*051a*/ 	.byte	0x3f
	.zero		1


	//   ....[31]....
        /*051c*/ 	.word	0x00007200
        /*0520*/ 	.word	0x0000007f
        /*0524*/ 	.word	0x00000000
        /*0528*/ 	.short	0x0101
        /*052a*/ 	.byte	0x3f
	.zero		1


	//   ....[32]....
        /*052c*/ 	.word	0x00007b10
        /*0530*/ 	.word	0x000000ff
        /*0534*/ 	.word	0x00030830
        /*0538*/ 	.short	0x010a
        /*053a*/ 	.byte	0x38
	.zero		1


	//   ....[33]....
        /*053c*/ 	.word	0x00007b50
        /*0540*/ 	.word	0x000000ff
        /*0544*/ 	.word	0x00030830
        /*0548*/ 	.short	0x010a
        /*054a*/ 	.byte	0x38
	.zero		1


	//   ....[34]....
        /*054c*/ 	.word	0x000085b0
        /*0550*/ 	.word	0x000000ff
        /*0554*/ 	.word	0x00030850
        /*0558*/ 	.short	0x010a
        /*055a*/ 	.byte	0x0b
	.zero		1


	//   ....[35]....
        /*055c*/ 	.word	0x000085f0
        /*0560*/ 	.word	0x000000ff
        /*0564*/ 	.word	0x00030850
        /*0568*/ 	.short	0x010a
        /*056a*/ 	.byte	0x0b
	.zero		1


	//   ....[36]....
        /*056c*/ 	.word	0x00009420
        /*0570*/ 	.word	0x00000078
        /*0574*/ 	.word	0x00000000
        /*0578*/ 	.short	0x0101
        /*057a*/ 	.byte	0x3f
	.zero		1


	//   ....[37]....
        /*057c*/ 	.word	0x000094c0
        /*0580*/ 	.word	0x00000078
        /*0584*/ 	.word	0x00000000
        /*0588*/ 	.short	0x0101
        /*058a*/ 	.byte	0x3f
	.zero		1


	//   ....[38]....
        /*058c*/ 	.word	0x00009920
        /*0590*/ 	.word	0x000000ff
        /*0594*/ 	.word	0x00030830
        /*0598*/ 	.short	0x010a
        /*059a*/ 	.byte	0x38
	.zero		1


	//   ....[39]....
        /*059c*/ 	.word	0x00009960
        /*05a0*/ 	.word	0x000000ff
        /*05a4*/ 	.word	0x00030830
        /*05a8*/ 	.short	0x010a
        /*05aa*/ 	.byte	0x38
	.zero		1


	//   ....[40]....
        /*05ac*/ 	.word	0x0000a3c0
        /*05b0*/ 	.word	0x000000ff
        /*05b4*/ 	.word	0x00030850
        /*05b8*/ 	.short	0x010a
        /*05ba*/ 	.byte	0x0b
	.zero		1


	//   ....[41]....
        /*05bc*/ 	.word	0x0000a400
        /*05c0*/ 	.word	0x000000ff
        /*05c4*/ 	.word	0x00030850
        /*05c8*/ 	.short	0x010a
        /*05ca*/ 	.byte	0x0b
	.zero		1


	//   ....[42]....
        /*05cc*/ 	.word	0x0000a760
        /*05d0*/ 	.word	0x00000000
        /*05d4*/ 	.word	0x00000000
        /*05d8*/ 	.short	0x0101
        /*05da*/ 	.byte	0x3f
	.zero		1


	//   ....[43]....
        /*05dc*/ 	.word	0x0000c270
        /*05e0*/ 	.word	0x0000007f
        /*05e4*/ 	.word	0x00000000
        /*05e8*/ 	.short	0x0101
        /*05ea*/ 	.byte	0x3f
	.zero		1


	//   ....[44]....
        /*05ec*/ 	.word	0x0000ce20
        /*05f0*/ 	.word	0x000000ff
        /*05f4*/ 	.word	0x00030850
        /*05f8*/ 	.short	0x010a
        /*05fa*/ 	.byte	0x07
	.zero		1


	//   ....[45]....
        /*05fc*/ 	.word	0x0000ce60
        /*0600*/ 	.word	0x000000ff
        /*0604*/ 	.word	0x00030850
        /*0608*/ 	.short	0x010a
        /*060a*/ 	.byte	0x07
	.zero		1


	//   ....[46]....
        /*060c*/ 	.word	0x0000d2c0
        /*0610*/ 	.word	0x0000000c
        /*0614*/ 	.word	0x00000000
        /*0618*/ 	.short	0x0101
        /*061a*/ 	.byte	0x3f
	.zero		1


	//   ....[47]....
        /*061c*/ 	.word	0x0000e1a0
        /*0620*/ 	.word	0x000000ff
        /*0624*/ 	.word	0x00000000
        /*0628*/ 	.short	0x0101
        /*062a*/ 	.byte	0x04
	.zero		1


	//   ....[48]....
        /*062c*/ 	.word	0x000109a0
        /*0630*/ 	.word	0x000000ff
        /*0634*/ 	.word	0x00030840
        /*0638*/ 	.short	0x010a
        /*063a*/ 	.byte	0x26
	.zero		1


	//   ....[49]....
        /*063c*/ 	.word	0x00011760
        /*0640*/ 	.word	0x000000ff
        /*0644*/ 	.word	0x00030800
        /*0648*/ 	.short	0x0107
        /*064a*/ 	.byte	0x26
	.zero		1


	//   ....[50]....
        /*064c*/ 	.word	0x000117d0
        /*0650*/ 	.word	0x000000ff
        /*0654*/ 	.word	0x00030800
        /*0658*/ 	.short	0x0101
        /*065a*/ 	.byte	0x26
	.zero		1


	//   ....[51]....
        /*065c*/ 	.word	0x000117e0
        /*0660*/ 	.word	0x000000ff
        /*0664*/ 	.word	0x00030820
        /*0668*/ 	.short	0x010a
        /*066a*/ 	.byte	0x26
	.zero		1


	//   ....[52]....
        /*066c*/ 	.word	0x00011bf0
        /*0670*/ 	.word	0x000000ff
        /*0674*/ 	.word	0x00030848
        /*0678*/ 	.short	0x010a
        /*067a*/ 	.byte	0x26
	.zero		1


	//   ....[53]....
        /*067c*/ 	.word	0x00011fa0
        /*0680*/ 	.word	0x000000ff
        /*0684*/ 	.word	0x00030860
        /*0688*/ 	.short	0x010a
        /*068a*/ 	.byte	0x26
	.zero		1


	//   ....[54]....
        /*068c*/ 	.word	0x00012570
        /*0690*/ 	.word	0x000000ff
        /*0694*/ 	.word	0x00030840
        /*0698*/ 	.short	0x010a
        /*069a*/ 	.byte	0x26
	.zero		1


	//   ....[55]....
        /*069c*/ 	.word	0x00012930
        /*06a0*/ 	.word	0x000000ff
        /*06a4*/ 	.word	0x00030868
        /*06a8*/ 	.short	0x010a
        /*06aa*/ 	.byte	0x26
	.zero		1


	//   ....[56]....
        /*06ac*/ 	.word	0x00012f50
        /*06b0*/ 	.word	0x000000ff
        /*06b4*/ 	.word	0x00030848
        /*06b8*/ 	.short	0x010a
        /*06ba*/ 	.byte	0x26
	.zero		1


	//   ....[57]....
        /*06bc*/ 	.word	0x000132f0
        /*06c0*/ 	.word	0x000000ff
        /*06c4*/ 	.word	0x00030860
        /*06c8*/ 	.short	0x010a
        /*06ca*/ 	.byte	0x26
	.zero		1


	//   ....[58]....
        /*06cc*/ 	.word	0x00013750
        /*06d0*/ 	.word	0x00000003
        /*06d4*/ 	.word	0x00030860
        /*06d8*/ 	.short	0x010a
        /*06da*/ 	.byte	0x3f
	.zero		1


	//   ....[59]....
        /*06dc*/ 	.word	0x00013bb0
        /*06e0*/ 	.word	0x00000002
        /*06e4*/ 	.word	0x00030820
        /*06e8*/ 	.short	0x010a
        /*06ea*/ 	.byte	0x3f
	.zero		1


	//   ....[60]....
        /*06ec*/ 	.word	0x00013d50
        /*06f0*/ 	.word	0x00000007
        /*06f4*/ 	.word	0x00000000
        /*06f8*/ 	.short	0x010a
        /*06fa*/ 	.byte	0x3f
	.zero		1


	//   ....[61]....
        /*06fc*/ 	.word	0x00013dc0
        /*0700*/ 	.word	0x00000008
        /*0704*/ 	.word	0x00000000
        /*0708*/ 	.short	0x010a
        /*070a*/ 	.byte	0x3f
	.zero		1


	//   ....[62]....
        /*070c*/ 	.word	0x00013e20
        /*0710*/ 	.word	0x00000007
        /*0714*/ 	.word	0x00000000
        /*0718*/ 	.short	0x010a
        /*071a*/ 	.byte	0x3f
	.zero		1


	//   ....[63]....
        /*071c*/ 	.word	0x00013e50
        /*0720*/ 	.word	0x00000006
        /*0724*/ 	.word	0x00000000
        /*0728*/ 	.short	0x010a
        /*072a*/ 	.byte	0x3f
	.zero		1


	//   ....[64]....
        /*072c*/ 	.word	0x00013ec0
        /*0730*/ 	.word	0x00000003
        /*0734*/ 	.word	0x00030800
        /*0738*/ 	.short	0x010a
        /*073a*/ 	.byte	0x3f
	.zero		1


	//   ....[65]....
        /*073c*/ 	.word	0x00013f20
        /*0740*/ 	.word	0x00000003
        /*0744*/ 	.word	0x00030830
        /*0748*/ 	.short	0x010a
        /*074a*/ 	.byte	0x3f
	.zero		1


	//   ....[66]....
        /*074c*/ 	.word	0x00013f80
        /*0750*/ 	.word	0x0000000f
        /*0754*/ 	.word	0x00030830
        /*0758*/ 	.short	0x010a
        /*075a*/ 	.byte	0x3f
	.zero		1


	//   ....[67]....
        /*075c*/ 	.word	0x00013fe0
        /*0760*/ 	.word	0x00000003
        /*0764*/ 	.word	0x00030850
        /*0768*/ 	.short	0x010a
        /*076a*/ 	.byte	0x3f
	.zero		1


	//   ....[68]....
        /*076c*/ 	.word	0x00014040
        /*0770*/ 	.word	0x00000005
        /*0774*/ 	.word	0x00030830
        /*0778*/ 	.short	0x010a
        /*077a*/ 	.byte	0x3f
	.zero		1


	//   ....[69]....
        /*077c*/ 	.word	0x000140a0
        /*0780*/ 	.word	0x00000003
        /*0784*/ 	.word	0x00030850
        /*0788*/ 	.short	0x010a
        /*078a*/ 	.byte	0x3f
	.zero		1


	//   ....[70]....
        /*078c*/ 	.word	0x00014100
        /*0790*/ 	.word	0x00000005
        /*0794*/ 	.word	0x00030830
        /*0798*/ 	.short	0x010a
        /*079a*/ 	.byte	0x3f
	.zero		1


	//   ....[71]....
        /*079c*/ 	.word	0x00014160
        /*07a0*/ 	.word	0x00000003
        /*07a4*/ 	.word	0x00030850
        /*07a8*/ 	.short	0x010a
        /*07aa*/ 	.byte	0x3f
	.zero		1


	//   ....[72]....
        /*07ac*/ 	.word	0x000141c0
        /*07b0*/ 	.word	0x00000003
        /*07b4*/ 	.word	0x00030850
        /*07b8*/ 	.short	0x010a
        /*07ba*/ 	.byte	0x3f
	.zero		1


	//   ....[73]....
        /*07bc*/ 	.word	0x00014320
        /*07c0*/ 	.word	0x00000003
        /*07c4*/ 	.word	0x00030840
        /*07c8*/ 	.short	0x010a
        /*07ca*/ 	.byte	0x3f
	.zero		1


	//   ....[74]....
        /*07cc*/ 	.word	0x00014e80
        /*07d0*/ 	.word	0x00000003
        /*07d4*/ 	.word	0x00030820
        /*07d8*/ 	.short	0x010a
        /*07da*/ 	.byte	0x3f
	.zero		1


	//   ....[75]....
        /*07dc*/ 	.word	0x00014ee0
        /*07e0*/ 	.word	0x00000003
        /*07e4*/ 	.word	0x00030848
        /*07e8*/ 	.short	0x010a
        /*07ea*/ 	.byte	0x3f
	.zero		1


	//   ....[76]....
        /*07ec*/ 	.word	0x00014f40
        /*07f0*/ 	.word	0x00000003
        /*07f4*/ 	.word	0x00030860
        /*07f8*/ 	.short	0x010a
        /*07fa*/ 	.byte	0x3f
	.zero		1


	//   ....[77]....
        /*07fc*/ 	.word	0x00014fa0
        /*0800*/ 	.word	0x00000003
        /*0804*/ 	.word	0x00030840
        /*0808*/ 	.short	0x010a
        /*080a*/ 	.byte	0x3f
	.zero		1


	//   ....[78]....
        /*080c*/ 	.word	0x00015000
        /*0810*/ 	.word	0x00000003
        /*0814*/ 	.word	0x00030868
        /*0818*/ 	.short	0x010a
        /*081a*/ 	.byte	0x3f
	.zero		1


	//   ....[79]....
        /*081c*/ 	.word	0x00015060
        /*0820*/ 	.word	0x00000003
        /*0824*/ 	.word	0x00030848
        /*0828*/ 	.short	0x010a
        /*082a*/ 	.byte	0x3f
	.zero		1


	//   ....[80]....
        /*082c*/ 	.word	0x000150c0
        /*0830*/ 	.word	0x00000003
        /*0834*/ 	.word	0x00030860
        /*0838*/ 	.short	0x010a
        /*083a*/ 	.byte	0x3f
	.zero		1


	//   ....[81]....
        /*083c*/ 	.word	0x00015110
        /*0840*/ 	.word	0x00000003
        /*0844*/ 	.word	0x00030860
        /*0848*/ 	.short	0x010a
        /*084a*/ 	.byte	0x3f
	.zero		1


	//   ....[82]....
        /*084c*/ 	.word	0x00015160
        /*0850*/ 	.word	0x00000002
        /*0854*/ 	.word	0x00030820
        /*0858*/ 	.short	0x010a
        /*085a*/ 	.byte	0x3f
	.zero		1


	//   ....[83]....
        /*085c*/ 	.word	0x00015300
        /*0860*/ 	.word	0x00000007
        /*0864*/ 	.word	0x00000000
        /*0868*/ 	.short	0x010a
        /*086a*/ 	.byte	0x3f
	.zero		1


	//   ....[84]....
        /*086c*/ 	.word	0x00015350
        /*0870*/ 	.word	0x00000008
        /*0874*/ 	.word	0x00000000
        /*0878*/ 	.short	0x010a
        /*087a*/ 	.byte	0x3f
	.zero		1


	//   ....[85]....
        /*087c*/ 	.word	0x000153a0
        /*0880*/ 	.word	0x00000007
        /*0884*/ 	.word	0x00000000
        /*0888*/ 	.short	0x010a
        /*088a*/ 	.byte	0x3f
	.zero		1


	//----- nvinfo : EIATTR_NUM_MBARRIERS
	.align		4
.L_181:
        /*088c*/ 	.byte	0x03, 0x38
        /*088e*/ 	.short	0x0016


	//----- nvinfo : EIATTR_EXIT_INSTR_OFFSETS
	.align		4
        /*0890*/ 	.byte	0x04, 0x1c
        /*0892*/ 	.short	(.L_183 - .L_182)


	//   ....[0]....
.L_182:
        /*0894*/ 	.word	0x00013ea0


	//----- nvinfo : EIATTR_MAX_THREADS
	.align		4
.L_183:
        /*0898*/ 	.byte	0x04, 0x05
        /*089a*/ 	.short	(.L_185 - .L_184)
.L_184:
        /*089c*/ 	.word	0x00000180
        /*08a0*/ 	.word	0x00000001
        /*08a4*/ 	.word	0x00000001


	//----- nvinfo : EIATTR_CRS_STACK_SIZE
	.align		4
.L_185:
        /*08a8*/ 	.byte	0x04, 0x1e
        /*08aa*/ 	.short	(.L_187 - .L_186)
.L_186:
        /*08ac*/ 	.word	0x00000000


	//----- nvinfo : EIATTR_CBANK_PARAM_SIZE
	.align		4
.L_187:
        /*08b0*/ 	.byte	0x03, 0x19
        /*08b2*/ 	.short	0x0a70


	//----- nvinfo : EIATTR_PARAM_CBANK
	.align		4
        /*08b4*/ 	.byte	0x04, 0x0a
        /*08b6*/ 	.short	(.L_189 - .L_188)
	.align		4
.L_188:
        /*08b8*/ 	.word	index@(.nv.constant0._ZN7cutlass13device_kernelIN5flash11enable_sm90INS1_16FlashAttnFwdSm90INS1_25CollectiveMainloopFwdSm90ILi2EN4cute5tupleIJNS5_1CILi1EEES8_S8_EEENS6_IJNS7_ILi128EEENS7_ILi96EEENS7_ILi192EEEEEELi192ENS_6half_tEfNS_4arch4Sm90ELb0ELb1ELb0ELb0ELb0ELb0ELb0ELb1ELb1ELb1ELb1ELb0EEENS1_21CollectiveEpilogueFwdINS6_IJSA_SC_SB_EEES9_SE_SG_Li256ELb0ELb1ELb1ELb0EEENS1_19SingleTileSchedulerILb0ELb1ELb1ELi128EEEEEEEEEvNT_6ParamsE)
        /*08bc*/ 	.short	0x0210
        /*08be*/ 	.short	0x0a70


	//----- nvinfo : EIATTR_SW_WAR
	.align		4
.L_189:
        /*08c0*/ 	.byte	0x04, 0x36
        /*08c2*/ 	.short	(.L_191 - .L_190)
.L_190:
        /*08c4*/ 	.word	0x00000008
.L_191:


//--------------------- .nv.info._ZN7cutlass13device_kernelIN5flash11enable_sm90INS1_16FlashAttnFwdSm90INS1_25CollectiveMainloopFwdSm90ILi2EN4cute5tupleIJNS5_1CILi1EEES8_S8_EEENS6_IJNS7_ILi128EEENS7_ILi96EEENS7_ILi192EEEEEELi192ENS_6half_tEfNS_4arch4Sm90ELb0ELb1ELb0ELb1ELb0ELb0ELb0ELb1ELb1ELb1ELb1ELb0EEENS1_21CollectiveEpilogueFwdINS6_IJSA_SC_SB_EEES9_SE_SG_Li256ELb1ELb1ELb1ELb0EEENS1_36VarlenDynamicPersistentTileSchedulerILi128ELi96ELi256ELi128ELb1ELb1ELb1ELb1ELb0ELb1EEEEEEEEEvNT_6ParamsE --------------------------
	.section	.nv.info._ZN7cutlass13device_kernelIN5flash11enable_sm90INS1_16FlashAttnFwdSm90INS1_25CollectiveMainloopFwdSm90ILi2EN4cute5tupleIJNS5_1CILi1EEES8_S8_EEENS6_IJNS7_ILi128EEENS7_ILi96EEENS7_ILi192EEEEEELi192ENS_6half_tEfNS_4arch4Sm90ELb0ELb1ELb0ELb1ELb0ELb0ELb0ELb1ELb1ELb1ELb1ELb0EEENS1_21CollectiveEpilogueFwdINS6_IJSA_SC_SB_EEES9_SE_SG_Li256ELb1ELb1ELb1ELb0EEENS1_36VarlenDynamicPersistentTileSchedulerILi128ELi96ELi256ELi128ELb1ELb1ELb1ELb1ELb0ELb1EEEEEEEEEvNT_6ParamsE,"",@"SHT_CUDA_INFO"
	.sectionflags	@""
	.align	4


	//----- nvinfo : EIATTR_CUDA_API_VERSION
	.align		4
        /*0000*/ 	.byte	0x04, 0x37
        /*0002*/ 	.short	(.L_193 - .L_192)
.L_192:
        /*0004*/ 	.word	0x00000082


	//----- nvinfo : EIATTR_KPARAM_INFO
	.align		4
.L_193:
        /*0008*/ 	.byte	0x04, 0x17
        /*000a*/ 	.short	(.L_195 - .L_194)
.L_194:
        /*000c*/ 	.word	0x00000000
        /*0010*/ 	.short	0x0000
        /*0012*/ 	.short	0x0070
        /*0014*/ 	.byte	0x00, 0xf0, 0x01, 0x2a


	//----- nvinfo : EIATTR_SPARSE_MMA_MASK
	.align		4
.L_195:
        /*0018*/ 	.byte	0x03, 0x50
        /*001a*/ 	.short	0x0000


	//----- nvinfo : EIATTR_MAXREG_COUNT
	.align		4
        /*001c*/ 	.byte	0x03, 0x1b
        /*001e*/ 	.short	0x00a8


	//----- nvinfo : EIATTR_NUM_BARRIERS
	.align		4
        /*0020*/ 	.byte	0x02, 0x4c
        /*0022*/ 	.byte	0x09
	.zero		1


	//----- nvinfo : EIATTR_EXTERNS
	.align		4
        /*0024*/ 	.byte	0x04, 0x0f
        /*0026*/ 	.short	(.L_197 - .L_196)


	//   ....[0]....
	.align		4
.L_196:
        /*0028*/ 	.word	index@(__assertfail)


	//----- nvinfo : EIATTR_ANNOTATIONS
	.align		4
.L_197:
        /*002c*/ 	.byte	0x04, 0x55
        /*002e*/ 	.short	(.L_199 - .L_198)


	//   ....[0]....
.L_198:
        /* <DEDUP_REMOVED lines=79> */


	//----- nvinfo : EIATTR_MERCURY_ISA_VERSION
	.align		4
.L_199:
        /*0510*/ 	.byte	0x03, 0x5f
        /*0512*/ 	.short	0x0101


	//----- nvinfo : EIATTR_UNUSED_LOAD_BYTE_OFFSET
	.align		4
        /*0514*/ 	.byte	0x04, 0x44
        /*0516*/ 	.short	(.L_201 - .L_200)


	//   ....[0]....
.L_200:
        /*0518*/ 	.word	0x00000a10
        /*051c*/ 	.word	0x0000fff0


	//   ....[1]....
        /*0520*/ 	.word	0x0000e400
        /*0524*/ 	.word	0x0000fff0


	//----- nvinfo : EIATTR_INT_WARP_WIDE_INSTR_OFFSETS
	.align		4
.L_201:
        /*0528*/ 	.byte	0x04, 0x31
        /*052a*/ 	.short	(.L_203 - .L_202)


	//   ....[0]....
.L_202:
        /*052c*/ 	.word	0x00000130


	//   ....[1]....
        /*0530*/ 	.word	0x00000170


	//   ....[2]....
        /*0534*/ 	.word	0x000001e0


	//   ....[3]....
        /*0538*/ 	.word	0x00013fc0


	//   ....[4]....
        /*053c*/ 	.word	0x00014060


	//   ....[5]....
        /*0540*/ 	.word	0x00017ed0


	//   ....[6]....
        /*0544*/ 	.word	0x00017f40


	//----- nvinfo : EIATTR_COOP_GROUP_MASK_REGIDS
	.align		4
.L_203:
        /*0548*/ 	.byte	0x04, 0x29
        /*054a*/ 	.short	(.L_205 - .L_204)


	//   ....[0]....
.L_204:
        /*054c*/ 	.word	0xffffffff


	//   ....[1]....
        /*0550*/ 	.word	0xffffffff


	//   ....[2]....
        /*0554*/ 	.word	0xffffffff


	//   ....[3]....
        /*0558*/ 	.word	0xffffffff


	//   ....[4]....
        /*055c*/ 	.word	0xffffffff


	//   ....[5]....
        /*0560*/ 	.word	0xffffffff


	//   ....[6]....
        /*0564*/ 	.word	0xffffffff


	//   ....[7]....
        /*0568*/ 	.word	0xffffffff


	//   ....[8]....
        /*056c*/ 	.word	0xffffffff


	//   ....[9]....
        /*0570*/ 	.word	0xffffffff


	//   ....[10]....
        /*0574*/ 	.word	0xffffffff


	//   ....[11]....
        /*0578*/ 	.word	0xffffffff


	//   ....[12]....
        /*057c*/ 	.word	0xffffffff


	//   ....[13]....
        /*0580*/ 	.word	0xffffffff


	//   ....[14]....
        /*0584*/ 	.word	0xffffffff


	//   ....[15]....
        /*0588*/ 	.word	0xffffffff


	//   ....[16]....
        /*058c*/ 	.word	0xffffffff


	//   ....[17]....
        /*0590*/ 	.word	0xffffffff


	//   ....[18]....
        /*0594*/ 	.word	0xffffffff


	//   ....[19]....
        /*0598*/ 	.word	0xffffffff


	//   ....[20]....
        /*059c*/ 	.word	0xffffffff


	//   ....[21]....
        /*05a0*/ 	.word	0xffffffff


	//   ....[22]....
        /*05a4*/ 	.word	0xffffffff


	//   ....[23]....
        /*05a8*/ 	.word	0xffffffff


	//   ....[24]....
        /*05ac*/ 	.word	0xffffffff


	//   ....[25]....
        /*05b0*/ 	.word	0xffffffff


	//   ....[26]....
        /*05b4*/ 	.word	0xffffffff


	//   ....[27]....
        /*05b8*/ 	.word	0xffffffff


	//   ....[28]....
        /*05bc*/ 	.word	0xffffffff


	//   ....[29]....
        /*05c0*/ 	.word	0xffffffff


	//   ....[30]....
        /*05c4*/ 	.word	0xffffffff


	//   ....[31]....
        /*05c8*/ 	.word	0xffffffff


	//   ....[32]....
        /*05cc*/ 	.word	0xffffffff


	//   ....[33]....
        /*05d0*/ 	.word	0xffffffff


	//   ....[34]....
        /*05d4*/ 	.word	0xffffffff


	//   ....[35]....
        /*05d8*/ 	.word	0xffffffff


	//   ....[36]....
        /*05dc*/ 	.word	0xffffffff


	//   ....[37]....
        /*05e0*/ 	.word	0xffffffff


	//   ....[38]....
        /*05e4*/ 	.word	0xffffffff


	//   ....[39]....
        /*05e8*/ 	.word	0xffffffff


	//   ....[40]....
        /*05ec*/ 	.word	0xffffffff


	//   ....[41]....
        /*05f0*/ 	.word	0xffffffff


	//   ....[42]....
        /*05f4*/ 	.word	0xffffffff


	//   ....[43]....
        /*05f8*/ 	.word	0xffffffff


	//   ....[44]....
        /*05fc*/ 	.word	0xffffffff


	//   ....[45]....
        /*0600*/ 	.word	0xffffffff


	//   ....[46]....
        /*0604*/ 	.word	0xffffffff


	//   ....[47]....
        /*0608*/ 	.word	0xffffffff


	//   ....[48]....
        /*060c*/ 	.word	0xffffffff


	//   ....[49]....
        /*0610*/ 	.word	0xffffffff


	//   ....[50]....
        /*0614*/ 	.word	0xffffffff


	//   ....[51]....
        /*0618*/ 	.word	0xffffffff


	//   ....[52]....
        /*061c*/ 	.word	0xffffffff


	//   ....[53]....
        /*0620*/ 	.word	0xffffffff


	//   ....[54]....
        /*0624*/ 	.word	0xffffffff


	//   ....[55]....
        /*0628*/ 	.word	0xffffffff


	//   ....[56]....
        /*062c*/ 	.word	0xffffffff


	//   ....[57]....
        /*0630*/ 	.word	0xffffffff


	//   ....[58]....
        /*0634*/ 	.word	0xffffffff


	//   ....[59]....
        /*0638*/ 	.word	0xffffffff


	//   ....[60]....
        /*063c*/ 	.word	0xffffffff


	//   ....[61]....
        /*0640*/ 	.word	0xffffffff


	//   ....[62]....
        /*0644*/ 	.word	0xffffffff


	//   ....[63]....
        /*0648*/ 	.word	0xffffffff


	//   ....[64]....
        /*064c*/ 	.word	0xffffffff


	//   ....[65]....
        /*0650*/ 	.word	0xffffffff


	//   ....[66]....
        /*0654*/ 	.word	0xffffffff


	//   ....[67]....
        /*0658*/ 	.word	0xffffffff


	//   ....[68]....
        /*065c*/ 	.word	0xffffffff


	//   ....[69]....
        /*0660*/ 	.word	0xffffffff


	//   ....[70]....
        /*0664*/ 	.word	0xffffffff


	//   ....[71]....
        /*0668*/ 	.word	0xffffffff


	//   ....[72]....
        /*066c*/ 	.word	0xffffffff


	//   ....[73]....
        /*0670*/ 	.word	0xffffffff


	//   ....[74]....
        /*0674*/ 	.word	0xffffffff


	//   ....[75]....
        /*0678*/ 	.word	0xffffffff


	//   ....[76]....
        /*067c*/ 	.word	0xffffffff


	//   ....[77]....
        /*0680*/ 	.word	0xffffffff


	//   ....[78]....
        /*0684*/ 	.word	0xffffffff


	//   ....[79]....
        /*0688*/ 	.word	0xffffffff


	//   ....[80]....
        /*068c*/ 	.word	0xffffffff


	//   ....[81]....
        /*0690*/ 	.word	0xffffffff


	//   ....[82]....
        /*0694*/ 	.word	0xffffffff


	//   ....[83]....
        /*0698*/ 	.word	0xffffffff


	//   ....[84]....
        /*069c*/ 	.word	0xffffffff


	//   ....[85]....
        /*06a0*/ 	.word	0xffffffff


	//   ....[86]....
        /*06a4*/ 	.word	0xffffffff


	//   ....[87]....
        /*06a8*/ 	.word	0xffffffff


	//   ....[88]....
        /*06ac*/ 	.word	0xffffffff


	//   ....[89]....
        /*06b0*/ 	.word	0xffffffff


	//   ....[90]....
        /*06b4*/ 	.word	0xffffffff


	//   ....[91]....
        /*06b8*/ 	.word	0xffffffff


	//   ....[92]....
        /*06bc*/ 	.word	0xffffffff


	//   ....[93]....
        /*06c0*/ 	.word	0xffffffff


	//   ....[94]....
        /*06c4*/ 	.word	0xffffffff


	//   ....[95]....
        /*06c8*/ 	.word	0xffffffff


	//   ....[96]....
        /*06cc*/ 	.word	0xffffffff


	//   ....[97]....
        /*06d0*/ 	.word	0xffffffff


	//   ....[98]....
        /*06d4*/ 	.word	0xffffffff


	//   ....[99]....
        /*06d8*/ 	.word	0xffffffff


	//   ....[100]....
        /*06dc*/ 	.word	0xffffffff


	//   ....[101]....
        /*06e0*/ 	.word	0xffffffff


	//   ....[102]....
        /*06e4*/ 	.word	0xffffffff


	//   ....[103]....
        /*06e8*/ 	.word	0xffffffff


	//   ....[104]....
        /*06ec*/ 	.word	0xffffffff


	//   ....[105]....
        /*06f0*/ 	.word	0xffffffff


	//   ....[106]....
        /*06f4*/ 	.word	0xffffffff


	//   ....[107]....
        /*06f8*/ 	.word	0xffffffff


	//   ....[108]....
        /*06fc*/ 	.word	0xffffffff


	//   ....[109]....
        /*0700*/ 	.word	0xffffffff


	//   ....[110]....
        /*0704*/ 	.word	0xffffffff


	//   ....[111]....
        /*0708*/ 	.word	0x0500000f


	//   ....[112]....
        /*070c*/ 	.word	0x0500000f


	//   ....[113]....
        /*0710*/ 	.word	0x0500000f


	//   ....[114]....
        /*0714*/ 	.word	0x0500000f


	//   ....[115]....
        /*0718*/ 	.word	0x0500000f


	//   ....[116]....
        /*071c*/ 	.word	0x0500000f


	//   ....[117]....
        /*0720*/ 	.word	0x0500000f


	//   ....[118]....
        /*0724*/ 	.word	0x0500000f


	//   ....[119]....
        /*0728*/ 	.word	0x0500000f


	//   ....[120]....
        /*072c*/ 	.word	0x0500000f


	//   ....[121]....
        /*0730*/ 	.word	0x0500000f


	//   ....[122]....
        /*0734*/ 	.word	0x0500000f


	//   ....[123]....
        /*0738*/ 	.word	0x0500000f


	//   ....[124]....
        /*073c*/ 	.word	0x0500000f


	//   ....[125]....
        /*0740*/ 	.word	0x0500000f


	//   ....[126]....
        /*0744*/ 	.word	0x0500000f


	//   ....[127]....
        /*0748*/ 	.word	0x0500000f


	//   ....[128]....
        /*074c*/ 	.word	0x0500000f


	//   ....[129]....
        /*0750*/ 	.word	0x0500000f


	//   ....[130]....
        /*0754*/ 	.word	0x0500000f


	//   ....[131]....
        /*0758*/ 	.word	0x0500000f


	//   ....[132]....
        /*075c*/ 	.word	0x0500000f


	//   ....[133]....
        /*0760*/ 	.word	0x0500000f


	//   ....[134]....
        /*0764*/ 	.word	0x0500000f


	//   ....[135]....
        /*0768*/ 	.word	0x0500000f


	//   ....[136]....
        /*076c*/ 	.word	0x0500000f


	//   ....[137]....
        /*0770*/ 	.word	0x0500000f


	//   ....[138]....
        /*0774*/ 	.word	0x0500000f


	//   ....[139]....
        /*0778*/ 	.word	0x0500000f


	//   ....[140]....
        /*077c*/ 	.word	0x0500000f


	//   ....[141]....
        /*0780*/ 	.word	0x0500000f


	//   ....[142]....
        /*0784*/ 	.word	0x0500000f


	//   ....[143]....
        /*0788*/ 	.word	0x0500000f


	//   ....[144]....
        /*078c*/ 	.word	0x0500000f


	//   ....[145]....
        /*0790*/ 	.word	0x0500000f


	//   ....[146]....
        /*0794*/ 	.word	0x0500000f


	//----- nvinfo : EIATTR_COOP_GROUP_INSTR_OFFSETS
	.align		4
.L_205:
        /*0798*/ 	.byte	0x04, 0x28
        /*079a*/ 	.short	(.L_207 - .L_206)


	//   ....[0]....
.L_206:
        /*079c*/ 	.word	0x00000060


	//   ....[1]....
        /*07a0*/ 	.word	0x00000140


	//   ....[2]....
        /*07a4*/ 	.word	0x00000190


	//   ....[3]....
        /*07a8*/ 	.word	0x000003c0


	//   ....[4]....
        /*07ac*/ 	.word	0x00000520


	//   ....[5]....
        /*07b0*/ 	.word	0x00000640


	//   ....[6]....
        /*07b4*/ 	.word	0x000007a0


	//   ....[7]....
        /*07b8*/ 	.word	0x00002170


	//   ....[8]....
        /*07bc*/ 	.word	0x00002940


	//   ....[9]....
        /*07c0*/ 	.word	0x00002de0


	//   ....[10]....
        /*07c4*/ 	.word	0x00003b70


	//   ....[11]....
        /*07c8*/ 	.word	0x00003c80


	//   ....[12]....
        /*07cc*/ 	.word	0x00004360


	//   ....[13]....
        /*07d0*/ 	.word	0x00004410


	//   ....[14]....
        /*07d4*/ 	.word	0x00005f10


	//   ....[15]....
        /*07d8*/ 	.word	0x00006970


	//   ....[16]....
        /*07dc*/ 	.word	0x00006ff0


	//   ....[17]....
        /*07e0*/ 	.word	0x00007110


	//   ....[18]....
        /*07e4*/ 	.word	0x00007720


	//   ....[19]....
        /*07e8*/ 	.word	0x00007780


	//   ....[20]....
        /*07ec*/ 	.word	0x00009200


	//   ....[21]....
        /*07f0*/ 	.word	0x00009230


	//   ....[22]....
        /*07f4*/ 	.word	0x000095b0


	//   ....[23]....
        /*07f8*/ 	.word	0x00009610


	//   ....[24]....
        /*07fc*/ 	.word	0x0000b080


	//   ....[25]....
        /*0800*/ 	.word	0x0000baf0


	//   ....[26]....
        /*0804*/ 	.word	0x0000c190


	//   ....[27]....
        /*0808*/ 	.word	0x0000c2b0


	//   ....[28]....
        /*080c*/ 	.word	0x0000c880


	//   ....[29]....
        /*0810*/ 	.word	0x0000c8f0


	//   ....[30]....
        /*0814*/ 	.word	0x0000d930


	//   ....[31]....
        /*0818*/ 	.word	0x0000d970


	//   ....[32]....
        /*081c*/ 	.word	0x0000daa0


	//   ....[33]....
        /*0820*/ 	.word	0x0000dac0


	//   ....[34]....
        /*0824*/ 	.word	0x0000f2d0


	//   ....[35]....
        /*0828*/ 	.word	0x0000f2e0


	//   ....[36]....
        /*082c*/ 	.word	0x0000f2f0


	//   ....[37]....
        /*0830*/ 	.word	0x0000f300


	//   ....[38]....
        /*0834*/ 	.word	0x0000fbc0


	//   ....[39]....
        /*0838*/ 	.word	0x0000fbf0


	//   ....[40]....
        /*083c*/ 	.word	0x0000fd30


	//   ....[41]....
        /*0840*/ 	.word	0x0000fd50


	//   ....[42]....
        /*0844*/ 	.word	0x0000fe60


	//   ....[43]....
        /*0848*/ 	.word	0x0000fe80


	//   ....[44]....
        /*084c*/ 	.word	0x0000ffa0


	//   ....[45]....
        /*0850*/ 	.word	0x0000ffc0


	//   ....[46]....
        /*0854*/ 	.word	0x00010490


	//   ....[47]....
        /*0858*/ 	.word	0x000104a0


	//   ....[48]....
        /*085c*/ 	.word	0x00010af0


	//   ....[49]....
        /*0860*/ 	.word	0x00010b00


	//   ....[50]....
        /*0864*/ 	.word	0x00011bc0


	//   ....[51]....
        /*0868*/ 	.word	0x00011bf0


	//   ....[52]....
        /*086c*/ 	.word	0x00011d10


	//   ....[53]....
        /*0870*/ 	.word	0x00011d30


	//   ....[54]....
        /*0874*/ 	.word	0x00011e40


	//   ....[55]....
        /*0878*/ 	.word	0x00011e60


	//   ....[56]....
        /*087c*/ 	.word	0x00011f80


	//   ....[57]....
        /*0880*/ 	.word	0x00011fa0


	//   ....[58]....
        /*0884*/ 	.word	0x00012150


	//   ....[59]....
        /*0888*/ 	.word	0x00012370


	//   ....[60]....
        /*088c*/ 	.word	0x000123a0


	//   ....[61]....
        /*0890*/ 	.word	0x000123d0


	//   ....[62]....
        /*0894*/ 	.word	0x00012400


	//   ....[63]....
        /*0898*/ 	.word	0x00012430


	//   ....[64]....
        /*089c*/ 	.word	0x00012460


	//   ....[65]....
        /*08a0*/ 	.word	0x00012610


	//   ....[66]....
        /*08a4*/ 	.word	0x00012640


	//   ....[67]....
        /*08a8*/ 	.word	0x00012670


	//   ....[68]....
        /*08ac*/ 	.word	0x000126a0


	//   ....[69]....
        /*08b0*/ 	.word	0x000126d0


	//   ....[70]....
        /*08b4*/ 	.word	0x00012700


	//   ....[71]....
        /*08b8*/ 	.word	0x000127a0


	//   ....[72]....
        /*08bc*/ 	.word	0x000127d0


	//   ....[73]....
        /*08c0*/ 	.word	0x000127e0


	//   ....[74]....
        /*08c4*/ 	.word	0x00012810


	//   ....[75]....
        /*08c8*/ 	.word	0x000145b0


	//   ....[76]....
        /*08cc*/ 	.word	0x000151d0


	//   ....[77]....
        /*08d0*/ 	.word	0x000151f0


	//   ....[78]....
        /*08d4*/ 	.word	0x00015200


	//   ....[79]....
        /*08d8*/ 	.word	0x00015230


	//   ....[80]....
        /*08dc*/ 	.word	0x00015350


	//   ....[81]....
        /*08e0*/ 	.word	0x00015360


	//   ....[82]....
        /*08e4*/ 	.word	0x00015400


	//   ....[83]....
        /*08e8*/ 	.word	0x00015410


	//   ....[84]....
        /*08ec*/ 	.word	0x000154b0


	//   ....[85]....
        /*08f0*/ 	.word	0x000154c0


	//   ....[86]....
        /*08f4*/ 	.word	0x00015560


	//   ....[87]....
        /*08f8*/ 	.word	0x00015570


	//   ....[88]....
        /*08fc*/ 	.word	0x000155f0


	//   ....[89]....
        /*0900*/ 	.word	0x00015620


	//   ....[90]....
        /*0904*/ 	.word	0x00015670


	//   ....[91]....
        /*0908*/ 	.word	0x000156b0


	//   ....[92]....
        /*090c*/ 	.word	0x00018730


	//   ....[93]....
        /*0910*/ 	.word	0x000187b0


	//   ....[94]....
        /*0914*/ 	.word	0x000187e0


	//   ....[95]....
        /*0918*/ 	.word	0x000187f0


	//   ....[96]....
        /*091c*/ 	.word	0x00018820


	//   ....[97]....
        /*0920*/ 	.word	0x00018850


	//   ....[98]....
        /*0924*/ 	.word	0x00018880


	//   ....[99]....
        /*0928*/ 	.word	0x000188b0


	//   ....[100]....
        /*092c*/ 	.word	0x00018a80


	//   ....[101]....
        /*0930*/ 	.word	0x00018ab0


	//   ....[102]....
        /*0934*/ 	.word	0x00018ae0


	//   ....[103]....
        /*0938*/ 	.word	0x00018b10


	//   ....[104]....
        /*093c*/ 	.word	0x00018b40


	//   ....[105]....
        /*0940*/ 	.word	0x00018b70


	//   ....[106]....
        /*0944*/ 	.word	0x00018c40


	//   ....[107]....
        /*0948*/ 	.word	0x00018c60


	//   ....[108]....
        /*094c*/ 	.word	0x00018c70


	//   ....[109]....
        /*0950*/ 	.word	0x00018cf0


	//   ....[110]....
        /*0954*/ 	.word	0x00019840


	//   ....[111]....
        /*0958*/ 	.word	0x00019ef0


	//   ....[112]....
        /*095c*/ 	.word	0x0001a0d0


	//   ....[113]....
        /*0960*/ 	.word	0x0001a120


	//   ....[114]....
        /*0964*/ 	.word	0x0001a250


	//   ....[115]....
        /*0968*/ 	.word	0x0001a2a0


	//   ....[116]....
        /*096c*/ 	.word	0x0001a3e0


	//   ....[117]....
        /*0970*/ 	.word	0x0001a450


	//   ....[118]....
        /*0974*/ 	.word	0x0001a580


	//   ....[119]....
        /*0978*/ 	.word	0x0001a5d0


	//   ....[120]....
        /*097c*/ 	.word	0x0001a700


	//   ....[121]....
        /*0980*/ 	.word	0x0001a750


	//   ....[122]....
        /*0984*/ 	.word	0x0001a880


	//   ....[123]....
        /*0988*/ 	.word	0x0001a8d0


	//   ....[124]....
        /*098c*/ 	.word	0x0001a9e0


	//   ....[125]....
        /*0990*/ 	.word	0x0001aa50


	//   ....[126]....
        /*0994*/ 	.word	0x0001ab60


	//   ....[127]....
        /*0998*/ 	.word	0x0001abb0


	//   ....[128]....
        /*099c*/ 	.word	0x0001aee0


	//   ....[129]....
        /*09a0*/ 	.word	0x0001af80


	//   ....[130]....
        /*09a4*/ 	.word	0x0001b120


	//   ....[131]....
        /*09a8*/ 	.word	0x0001b1a0


	//   ....[132]....
        /*09ac*/ 	.word	0x0001b220


	//   ....[133]....
        /*09b0*/ 	.word	0x0001b2a0


	//   ....[134]....
        /*09b4*/ 	.word	0x0001b320


	//   ....[135]....
        /*09b8*/ 	.word	0x0001b3b0


	//   ....[136]....
        /*09bc*/ 	.word	0x0001b450


	//   ....[137]....
        /*09c0*/ 	.word	0x0001b500


	//   ....[138]....
        /*09c4*/ 	.word	0x0001b580


	//   ....[139]....
        /*09c8*/ 	.word	0x0001b600


	//   ....[140]....
        /*09cc*/ 	.word	0x0001b680


	//   ....[141]....
        /*09d0*/ 	.word	0x0001b710


	//   ....[142]....
        /*09d4*/ 	.word	0x0001b790


	//   ....[143]....
        /*09d8*/ 	.word	0x0001b840


	//   ....[144]....
        /*09dc*/ 	.word	0x0001b890


	//   ....[145]....
        /*09e0*/ 	.word	0x0001b950


	//   ....[146]....
        /*09e4*/ 	.word	0x0001ba80


	//----- nvinfo : EIATTR_REG_RECONFIG
	.align		4
.L_207:
        /*09e8*/ 	.byte	0x01, 0x54
	.zero		2


	//----- nvinfo : EIATTR_SYSCALL_OFFSETS
	.align		4
        /*09ec*/ 	.byte	0x04, 0x46
        /*09ee*/ 	.short	(.L_209 - .L_208)


	//   ....[0]....
.L_208:
        /*09f0*/ 	.word	0x000022f0


	//   ....[1]....
        /*09f4*/ 	.word	0x000141d0


	//   ....[2]....
        /*09f8*/ 	.word	0x00014320


	//   ....[3]....
        /*09fc*/ 	.word	0x00014410


	//   ....[4]....
        /*0a00*/ 	.word	0x00014cf0


	//----- nvinfo : EIATTR_MBARRIER_INSTR_OFFSETS
	.align		4
.L_209:
        /*0a04*/ 	.byte	0x04, 0x39
        /*0a06*/ 	.short	(.L_211 - .L_210)


	//   ....[0]....
.L_210:
        /*0a08*/ 	.word	0x00000270
        /*0a0c*/ 	.word	0x000000ff
        /*0a10*/ 	.word	0x00030800
        /*0a14*/ 	.short	0x0100
        /*0a16*/ 	.byte	0x08
	.zero		1


	//   ....[1]....
        /*0a18*/ 	.word	0x00000280
        /*0a1c*/ 	.word	0x000000ff
        /*0a20*/ 	.word	0x00030820
        /*0a24*/ 	.short	0x0100
        /*0a26*/ 	.byte	0x08
	.zero		1


	//   ....[2]....
        /*0a28*/ 	.word	0x00000370
        /*0a2c*/ 	.word	0x000000ff
        /*0a30*/ 	.word	0x00030830
        /*0a34*/ 	.short	0x0100
        /*0a36*/ 	.byte	0x08
	.zero		1


	//   ....[3]....
        /*0a38*/ 	.word	0x00000380
        /*0a3c*/ 	.word	0x000000ff
        /*0a40*/ 	.word	0x00030840
        /*0a44*/ 	.short	0x0100
        /*0a46*/ 	.byte	0x08
	.zero		1


	//   ....[4]....
        /*0a48*/ 	.word	0x00000390
        /*0a4c*/ 	.word	0x000000ff
        /*0a50*/ 	.word	0x00030838
        /*0a54*/ 	.short	0x0100
        /*0a56*/ 	.byte	0x08
	.zero		1


	//   ....[5]....
        /*0a58*/ 	.word	0x000003a0
        /*0a5c*/ 	.word	0x000000ff
        /*0a60*/ 	.word	0x00030848
        /*0a64*/ 	.short	0x0100
        /*0a66*/ 	.byte	0x08
	.zero		1


	//   ....[6]....
        /*0a68*/ 	.word	0x000004d0
        /*0a6c*/ 	.word	0x000000ff
        /*0a70*/ 	.word	0x00030850
        /*0a74*/ 	.short	0x0100
        /*0a76*/ 	.byte	0x08
	.zero		1


	//   ....[7]....
        /*0a78*/ 	.word	0x000004e0
        /*0a7c*/ 	.word	0x000000ff
        /*0a80*/ 	.word	0x00030860
        /*0a84*/ 	.short	0x0100
        /*0a86*/ 	.byte	0x08
	.zero		1


	//   ....[8]....
        /*0a88*/ 	.word	0x000004f0
        /*0a8c*/ 	.word	0x000000ff
        /*0a90*/ 	.word	0x00030858
        /*0a94*/ 	.short	0x0100
        /*0a96*/ 	.byte	0x08
	.zero		1


	//   ....[9]....
        /*0a98*/ 	.word	0x00000500
        /*0a9c*/ 	.word	0x000000ff
        /*0aa0*/ 	.word	0x00030868
        /*0aa4*/ 	.short	0x0100
        /*0aa6*/ 	.byte	0x08
	.zero		1


	//   ....[10]....
        /*0aa8*/ 	.word	0x000005f0
        /*0aac*/ 	.word	0x000000ff
        /*0ab0*/ 	.word	0x00030870
        /*0ab4*/ 	.short	0x0100
        /*0ab6*/ 	.byte	0x06
	.zero		1


	//   ....[11]....
        /*0ab8*/ 	.word	0x00000600
        /*0abc*/ 	.word	0x000000ff
        /*0ac0*/ 	.word	0x00030880
        /*0ac4*/ 	.short	0x0100
        /*0ac6*/ 	.byte	0x06
	.zero		1


	//   ....[12]....
        /*0ac8*/ 	.word	0x00000610
        /*0acc*/ 	.word	0x000000ff
        /*0ad0*/ 	.word	0x00030878
        /*0ad4*/ 	.short	0x0100
        /*0ad6*/ 	.byte	0x06
	.zero		1


	//   ....[13]....
        /*0ad8*/ 	.word	0x00000620
        /*0adc*/ 	.word	0x000000ff
        /*0ae0*/ 	.word	0x00030888
        /*0ae4*/ 	.short	0x0100
        /*0ae6*/ 	.byte	0x06
	.zero		1


	//   ....[14]....
        /*0ae8*/ 	.word	0x00000750
        /*0aec*/ 	.word	0x000000ff
        /*0af0*/ 	.word	0x00030890
        /*0af4*/ 	.short	0x0100
        /*0af6*/ 	.byte	0x08
	.zero		1


	//   ....[15]....
        /*0af8*/ 	.word	0x00000760
        /*0afc*/ 	.word	0x000000ff
        /*0b00*/ 	.word	0x000308a0
        /*0b04*/ 	.short	0x0100
        /*0b06*/ 	.byte	0x08
	.zero		1


	//   ....[16]....
        /*0b08*/ 	.word	0x00000770
        /*0b0c*/ 	.word	0x000000ff
        /*0b10*/ 	.word	0x00030898
        /*0b14*/ 	.short	0x0100
        /*0b16*/ 	.byte	0x08
	.zero		1


	//   ....[17]....
        /*0b18*/ 	.word	0x00000780
        /*0b1c*/ 	.word	0x000000ff
        /*0b20*/ 	.word	0x000308a8
        /*0b24*/ 	.short	0x0100
        /*0b26*/ 	.byte	0x08
	.zero		1


	//   ....[18]....
        /*0b28*/ 	.word	0x000008b0
        /*0b2c*/ 	.word	0x000000ff
        /*0b30*/ 	.word	0x000308b0
        /*0b34*/ 	.short	0x0100
        /*0b36*/ 	.byte	0x08
	.zero		1


	//   ....[19]....
        /*0b38*/ 	.word	0x000008c0
        /*0b3c*/ 	.word	0x000000ff
        /*0b40*/ 	.word	0x000308c0
        /*0b44*/ 	.short	0x0100
        /*0b46*/ 	.byte	0x08
	.zero		1


	//   ....[20]....
        /*0b48*/ 	.word	0x000008d0
        /*0b4c*/ 	.word	0x000000ff
        /*0b50*/ 	.word	0x000308b8
        /*0b54*/ 	.short	0x0100
        /*0b56*/ 	.byte	0x08
	.zero		1


	//   ....[21]....
        /*0b58*/ 	.word	0x000008e0
        /*0b5c*/ 	.word	0x000000ff
        /*0b60*/ 	.word	0x000308c8
        /*0b64*/ 	.short	0x0100
        /*0b66*/ 	.byte	0x08
	.zero		1


	//   ....[22]....
        /*0b68*/ 	.word	0x00002370
        /*0b6c*/ 	.word	0x000000ff
        /*0b70*/ 	.word	0x00030800
        /*0b74*/ 	.short	0x010a
        /*0b76*/ 	.byte	0x25
	.zero		1


	//   ....[23]....
        /*0b78*/ 	.word	0x00002420
        /*0b7c*/ 	.word	0x00000003
        /*0b80*/ 	.word	0x00030830
        /*0b84*/ 	.short	0x010a
        /*0b86*/ 	.byte	0x3f
	.zero		1


	//   ....[24]....
        /*0b88*/ 	.word	0x00002490
        /*0b8c*/ 	.word	0x00000003
        /*0b90*/ 	.word	0x00030830
        /*0b94*/ 	.short	0x010a
        /*0b96*/ 	.byte	0x3f
	.zero		1


	//   ....[25]....
        /*0b98*/ 	.word	0x00002c30
        /*0b9c*/ 	.word	0x00000000
        /*0ba0*/ 	.word	0x00000000
        /*0ba4*/ 	.short	0x0101
        /*0ba6*/ 	.byte	0x3f
	.zero		1


	//   ....[26]....
        /*0ba8*/ 	.word	0x000050e0
        /*0bac*/ 	.word	0x000000ff
        /*0bb0*/ 	.word	0x00030830
        /*0bb4*/ 	.short	0x010a
        /*0bb6*/ 	.byte	0x06
	.zero		1


	//   ....[27]....
        /*0bb8*/ 	.word	0x00005140
        /*0bbc*/ 	.word	0x000000ff
        /*0bc0*/ 	.word	0x00030830
        /*0bc4*/ 	.short	0x010a
        /*0bc6*/ 	.byte	0x06
	.zero		1


	//   ....[28]....
        /*0bc8*/ 	.word	0x00005ba0
        /*0bcc*/ 	.word	0x000000ff
        /*0bd0*/ 	.word	0x00030850
        /*0bd4*/ 	.short	0x010a
        /*0bd6*/ 	.byte	0x05
	.zero		1


	//   ....[29]....
        /*0bd8*/ 	.word	0x00005be0
        /*0bdc*/ 	.word	0x000000ff
        /*0be0*/ 	.word	0x00030850
        /*0be4*/ 	.short	0x010a
        /*0be6*/ 	.byte	0x05
	.zero		1


	//   ....[30]....
        /*0be8*/ 	.word	0x00005f30
        /*0bec*/ 	.word	0x00000000
        /*0bf0*/ 	.word	0x00000000
        /*0bf4*/ 	.short	0x0101
        /*0bf6*/ 	.byte	0x3f
	.zero		1


	//   ....[31]....
        /*0bf8*/ 	.word	0x00007600
        /*0bfc*/ 	.word	0x00000085
        /*0c00*/ 	.word	0x00000000
        /*0c04*/ 	.short	0x0101
        /*0c06*/ 	.byte	0x3f
	.zero		1


	//   ....[32]....
        /*0c08*/ 	.word	0x00008470
        /*0c0c*/ 	.word	0x000000ff
        /*0c10*/ 	.word	0x00030830
        /*0c14*/ 	.short	0x010a
        /*0c16*/ 	.byte	0x05
	.zero		1


	//   ....[33]....
        /*0c18*/ 	.word	0x000084d0
        /*0c1c*/ 	.word	0x000000ff
        /*0c20*/ 	.word	0x00030830
        /*0c24*/ 	.short	0x010a
        /*0c26*/ 	.byte	0x05
	.zero		1


	//   ....[34]....
        /*0c28*/ 	.word	0x00008f30
        /*0c2c*/ 	.word	0x000000ff
        /*0c30*/ 	.word	0x00030850
        /*0c34*/ 	.short	0x010a
        /*0c36*/ 	.byte	0x05
	.zero		1


	//   ....[35]....
        /*0c38*/ 	.word	0x00008f70
        /*0c3c*/ 	.word	0x000000ff
        /*0c40*/ 	.word	0x00030850
        /*0c44*/ 	.short	0x010a
        /*0c46*/ 	.byte	0x05
	.zero		1


	//   ....[36]....
        /*0c48*/ 	.word	0x00009c50
        /*0c4c*/ 	.word	0x0000007b
        /*0c50*/ 	.word	0x00000000
        /*0c54*/ 	.short	0x0101
        /*0c56*/ 	.byte	0x3f
	.zero		1


	//   ....[37]....
        /*0c58*/ 	.word	0x00009cd0
        /*0c5c*/ 	.word	0x00000006
        /*0c60*/ 	.word	0x00000000
        /*0c64*/ 	.short	0x0101
        /*0c66*/ 	.byte	0x3f
	.zero		1


	//   ....[38]....
        /*0c68*/ 	.word	0x0000a280
        /*0c6c*/ 	.word	0x000000ff
        /*0c70*/ 	.word	0x00030830
        /*0c74*/ 	.short	0x010a
        /*0c76*/ 	.byte	0x05
	.zero		1


	//   ....[39]....
        /*0c78*/ 	.word	0x0000a2e0
        /*0c7c*/ 	.word	0x000000ff
        /*0c80*/ 	.word	0x00030830
        /*0c84*/ 	.short	0x010a
        /*0c86*/ 	.byte	0x05
	.zero		1


	//   ....[40]....
        /*0c88*/ 	.word	0x0000ad40
        /*0c8c*/ 	.word	0x000000ff
        /*0c90*/ 	.word	0x00030850
        /*0c94*/ 	.short	0x010a
        /*0c96*/ 	.byte	0x05
	.zero		1


	//   ....[41]....
        /*0c98*/ 	.word	0x0000ad80
        /*0c9c*/ 	.word	0x000000ff
        /*0ca0*/ 	.word	0x00030850
        /*0ca4*/ 	.short	0x010a
        /*0ca6*/ 	.byte	0x05
	.zero		1


	//   ....[42]....
        /*0ca8*/ 	.word	0x0000b0d0
        /*0cac*/ 	.word	0x00000000
        /*0cb0*/ 	.word	0x00000000
        /*0cb4*/ 	.short	0x0101
        /*0cb6*/ 	.byte	0x3f
	.zero		1


	//   ....[43]....
        /*0cb8*/ 	.word	0x0000c7a0
        /*0cbc*/ 	.word	0x00000085
        /*0cc0*/ 	.word	0x00000000
        /*0cc4*/ 	.short	0x0101
        /*0cc6*/ 	.byte	0x3f
	.zero		1


	//   ....[44]....
        /*0cc8*/ 	.word	0x0000d8a0
        /*0ccc*/ 	.word	0x000000ff
        /*0cd0*/ 	.word	0x00030850
        /*0cd4*/ 	.short	0x010a
        /*0cd6*/ 	.byte	0x05
	.zero		1


	//   ....[45]....
        /*0cd8*/ 	.word	0x0000d8e0
        /*0cdc*/ 	.word	0x000000ff
        /*0ce0*/ 	.word	0x00030850
        /*0ce4*/ 	.short	0x010a
        /*0ce6*/ 	.byte	0x05
	.zero		1


	//   ....[46]....
        /*0ce8*/ 	.word	0x0000dda0
        /*0cec*/ 	.word	0x0000000a
        /*0cf0*/ 	.word	0x00000000
        /*0cf4*/ 	.short	0x0101
        /*0cf6*/ 	.byte	0x3f
	.zero		1


	//   ....[47]....
        /*0cf8*/ 	.word	0x0000fbd0
        /*0cfc*/ 	.word	0x000000ff
        /*0d00*/ 	.word	0x00000000
        /*0d04*/ 	.short	0x0101
        /*0d06*/ 	.byte	0x08
	.zero		1


	//   ....[48]....
        /*0d08*/ 	.word	0x000102c0
        /*0d0c*/ 	.word	0x000000ff
        /*0d10*/ 	.word	0x00000000
        /*0d14*/ 	.short	0x0101
        /*0d16*/ 	.byte	0x08
	.zero		1


	//   ....[49]....
        /*0d18*/ 	.word	0x00014820
        /*0d1c*/ 	.word	0x00000000
        /*0d20*/ 	.word	0x00030840
        /*0d24*/ 	.short	0x010a
        /*0d26*/ 	.byte	0x3f
	.zero		1


	//   ....[50]....
        /*0d28*/ 	.word	0x000157d0
        /*0d2c*/ 	.word	0x00000013
        /*0d30*/ 	.word	0x00030800
        /*0d34*/ 	.short	0x0107
        /*0d36*/ 	.byte	0x3f
	.zero		1


	//   ....[51]....
        /*0d38*/ 	.word	0x000158e0
        /*0d3c*/ 	.word	0x00000013
        /*0d40*/ 	.word	0x00030800
        /*0d44*/ 	.short	0x0101
        /*0d46*/ 	.byte	0x3f
	.zero		1


	//   ....[52]....
        /*0d48*/ 	.word	0x00015900
        /*0d4c*/ 	.word	0x00000013
        /*0d50*/ 	.word	0x00030820
        /*0d54*/ 	.short	0x010a
        /*0d56*/ 	.byte	0x3f
	.zero		1


	//   ....[53]....
        /*0d58*/ 	.word	0x00015d30
        /*0d5c*/ 	.word	0x00000003
        /*0d60*/ 	.word	0x00030840
        /*0d64*/ 	.short	0x010a
        /*0d66*/ 	.byte	0x3f
	.zero		1


	//   ....[54]....
        /*0d68*/ 	.word	0x000161e0
        /*0d6c*/ 	.word	0x00000003
        /*0d70*/ 	.word	0x00000060
        /*0d74*/ 	.short	0x010a
        /*0d76*/ 	.byte	0x3f
	.zero		1


	//   ....[55]....
        /*0d78*/ 	.word	0x00016980
        /*0d7c*/ 	.word	0x00000003
        /*0d80*/ 	.word	0x00030840
        /*0d84*/ 	.short	0x010a
        /*0d86*/ 	.byte	0x3f
	.zero		1


	//   ....[56]....
        /*0d88*/ 	.word	0x00016e30
        /*0d8c*/ 	.word	0x00000002
        /*0d90*/ 	.word	0x00000060
        /*0d94*/ 	.short	0x010a
        /*0d96*/ 	.byte	0x3f
	.zero		1


	//   ....[57]....
        /*0d98*/ 	.word	0x00017510
        /*0d9c*/ 	.word	0x00000002
        /*0da0*/ 	.word	0x00030840
        /*0da4*/ 	.short	0x010a
        /*0da6*/ 	.byte	0x3f
	.zero		1


	//   ....[58]....
        /*0da8*/ 	.word	0x000179c0
        /*0dac*/ 	.word	0x00000002
        /*0db0*/ 	.word	0x00000060
        /*0db4*/ 	.short	0x010a
        /*0db6*/ 	.byte	0x3f
	.zero		1


	//   ....[59]....
        /*0db8*/ 	.word	0x00018040
        /*0dbc*/ 	.word	0x00000000
        /*0dc0*/ 	.word	0x00030860
        /*0dc4*/ 	.short	0x010a
        /*0dc6*/ 	.byte	0x3f
	.zero		1


	//   ....[60]....
        /*0dc8*/ 	.word	0x000197c0
        /*0dcc*/ 	.word	0x00000000
        /*0dd0*/ 	.word	0x00030820
        /*0dd4*/ 	.short	0x010a
        /*0dd6*/ 	.byte	0x3f
	.zero		1


	//   ....[61]....
        /*0dd8*/ 	.word	0x000199a0
        /*0ddc*/ 	.word	0x00000006
        /*0de0*/ 	.word	0x00000000
        /*0de4*/ 	.short	0x010a
        /*0de6*/ 	.byte	0x3f
	.zero		1


	//   ....[62]....
        /*0de8*/ 	.word	0x00019a10
        /*0dec*/ 	.word	0x00000007
        /*0df0*/ 	.word	0x00000000
        /*0df4*/ 	.short	0x010a
        /*0df6*/ 	.byte	0x3f
	.zero		1


	//   ....[63]....
        /*0df8*/ 	.word	0x00019a80
        /*0dfc*/ 	.word	0x00000004
        /*0e00*/ 	.word	0x00000000
        /*0e04*/ 	.short	0x010a
        /*0e06*/ 	.byte	0x3f
	.zero		1


	//   ....[64]....
        /*0e08*/ 	.word	0x00019ab0
        /*0e0c*/ 	.word	0x00000003
        /*0e10*/ 	.word	0x00000000
        /*0e14*/ 	.short	0x010a
        /*0e16*/ 	.byte	0x3f
	.zero		1


	//   ....[65]....
        /*0e18*/ 	.word	0x00019b20
        /*0e1c*/ 	.word	0x00000003
        /*0e20*/ 	.word	0x00030800
        /*0e24*/ 	.short	0x010a
        /*0e26*/ 	.byte	0x3f
	.zero		1


	//   ....[66]....
        /*0e28*/ 	.word	0x00019b70
        /*0e2c*/ 	.word	0x00000003
        /*0e30*/ 	.word	0x00030830
        /*0e34*/ 	.short	0x010a
        /*0e36*/ 	.byte	0x3f
	.zero		1


	//   ....[67]....
        /*0e38*/ 	.word	0x00019bd0
        /*0e3c*/ 	.word	0x0000000c
        /*0e40*/ 	.word	0x00030830
        /*0e44*/ 	.short	0x010a
        /*0e46*/ 	.byte	0x3f
	.zero		1


	//   ....[68]....
        /*0e48*/ 	.word	0x00019c30
        /*0e4c*/ 	.word	0x00000009
        /*0e50*/ 	.word	0x00030850
        /*0e54*/ 	.short	0x010a
        /*0e56*/ 	.byte	0x3f
	.zero		1


	//   ....[69]....
        /*0e58*/ 	.word	0x00019c90
        /*0e5c*/ 	.word	0x00000003
        /*0e60*/ 	.word	0x00030830
        /*0e64*/ 	.short	0x010a
        /*0e66*/ 	.byte	0x3f
	.zero		1


	//   ....[70]....
        /*0e68*/ 	.word	0x00019cf0
        /*0e6c*/ 	.word	0x00000002
        /*0e70*/ 	.word	0x00030850
        /*0e74*/ 	.short	0x010a
        /*0e76*/ 	.byte	0x3f
	.zero		1


	//   ....[71]....
        /*0e78*/ 	.word	0x00019d50
        /*0e7c*/ 	.word	0x00000003
        /*0e80*/ 	.word	0x00030830
        /*0e84*/ 	.short	0x010a
        /*0e86*/ 	.byte	0x3f
	.zero		1


	//   ....[72]....
        /*0e88*/ 	.word	0x00019db0
        /*0e8c*/ 	.word	0x00000002
        /*0e90*/ 	.word	0x00030850
        /*0e94*/ 	.short	0x010a
        /*0e96*/ 	.byte	0x3f
	.zero		1


	//   ....[73]....
        /*0e98*/ 	.word	0x00019e10
        /*0e9c*/ 	.word	0x00000005
        /*0ea0*/ 	.word	0x00030850
        /*0ea4*/ 	.short	0x010a
        /*0ea6*/ 	.byte	0x3f
	.zero		1


	//   ....[74]....
        /*0ea8*/ 	.word	0x00019fb0
        /*0eac*/ 	.word	0x00000000
        /*0eb0*/ 	.word	0x00030840
        /*0eb4*/ 	.short	0x010a
        /*0eb6*/ 	.byte	0x3f
	.zero		1


	//   ....[75]....
        /*0eb8*/ 	.word	0x0001abf0
        /*0ebc*/ 	.word	0x00000013
        /*0ec0*/ 	.word	0x00030820
        /*0ec4*/ 	.short	0x010a
        /*0ec6*/ 	.byte	0x3f
	.zero		1


	//   ....[76]....
        /*0ec8*/ 	.word	0x0001ac40
        /*0ecc*/ 	.word	0x00000003
        /*0ed0*/ 	.word	0x00030840
        /*0ed4*/ 	.short	0x010a
        /*0ed6*/ 	.byte	0x3f
	.zero		1


	//   ....[77]....
        /*0ed8*/ 	.word	0x0001ac90
        /*0edc*/ 	.word	0x00000003
        /*0ee0*/ 	.word	0x00000060
        /*0ee4*/ 	.short	0x010a
        /*0ee6*/ 	.byte	0x3f
	.zero		1


	//   ....[78]....
        /*0ee8*/ 	.word	0x0001ace0
        /*0eec*/ 	.word	0x00000003
        /*0ef0*/ 	.word	0x00030840
        /*0ef4*/ 	.short	0x010a
        /*0ef6*/ 	.byte	0x3f
	.zero		1


	//   ....[79]....
        /*0ef8*/ 	.word	0x0001ad30
        /*0efc*/ 	.word	0x00000002
        /*0f00*/ 	.word	0x00000060
        /*0f04*/ 	.short	0x010a
        /*0f06*/ 	.byte	0x3f
	.zero		1


	//   ....[80]....
        /*0f08*/ 	.word	0x0001ad80
        /*0f0c*/ 	.word	0x00000002
        /*0f10*/ 	.word	0x00030840
        /*0f14*/ 	.short	0x010a
        /*0f16*/ 	.byte	0x3f
	.zero		1


	//   ....[81]....
        /*0f18*/ 	.word	0x0001add0
        /*0f1c*/ 	.word	0x00000002
        /*0f20*/ 	.word	0x00000060
        /*0f24*/ 	.short	0x010a
        /*0f26*/ 	.byte	0x3f
	.zero		1


	//   ....[82]....
        /*0f28*/ 	.word	0x0001ae20
        /*0f2c*/ 	.word	0x00000000
        /*0f30*/ 	.word	0x00030860
        /*0f34*/ 	.short	0x010a
        /*0f36*/ 	.byte	0x3f
	.zero		1


	//   ....[83]....
        /*0f38*/ 	.word	0x0001b9a0
        /*0f3c*/ 	.word	0x00000000
        /*0f40*/ 	.word	0x00030820
        /*0f44*/ 	.short	0x010a
        /*0f46*/ 	.byte	0x3f
	.zero		1


	//   ....[84]....
        /*0f48*/ 	.word	0x0001bb40
        /*0f4c*/ 	.word	0x00000006
        /*0f50*/ 	.word	0x00000000
        /*0f54*/ 	.short	0x010a
        /*0f56*/ 	.byte	0x3f
	.zero		1


	//   ....[85]....
        /*0f58*/ 	.word	0x0001bb90
        /*0f5c*/ 	.word	0x00000007
        /*0f60*/ 	.word	0x00000000
        /*0f64*/ 	.short	0x010a
        /*0f66*/ 	.byte	0x3f
	.zero		1


	//   ....[86]....
        /*0f68*/ 	.word	0x0001bbe0
        /*0f6c*/ 	.word	0x00000004
        /*0f70*/ 	.word	0x00000000
        /*0f74*/ 	.short	0x010a
        /*0f76*/ 	.byte	0x3f
	.zero		1


	//----- nvinfo : EIATTR_NUM_MBARRIERS
	.align		4
.L_211:
        /*0f78*/ 	.byte	0x03, 0x38
        /*0f7a*/ 	.short	0x0016


	//----- nvinfo : EIATTR_EXIT_INSTR_OFFSETS
	.align		4
        /*0f7c*/ 	.byte	0x04, 0x1c
        /*0f7e*/ 	.short	(.L_213 - .L_212)


	//   ....[0]....
.L_212:
        /*0f80*/ 	.word	0x00000a50


	//   ....[1]....
        /*0f84*/ 	.word	0x000120f0


	//   ....[2]....
        /*0f88*/ 	.word	0x00019b00


	//----- nvinfo : EIATTR_MAX_THREADS
	.align		4
.L_213:
        /*0f8c*/ 	.byte	0x04, 0x05
        /*0f8e*/ 	.short	(.L_215 - .L_214)
.L_214:
        /*0f90*/ 	.word	0x00000180
        /*0f94*/ 	.word	0x00000001
        /*0f98*/ 	.word	0x00000001


	//----- nvinfo : EIATTR_CRS_STACK_SIZE
	.align		4
.L_215:
        /*0f9c*/ 	.byte	0x04, 0x1e
        /*0f9e*/ 	.short	(.L_217 - .L_216)
.L_216:
        /*0fa0*/ 	.word	0x00000000


	//----- nvinfo : EIATTR_CBANK_PARAM_SIZE
	.align		4
.L_217:
        /*0fa4*/ 	.byte	0x03, 0x19
        /*0fa6*/ 	.short	0x0af0


	//----- nvinfo : EIATTR_PARAM_CBANK
	.align		4
        /*0fa8*/ 	.byte	0x04, 0x0a
        /*0faa*/ 	.short	(.L_219 - .L_218)
	.align		4
.L_218:
        /*0fac*/ 	.word	index@(.nv.constant0._ZN7cutlass13device_kernelIN5flash11enable_sm90INS1_16FlashAttnFwdSm90INS1_25CollectiveMainloopFwdSm90ILi2EN4cute5tupleIJNS5_1CILi1EEES8_S8_EEENS6_IJNS7_ILi128EEENS7_ILi96EEENS7_ILi192EEEEEELi192ENS_6half_tEfNS_4arch4Sm90ELb0ELb1ELb0ELb1ELb0ELb0ELb0ELb1ELb1ELb1ELb1ELb0EEENS1_21CollectiveEpilogueFwdINS6_IJSA_SC_SB_EEES9_SE_SG_Li256ELb1ELb1ELb1ELb0EEENS1_36VarlenDynamicPersistentTileSchedulerILi128ELi96ELi256ELi128ELb1ELb1ELb1ELb1ELb0ELb1EEEEEEEEEvNT_6ParamsE)
        /*0fb0*/ 	.short	0x0210
        /*0fb2*/ 	.short	0x0af0


	//----- nvinfo : EIATTR_SW_WAR
	.align		4
.L_219:
        /*0fb4*/ 	.byte	0x04, 0x36
        /*0fb6*/ 	.short	(.L_221 - .L_220)
.L_220:
        /*0fb8*/ 	.word	0x00000008
.L_221:


//--------------------- .nv.info._ZN7cutlass13device_kernelIN5flash11enable_sm90INS1_16FlashAttnFwdSm90INS1_25CollectiveMainloopFwdSm90ILi2EN4cute5tupleIJNS5_1CILi1EEES8_S8_EEENS6_IJNS7_ILi128EEENS7_ILi96EEENS7_ILi192EEEEEELi192ENS_6half_tEfNS_4arch4Sm90ELb0ELb1ELb0ELb1ELb0ELb1ELb0ELb1ELb1ELb1ELb1ELb0EEENS1_21CollectiveEpilogueFwdINS6_IJSA_SC_SB_EEES9_SE_SG_Li256ELb1ELb1ELb1ELb0EEENS1_36VarlenDynamicPersistentTileSchedulerILi128ELi96ELi256ELi128ELb1ELb1ELb1ELb1ELb0ELb1EEEEEEEEEvNT_6ParamsE --------------------------
	.section	.nv.info._ZN7cutlass13device_kernelIN5flash11enable_sm90INS1_16FlashAttnFwdSm90INS1_25CollectiveMainloopFwdSm90ILi2EN4cute5tupleIJNS5_1CILi1EEES8_S8_EEENS6_IJNS7_ILi128EEENS7_ILi96EEENS7_ILi192EEEEEELi192ENS_6half_tEfNS_4arch4Sm90ELb0ELb1ELb0ELb1ELb0ELb1ELb0ELb1ELb1ELb1ELb1ELb0EEENS1_21CollectiveEpilogueFwdINS6_IJSA_SC_SB_EEES9_SE_SG_Li256ELb1ELb1ELb1ELb0EEENS1_36VarlenDynamicPersistentTileSchedulerILi128ELi96ELi256ELi128ELb1ELb1ELb1ELb1ELb0ELb1EEEEEEEEEvNT_6ParamsE,"",@"SHT_CUDA_INFO"
	.sectionflags	@""
	.align	4


	//----- nvinfo : EIATTR_CUDA_API_VERSION
	.align		4
        /*0000*/ 	.byte	0x04, 0x37
        /*0002*/ 	.short	(.L_223 - .L_222)
.L_222:
        /*0004*/ 	.word	0x00000082


	//----- nvinfo : EIATTR_KPARAM_INFO
	.align		4
.L_223:
        /*0008*/ 	.byte	0x04, 0x17
        /*000a*/ 	.short	(.L_225 - .L_224)
.L_224:
        /*000c*/ 	.word	0x00000000
        /*0010*/ 	.short	0x0000
        /*0012*/ 	.short	0x0070
        /*0014*/ 	.byte	0x00, 0xf0, 0x01, 0x2a


	//----- nvinfo : EIATTR_SPARSE_MMA_MASK
	.align		4
.L_225:
        /*0018*/ 	.byte	0x03, 0x50
        /*001a*/ 	.short	0x0000


	//----- nvinfo : EIATTR_MAXREG_COUNT
	.align		4
        /*001c*/ 	.byte	0x03, 0x1b
        /*001e*/ 	.short	0x00a8


	//----- nvinfo : EIATTR_NUM_BARRIERS
	.align		4
        /*0020*/ 	.byte	0x02, 0x4c
        /*0022*/ 	.byte	0x10
	.zero		1


	//----- nvinfo : EIATTR_EXTERNS
	.align		4
        /*0024*/ 	.byte	0x04, 0x0f
        /*0026*/ 	.short	(.L_227 - .L_226)


	//   ....[0]....
	.align		4
.L_226:
        /*0028*/ 	.word	index@(__assertfail)


	//----- nvinfo : EIATTR_ANNOTATIONS
	.align		4
.L_227:
        /*002c*/ 	.byte	0x04, 0x55
        /*002e*/ 	.short	(.L_229 - .L_228)


	//   ....[0]....
.L_228:
        /* <DEDUP_REMOVED lines=115> */


	//----- nvinfo : EIATTR_MERCURY_ISA_VERSION
	.align		4
.L_229:
        /*0750*/ 	.byte	0x03, 0x5f
        /*0752*/ 	.short	0x0101


	//----- nvinfo : EIATTR_UNUSED_LOAD_BYTE_OFFSET
	.align		4
        /*0754*/ 	.byte	0x04, 0x44
        /*0756*/ 	.short	(.L_231 - .L_230)


	//   ....[0]....
.L_230:
        /*0758*/ 	.word	0x00000a80
        /*075c*/ 	.word	0x0000fff0


	//   ....[1]....
        /*0760*/ 	.word	0x0001f3b0
        /*0764*/ 	.word	0x0000fff0


	//----- nvinfo : EIATTR_INT_WARP_WIDE_INSTR_OFFSETS
	.align		4
.L_231:
        /*0768*/ 	.byte	0x04, 0x31
        /*076a*/ 	.short	(.L_233 - .L_232)


	//   ....[0]....
.L_232:
        /*076c*/ 	.word	0x00000180


	//   ....[1]....
        /*0770*/ 	.word	0x000001c0


	//   ....[2]....
        /*0774*/ 	.word	0x00000280


	//   ....[3]....
        /*0778*/ 	.word	0x00026ab0


	//   ....[4]....
        /*077c*/ 	.word	0x00026b40


	//   ....[5]....
        /*0780*/ 	.word	0x0002a940


	//   ....[6]....
        /*0784*/ 	.word	0x0002a9a0


	//----- nvinfo : EIATTR_COOP_GROUP_MASK_REGIDS
	.align		4
.L_233:
        /*0788*/ 	.byte	0x04, 0x29
        /*078a*/ 	.short	(.L_235 - .L_234)


	//   ....[0]....
.L_234:
        /*078c*/ 	.word	0xffffffff


	//   ....[1]....
        /*0790*/ 	.word	0xffffffff


	//   ....[2]....
        /*0794*/ 	.word	0xffffffff


	//   ....[3]....
        /*0798*/ 	.word	0xffffffff


	//   ....[4]....
        /*079c*/ 	.word	0xffffffff


	//   ....[5]....
        /*07a0*/ 	.word	0xffffffff


	//   ....[6]....
        /*07a4*/ 	.word	0xffffffff


	//   ....[7]....
        /*07a8*/ 	.word	0xffffffff


	//   ....[8]....
        /*07ac*/ 	.word	0xffffffff


	//   ....[9]....
        /*07b0*/ 	.word	0xffffffff


	//   ....[10]....
        /*07b4*/ 	.word	0xffffffff


	//   ....[11]....
        /*07b8*/ 	.word	0xffffffff


	//   ....[12]....
        /*07bc*/ 	.word	0xffffffff


	//   ....[13]....
        /*07c0*/ 	.word	0xffffffff


	//   ....[14]....
        /*07c4*/ 	.word	0xffffffff


	//   ....[15]....
        /*07c8*/ 	.word	0xffffffff


	//   ....[16]....
        /*07cc*/ 	.word	0xffffffff


	//   ....[17]....
        /*07d0*/ 	.word	0xffffffff


	//   ....[18]....
        /*07d4*/ 	.word	0xffffffff


	//   ....[19]....
        /*07d8*/ 	.word	0xffffffff


	//   ....[20]....
        /*07dc*/ 	.word	0xffffffff


	//   ....[21]....
        /*07e0*/ 	.word	0xffffffff


	//   ....[22]....
        /*07e4*/ 	.word	0xffffffff


	//   ....[23]....
        /*07e8*/ 	.word	0xffffffff


	//   ....[24]....
        /*07ec*/ 	.word	0xffffffff


	//   ....[25]....
        /*07f0*/ 	.word	0xffffffff


	//   ....[26]....
        /*07f4*/ 	.word	0xffffffff


	//   ....[27]....
        /*07f8*/ 	.word	0xffffffff


	//   ....[28]....
        /*07fc*/ 	.word	0xffffffff


	//   ....[29]....
        /*0800*/ 	.word	0xffffffff


	//   ....[30]....
        /*0804*/ 	.word	0xffffffff


	//   ....[31]....
        /*0808*/ 	.word	0xffffffff


	//   ....[32]....
        /*080c*/ 	.word	0xffffffff


	//   ....[33]....
        /*0810*/ 	.word	0xffffffff


	//   ....[34]....
        /*0814*/ 	.word	0xffffffff


	//   ....[35]....
        /*0818*/ 	.word	0xffffffff


	//   ....[36]....
        /*081c*/ 	.word	0xffffffff


	//   ....[37]....
        /*0820*/ 	.word	0xffffffff


	//   ....[38]....
        /*0824*/ 	.word	0xffffffff


	//   ....[39]....
        /*0828*/ 	.word	0xffffffff


	//   ....[40]....
        /*082c*/ 	.word	0xffffffff


	//   ....[41]....
        /*0830*/ 	.word	0xffffffff


	//   ....[42]....
        /*0834*/ 	.word	0xffffffff


	//   ....[43]....
        /*0838*/ 	.word	0xffffffff


	//   ....[44]....
        /*083c*/ 	.word	0xffffffff


	//   ....[45]....
        /*0840*/ 	.word	0xffffffff


	//   ....[46]....
        /*0844*/ 	.word	0xffffffff


	//   ....[47]....
        /*0848*/ 	.word	0xffffffff


	//   ....[48]....
        /*084c*/ 	.word	0xffffffff


	//   ....[49]....
        /*0850*/ 	.word	0xffffffff


	//   ....[50]....
        /*0854*/ 	.word	0xffffffff


	//   ....[51]....
        /*0858*/ 	.word	0xffffffff


	//   ....[52]....
        /*085c*/ 	.word	0xffffffff


	//   ....[53]....
        /*0860*/ 	.word	0xffffffff


	//   ....[54]....
        /*0864*/ 	.word	0xffffffff


	//   ....[55]....
        /*0868*/ 	.word	0xffffffff


	//   ....[56]....
        /*086c*/ 	.word	0xffffffff


	//   ....[57]....
        /*0870*/ 	.word	0xffffffff


	//   ....[58]....
        /*0874*/ 	.word	0xffffffff


	//   ....[59]....
        /*0878*/ 	.word	0xffffffff


	//   ....[60]....
        /*087c*/ 	.word	0xffffffff


	//   ....[61]....
        /*0880*/ 	.word	0xffffffff


	//   ....[62]....
        /*0884*/ 	.word	0xffffffff


	//   ....[63]....
        /*0888*/ 	.word	0xffffffff


	//   ....[64]....
        /*088c*/ 	.word	0xffffffff


	//   ....[65]....
        /*0890*/ 	.word	0xffffffff


	//   ....[66]....
        /*0894*/ 	.word	0xffffffff


	//   ....[67]....
        /*0898*/ 	.word	0xffffffff


	//   ....[68]....
        /*089c*/ 	.word	0xffffffff


	//   ....[69]....
        /*08a0*/ 	.word	0xffffffff


	//   ....[70]....
        /*08a4*/ 	.word	0xffffffff


	//   ....[71]....
        /*08a8*/ 	.word	0xffffffff


	//   ....[72]....
        /*08ac*/ 	.word	0xffffffff


	//   ....[73]....
        /*08b0*/ 	.word	0xffffffff


	//   ....[74]....
        /*08b4*/ 	.word	0xffffffff


	//   ....[75]....
        /*08b8*/ 	.word	0xffffffff


	//   ....[76]....
        /*08bc*/ 	.word	0xffffffff


	//   ....[77]....
        /*08c0*/ 	.word	0xffffffff


	//   ....[78]....
        /*08c4*/ 	.word	0xffffffff


	//   ....[79]....
        /*08c8*/ 	.word	0xffffffff


	//   ....[80]....
        /*08cc*/ 	.word	0xffffffff


	//   ....[81]....
        /*08d0*/ 	.word	0xffffffff


	//   ....[82]....
        /*08d4*/ 	.word	0xffffffff


	//   ....[83]....
        /*08d8*/ 	.word	0xffffffff


	//   ....[84]....
        /*08dc*/ 	.word	0xffffffff


	//   ....[85]....
        /*08e0*/ 	.word	0xffffffff


	//   ....[86]....
        /*08e4*/ 	.word	0xffffffff


	//   ....[87]....
        /*08e8*/ 	.word	0xffffffff


	//   ....[88]....
        /*08ec*/ 	.word	0xffffffff


	//   ....[89]....
        /*08f0*/ 	.word	0xffffffff


	//   ....[90]....
        /*08f4*/ 	.word	0xffffffff


	//   ....[91]....
        /*08f8*/ 	.word	0xffffffff


	//   ....[92]....
        /*08fc*/ 	.word	0xffffffff


	//   ....[93]....
        /*0900*/ 	.word	0xffffffff


	//   ....[94]....
        /*0904*/ 	.word	0xffffffff


	//   ....[95]....
        /*0908*/ 	.word	0xffffffff


	//   ....[96]....
        /*090c*/ 	.word	0xffffffff


	//   ....[97]....
        /*0910*/ 	.word	0xffffffff


	//   ....[98]....
        /*0914*/ 	.word	0xffffffff


	//   ....[99]....
        /*0918*/ 	.word	0xffffffff


	//   ....[100]....
        /*091c*/ 	.word	0xffffffff


	//   ....[101]....
        /*0920*/ 	.word	0xffffffff


	//   ....[102]....
        /*0924*/ 	.word	0xffffffff


	//   ....[103]....
        /*0928*/ 	.word	0xffffffff


	//   ....[104]....
        /*092c*/ 	.word	0xffffffff


	//   ....[105]....
        /*0930*/ 	.word	0xffffffff


	//   ....[106]....
        /*0934*/ 	.word	0xffffffff


	//   ....[107]....
        /*0938*/ 	.word	0xffffffff


	//   ....[108]....
        /*093c*/ 	.word	0xffffffff


	//   ....[109]....
        /*0940*/ 	.word	0xffffffff


	//   ....[110]....
        /*0944*/ 	.word	0xffffffff


	//   ....[111]....
        /*0948*/ 	.word	0xffffffff


	//   ....[112]....
        /*094c*/ 	.word	0xffffffff


	//   ....[113]....
        /*0950*/ 	.word	0xffffffff


	//   ....[114]....
        /*0954*/ 	.word	0xffffffff


	//   ....[115]....
        /*0958*/ 	.word	0xffffffff


	//   ....[116]....
        /*095c*/ 	.word	0xffffffff


	//   ....[117]....
        /*0960*/ 	.word	0xffffffff


	//   ....[118]....
        /*0964*/ 	.word	0xffffffff


	//   ....[119]....
        /*0968*/ 	.word	0xffffffff


	//   ....[120]....
        /*096c*/ 	.word	0xffffffff


	//   ....[121]....
        /*0970*/ 	.word	0xffffffff


	//   ....[122]....
        /*0974*/ 	.word	0xffffffff


	//   ....[123]....
        /*0978*/ 	.word	0xffffffff


	//   ....[124]....
        /*097c*/ 	.word	0xffffffff


	//   ....[125]....
        /*0980*/ 	.word	0xffffffff


	//   ....[126]....
        /*0984*/ 	.word	0xffffffff


	//   ....[127]....
        /*0988*/ 	.word	0xffffffff


	//   ....[128]....
        /*098c*/ 	.word	0x0500000f


	//   ....[129]....
        /*0990*/ 	.word	0x0500000f


	//   ....[130]....
        /*0994*/ 	.word	0x0500000f


	//   ....[131]....
        /*0998*/ 	.word	0x0500000f


	//   ....[132]....
        /*099c*/ 	.word	0x0500000f


	//   ....[133]....
        /*09a0*/ 	.word	0x0500000f


	//   ....[134]....
        /*09a4*/ 	.word	0x0500000f


	//   ....[135]....
        /*09a8*/ 	.word	0x0500000f


	//   ....[136]....
        /*09ac*/ 	.word	0x0500000f


	//   ....[137]....
        /*09b0*/ 	.word	0x0500000f


	//   ....[138]....
        /*09b4*/ 	.word	0x0500000f


	//   ....[139]....
        /*09b8*/ 	.word	0x0500000f


	//   ....[140]....
        /*09bc*/ 	.word	0x0500000f


	//   ....[141]....
        /*09c0*/ 	.word	0x0500000f


	//   ....[142]....
        /*09c4*/ 	.word	0x0500000f


	//   ....[143]....
        /*09c8*/ 	.word	0x0500000f


	//   ....[144]....
        /*09cc*/ 	.word	0x0500000f


	//   ....[145]....
        /*09d0*/ 	.word	0x0500000f


	//   ....[146]....
        /*09d4*/ 	.word	0x0500000f


	//   ....[147]....
        /*09d8*/ 	.word	0x0500000f


	//   ....[148]....
        /*09dc*/ 	.word	0x0500000f


	//   ....[149]....
        /*09e0*/ 	.word	0x0500000f


	//   ....[150]....
        /*09e4*/ 	.word	0x0500000f


	//   ....[151]....
        /*09e8*/ 	.word	0x0500000f


	//   ....[152]....
        /*09ec*/ 	.word	0x0500000f


	//   ....[153]....
        /*09f0*/ 	.word	0x0500000f


	//   ....[154]....
        /*09f4*/ 	.word	0x0500000f


	//   ....[155]....
        /*09f8*/ 	.word	0x0500000f


	//   ....[156]....
        /*09fc*/ 	.word	0x0500000f


	//   ....[157]....
        /*0a00*/ 	.word	0x0500000f


	//   ....[158]....
        /*0a04*/ 	.word	0x0500000f


	//   ....[159]....
        /*0a08*/ 	.word	0x0500000f


	//   ....[160]....
        /*0a0c*/ 	.word	0x0500000f


	//   ....[161]....
        /*0a10*/ 	.word	0x0500000f


	//   ....[162]....
        /*0a14*/ 	.word	0x0500000f


	//   ....[163]....
        /*0a18*/ 	.word	0x0500000f


	//   ....[164]....
        /*0a1c*/ 	.word	0x0500000f


	//   ....[165]....
        /*0a20*/ 	.word	0x0500000f


	//   ....[166]....
        /*0a24*/ 	.word	0x0500000f


	//   ....[167]....
        /*0a28*/ 	.word	0x0500000f


	//   ....[168]....
        /*0a2c*/ 	.word	0x0500000f


	//   ....[169]....
        /*0a30*/ 	.word	0x0500000f


	//   ....[170]....
        /*0a34*/ 	.word	0x0500000f


	//   ....[171]....
        /*0a38*/ 	.word	0x0500000f


	//   ....[172]....
        /*0a3c*/ 	.word	0x0500000f


	//   ....[173]....
        /*0a40*/ 	.word	0x0500000f


	//   ....[174]....
        /*0a44*/ 	.word	0x0500000f


	//   ....[175]....
        /*0a48*/ 	.word	0x0500000f


	//   ....[176]....
        /*0a4c*/ 	.word	0x0500000f


	//   ....[177]....
        /*0a50*/ 	.word	0x0500000f


	//   ....[178]....
        /*0a54*/ 	.word	0x0500000f


	//   ....[179]....
        /*0a58*/ 	.word	0x0500000f


	//   ....[180]....
        /*0a5c*/ 	.word	0x0500000f


	//----- nvinfo : EIATTR_COOP_GROUP_INSTR_OFFSETS
	.align		4
.L_235:
        /*0a60*/ 	.byte	0x04, 0x28
        /*0a62*/ 	.short	(.L_237 - .L_236)


	//   ....[0]....
.L_236:
        /*0a64*/ 	.word	0x00000060


	//   ....[1]....
        /*0a68*/ 	.word	0x00000190


	//   ....[2]....
        /*0a6c*/ 	.word	0x00000290


	//   ....[3]....
        /*0a70*/ 	.word	0x00000400


	//   ....[4]....
        /*0a74*/ 	.word	0x00000560


	//   ....[5]....
        /*0a78*/ 	.word	0x00000680


	//   ....[6]....
        /*0a7c*/ 	.word	0x000007e0


	//   ....[7]....
        /*0a80*/ 	.word	0x0000b460


	//   ....[8]....
        /*0a84*/ 	.word	0x0000bb80


	//   ....[9]....
        /*0a88*/ 	.word	0x0000bb90


	//   ....[10]....
        /*0a8c*/ 	.word	0x0000bba0


	//   ....[11]....
        /*0a90*/ 	.word	0x0000bbb0


	//   ....[12]....
        /*0a94*/ 	.word	0x0000c360


	//   ....[13]....
        /*0a98*/ 	.word	0x0000c370


	//   ....[14]....
        /*0a9c*/ 	.word	0x0000c380


	//   ....[15]....
        /*0aa0*/ 	.word	0x0000c390


	//   ....[16]....
        /*0aa4*/ 	.word	0x0000f1a0


	//   ....[17]....
        /*0aa8*/ 	.word	0x0000f1b0


	//   ....[18]....
        /*0aac*/ 	.word	0x0000f1c0


	//   ....[19]....
        /*0ab0*/ 	.word	0x0000f1d0


	//   ....[20]....
        /*0ab4*/ 	.word	0x0000f7b0


	//   ....[21]....
        /*0ab8*/ 	.word	0x0000f7c0


	//   ....[22]....
        /*0abc*/ 	.word	0x0000f7d0


	//   ....[23]....
        /*0ac0*/ 	.word	0x0000f7e0


	//   ....[24]....
        /*0ac4*/ 	.word	0x00012fd0


	//   ....[25]....
        /*0ac8*/ 	.word	0x000132c0


	//   ....[26]....
        /*0acc*/ 	.word	0x00013fe0


	//   ....[27]....
        /*0ad0*/ 	.word	0x000140f0


	//   ....[28]....
        /*0ad4*/ 	.word	0x00014640


	//   ....[29]....
        /*0ad8*/ 	.word	0x00014700


	//   ....[30]....
        /*0adc*/ 	.word	0x00016750


	//   ....[31]....
        /*0ae0*/ 	.word	0x00016970


	//   ....[32]....
        /*0ae4*/ 	.word	0x00017810


	//   ....[33]....
        /*0ae8*/ 	.word	0x00017930


	//   ....[34]....
        /*0aec*/ 	.word	0x00017f30


	//   ....[35]....
        /*0af0*/ 	.word	0x00017fb0


	//   ....[36]....
        /*0af4*/ 	.word	0x00019da0


	//   ....[37]....
        /*0af8*/ 	.word	0x00019dc0


	//   ....[38]....
        /*0afc*/ 	.word	0x0001a3a0


	//   ....[39]....
        /*0b00*/ 	.word	0x0001a3c0


	//   ....[40]....
        /*0b04*/ 	.word	0x0001c000


	//   ....[41]....
        /*0b08*/ 	.word	0x0001c200


	//   ....[42]....
        /*0b0c*/ 	.word	0x0001d080


	//   ....[43]....
        /*0b10*/ 	.word	0x0001d1a0


	//   ....[44]....
        /*0b14*/ 	.word	0x0001d750


	//   ....[45]....
        /*0b18*/ 	.word	0x0001d7b0


	//   ....[46]....
        /*0b1c*/ 	.word	0x0001e8d0


	//   ....[47]....
        /*0b20*/ 	.word	0x0001eb40


	//   ....[48]....
        /*0b24*/ 	.word	0x0001ebb0


	//   ....[49]....
        /*0b28*/ 	.word	0x0001ebc0


	//   ....[50]....
        /*0b2c*/ 	.word	0x00020110


	//   ....[51]....
        /*0b30*/ 	.word	0x00020120


	//   ....[52]....
        /*0b34*/ 	.word	0x00020130


	//   ....[53]....
        /*0b38*/ 	.word	0x00020140


	//   ....[54]....
        /*0b3c*/ 	.word	0x00020a30


	//   ....[55]....
        /*0b40*/ 	.word	0x00020a60


	//   ....[56]....
        /*0b44*/ 	.word	0x00020ba0


	//   ....[57]....
        /*0b48*/ 	.word	0x00020bc0


	//   ....[58]....
        /*0b4c*/ 	.word	0x00020cc0


	//   ....[59]....
        /*0b50*/ 	.word	0x00020ce0


	//   ....[60]....
        /*0b54*/ 	.word	0x00020df0


	//   ....[61]....
        /*0b58*/ 	.word	0x00020e10


	//   ....[62]....
        /*0b5c*/ 	.word	0x00021360


	//   ....[63]....
        /*0b60*/ 	.word	0x00021390


	//   ....[64]....
        /*0b64*/ 	.word	0x00021a60


	//   ....[65]....
        /*0b68*/ 	.word	0x00021a70


	//   ....[66]....
        /*0b6c*/ 	.word	0x000229e0


	//   ....[67]....
        /*0b70*/ 	.word	0x00022a10


	//   ....[68]....
        /*0b74*/ 	.word	0x00022b30


	//   ....[69]....
        /*0b78*/ 	.word	0x00022b50


	//   ....[70]....
        /*0b7c*/ 	.word	0x00022c50


	//   ....[71]....
        /*0b80*/ 	.word	0x00022c70


	//   ....[72]....
        /*0b84*/ 	.word	0x00022d80


	//   ....[73]....
        /*0b88*/ 	.word	0x00022da0


	//   ....[74]....
        /*0b8c*/ 	.word	0x00022f30


	//   ....[75]....
        /*0b90*/ 	.word	0x00023140


	//   ....[76]....
        /*0b94*/ 	.word	0x00023170


	//   ....[77]....
        /*0b98*/ 	.word	0x000231a0


	//   ....[78]....
        /*0b9c*/ 	.word	0x000231d0


	//   ....[79]....
        /*0ba0*/ 	.word	0x00023200


	//   ....[80]....
        /*0ba4*/ 	.word	0x00023230


	//   ....[81]....
        /*0ba8*/ 	.word	0x000233d0


	//   ....[82]....
        /*0bac*/ 	.word	0x00023400


	//   ....[83]....
        /*0bb0*/ 	.word	0x00023430


	//   ....[84]....
        /*0bb4*/ 	.word	0x00023460


	//   ....[85]....
        /*0bb8*/ 	.word	0x00023490


	//   ....[86]....
        /*0bbc*/ 	.word	0x000234c0


	//   ....[87]....
        /*0bc0*/ 	.word	0x00023560


	//   ....[88]....
        /*0bc4*/ 	.word	0x00023590


	//   ....[89]....
        /*0bc8*/ 	.word	0x000235a0


	//   ....[90]....
        /*0bcc*/ 	.word	0x000235d0


	//   ....[91]....
        /*0bd0*/ 	.word	0x00024ea0


	//   ....[92]....
        /*0bd4*/ 	.word	0x00027080


	//   ....[93]....
        /*0bd8*/ 	.word	0x00027c80


	//   ....[94]....
        /*0bdc*/ 	.word	0x00027ca0


	//   ....[95]....
        /*0be0*/ 	.word	0x00027cb0


	//   ....[96]....
        /*0be4*/ 	.word	0x00027ce0


	//   ....[97]....
        /*0be8*/ 	.word	0x00027e00


	//   ....[98]....
        /*0bec*/ 	.word	0x00027e10


	//   ....[99]....
        /*0bf0*/ 	.word	0x00027eb0


	//   ....[100]....
        /*0bf4*/ 	.word	0x00027ec0


	//   ....[101]....
        /*0bf8*/ 	.word	0x00027f60


	//   ....[102]....
        /*0bfc*/ 	.word	0x00027f70


	//   ....[103]....
        /*0c00*/ 	.word	0x00028010


	//   ....[104]....
        /*0c04*/ 	.word	0x00028020


	//   ....[105]....
        /*0c08*/ 	.word	0x000280a0


	//   ....[106]....
        /*0c0c*/ 	.word	0x000280d0


	//   ....[107]....
        /*0c10*/ 	.word	0x00028120


	//   ....[108]....
        /*0c14*/ 	.word	0x00028160


	//   ....[109]....
        /*0c18*/ 	.word	0x0002b190


	//   ....[110]....
        /*0c1c*/ 	.word	0x0002b1c0


	//   ....[111]....
        /*0c20*/ 	.word	0x0002b220


	//   ....[112]....
        /*0c24*/ 	.word	0x0002b250


	//   ....[113]....
        /*0c28*/ 	.word	0x0002b280


	//   ....[114]....
        /*0c2c*/ 	.word	0x0002b2b0


	//   ....[115]....
        /*0c30*/ 	.word	0x0002b2e0


	//   ....[116]....
        /*0c34*/ 	.word	0x0002b310


	//   ....[117]....
        /*0c38*/ 	.word	0x0002b4d0


	//   ....[118]....
        /*0c3c*/ 	.word	0x0002b500


	//   ....[119]....
        /*0c40*/ 	.word	0x0002b530


	//   ....[120]....
        /*0c44*/ 	.word	0x0002b560


	//   ....[121]....
        /*0c48*/ 	.word	0x0002b590


	//   ....[122]....
        /*0c4c*/ 	.word	0x0002b5c0


	//   ....[123]....
        /*0c50*/ 	.word	0x0002b690


	//   ....[124]....
        /*0c54*/ 	.word	0x0002b6b0


	//   ....[125]....
        /*0c58*/ 	.word	0x0002b6c0


	//   ....[126]....
        /*0c5c*/ 	.word	0x0002b740


	//   ....[127]....
        /*0c60*/ 	.word	0x0002c280


	//   ....[128]....
        /*0c64*/ 	.word	0x0002c6c0


	//   ....[129]....
        /*0c68*/ 	.word	0x0002c750


	//   ....[130]....
        /*0c6c*/ 	.word	0x0002c7a0


	//   ....[131]....
        /*0c70*/ 	.word	0x0002c7f0


	//   ....[132]....
        /*0c74*/ 	.word	0x0002c880


	//   ....[133]....
        /*0c78*/ 	.word	0x0002c910


	//   ....[134]....
        /*0c7c*/ 	.word	0x0002c960


	//   ....[135]....
        /*0c80*/ 	.word	0x0002c9b0


	//   ....[136]....
        /*0c84*/ 	.word	0x0002caa0


	//   ....[137]....
        /*0c88*/ 	.word	0x0002cb30


	//   ....[138]....
        /*0c8c*/ 	.word	0x0002cb80


	//   ....[139]....
        /*0c90*/ 	.word	0x0002cbe0


	//   ....[140]....
        /*0c94*/ 	.word	0x0002cc80


	//   ....[141]....
        /*0c98*/ 	.word	0x0002cd10


	//   ....[142]....
        /*0c9c*/ 	.word	0x0002cd60


	//   ....[143]....
        /*0ca0*/ 	.word	0x0002cdb0


	//   ....[144]....
        /*0ca4*/ 	.word	0x0002d150


	//   ....[145]....
        /*0ca8*/ 	.word	0x0002d430


	//   ....[146]....
        /*0cac*/ 	.word	0x0002d610


	//   ....[147]....
        /*0cb0*/ 	.word	0x0002d660


	//   ....[148]....
        /*0cb4*/ 	.word	0x0002d6c0


	//   ....[149]....
        /*0cb8*/ 	.word	0x0002d760


	//   ....[150]....
        /*0cbc*/ 	.word	0x0002d830


	//   ....[151]....
        /*0cc0*/ 	.word	0x0002d930


	//   ....[152]....
        /*0cc4*/ 	.word	0x0002da00


	//   ....[153]....
        /*0cc8*/ 	.word	0x0002db10


	//   ....[154]....
        /*0ccc*/ 	.word	0x0002db70


	//   ....[155]....
        /*0cd0*/ 	.word	0x0002dc80


	//   ....[156]....
        /*0cd4*/ 	.word	0x0002dce0


	//   ....[157]....
        /*0cd8*/ 	.word	0x0002ddf0


	//   ....[158]....
        /*0cdc*/ 	.word	0x0002de50


	//   ....[159]....
        /*0ce0*/ 	.word	0x0002df50


	//   ....[160]....
        /*0ce4*/ 	.word	0x0002dfc0


	//   ....[161]....
        /*0ce8*/ 	.word	0x0002e0a0


	//   ....[162]....
        /*0cec*/ 	.word	0x0002e410


	//   ....[163]....
        /*0cf0*/ 	.word	0x0002e4b0


	//   ....[164]....
        /*0cf4*/ 	.word	0x0002e650


	//   ....[165]....
        /*0cf8*/ 	.word	0x0002e6d0


	//   ....[166]....
        /*0cfc*/ 	.word	0x0002e750


	//   ....[167]....
        /*0d00*/ 	.word	0x0002e7d0


	//   ....[168]....
        /*0d04*/ 	.word	0x0002e850


	//   ....[169]....
        /*0d08*/ 	.word	0x0002e8e0


	//   ....[170]....
        /*0d0c*/ 	.word	0x0002e980


	//   ....[171]....
        /*0d10*/ 	.word	0x0002ea30


	//   ....[172]....
        /*0d14*/ 	.word	0x0002eab0


	//   ....[173]....
        /*0d18*/ 	.word	0x0002eb30


	//   ....[174]....
        /*0d1c*/ 	.word	0x0002ebb0


	//   ....[175]....
        /*0d20*/ 	.word	0x0002ec40


	//   ....[176]....
        /*0d24*/ 	.word	0x0002ecc0


	//   ....[177]....
        /*0d28*/ 	.word	0x0002ed70


	//   ....[178]....
        /*0d2c*/ 	.word	0x0002edc0


	//   ....[179]....
        /*0d30*/ 	.word	0x0002ee80


	//   ....[180]....
        /*0d34*/ 	.word	0x0002efb0


	//----- nvinfo : EIATTR_REG_RECONFIG
	.align		4
.L_237:
        /*0d38*/ 	.byte	0x01, 0x54
	.zero		2


	//----- nvinfo : EIATTR_SYSCALL_OFFSETS
	.align		4
        /*0d3c*/ 	.byte	0x04, 0x46
        /*0d3e*/ 	.short	(.L_239 - .L_238)


	//   ....[0]....
.L_238:
        /*0d40*/ 	.word	0x00002000


	//   ....[1]....
        /*0d44*/ 	.word	0x00002150


	//   ....[2]....
        /*0d48*/ 	.word	0x0000b5d0


	//   ....[3]....
        /*0d4c*/ 	.word	0x0000b8c0


	//   ....[4]....
        /*0d50*/ 	.word	0x00026cb0


	//   ....[5]....
        /*0d54*/ 	.word	0x00026e00


	//   ....[6]....
        /*0d58*/ 	.word	0x00026ef0


	//   ....[7]....
        /*0d5c*/ 	.word	0x000277b0


	//----- nvinfo : EIATTR_MBARRIER_INSTR_OFFSETS
	.align		4
.L_239:
        /*0d60*/ 	.byte	0x04, 0x39
        /*0d62*/ 	.short	(.L_241 - .L_240)


	//   ....[0]....
.L_240:
        /*0d64*/ 	.word	0x000002b0
        /*0d68*/ 	.word	0x000000ff
        /*0d6c*/ 	.word	0x00030800
        /*0d70*/ 	.short	0x0100
        /*0d72*/ 	.byte	0x08
	.zero		1


	//   ....[1]....
        /*0d74*/ 	.word	0x000002c0
        /*0d78*/ 	.word	0x000000ff
        /*0d7c*/ 	.word	0x00030820
        /*0d80*/ 	.short	0x0100
        /*0d82*/ 	.byte	0x08
	.zero		1


	//   ....[2]....
        /*0d84*/ 	.word	0x000003b0
        /*0d88*/ 	.word	0x000000ff
        /*0d8c*/ 	.word	0x00030830
        /*0d90*/ 	.short	0x0100
        /*0d92*/ 	.byte	0x08
	.zero		1


	//   ....[3]....
        /*0d94*/ 	.word	0x000003c0
        /*0d98*/ 	.word	0x000000ff
        /*0d9c*/ 	.word	0x00030840
        /*0da0*/ 	.short	0x0100
        /*0da2*/ 	.byte	0x08
	.zero		1


	//   ....[4]....
        /*0da4*/ 	.word	0x000003d0
        /*0da8*/ 	.word	0x000000ff
        /*0dac*/ 	.word	0x00030838
        /*0db0*/ 	.short	0x0100
        /*0db2*/ 	.byte	0x08
	.zero		1


	//   ....[5]....
        /*0db4*/ 	.word	0x000003e0
        /*0db8*/ 	.word	0x000000ff
        /*0dbc*/ 	.word	0x00030848
        /*0dc0*/ 	.short	0x0100
        /*0dc2*/ 	.byte	0x08
	.zero		1


	//   ....[6]....
        /*0dc4*/ 	.word	0x00000510
        /*0dc8*/ 	.word	0x000000ff
        /*0dcc*/ 	.word	0x00030850
        /*0dd0*/ 	.short	0x0100
        /*0dd2*/ 	.byte	0x08
	.zero		1


	//   ....[7]....
        /*0dd4*/ 	.word	0x00000520
        /*0dd8*/ 	.word	0x000000ff
        /*0ddc*/ 	.word	0x00030860
        /*0de0*/ 	.short	0x0100
        /*0de2*/ 	.byte	0x08
	.zero		1


	//   ....[8]....
        /*0de4*/ 	.word	0x00000530
        /*0de8*/ 	.word	0x000000ff
        /*0dec*/ 	.word	0x00030858
        /*0df0*/ 	.short	0x0100
        /*0df2*/ 	.byte	0x08
	.zero		1


	//   ....[9]....
        /*0df4*/ 	.word	0x00000540
        /*0df8*/ 	.word	0x000000ff
        /*0dfc*/ 	.word	0x00030868
        /*0e00*/ 	.short	0x0100
        /*0e02*/ 	.byte	0x08
	.zero		1


	//   ....[10]....
        /*0e04*/ 	.word	0x00000630
        /*0e08*/ 	.word	0x000000ff
        /*0e0c*/ 	.word	0x00030870
        /*0e10*/ 	.short	0x0100
        /*0e12*/ 	.byte	0x06
	.zero		1


	//   ....[11]....
        /*0e14*/ 	.word	0x00000640
        /*0e18*/ 	.word	0x000000ff
        /*0e1c*/ 	.word	0x00030880
        /*0e20*/ 	.short	0x0100
        /*0e22*/ 	.byte	0x06
	.zero		1


	//   ....[12]....
        /*0e24*/ 	.word	0x00000650
        /*0e28*/ 	.word	0x000000ff
        /*0e2c*/ 	.word	0x00030878
        /*0e30*/ 	.short	0x0100
        /*0e32*/ 	.byte	0x06
	.zero		1


	//   ....[13]....
        /*0e34*/ 	.word	0x00000660
        /*0e38*/ 	.word	0x000000ff
        /*0e3c*/ 	.word	0x00030888
        /*0e40*/ 	.short	0x0100
        /*0e42*/ 	.byte	0x06
	.zero		1


	//   ....[14]....
        /*0e44*/ 	.word	0x00000790
        /*0e48*/ 	.word	0x000000ff
        /*0e4c*/ 	.word	0x00030890
        /*0e50*/ 	.short	0x0100
        /*0e52*/ 	.byte	0x08
	.zero		1


	//   ....[15]....
        /*0e54*/ 	.word	0x000007a0
        /*0e58*/ 	.word	0x000000ff
        /*0e5c*/ 	.word	0x000308a0
        /*0e60*/ 	.short	0x0100
        /*0e62*/ 	.byte	0x08
	.zero		1


	//   ....[16]....
        /*0e64*/ 	.word	0x000007b0
        /*0e68*/ 	.word	0x000000ff
        /*0e6c*/ 	.word	0x00030898
        /*0e70*/ 	.short	0x0100
        /*0e72*/ 	.byte	0x08
	.zero		1


	//   ....[17]....
        /*0e74*/ 	.word	0x000007c0
        /*0e78*/ 	.word	0x000000ff
        /*0e7c*/ 	.word	0x000308a8
        /*0e80*/ 	.short	0x0100
        /*0e82*/ 	.byte	0x08
	.zero		1


	//   ....[18]....
        /*0e84*/ 	.word	0x000008f0
        /*0e88*/ 	.word	0x000000ff
        /*0e8c*/ 	.word	0x000308b0
        /*0e90*/ 	.short	0x0100
        /*0e92*/ 	.byte	0x08
	.zero		1


	//   ....[19]....
        /*0e94*/ 	.word	0x00000900
        /*0e98*/ 	.word	0x000000ff
        /*0e9c*/ 	.word	0x000308c0
        /*0ea0*/ 	.short	0x0100
        /*0ea2*/ 	.byte	0x08
	.zero		1


	//   ....[20]....
        /*0ea4*/ 	.word	0x00000910
        /*0ea8*/ 	.word	0x000000ff
        /*0eac*/ 	.word	0x000308b8
        /*0eb0*/ 	.short	0x0100
        /*0eb2*/ 	.byte	0x08
	.zero		1


	//   ....[21]....
        /*0eb4*/ 	.word	0x00000920
        /*0eb8*/ 	.word	0x000000ff
        /*0ebc*/ 	.word	0x000308c8
        /*0ec0*/ 	.short	0x0100
        /*0ec2*/ 	.byte	0x08
	.zero		1


	//   ....[22]....
        /*0ec4*/ 	.word	0x00003c40
        /*0ec8*/ 	.word	0x00000056
        /*0ecc*/ 	.word	0x00030890
        /*0ed0*/ 	.short	0x010a
        /*0ed2*/ 	.byte	0x3f
	.zero		1


	//   ....[23]....
        /*0ed4*/ 	.word	0x00006fa0
        /*0ed8*/ 	.word	0x00000056
        /*0edc*/ 	.word	0x00030890
        /*0ee0*/ 	.short	0x010a
        /*0ee2*/ 	.byte	0x3f
	.zero		1


	//   ....[24]....
        /*0ee4*/ 	.word	0x0000a040
        /*0ee8*/ 	.word	0x00000056
        /*0eec*/ 	.word	0x00030890
        /*0ef0*/ 	.short	0x010a
        /*0ef2*/ 	.byte	0x3f
	.zero		1


	//   ....[25]....
        /*0ef4*/ 	.word	0x0000a410
        /*0ef8*/ 	.word	0x0000001c
        /*0efc*/ 	.word	0x00000000
        /*0f00*/ 	.short	0x0101
        /*0f02*/ 	.byte	0x3f
	.zero		1


	//   ....[26]....
        /*0f04*/ 	.word	0x0000a450
        /*0f08*/ 	.word	0x00000056
        /*0f0c*/ 	.word	0x000308b0
        /*0f10*/ 	.short	0x010a
        /*0f12*/ 	.byte	0x3f
	.zero		1


	//   ....[27]....
        /*0f14*/ 	.word	0x0000a980
        /*0f18*/ 	.word	0x00000056
        /*0f1c*/ 	.word	0x00000000
        /*0f20*/ 	.short	0x0101
        /*0f22*/ 	.byte	0x3f
	.zero		1


	//   ....[28]....
        /*0f24*/ 	.word	0x0000b650
        /*0f28*/ 	.word	0x00000010
        /*0f2c*/ 	.word	0x00030800
        /*0f30*/ 	.short	0x010a
        /*0f32*/ 	.byte	0x3f
	.zero		1


	//   ....[29]....
        /*0f34*/ 	.word	0x0000b6a0
        /*0f38*/ 	.word	0x00000010
        /*0f3c*/ 	.word	0x00030800
        /*0f40*/ 	.short	0x010a
        /*0f42*/ 	.byte	0x3f
	.zero		1


	//   ....[30]....
        /*0f44*/ 	.word	0x0000ca40
        /*0f48*/ 	.word	0x00000010
        /*0f4c*/ 	.word	0x00030800
        /*0f50*/ 	.short	0x010a
        /*0f52*/ 	.byte	0x3f
	.zero		1


	//   ....[31]....
        /*0f54*/ 	.word	0x0000fc00
        /*0f58*/ 	.word	0x00000010
        /*0f5c*/ 	.word	0x00030800
        /*0f60*/ 	.short	0x010a
        /*0f62*/ 	.byte	0x3f
	.zero		1


	//   ....[32]....
        /*0f64*/ 	.word	0x000125f0
        /*0f68*/ 	.word	0x00000005
        /*0f6c*/ 	.word	0x00030830
        /*0f70*/ 	.short	0x010a
        /*0f72*/ 	.byte	0x3f
	.zero		1


	//   ....[33]....
        /*0f74*/ 	.word	0x00012660
        /*0f78*/ 	.word	0x00000005
        /*0f7c*/ 	.word	0x00030830
        /*0f80*/ 	.short	0x010a
        /*0f82*/ 	.byte	0x3f
	.zero		1


	//   ....[34]....
        /*0f84*/ 	.word	0x00013130
        /*0f88*/ 	.word	0x00000000
        /*0f8c*/ 	.word	0x00000000
        /*0f90*/ 	.short	0x0101
        /*0f92*/ 	.byte	0x3f
	.zero		1


	//   ....[35]....
        /*0f94*/ 	.word	0x000155b0
        /*0f98*/ 	.word	0x00000000
        /*0f9c*/ 	.word	0x00030830
        /*0fa0*/ 	.short	0x010a
        /*0fa2*/ 	.byte	0x3f
	.zero		1


	//   ....[36]....
        /*0fa4*/ 	.word	0x00015630
        /*0fa8*/ 	.word	0x00000000
        /*0fac*/ 	.word	0x00030830
        /*0fb0*/ 	.short	0x010a
        /*0fb2*/ 	.byte	0x3f
	.zero		1


	//   ....[37]....
        /*0fb4*/ 	.word	0x00016320
        /*0fb8*/ 	.word	0x00000002
        /*0fbc*/ 	.word	0x00030850
        /*0fc0*/ 	.short	0x010a
        /*0fc2*/ 	.byte	0x3f
	.zero		1


	//   ....[38]....
        /*0fc4*/ 	.word	0x00016370
        /*0fc8*/ 	.word	0x00000002
        /*0fcc*/ 	.word	0x00030850
        /*0fd0*/ 	.short	0x010a
        /*0fd2*/ 	.byte	0x3f
	.zero		1


	//   ....[39]....
        /*0fd4*/ 	.word	0x00016770
        /*0fd8*/ 	.word	0x00000000
        /*0fdc*/ 	.word	0x00000000
        /*0fe0*/ 	.short	0x0101
        /*0fe2*/ 	.byte	0x3f
	.zero		1


	//   ....[40]....
        /*0fe4*/ 	.word	0x000179b0
        /*0fe8*/ 	.word	0x00000002
        /*0fec*/ 	.word	0x00000000
        /*0ff0*/ 	.short	0x0101
        /*0ff2*/ 	.byte	0x3f
	.zero		1


	//   ....[41]....
        /*0ff4*/ 	.word	0x00018cd0
        /*0ff8*/ 	.word	0x00000003
        /*0ffc*/ 	.word	0x00030830
        /*1000*/ 	.short	0x010a
        /*1002*/ 	.byte	0x3f
	.zero		1


	//   ....[42]....
        /*1004*/ 	.word	0x00018d50
        /*1008*/ 	.word	0x00000003
        /*100c*/ 	.word	0x00030830
        /*1010*/ 	.short	0x010a
        /*1012*/ 	.byte	0x3f
	.zero		1


	//   ....[43]....
        /*1014*/ 	.word	0x00019a40
        /*1018*/ 	.word	0x0000000f
        /*101c*/ 	.word	0x00030850
        /*1020*/ 	.short	0x010a
        /*1022*/ 	.byte	0x3f
	.zero		1


	//   ....[44]....
        /*1024*/ 	.word	0x00019a90
        /*1028*/ 	.word	0x0000000f
        /*102c*/ 	.word	0x00030850
        /*1030*/ 	.short	0x010a
        /*1032*/ 	.byte	0x3f
	.zero		1


	//   ....[45]....
        /*1034*/ 	.word	0x0001aa30
        /*1038*/ 	.word	0x00000086
        /*103c*/ 	.word	0x00000000
        /*1040*/ 	.short	0x0101
        /*1042*/ 	.byte	0x3f
	.zero		1


	//   ....[46]....
        /*1044*/ 	.word	0x0001aa80
        /*1048*/ 	.word	0x0000000f
        /*104c*/ 	.word	0x00000000
        /*1050*/ 	.short	0x0101
        /*1052*/ 	.byte	0x3f
	.zero		1


	//   ....[47]....
        /*1054*/ 	.word	0x0001ae50
        /*1058*/ 	.word	0x00000004
        /*105c*/ 	.word	0x00030830
        /*1060*/ 	.short	0x010a
        /*1062*/ 	.byte	0x3f
	.zero		1


	//   ....[48]....
        /*1064*/ 	.word	0x0001aed0
        /*1068*/ 	.word	0x00000004
        /*106c*/ 	.word	0x00030830
        /*1070*/ 	.short	0x010a
        /*1072*/ 	.byte	0x3f
	.zero		1


	//   ....[49]....
        /*1074*/ 	.word	0x0001bba0
        /*1078*/ 	.word	0x0000000e
        /*107c*/ 	.word	0x00030850
        /*1080*/ 	.short	0x010a
        /*1082*/ 	.byte	0x3f
	.zero		1


	//   ....[50]....
        /*1084*/ 	.word	0x0001bbf0
        /*1088*/ 	.word	0x0000000e
        /*108c*/ 	.word	0x00030850
        /*1090*/ 	.short	0x010a
        /*1092*/ 	.byte	0x3f
	.zero		1


	//   ....[51]....
        /*1094*/ 	.word	0x0001c070
        /*1098*/ 	.word	0x00000000
        /*109c*/ 	.word	0x00000000
        /*10a0*/ 	.short	0x0101
        /*10a2*/ 	.byte	0x3f
	.zero		1


	//   ....[52]....
        /*10a4*/ 	.word	0x0001da10
        /*10a8*/ 	.word	0x00000002
        /*10ac*/ 	.word	0x00000000
        /*10b0*/ 	.short	0x0101
        /*10b2*/ 	.byte	0x3f
	.zero		1


	//   ....[53]....
        /*10b4*/ 	.word	0x0001e7d0
        /*10b8*/ 	.word	0x00000002
        /*10bc*/ 	.word	0x00030850
        /*10c0*/ 	.short	0x010a
        /*10c2*/ 	.byte	0x3f
	.zero		1


	//   ....[54]....
        /*10c4*/ 	.word	0x0001e870
        /*10c8*/ 	.word	0x00000002
        /*10cc*/ 	.word	0x00030850
        /*10d0*/ 	.short	0x010a
        /*10d2*/ 	.byte	0x3f
	.zero		1


	//   ....[55]....
        /*10d4*/ 	.word	0x0001ed40
        /*10d8*/ 	.word	0x00000008
        /*10dc*/ 	.word	0x00000000
        /*10e0*/ 	.short	0x0101
        /*10e2*/ 	.byte	0x3f
	.zero		1


	//   ....[56]....
        /*10e4*/ 	.word	0x00020a50
        /*10e8*/ 	.word	0x00000000
        /*10ec*/ 	.word	0x00000000
        /*10f0*/ 	.short	0x0101
        /*10f2*/ 	.byte	0x3f
	.zero		1


	//   ....[57]....
        /*10f4*/ 	.word	0x00021210
        /*10f8*/ 	.word	0x00000002
        /*10fc*/ 	.word	0x00000000
        /*1100*/ 	.short	0x0101
        /*1102*/ 	.byte	0x3f
	.zero		1


	//   ....[58]....
        /*1104*/ 	.word	0x00024f80
        /*1108*/ 	.word	0x00000013
        /*110c*/ 	.word	0x00030820
        /*1110*/ 	.short	0x010a
        /*1112*/ 	.byte	0x3f
	.zero		1


	//   ....[59]....
        /*1114*/ 	.word	0x00025050
        /*1118*/ 	.word	0x00000007
        /*111c*/ 	.word	0x000308a0
        /*1120*/ 	.short	0x010a
        /*1122*/ 	.byte	0x3f
	.zero		1


	//   ....[60]....
        /*1124*/ 	.word	0x00025490
        /*1128*/ 	.word	0x00000007
        /*112c*/ 	.word	0x000308c0
        /*1130*/ 	.short	0x010a
        /*1132*/ 	.byte	0x3f
	.zero		1


	//   ....[61]....
        /*1134*/ 	.word	0x00025a20
        /*1138*/ 	.word	0x00000008
        /*113c*/ 	.word	0x000308a0
        /*1140*/ 	.short	0x010a
        /*1142*/ 	.byte	0x3f
	.zero		1


	//   ....[62]....
        /*1144*/ 	.word	0x00025e50
        /*1148*/ 	.word	0x00000008
        /*114c*/ 	.word	0x000308c0
        /*1150*/ 	.short	0x010a
        /*1152*/ 	.byte	0x3f
	.zero		1


	//   ....[63]....
        /*1154*/ 	.word	0x000272e0
        /*1158*/ 	.word	0x00000000
        /*115c*/ 	.word	0x00030840
        /*1160*/ 	.short	0x010a
        /*1162*/ 	.byte	0x3f
	.zero		1


	//   ....[64]....
        /*1164*/ 	.word	0x00028270
        /*1168*/ 	.word	0x00000013
        /*116c*/ 	.word	0x00030800
        /*1170*/ 	.short	0x0107
        /*1172*/ 	.byte	0x3f
	.zero		1


	//   ....[65]....
        /*1174*/ 	.word	0x00028380
        /*1178*/ 	.word	0x00000013
        /*117c*/ 	.word	0x00030800
        /*1180*/ 	.short	0x0101
        /*1182*/ 	.byte	0x3f
	.zero		1


	//   ....[66]....
        /*1184*/ 	.word	0x000283a0
        /*1188*/ 	.word	0x00000013
        /*118c*/ 	.word	0x00030820
        /*1190*/ 	.short	0x010a
        /*1192*/ 	.byte	0x3f
	.zero		1


	//   ....[67]....
        /*1194*/ 	.word	0x000287c0
        /*1198*/ 	.word	0x00000003
        /*119c*/ 	.word	0x00030840
        /*11a0*/ 	.short	0x010a
        /*11a2*/ 	.byte	0x3f
	.zero		1


	//   ....[68]....
        /*11a4*/ 	.word	0x00028c70
        /*11a8*/ 	.word	0x00000003
        /*11ac*/ 	.word	0x00000060
        /*11b0*/ 	.short	0x010a
        /*11b2*/ 	.byte	0x3f
	.zero		1


	//   ....[69]....
        /*11b4*/ 	.word	0x00029400
        /*11b8*/ 	.word	0x00000003
        /*11bc*/ 	.word	0x00030840
        /*11c0*/ 	.short	0x010a
        /*11c2*/ 	.byte	0x3f
	.zero		1


	//   ....[70]....
        /*11c4*/ 	.word	0x000298b0
        /*11c8*/ 	.word	0x00000002
        /*11cc*/ 	.word	0x00000060
        /*11d0*/ 	.short	0x010a
        /*11d2*/ 	.byte	0x3f
	.zero		1


	//   ....[71]....
        /*11d4*/ 	.word	0x00029f80
        /*11d8*/ 	.word	0x00000002
        /*11dc*/ 	.word	0x00030840
        /*11e0*/ 	.short	0x010a
        /*11e2*/ 	.byte	0x3f
	.zero		1


	//   ....[72]....
        /*11e4*/ 	.word	0x0002a430
        /*11e8*/ 	.word	0x00000002
        /*11ec*/ 	.word	0x00000060
        /*11f0*/ 	.short	0x010a
        /*11f2*/ 	.byte	0x3f
	.zero		1


	//   ....[73]....
        /*11f4*/ 	.word	0x0002aaa0
        /*11f8*/ 	.word	0x00000000
        /*11fc*/ 	.word	0x00030860
        /*1200*/ 	.short	0x010a
        /*1202*/ 	.byte	0x3f
	.zero		1


	//   ....[74]....
        /*1204*/ 	.word	0x0002c200
        /*1208*/ 	.word	0x00000000
        /*120c*/ 	.word	0x00030820
        /*1210*/ 	.short	0x010a
        /*1212*/ 	.byte	0x3f
	.zero		1


	//   ....[75]....
        /*1214*/ 	.word	0x0002c3b0
        /*1218*/ 	.word	0x00000006
        /*121c*/ 	.word	0x00000000
        /*1220*/ 	.short	0x010a
        /*1222*/ 	.byte	0x3f
	.zero		1


	//   ....[76]....
        /*1224*/ 	.word	0x0002c420
        /*1228*/ 	.word	0x00000007
        /*122c*/ 	.word	0x00000000
        /*1230*/ 	.short	0x010a
        /*1232*/ 	.byte	0x3f
	.zero		1


	//   ....[77]....
        /*1234*/ 	.word	0x0002c490
        /*1238*/ 	.word	0x00000004
        /*123c*/ 	.word	0x00000000
        /*1240*/ 	.short	0x010a
        /*1242*/ 	.byte	0x3f
	.zero		1


	//   ....[78]....
        /*1244*/ 	.word	0x0002c4c0
        /*1248*/ 	.word	0x00000003
        /*124c*/ 	.word	0x00000000
        /*1250*/ 	.short	0x010a
        /*1252*/ 	.byte	0x3f
	.zero		1


	//   ....[79]....
        /*1254*/ 	.word	0x0002c520
        /*1258*/ 	.word	0x00000056
        /*125c*/ 	.word	0x00030890
        /*1260*/ 	.short	0x010a
        /*1262*/ 	.byte	0x3f
	.zero		1


	//   ....[80]....
        /*1264*/ 	.word	0x0002c570
        /*1268*/ 	.word	0x00000056
        /*126c*/ 	.word	0x00030890
        /*1270*/ 	.short	0x010a
        /*1272*/ 	.byte	0x3f
	.zero		1


	//   ....[81]....
        /*1274*/ 	.word	0x0002c5c0
        /*1278*/ 	.word	0x00000056
        /*127c*/ 	.word	0x00030890
        /*1280*/ 	.short	0x010a
        /*1282*/ 	.byte	0x3f
	.zero		1


	//   ....[82]....
        /*1284*/ 	.word	0x0002c610
        /*1288*/ 	.word	0x00000056
        /*128c*/ 	.word	0x000308b0
        /*1290*/ 	.short	0x010a
        /*1292*/ 	.byte	0x3f
	.zero		1


	//   ....[83]....
        /*1294*/ 	.word	0x0002c9f0
        /*1298*/ 	.word	0x00000010
        /*129c*/ 	.word	0x00030800
        /*12a0*/ 	.short	0x010a
        /*12a2*/ 	.byte	0x3f
	.zero		1


	//   ....[84]....
        /*12a4*/ 	.word	0x0002cdf0
        /*12a8*/ 	.word	0x00000010
        /*12ac*/ 	.word	0x00030800
        /*12b0*/ 	.short	0x010a
        /*12b2*/ 	.byte	0x3f
	.zero		1


	//   ....[85]....
        /*12b4*/ 	.word	0x0002ce40
        /*12b8*/ 	.word	0x00000005
        /*12bc*/ 	.word	0x00030830
        /*12c0*/ 	.short	0x010a
        /*12c2*/ 	.byte	0x3f
	.zero		1


	//   ....[86]....
        /*12c4*/ 	.word	0x0002ce90
        /*12c8*/ 	.word	0x00000000
        /*12cc*/ 	.word	0x00030830
        /*12d0*/ 	.short	0x010a
        /*12d2*/ 	.byte	0x3f
	.zero		1


	//   ....[87]....
        /*12d4*/ 	.word	0x0002cee0
        /*12d8*/ 	.word	0x00000002
        /*12dc*/ 	.word	0x00030850
        /*12e0*/ 	.short	0x010a
        /*12e2*/ 	.byte	0x3f
	.zero		1


	//   ....[88]....
        /*12e4*/ 	.word	0x0002cf30
        /*12e8*/ 	.word	0x00000003
        /*12ec*/ 	.word	0x00030830
        /*12f0*/ 	.short	0x010a
        /*12f2*/ 	.byte	0x3f
	.zero		1


	//   ....[89]....
        /*12f4*/ 	.word	0x0002cf80
        /*12f8*/ 	.word	0x0000000f
        /*12fc*/ 	.word	0x00030850
        /*1300*/ 	.short	0x010a
        /*1302*/ 	.byte	0x3f
	.zero		1


	//   ....[90]....
        /*1304*/ 	.word	0x0002cfd0
        /*1308*/ 	.word	0x00000004
        /*130c*/ 	.word	0x00030830
        /*1310*/ 	.short	0x010a
        /*1312*/ 	.byte	0x3f
	.zero		1


	//   ....[91]....
        /*1314*/ 	.word	0x0002d020
        /*1318*/ 	.word	0x0000000e
        /*131c*/ 	.word	0x00030850
        /*1320*/ 	.short	0x010a
        /*1322*/ 	.byte	0x3f
	.zero		1


	//   ....[92]....
        /*1324*/ 	.word	0x0002d070
        /*1328*/ 	.word	0x00000002
        /*132c*/ 	.word	0x00030850
        /*1330*/ 	.short	0x010a
        /*1332*/ 	.byte	0x3f
	.zero		1


	//   ....[93]....
        /*1334*/ 	.word	0x0002d210
        /*1338*/ 	.word	0x00000013
        /*133c*/ 	.word	0x00030820
        /*1340*/ 	.short	0x010a
        /*1342*/ 	.byte	0x3f
	.zero		1


	//   ....[94]....
        /*1344*/ 	.word	0x0002d260
        /*1348*/ 	.word	0x00000007
        /*134c*/ 	.word	0x000308a0
        /*1350*/ 	.short	0x010a
        /*1352*/ 	.byte	0x3f
	.zero		1


	//   ....[95]....
        /*1354*/ 	.word	0x0002d2b0
        /*1358*/ 	.word	0x00000007
        /*135c*/ 	.word	0x000308c0
        /*1360*/ 	.short	0x010a
        /*1362*/ 	.byte	0x3f
	.zero		1


	//   ....[96]....
        /*1364*/ 	.word	0x0002d300
        /*1368*/ 	.word	0x00000008
        /*136c*/ 	.word	0x000308a0
        /*1370*/ 	.short	0x010a
        /*1372*/ 	.byte	0x3f
	.zero		1


	//   ....[97]....
        /*1374*/ 	.word	0x0002d350
        /*1378*/ 	.word	0x00000008
        /*137c*/ 	.word	0x000308c0
        /*1380*/ 	.short	0x010a
        /*1382*/ 	.byte	0x3f
	.zero		1


	//   ....[98]....
        /*1384*/ 	.word	0x0002d4f0
        /*1388*/ 	.word	0x00000000
        /*138c*/ 	.word	0x00030840
        /*1390*/ 	.short	0x010a
        /*1392*/ 	.byte	0x3f
	.zero		1


	//   ....[99]....
        /*1394*/ 	.word	0x0002e120
        /*1398*/ 	.word	0x00000013
        /*139c*/ 	.word	0x00030820
        /*13a0*/ 	.short	0x010a
        /*13a2*/ 	.byte	0x3f
	.zero		1


	//   ....[100]....
        /*13a4*/ 	.word	0x0002e170
        /*13a8*/ 	.word	0x00000003
        /*13ac*/ 	.word	0x00030840
        /*13b0*/ 	.short	0x010a
        /*13b2*/ 	.byte	0x3f
	.zero		1


	//   ....[101]....
        /*13b4*/ 	.word	0x0002e1c0
        /*13b8*/ 	.word	0x00000003
        /*13bc*/ 	.word	0x00000060
        /*13c0*/ 	.short	0x010a
        /*13c2*/ 	.byte	0x3f
	.zero		1


	//   ....[102]....
        /*13c4*/ 	.word	0x0002e210
        /*13c8*/ 	.word	0x00000003
        /*13cc*/ 	.word	0x00030840
        /*13d0*/ 	.short	0x010a
        /*13d2*/ 	.byte	0x3f
	.zero		1


	//   ....[103]....
        /*13d4*/ 	.word	0x0002e260
        /*13d8*/ 	.word	0x00000002
        /*13dc*/ 	.word	0x00000060
        /*13e0*/ 	.short	0x010a
        /*13e2*/ 	.byte	0x3f
	.zero		1


	//   ....[104]....
        /*13e4*/ 	.word	0x0002e2b0
        /*13e8*/ 	.word	0x00000002
        /*13ec*/ 	.word	0x00030840
        /*13f0*/ 	.short	0x010a
        /*13f2*/ 	.byte	0x3f
	.zero		1


	//   ....[105]....
        /*13f4*/ 	.word	0x0002e300
        /*13f8*/ 	.word	0x00000002
        /*13fc*/ 	.word	0x00000060
        /*1400*/ 	.short	0x010a
        /*1402*/ 	.byte	0x3f
	.zero		1


	//   ....[106]....
        /*1404*/ 	.word	0x0002e350
        /*1408*/ 	.word	0x00000000
        /*140c*/ 	.word	0x00030860
        /*1410*/ 	.short	0x010a
        /*1412*/ 	.byte	0x3f
	.zero		1


	//   ....[107]....
        /*1414*/ 	.word	0x0002eed0
        /*1418*/ 	.word	0x00000000
        /*141c*/ 	.word	0x00030820
        /*1420*/ 	.short	0x010a
        /*1422*/ 	.byte	0x3f
	.zero		1


	//   ....[108]....
        /*1424*/ 	.word	0x0002f070
        /*1428*/ 	.word	0x00000006
        /*142c*/ 	.word	0x00000000
        /*1430*/ 	.short	0x010a
        /*1432*/ 	.byte	0x3f
	.zero		1


	//   ....[109]....
        /*1434*/ 	.word	0x0002f0c0
        /*1438*/ 	.word	0x00000007
        /*143c*/ 	.word	0x00000000
        /*1440*/ 	.short	0x010a
        /*1442*/ 	.byte	0x3f
	.zero		1


	//   ....[110]....
        /*1444*/ 	.word	0x0002f110
        /*1448*/ 	.word	0x00000004
        /*144c*/ 	.word	0x00000000
        /*1450*/ 	.short	0x010a
        /*1452*/ 	.byte	0x3f
	.zero		1


	//----- nvinfo : EIATTR_NUM_MBARRIERS
	.align		4
.L_241:
        /*1454*/ 	.byte	0x03, 0x38
        /*1456*/ 	.short	0x0016


	//----- nvinfo : EIATTR_EXIT_INSTR_OFFSETS
	.align		4
        /*1458*/ 	.byte	0x04, 0x1c
        /*145a*/ 	.short	(.L_243 - .L_242)


	//   ....[0]....
.L_242:
        /*145c*/ 	.word	0x0002c510


	//----- nvinfo : EIATTR_MAX_THREADS
	.align		4
.L_243:
        /*1460*/ 	.byte	0x04, 0x05
        /*1462*/ 	.short	(.L_245 - .L_244)
.L_244:
        /*1464*/ 	.word	0x00000180
        /*1468*/ 	.word	0x00000001
        /*146c*/ 	.word	0x00000001


	//----- nvinfo : EIATTR_CRS_STACK_SIZE
	.align		4
.L_245:
        /*1470*/ 	.byte	0x04, 0x1e
        /*1472*/ 	.short	(.L_247 - .L_246)
.L_246:
        /*1474*/ 	.word	0x00000000


	//----- nvinfo : EIATTR_CBANK_PARAM_SIZE
	.align		4
.L_247:
        /*1478*/ 	.byte	0x03, 0x19
        /*147a*/ 	.short	0x0af0


	//----- nvinfo : EIATTR_PARAM_CBANK
	.align		4
        /*147c*/ 	.byte	0x04, 0x0a
        /*147e*/ 	.short	(.L_249 - .L_248)
	.align		4
.L_248:
        /*1480*/ 	.word	index@(.nv.constant0._ZN7cutlass13device_kernelIN5flash11enable_sm90INS1_16FlashAttnFwdSm90INS1_25CollectiveMainloopFwdSm90ILi2EN4cute5tupleIJNS5_1CILi1EEES8_S8_EEENS6_IJNS7_ILi128EEENS7_ILi96EEENS7_ILi192EEEEEELi192ENS_6half_tEfNS_4arch4Sm90ELb0ELb1ELb0ELb1ELb0ELb1ELb0ELb1ELb1ELb1ELb1ELb0EEENS1_21CollectiveEpilogueFwdINS6_IJSA_SC_SB_EEES9_SE_SG_Li256ELb1ELb1ELb1ELb0EEENS1_36VarlenDynamicPersistentTileSchedulerILi128ELi96ELi256ELi128ELb1ELb1ELb1ELb1ELb0ELb1EEEEEEEEEvNT_6ParamsE)
        /*1484*/ 	.short	0x0210
        /*1486*/ 	.short	0x0af0


	//----- nvinfo : EIATTR_SW_WAR
	.align		4
.L_249:
        /*1488*/ 	.byte	0x04, 0x36
        /*148a*/ 	.short	(.L_251 - .L_250)
.L_250:
        /*148c*/ 	.word	0x00000008
.L_251:


//--------------------- .nv.info._ZN7cutlass13device_kernelIN5flash11enable_sm90INS1_16FlashAttnFwdSm90INS1_25CollectiveMainloopFwdSm90ILi2EN4cute5tupleIJNS5_1CILi1EEES8_S8_EEENS6_IJNS7_ILi128EEENS7_ILi112EEENS7_ILi192EEEEEELi192ENS_6half_tEfNS_4arch4Sm90ELb1ELb0ELb0ELb0ELb0ELb0ELb0ELb1ELb1ELb1ELb1ELb0EEENS1_21CollectiveEpilogueFwdINS6_IJSA_SC_SB_EEES9_SE_SG_Li256ELb0ELb1ELb1ELb0EEENS1_19SingleTileSchedulerILb0ELb1ELb1ELi128EEEEEEEEEvNT_6ParamsE --------------------------
	.section	.nv.info._ZN7cutlass13device_kernelIN5flash11enable_sm90INS1_16FlashAttnFwdSm90INS1_25CollectiveMainloopFwdSm90ILi2EN4cute5tupleIJNS5_1CILi1EEES8_S8_EEENS6_IJNS7_ILi128EEENS7_ILi112EEENS7_ILi192EEEEEELi192ENS_6half_tEfNS_4arch4Sm90ELb1ELb0ELb0ELb0ELb0ELb0ELb0ELb1ELb1ELb1ELb1ELb0EEENS1_21CollectiveEpilogueFwdINS6_IJSA_SC_SB_EEES9_SE_SG_Li256ELb0ELb1ELb1ELb0EEENS1_19SingleTileSchedulerILb0ELb1ELb1ELi128EEEEEEEEEvNT_6ParamsE,"",@"SHT_CUDA_INFO"
	.sectionflags	@""
	.align	4


	//----- nvinfo : EIATTR_CUDA_API_VERSION
	.align		4
        /*0000*/ 	.byte	0x04, 0x37
        /*0002*/ 	.short	(.L_253 - .L_252)
.L_252:
        /*0004*/ 	.word	0x00000082


	//----- nvinfo : EIATTR_KPARAM_INFO
	.align		4
.L_253:
        /*0008*/ 	.byte	0x04, 0x17
        /*000a*/ 	.short	(.L_255 - .L_254)
.L_254:
        /*000c*/ 	.word	0x00000000
        /*0010*/ 	.short	0x0000
        /*0012*/ 	.short	0x0070
        /*0014*/ 	.byte	0x00, 0xf0, 0x01, 0x28


	//----- nvinfo : EIATTR_SPARSE_MMA_MASK
	.align		4
.L_255:
        /*0018*/ 	.byte	0x03, 0x50
        /*001a*/ 	.short	0x0000


	//----- nvinfo : EIATTR_MAXREG_COUNT
	.align		4
        /*001c*/ 	.byte	0x03, 0x1b
        /*001e*/ 	.short	0x00a8


	//----- nvinfo : EIATTR_NUM_BARRIERS
	.align		4
        /*0020*/ 	.byte	0x02, 0x4c
        /*0022*/ 	.byte	0x09
	.zero		1


	//----- nvinfo : EIATTR_EXTERNS
	.align		4
        /*0024*/ 	.byte	0x04, 0x0f
        /*0026*/ 	.short	(.L_257 - .L_256)


	//   ....[0]....
	.align		4
.L_256:
        /*0028*/ 	.word	index@(__assertfail)


	//----- nvinfo : EIATTR_ANNOTATIONS
	.align		4
.L_257:
        /*002c*/ 	.byte	0x04, 0x55
        /*002e*/ 	.short	(.L_259 - .L_258)


	//   ....[0]....
.L_258:
        /* <DEDUP_REMOVED lines=9> */


	//----- nvinfo : EIATTR_MERCURY_ISA_VERSION
	.align		4
.L_259:
        /*00a8*/ 	.byte	0x03, 0x5f
        /*00aa*/ 	.short	0x0101


	//----- nvinfo : EIATTR_INT_WARP_WIDE_INSTR_OFFSETS
	.align		4
        /*00ac*/ 	.byte	0x04, 0x31
        /*00ae*/ 	.short	(.L_261 - .L_260)


	//   ....[0]....
.L_260:
        /*00b0*/ 	.word	0x00000130


	//   ....[1]....
        /*00b4*/ 	.word	0x00000170


	//   ....[2]....
        /*00b8*/ 	.word	0x000001e0


	//----- nvinfo : EIATTR_COOP_GROUP_MASK_REGIDS
	.align		4
.L_261:
        /*00bc*/ 	.byte	0x04, 0x29
        /*00be*/ 	.short	(.L_263 - .L_262)


	//   ....[0]....
.L_262:
        /*00c0*/ 	.word	0xffffffff


	//   ....[1]....
        /*00c4*/ 	.word	0xffffffff


	//   ....[2]....
        /*00c8*/ 	.word	0xffffffff


	//   ....[3]....
        /*00cc*/ 	.word	0xffffffff


	//   ....[4]....
        /*00d0*/ 	.word	0xffffffff


	//   ....[5]....
        /*00d4*/ 	.word	0xffffffff


	//   ....[6]....
        /*00d8*/ 	.word	0xffffffff


	//   ....[7]....
        /*00dc*/ 	.word	0xffffffff


	//   ....[8]....
        /*00e0*/ 	.word	0xffffffff


	//   ....[9]....
        /*00e4*/ 	.word	0xffffffff


	//   ....[10]....
        /*00e8*/ 	.word	0xffffffff


	//   ....[11]....
        /*00ec*/ 	.word	0xffffffff


	//   ....[12]....
        /*00f0*/ 	.word	0xffffffff


	//   ....[13]....
        /*00f4*/ 	.word	0xffffffff


	//   ....[14]....
        /*00f8*/ 	.word	0xffffffff


	//   ....[15]....
        /*00fc*/ 	.word	0xffffffff


	//   ....[16]....
        /*0100*/ 	.word	0xffffffff


	//   ....[17]....
        /*0104*/ 	.word	0xffffffff


	//   ....[18]....
        /*0108*/ 	.word	0xffffffff


	//   ....[19]....
        /*010c*/ 	.word	0xffffffff


	//   ....[20]....
        /*0110*/ 	.word	0xffffffff


	//   ....[21]....
        /*0114*/ 	.word	0xffffffff


	//   ....[22]....
        /*0118*/ 	.word	0xffffffff


	//   ....[23]....
        /*011c*/ 	.word	0xffffffff


	//   ....[24]....
        /*0120*/ 	.word	0xffffffff


	//   ....[25]....
        /*0124*/ 	.word	0xffffffff


	//   ....[26]....
        /*0128*/ 	.word	0xffffffff


	//   ....[27]....
        /*012c*/ 	.word	0xffffffff


	//   ....[28]....
        /*0130*/ 	.word	0xffffffff


	//   ....[29]....
        /*0134*/ 	.word	0xffffffff


	//   ....[30]....
        /*0138*/ 	.word	0xffffffff


	//   ....[31]....
        /*013c*/ 	.word	0xffffffff


	//   ....[32]....
        /*0140*/ 	.word	0xffffffff


	//   ....[33]....
        /*0144*/ 	.word	0xffffffff


	//   ....[34]....
        /*0148*/ 	.word	0xffffffff


	//   ....[35]....
        /*014c*/ 	.word	0xffffffff


	//   ....[36]....
        /*0150*/ 	.word	0xffffffff


	//   ....[37]....
        /*0154*/ 	.word	0xffffffff


	//   ....[38]....
        /*0158*/ 	.word	0xffffffff


	//   ....[39]....
        /*015c*/ 	.word	0xffffffff


	//   ....[40]....
        /*0160*/ 	.word	0xffffffff


	//   ....[41]....
        /*0164*/ 	.word	0xffffffff


	//   ....[42]....
        /*0168*/ 	.word	0xffffffff


	//   ....[43]....
        /*016c*/ 	.word	0xffffffff


	//   ....[44]....
        /*0170*/ 	.word	0xffffffff


	//   ....[45]....
        /*0174*/ 	.word	0xffffffff


	//   ....[46]....
        /*0178*/ 	.word	0xffffffff


	//   ....[47]....
        /*017c*/ 	.word	0xffffffff


	//   ....[48]....
        /*0180*/ 	.word	0xffffffff


	//   ....[49]....
        /*0184*/ 	.word	0xffffffff


	//   ....[50]....
        /*0188*/ 	.word	0xffffffff


	//   ....[51]....
        /*018c*/ 	.word	0xffffffff


	//   ....[52]....
        /*0190*/ 	.word	0xffffffff


	//   ....[53]....
        /*0194*/ 	.word	0xffffffff


	//   ....[54]....
        /*0198*/ 	.word	0xffffffff


	//   ....[55]....
        /*019c*/ 	.word	0x0500000f


	//   ....[56]....
        /*01a0*/ 	.word	0x0500000f


	//   ....[57]....
        /*01a4*/ 	.word	0x0500000f


	//   ....[58]....
        /*01a8*/ 	.word	0x0500000f


	//   ....[59]....
        /*01ac*/ 	.word	0x0500000f


	//   ....[60]....
        /*01b0*/ 	.word	0x0500000f


	//   ....[61]....
        /*01b4*/ 	.word	0x0500000f


	//   ....[62]....
        /*01b8*/ 	.word	0x0500000f


	//   ....[63]....
        /*01bc*/ 	.word	0x0500000f


	//   ....[64]....
        /*01c0*/ 	.word	0x0500000f


	//   ....[65]....
        /*01c4*/ 	.word	0x0500000f


	//   ....[66]....
        /*01c8*/ 	.word	0x0500000f


	//   ....[67]....
        /*01cc*/ 	.word	0x0500000f


	//   ....[68]....
        /*01d0*/ 	.word	0x0500000f


	//   ....[69]....
        /*01d4*/ 	.word	0x0500000f


	//   ....[70]....
        /*01d8*/ 	.word	0x0500000f


	//   ....[71]....
        /*01dc*/ 	.word	0x0500000f


	//   ....[72]....
        /*01e0*/ 	.word	0x0500000f


	//----- nvinfo : EIATTR_COOP_GROUP_INSTR_OFFSETS
	.align		4
.L_263:
        /*01e4*/ 	.byte	0x04, 0x28
        /*01e6*/ 	.short	(.L_265 - .L_264)


	//   ....[0]....
.L_264:
        /*01e8*/ 	.word	0x00000060


	//   ....[1]....
        /*01ec*/ 	.word	0x00000140


	//   ....[2]....
        /*01f0*/ 	.word	0x00000190


	//   ....[3]....
        /*01f4*/ 	.word	0x000003c0


	//   ....[4]....
        /*01f8*/ 	.word	0x00000520


	//   ....[5]....
        /*01fc*/ 	.word	0x00000640


	//   ....[6]....
        /*0200*/ 	.word	0x000007a0


	//   ....[7]....
        /*0204*/ 	.word	0x00001390


	//   ....[8]....
        /*0208*/ 	.word	0x00003880


	//   ....[9]....
        /*020c*/ 	.word	0x000038c0


	//   ....[10]....
        /*0210*/ 	.word	0x00004130


	//   ....[11]....
        /*0214*/ 	.word	0x00004270


	//   ....[12]....
        /*0218*/ 	.word	0x00004a20


	//   ....[13]....
        /*021c*/ 	.word	0x00004ab0


	//   ....[14]....
        /*0220*/ 	.word	0x000081e0


	//   ....[15]....
        /*0224*/ 	.word	0x00008210


	//   ....[16]....
        /*0228*/ 	.word	0x00008aa0


	//   ....[17]....
        /*022c*/ 	.word	0x00008ae0


	//   ....[18]....
        /*0230*/ 	.word	0x000091a0


	//   ....[19]....
        /*0234*/ 	.word	0x000091f0


	//   ....[20]....
        /*0238*/ 	.word	0x0000c8e0


	//   ....[21]....
        /*023c*/ 	.word	0x0000c910


	//   ....[22]....
        /*0240*/ 	.word	0x0000cd30


	//   ....[23]....
        /*0244*/ 	.word	0x0000cda0


	//   ....[24]....
        /*0248*/ 	.word	0x0000e1f0


	//   ....[25]....
        /*024c*/ 	.word	0x0000e210


	//   ....[26]....
        /*0250*/ 	.word	0x0000e2c0


	//   ....[27]....
        /*0254*/ 	.word	0x0000e320


	//   ....[28]....
        /*0258*/ 	.word	0x0000f410


	//   ....[29]....
        /*025c*/ 	.word	0x0000f450


	//   ....[30]....
        /*0260*/ 	.word	0x0000f490


	//   ....[31]....
        /*0264*/ 	.word	0x0000f4d0


	//   ....[32]....
        /*0268*/ 	.word	0x0000f510


	//   ....[33]....
        /*026c*/ 	.word	0x0000f530


	//   ....[34]....
        /*0270*/ 	.word	0x0000feb0


	//   ....[35]....
        /*0274*/ 	.word	0x0000fec0


	//   ....[36]....
        /*0278*/ 	.word	0x00010c30


	//   ....[37]....
        /*027c*/ 	.word	0x000117c0


	//   ....[38]....
        /*0280*/ 	.word	0x00012190


	//   ....[39]....
        /*0284*/ 	.word	0x000121d0


	//   ....[40]....
        /*0288*/ 	.word	0x00012200


	//   ....[41]....
        /*028c*/ 	.word	0x00012250


	//   ....[42]....
        /*0290*/ 	.word	0x000122d0


	//   ....[43]....
        /*0294*/ 	.word	0x00012300


	//   ....[44]....
        /*0298*/ 	.word	0x00012380


	//   ....[45]....
        /*029c*/ 	.word	0x000123b0


	//   ....[46]....
        /*02a0*/ 	.word	0x00012430


	//   ....[47]....
        /*02a4*/ 	.word	0x00012470


	//   ....[48]....
        /*02a8*/ 	.word	0x000124e0


	//   ....[49]....
        /*02ac*/ 	.word	0x00012510


	//   ....[50]....
        /*02b0*/ 	.word	0x00012590


	//   ....[51]....
        /*02b4*/ 	.word	0x000125d0


	//   ....[52]....
        /*02b8*/ 	.word	0x00012640


	//   ....[53]....
        /*02bc*/ 	.word	0x00012670


	//   ....[54]....
        /*02c0*/ 	.word	0x00014cb0


	//   ....[55]....
        /*02c4*/ 	.word	0x00015250


	//   ....[56]....
        /*02c8*/ 	.word	0x000153d0


	//   ....[57]....
        /*02cc*/ 	.word	0x00015420


	//   ....[58]....
        /*02d0*/ 	.word	0x00015560


	//   ....[59]....
        /*02d4*/ 	.word	0x000155d0


	//   ....[60]....
        /*02d8*/ 	.word	0x000156d0


	//   ....[61]....
        /*02dc*/ 	.word	0x00015740


	//   ....[62]....
        /*02e0*/ 	.word	0x00015840


	//   ....[63]....
        /*02e4*/ 	.word	0x000158b0


	//   ....[64]....
        /*02e8*/ 	.word	0x000159b0


	//   ....[65]....
        /*02ec*/ 	.word	0x00015a20


	//   ....[66]....
        /*02f0*/ 	.word	0x00015b20


	//   ....[67]....
        /*02f4*/ 	.word	0x00015b90


	//   ....[68]....
        /*02f8*/ 	.word	0x00015c90


	//   ....[69]....
        /*02fc*/ 	.word	0x00015cf0


	//   ....[70]....
        /*0300*/ 	.word	0x00015de0


	//   ....[71]....
        /*0304*/ 	.word	0x00015e30


	//   ....[72]....
        /*0308*/ 	.word	0x00016230


	//----- nvinfo : EIATTR_REG_RECONFIG
	.align		4
.L_265:
        /*030c*/ 	.byte	0x01, 0x54
	.zero		2


	//----- nvinfo : EIATTR_SYSCALL_OFFSETS
	.align		4
        /*0310*/ 	.byte	0x04, 0x46
        /*0312*/ 	.short	(.L_267 - .L_266)


	//   ....[0]....
.L_266:
        /*0314*/ 	.word	0x00001560


	//   ....[1]....
        /*0318*/ 	.word	0x00011440


	//   ....[2]....
        /*031c*/ 	.word	0x00011580


	//   ....[3]....
        /*0320*/ 	.word	0x00011670


	//   ....[4]....
        /*0324*/ 	.word	0x00011dd0


	//----- nvinfo : EIATTR_MBARRIER_INSTR_OFFSETS
	.align		4
.L_267:
        /*0328*/ 	.byte	0x04, 0x39
        /*032a*/ 	.short	(.L_269 - .L_268)


	//   ....[0]....
.L_268:
        /*032c*/ 	.word	0x00000270
        /*0330*/ 	.word	0x000000ff
        /*0334*/ 	.word	0x00036800
        /*0338*/ 	.short	0x0100
        /*033a*/ 	.byte	0x08
	.zero		1


	//   ....[1]....
        /*033c*/ 	.word	0x00000280
        /*0340*/ 	.word	0x000000ff
        /*0344*/ 	.word	0x00036820
        /*0348*/ 	.short	0x0100
        /*034a*/ 	.byte	0x08
	.zero		1


	//   ....[2]....
        /*034c*/ 	.word	0x00000370
        /*0350*/ 	.word	0x000000ff
        /*0354*/ 	.word	0x00036830
        /*0358*/ 	.short	0x0100
        /*035a*/ 	.byte	0x08
	.zero		1


	//   ....[3]....
        /*035c*/ 	.word	0x00000380
        /*0360*/ 	.word	0x000000ff
        /*0364*/ 	.word	0x00036840
        /*0368*/ 	.short	0x0100
        /*036a*/ 	.byte	0x08
	.zero		1


	//   ....[4]....
        /*036c*/ 	.word	0x00000390
        /*0370*/ 	.word	0x000000ff
        /*0374*/ 	.word	0x00036838
        /*0378*/ 	.short	0x0100
        /*037a*/ 	.byte	0x08
	.zero		1


	//   ....[5]....
        /*037c*/ 	.word	0x000003a0
        /*0380*/ 	.word	0x000000ff
        /*0384*/ 	.word	0x00036848
        /*0388*/ 	.short	0x0100
        /*038a*/ 	.byte	0x08
	.zero		1


	//   ....[6]....
        /*038c*/ 	.word	0x000004d0
        /*0390*/ 	.word	0x000000ff
        /*0394*/ 	.word	0x00036850
        /*0398*/ 	.short	0x0100
        /*039a*/ 	.byte	0x08
	.zero		1


	//   ....[7]....
        /*039c*/ 	.word	0x000004e0
        /*03a0*/ 	.word	0x000000ff
        /*03a4*/ 	.word	0x00036860
        /*03a8*/ 	.short	0x0100
        /*03aa*/ 	.byte	0x08
	.zero		1


	//   ....[8]....
        /*03ac*/ 	.word	0x000004f0
        /*03b0*/ 	.word	0x000000ff
        /*03b4*/ 	.word	0x00036858
        /*03b8*/ 	.short	0x0100
        /*03ba*/ 	.byte	0x08
	.zero		1


	//   ....[9]....
        /*03bc*/ 	.word	0x00000500
        /*03c0*/ 	.word	0x000000ff
        /*03c4*/ 	.word	0x00036868
        /*03c8*/ 	.short	0x0100
        /*03ca*/ 	.byte	0x08
	.zero		1


	//   ....[10]....
        /*03cc*/ 	.word	0x000005f0
        /*03d0*/ 	.word	0x000000ff
        /*03d4*/ 	.word	0x00036870
        /*03d8*/ 	.short	0x0100
        /*03da*/ 	.byte	0x06
	.zero		1


	//   ....[11]....
        /*03dc*/ 	.word	0x00000600
        /*03e0*/ 	.word	0x000000ff
        /*03e4*/ 	.word	0x00036880
        /*03e8*/ 	.short	0x0100
        /*03ea*/ 	.byte	0x06
	.zero		1


	//   ....[12]....
        /*03ec*/ 	.word	0x00000610
        /*03f0*/ 	.word	0x000000ff
        /*03f4*/ 	.word	0x00036878
        /*03f8*/ 	.short	0x0100
        /*03fa*/ 	.byte	0x06
	.zero		1


	//   ....[13]....
        /*03fc*/ 	.word	0x00000620
        /*0400*/ 	.word	0x000000ff
        /*0404*/ 	.word	0x00036888
        /*0408*/ 	.short	0x0100
        /*040a*/ 	.byte	0x06
	.zero		1


	//   ....[14]....
        /*040c*/ 	.word	0x00000750
        /*0410*/ 	.word	0x000000ff
        /*0414*/ 	.word	0x00036890
        /*0418*/ 	.short	0x0100
        /*041a*/ 	.byte	0x08
	.zero		1


	//   ....[15]....
        /*041c*/ 	.word	0x00000760
        /*0420*/ 	.word	0x000000ff
        /*0424*/ 	.word	0x000368a0
        /*0428*/ 	.short	0x0100
        /*042a*/ 	.byte	0x08
	.zero		1


	//   ....[16]....
        /*042c*/ 	.word	0x00000770
        /*0430*/ 	.word	0x000000ff
        /*0434*/ 	.word	0x00036898
        /*0438*/ 	.short	0x0100
        /*043a*/ 	.byte	0x08
	.zero		1


	//   ....[17]....
        /*043c*/ 	.word	0x00000780
        /*0440*/ 	.word	0x000000ff
        /*0444*/ 	.word	0x000368a8
        /*0448*/ 	.short	0x0100
        /*044a*/ 	.byte	0x08
	.zero		1


	//   ....[18]....
        /*044c*/ 	.word	0x000008b0
        /*0450*/ 	.word	0x000000ff
        /*0454*/ 	.word	0x000368b0
        /*0458*/ 	.short	0x0100
        /*045a*/ 	.byte	0x08
	.zero		1


	//   ....[19]....
        /*045c*/ 	.word	0x000008c0
        /*0460*/ 	.word	0x000000ff
        /*0464*/ 	.word	0x000368c0
        /*0468*/ 	.short	0x0100
        /*046a*/ 	.byte	0x08
	.zero		1


	//   ....[20]....
        /*046c*/ 	.word	0x000008d0
        /*0470*/ 	.word	0x000000ff
        /*0474*/ 	.word	0x000368b8
        /*0478*/ 	.short	0x0100
        /*047a*/ 	.byte	0x08
	.zero		1


	//   ....[21]....
        /*047c*/ 	.word	0x000008e0
        /*0480*/ 	.word	0x000000ff
        /*0484*/ 	.word	0x000368c8
        /*0488*/ 	.short	0x0100
        /*048a*/ 	.byte	0x08
	.zero		1


	//   ....[22]....
        /*048c*/ 	.word	0x00001590
        /*0490*/ 	.word	0x000000ff
        /*0494*/ 	.word	0x00036800
        /*0498*/ 	.short	0x010a
        /*049a*/ 	.byte	0x04
	.zero		1


	//   ....[23]....
        /*049c*/ 	.word	0x00001630
        /*04a0*/ 	.word	0x000000ff
        /*04a4*/ 	.word	0x00036830
        /*04a8*/ 	.short	0x010a
        /*04aa*/ 	.byte	0x04
	.zero		1


	//   ....[24]....
        /*04ac*/ 	.word	0x000016d0
        /*04b0*/ 	.word	0x000000ff
        /*04b4*/ 	.word	0x00036830
        /*04b8*/ 	.short	0x010a
        /*04ba*/ 	.byte	0x04
	.zero		1


	//   ....[25]....
        /*04bc*/ 	.word	0x00005030
        /*04c0*/ 	.word	0x00000003
        /*04c4*/ 	.word	0x00000000
        /*04c8*/ 	.short	0x0101
        /*04ca*/ 	.byte	0x3f
	.zero		1


	//   ....[26]....
        /*04cc*/ 	.word	0x00005890
        /*04d0*/ 	.word	0x000000ff
        /*04d4*/ 	.word	0x00036830
        /*04d8*/ 	.short	0x010a
        /*04da*/ 	.byte	0x3b
	.zero		1


	//   ....[27]....
        /*04dc*/ 	.word	0x000058d0
        /*04e0*/ 	.word	0x000000ff
        /*04e4*/ 	.word	0x00036830
        /*04e8*/ 	.short	0x010a
        /*04ea*/ 	.byte	0x3b
	.zero		1


	//   ....[28]....
        /*04ec*/ 	.word	0x00007f60
        /*04f0*/ 	.word	0x000000ff
        /*04f4*/ 	.word	0x00036850
        /*04f8*/ 	.short	0x010a
        /*04fa*/ 	.byte	0x0b
	.zero		1


	//   ....[29]....
        /*04fc*/ 	.word	0x00007fa0
        /*0500*/ 	.word	0x000000ff
        /*0504*/ 	.word	0x00036850
        /*0508*/ 	.short	0x010a
        /*050a*/ 	.byte	0x0b
	.zero		1


	//   ....[30]....
        /*050c*/ 	.word	0x00009890
        /*0510*/ 	.word	0x0000000e
        /*0514*/ 	.word	0x00000000
        /*0518*/ 	.short	0x0101
        /*051a*/ 	.byte	0x3f
	.zero		1


	//   ....[31]....
        /*051c*/ 	.word	0x000098e0
        /*0520*/ 	.word	0x00000092
        /*0524*/ 	.word	0x00000000
        /*0528*/ 	.short	0x0101
        /*052a*/ 	.byte	0x3f
	.zero		1


	//   ....[32]....
        /*052c*/ 	.word	0x00009e40
        /*0530*/ 	.word	0x000000ff
        /*0534*/ 	.word	0x00036830
        /*0538*/ 	.short	0x010a
        /*053a*/ 	.byte	0x3d
	.zero		1


	//   ....[33]....
        /*053c*/ 	.word	0x00009e80
        /*0540*/ 	.word	0x000000ff
        /*0544*/ 	.word	0x00036830
        /*0548*/ 	.short	0x010a
        /*054a*/ 	.byte	0x3d
	.zero		1


	//   ....[34]....
        /*054c*/ 	.word	0x0000c5a0
        /*0550*/ 	.word	0x000000ff
        /*0554*/ 	.word	0x00036850
        /*0558*/ 	.short	0x010a
        /*055a*/ 	.byte	0x0b
	.zero		1


	//   ....[35]....
        /*055c*/ 	.word	0x0000c5e0
        /*0560*/ 	.word	0x000000ff
        /*0564*/ 	.word	0x00036850
        /*0568*/ 	.short	0x010a
        /*056a*/ 	.byte	0x0b
	.zero		1


	//   ....[36]....
        /*056c*/ 	.word	0x0000d730
        /*0570*/ 	.word	0x00000092
        /*0574*/ 	.word	0x00000000
        /*0578*/ 	.short	0x0101
        /*057a*/ 	.byte	0x3f
	.zero		1


	//   ....[37]....
        /*057c*/ 	.word	0x0000d770
        /*0580*/ 	.word	0x00000094
        /*0584*/ 	.word	0x00000000
        /*0588*/ 	.short	0x0101
        /*058a*/ 	.byte	0x3f
	.zero		1


	//   ....[38]....
        /*058c*/ 	.word	0x0000e160
        /*0590*/ 	.word	0x000000ff
        /*0594*/ 	.word	0x00036850
        /*0598*/ 	.short	0x010a
        /*059a*/ 	.byte	0x05
	.zero		1


	//   ....[39]....
        /*059c*/ 	.word	0x0000e1a0
        /*05a0*/ 	.word	0x000000ff
        /*05a4*/ 	.word	0x00036850
        /*05a8*/ 	.short	0x010a
        /*05aa*/ 	.byte	0x05
	.zero		1


	//   ....[40]....
        /*05ac*/ 	.word	0x0000e660
        /*05b0*/ 	.word	0x0000000b
        /*05b4*/ 	.word	0x00000000
        /*05b8*/ 	.short	0x0101
        /*05ba*/ 	.byte	0x3f
	.zero		1


	//   ....[41]....
        /*05bc*/ 	.word	0x0000f540
        /*05c0*/ 	.word	0x000000ff
        /*05c4*/ 	.word	0x00000000
        /*05c8*/ 	.short	0x0101
        /*05ca*/ 	.byte	0x04
	.zero		1


	//   ....[42]....
        /*05cc*/ 	.word	0x000119e0
        /*05d0*/ 	.word	0x000000ff
        /*05d4*/ 	.word	0x00036840
        /*05d8*/ 	.short	0x010a
        /*05da*/ 	.byte	0x26
	.zero		1


	//   ....[43]....
        /*05dc*/ 	.word	0x000127b0
        /*05e0*/ 	.word	0x000000ff
        /*05e4*/ 	.word	0x00036800
        /*05e8*/ 	.short	0x0107
        /*05ea*/ 	.byte	0x26
	.zero		1


	//   ....[44]....
        /*05ec*/ 	.word	0x00012820
        /*05f0*/ 	.word	0x000000ff
        /*05f4*/ 	.word	0x00036800
        /*05f8*/ 	.short	0x0101
        /*05fa*/ 	.byte	0x26
	.zero		1


	//   ....[45]....
        /*05fc*/ 	.word	0x00012830
        /*0600*/ 	.word	0x000000ff
        /*0604*/ 	.word	0x00036820
        /*0608*/ 	.short	0x010a
        /*060a*/ 	.byte	0x26
	.zero		1


	//   ....[46]....
        /*060c*/ 	.word	0x00012c50
        /*0610*/ 	.word	0x000000ff
        /*0614*/ 	.word	0x00036848
        /*0618*/ 	.short	0x010a
        /*061a*/ 	.byte	0x26
	.zero		1


	//   ....[47]....
        /*061c*/ 	.word	0x00013000
        /*0620*/ 	.word	0x000000ff
        /*0624*/ 	.word	0x00036860
        /*0628*/ 	.short	0x010a
        /*062a*/ 	.byte	0x26
	.zero		1


	//   ....[48]....
        /*062c*/ 	.word	0x000135e0
        /*0630*/ 	.word	0x000000ff
        /*0634*/ 	.word	0x00036840
        /*0638*/ 	.short	0x010a
        /*063a*/ 	.byte	0x26
	.zero		1


	//   ....[49]....
        /*063c*/ 	.word	0x000139a0
        /*0640*/ 	.word	0x000000ff
        /*0644*/ 	.word	0x00036868
        /*0648*/ 	.short	0x010a
        /*064a*/ 	.byte	0x26
	.zero		1


	//   ....[50]....
        /*064c*/ 	.word	0x00013fd0
        /*0650*/ 	.word	0x000000ff
        /*0654*/ 	.word	0x00036848
        /*0658*/ 	.short	0x010a
        /*065a*/ 	.byte	0x26
	.zero		1


	//   ....[51]....
        /*065c*/ 	.word	0x00014370
        /*0660*/ 	.word	0x000000ff
        /*0664*/ 	.word	0x00036860
        /*0668*/ 	.short	0x010a
        /*066a*/ 	.byte	0x26
	.zero		1


	//   ....[52]....
        /*066c*/ 	.word	0x000147e0
        /*0670*/ 	.word	0x00000003
        /*0674*/ 	.word	0x00036860
        /*0678*/ 	.short	0x010a
        /*067a*/ 	.byte	0x3f
	.zero		1


	//   ....[53]....
        /*067c*/ 	.word	0x00014c40
        /*0680*/ 	.word	0x00000002
        /*0684*/ 	.word	0x00036820
        /*0688*/ 	.short	0x010a
        /*068a*/ 	.byte	0x3f
	.zero		1


	//   ....[54]....
        /*068c*/ 	.word	0x00014de0
        /*0690*/ 	.word	0x00000006
        /*0694*/ 	.word	0x00000000
        /*0698*/ 	.short	0x010a
        /*069a*/ 	.byte	0x3f
	.zero		1


	//   ....[55]....
        /*069c*/ 	.word	0x00014e50
        /*06a0*/ 	.word	0x00000003
        /*06a4*/ 	.word	0x00000000
        /*06a8*/ 	.short	0x010a
        /*06aa*/ 	.byte	0x3f
	.zero		1


	//   ....[56]....
        /*06ac*/ 	.word	0x00014eb0
        /*06b0*/ 	.word	0x00000000
        /*06b4*/ 	.word	0x00000000
        /*06b8*/ 	.short	0x010a
        /*06ba*/ 	.byte	0x3f
	.zero		1


	//   ....[57]....
        /*06bc*/ 	.word	0x00014ee0
        /*06c0*/ 	.word	0x00000003
        /*06c4*/ 	.word	0x00000000
        /*06c8*/ 	.short	0x010a
        /*06ca*/ 	.byte	0x3f
	.zero		1


	//   ....[58]....
        /*06cc*/ 	.word	0x00014f60
        /*06d0*/ 	.word	0x00000003
        /*06d4*/ 	.word	0x00036800
        /*06d8*/ 	.short	0x010a
        /*06da*/ 	.byte	0x3f
	.zero		1


	//   ....[59]....
        /*06dc*/ 	.word	0x00014fd0
        /*06e0*/ 	.word	0x00000003
        /*06e4*/ 	.word	0x00036830
        /*06e8*/ 	.short	0x010a
        /*06ea*/ 	.byte	0x3f
	.zero		1


	//   ....[60]....
        /*06ec*/ 	.word	0x00015030
        /*06f0*/ 	.word	0x00000007
        /*06f4*/ 	.word	0x00036830
        /*06f8*/ 	.short	0x010a
        /*06fa*/ 	.byte	0x3f
	.zero		1


	//   ....[61]....
        /*06fc*/ 	.word	0x00015090
        /*0700*/ 	.word	0x00000003
        /*0704*/ 	.word	0x00036850
        /*0708*/ 	.short	0x010a
        /*070a*/ 	.byte	0x3f
	.zero		1


	//   ....[62]....
        /*070c*/ 	.word	0x000150f0
        /*0710*/ 	.word	0x00000007
        /*0714*/ 	.word	0x00036830
        /*0718*/ 	.short	0x010a
        /*071a*/ 	.byte	0x3f
	.zero		1


	//   ....[63]....
        /*071c*/ 	.word	0x00015150
        /*0720*/ 	.word	0x00000003
        /*0724*/ 	.word	0x00036850
        /*0728*/ 	.short	0x010a
        /*072a*/ 	.byte	0x3f
	.zero		1


	//   ....[64]....
        /*072c*/ 	.word	0x000151b0
        /*0730*/ 	.word	0x00000003
        /*0734*/ 	.word	0x00036850
        /*0738*/ 	.short	0x010a
        /*073a*/ 	.byte	0x3f
	.zero		1


	//   ....[65]....
        /*073c*/ 	.word	0x00015310
        /*0740*/ 	.word	0x00000003
        /*0744*/ 	.word	0x00036840
        /*0748*/ 	.short	0x010a
        /*074a*/ 	.byte	0x3f
	.zero		1


	//   ....[66]....
        /*074c*/ 	.word	0x00015e70
        /*0750*/ 	.word	0x00000003
        /*0754*/ 	.word	0x00036820
        /*0758*/ 	.short	0x010a
        /*075a*/ 	.byte	0x3f
	.zero		1


	//   ....[67]....
        /*075c*/ 	.word	0x00015ed0
        /*0760*/ 	.word	0x00000003
        /*0764*/ 	.word	0x00036848
        /*0768*/ 	.short	0x010a
        /*076a*/ 	.byte	0x3f
	.zero		1


	//   ....[68]....
        /*076c*/ 	.word	0x00015f30
        /*0770*/ 	.word	0x00000003
        /*0774*/ 	.word	0x00036860
        /*0778*/ 	.short	0x010a
        /*077a*/ 	.byte	0x3f
	.zero		1


	//   ....[69]....
        /*077c*/ 	.word	0x00015f90
        /*0780*/ 	.word	0x00000003
        /*0784*/ 	.word	0x00036840
        /*0788*/ 	.short	0x010a
        /*078a*/ 	.byte	0x3f
	.zero		1


	//   ....[70]....
        /*078c*/ 	.word	0x00015ff0
        /*0790*/ 	.word	0x00000003
        /*0794*/ 	.word	0x00036868
        /*0798*/ 	.short	0x010a
        /*079a*/ 	.byte	0x3f
	.zero		1


	//   ....[71]....
        /*079c*/ 	.word	0x00016050
        /*07a0*/ 	.word	0x00000003
        /*07a4*/ 	.word	0x00036848
        /*07a8*/ 	.short	0x010a
        /*07aa*/ 	.byte	0x3f
	.zero		1


	//   ....[72]....
        /*07ac*/ 	.word	0x000160b0
        /*07b0*/ 	.word	0x00000003
        /*07b4*/ 	.word	0x00036860
        /*07b8*/ 	.short	0x010a
        /*07ba*/ 	.byte	0x3f
	.zero		1


	//   ....[73]....
        /*07bc*/ 	.word	0x00016100
        /*07c0*/ 	.word	0x00000003
        /*07c4*/ 	.word	0x00036860
        /*07c8*/ 	.short	0x010a
        /*07ca*/ 	.byte	0x3f
	.zero		1


	//   ....[74]....
        /*07cc*/ 	.word	0x00016150
        /*07d0*/ 	.word	0x00000002
        /*07d4*/ 	.word	0x00036820
        /*07d8*/ 	.short	0x010a
        /*07da*/ 	.byte	0x3f
	.zero		1


	//   ....[75]....
        /*07dc*/ 	.word	0x000162f0
        /*07e0*/ 	.word	0x00000006
        /*07e4*/ 	.word	0x00000000
        /*07e8*/ 	.short	0x010a
        /*07ea*/ 	.byte	0x3f
	.zero		1


	//   ....[76]....
        /*07ec*/ 	.word	0x00016340
        /*07f0*/ 	.word	0x00000003
        /*07f4*/ 	.word	0x00000000
        /*07f8*/ 	.short	0x010a
        /*07fa*/ 	.byte	0x3f
	.zero		1


	//   ....[77]....
        /*07fc*/ 	.word	0x00016390
        /*0800*/ 	.word	0x00000000
        /*0804*/ 	.word	0x00000000
        /*0808*/ 	.short	0x010a
        /*080a*/ 	.byte	0x3f
	.zero		1


	//----- nvinfo : EIATTR_NUM_MBARRIERS
	.align		4
.L_269:
        /*080c*/ 	.byte	0x03, 0x38
        /*080e*/ 	.short	0x0016


	//----- nvinfo : EIATTR_EXIT_INSTR_OFFSETS
	.align		4
        /*0810*/ 	.byte	0x04, 0x1c
        /*0812*/ 	.short	(.L_271 - .L_270)


	//   ....[0]....
.L_270:
        /*0814*/ 	.word	0x00014f30


	//----- nvinfo : EIATTR_MAX_THREADS
	.align		4
.L_271:
        /*0818*/ 	.byte	0x04, 0x05
        /*081a*/ 	.short	(.L_273 - .L_272)
.L_272:
        /*081c*/ 	.word	0x00000180
        /*0820*/ 	.word	0x00000001
        /*0824*/ 	.word	0x00000001


	//----- nvinfo : EIATTR_CRS_STACK_SIZE
	.align		4
.L_273:
        /*0828*/ 	.byte	0x04, 0x1e
        /*082a*/ 	.short	(.L_275 - .L_274)
.L_274:
        /*082c*/ 	.word	0x00000000


	//----- nvinfo : EIATTR_CBANK_PARAM_SIZE
	.align		4
.L_275:
        /*0830*/ 	.byte	0x03, 0x19
        /*0832*/ 	.short	0x0a70


	//----- nvinfo : EIATTR_PARAM_CBANK
	.align		4
        /*0834*/ 	.byte	0x04, 0x0a
        /*0836*/ 	.short	(.L_277 - .L_276)
	.align		4
.L_276:
        /*0838*/ 	.word	index@(.nv.constant0._ZN7cutlass13device_kernelIN5flash11enable_sm90INS1_16FlashAttnFwdSm90INS1_25CollectiveMainloopFwdSm90ILi2EN4cute5tupleIJNS5_1CILi1EEES8_S8_EEENS6_IJNS7_ILi128EEENS7_ILi112EEENS7_ILi192EEEEEELi192ENS_6half_tEfNS_4arch4Sm90ELb1ELb0ELb0ELb0ELb0ELb0ELb0ELb1ELb1ELb1ELb1ELb0EEENS1_21CollectiveEpilogueFwdINS6_IJSA_SC_SB_EEES9_SE_SG_Li256ELb0ELb1ELb1ELb0EEENS1_19SingleTileSchedulerILb0ELb1ELb1ELi128EEEEEEEEEvNT_6ParamsE)
        /*083c*/ 	.short	0x0210
        /*083e*/ 	.short	0x0a70


	//----- nvinfo : EIATTR_SW_WAR
	.align		4
.L_277:
        /*0840*/ 	.byte	0x04, 0x36
        /*0842*/ 	.short	(.L_279 - .L_278)
.L_278:
        /*0844*/ 	.word	0x00000008
.L_279:


//--------------------- .nv.info._ZN7cutlass13device_kernelIN5flash11enable_sm90INS1_16FlashAttnFwdSm90INS1_25CollectiveMainloopFwdSm90ILi2EN4cute5tupleIJNS5_1CILi1EEES8_S8_EEENS6_IJNS7_ILi128EEENS7_ILi112EEENS7_ILi192EEEEEELi192ENS_6half_tEfNS_4arch4Sm90ELb1ELb0ELb0ELb1ELb0ELb0ELb0ELb1ELb1ELb1ELb1ELb0EEENS1_21CollectiveEpilogueFwdINS6_IJSA_SC_SB_EEES9_SE_SG_Li256ELb1ELb1ELb1ELb0EEENS1_36VarlenDynamicPersistentTileSchedulerILi128ELi112ELi256ELi128ELb1ELb1ELb1ELb1ELb1ELb1EEEEEEEEEvNT_6ParamsE --------------------------
	.section	.nv.info._ZN7cutlass13device_kernelIN5flash11enable_sm90INS1_16FlashAttnFwdSm90INS1_25CollectiveMainloopFwdSm90ILi2EN4cute5tupleIJNS5_1CILi1EEES8_S8_EEENS6_IJNS7_ILi128EEENS7_ILi112EEENS7_ILi192EEEEEELi192ENS_6half_tEfNS_4arch4Sm90ELb1ELb0ELb0ELb1ELb0ELb0ELb0ELb1ELb1ELb1ELb1ELb0EEENS1_21CollectiveEpilogueFwdINS6_IJSA_SC_SB_EEES9_SE_SG_Li256ELb1ELb1ELb1ELb0EEENS1_36VarlenDynamicPersistentTileSchedulerILi128ELi112ELi256ELi128ELb1ELb1ELb1ELb1ELb1ELb1EEEEEEEEEvNT_6ParamsE,"",@"SHT_CUDA_INFO"
	.sectionflags	@""
	.align	4


	//----- nvinfo : EIATTR_CUDA_API_VERSION
	.align		4
        /*0000*/ 	.byte	0x04, 0x37
        /*0002*/ 	.short	(.L_281 - .L_280)
.L_280:
        /*0004*/ 	.word	0x00000082


	//----- nvinfo : EIATTR_KPARAM_INFO
	.align		4
.L_281:
        /*0008*/ 	.byte	0x04, 0x17
        /*000a*/ 	.short	(.L_283 - .L_282)
.L_282:
        /*000c*/ 	.word	0x00000000
        /*0010*/ 	.short	0x0000
        /*0012*/ 	.short	0x0070
        /*0014*/ 	.byte	0x00, 0xf0, 0x01, 0x2a


	//----- nvinfo : EIATTR_SPARSE_MMA_MASK
	.align		4
.L_283:
        /*0018*/ 	.byte	0x03, 0x50
        /*001a*/ 	.short	0x0000


	//----- nvinfo : EIATTR_MAXREG_COUNT
	.align		4
        /*001c*/ 	.byte	0x03, 0x1b
        /*001e*/ 	.short	0x00a8


	//----- nvinfo : EIATTR_NUM_BARRIERS
	.align		4
        /*0020*/ 	.byte	0x02, 0x4c
        /*0022*/ 	.byte	0x09
	.zero		1


	//----- nvinfo : EIATTR_EXTERNS
	.align		4
        /*0024*/ 	.byte	0x04, 0x0f
        /*0026*/ 	.short	(.L_285 - .L_284)


	//   ....[0]....
	.align		4
.L_284:
        /*0028*/ 	.word	index@(__assertfail)


	//----- nvinfo : EIATTR_ANNOTATIONS
	.align		4
.L_285:
        /*002c*/ 	.byte	0x04, 0x55
        /*002e*/ 	.short	(.L_287 - .L_286)


	//   ....[0]....
.L_286:
        /* <DEDUP_REMOVED lines=76> */


	//----- nvinfo : EIATTR_MERCURY_ISA_VERSION
	.align		4
.L_287:
        /*04d8*/ 	.byte	0x03, 0x5f
        /*04da*/ 	.short	0x0101


	//----- nvinfo : EIATTR_UNUSED_LOAD_BYTE_OFFSET
	.align		4
        /*04dc*/ 	.byte	0x04, 0x44
        /*04de*/ 	.short	(.L_289 - .L_288)


	//   ....[0]....
.L_288:
        /*04e0*/ 	.word	0x00000a10
        /*04e4*/ 	.word	0x0000fff0


	//   ....[1]....
        /*04e8*/ 	.word	0x0000f4f0
        /*04ec*/ 	.word	0x0000fff0


	//----- nvinfo : EIATTR_INT_WARP_WIDE_INSTR_OFFSETS
	.align		4
.L_289:
        /*04f0*/ 	.byte	0x04, 0x31
        /*04f2*/ 	.short	(.L_291 - .L_290)


	//   ....[0]....
.L_290:
        /*04f4*/ 	.word	0x00000130


	//   ....[1]....
        /*04f8*/ 	.word	0x00000170


	//   ....[2]....
        /*04fc*/ 	.word	0x000001e0


	//   ....[3]....
        /*0500*/ 	.word	0x00014f40


	//   ....[4]....
        /*0504*/ 	.word	0x00014fe0


	//   ....[5]....
        /*0508*/ 	.word	0x00018dd0


	//   ....[6]....
        /*050c*/ 	.word	0x00018e40


	//----- nvinfo : EIATTR_COOP_GROUP_MASK_REGIDS
	.align		4
.L_291:
        /*0510*/ 	.byte	0x04, 0x29
        /*0512*/ 	.short	(.L_293 - .L_292)


	//   ....[0]....
.L_292:
        /*0514*/ 	.word	0xffffffff


	//   ....[1]....
        /*0518*/ 	.word	0xffffffff


	//   ....[2]....
        /*051c*/ 	.word	0xffffffff


	//   ....[3]....
        /*0520*/ 	.word	0xffffffff


	//   ....[4]....
        /*0524*/ 	.word	0xffffffff


	//   ....[5]....
        /*0528*/ 	.word	0xffffffff


	//   ....[6]....
        /*052c*/ 	.word	0xffffffff


	//   ....[7]....
        /*0530*/ 	.word	0xffffffff


	//   ....[8]....
        /*0534*/ 	.word	0xffffffff


	//   ....[9]....
        /*0538*/ 	.word	0xffffffff


	//   ....[10]....
        /*053c*/ 	.word	0xffffffff


	//   ....[11]....
        /*0540*/ 	.word	0xffffffff


	//   ....[12]....
        /*0544*/ 	.word	0xffffffff


	//   ....[13]....
        /*0548*/ 	.word	0xffffffff


	//   ....[14]....
        /*054c*/ 	.word	0xffffffff


	//   ....[15]....
        /*0550*/ 	.word	0xffffffff


	//   ....[16]....
        /*0554*/ 	.word	0xffffffff


	//   ....[17]....
        /*0558*/ 	.word	0xffffffff


	//   ....[18]....
        /*055c*/ 	.word	0xffffffff


	//   ....[19]....
        /*0560*/ 	.word	0xffffffff


	//   ....[20]....
        /*0564*/ 	.word	0xffffffff


	//   ....[21]....
        /*0568*/ 	.word	0xffffffff


	//   ....[22]....
        /*056c*/ 	.word	0xffffffff


	//   ....[23]....
        /*0570*/ 	.word	0xffffffff


	//   ....[24]....
        /*0574*/ 	.word	0xffffffff


	//   ....[25]....
        /*0578*/ 	.word	0xffffffff


	//   ....[26]....
        /*057c*/ 	.word	0xffffffff


	//   ....[27]....
        /*0580*/ 	.word	0xffffffff


	//   ....[28]....
        /*0584*/ 	.word	0xffffffff


	//   ....[29]....
        /*0588*/ 	.word	0xffffffff


	//   ....[30]....
        /*058c*/ 	.word	0xffffffff


	//   ....[31]....
        /*0590*/ 	.word	0xffffffff


	//   ....[32]....
        /*0594*/ 	.word	0xffffffff


	//   ....[33]....
        /*0598*/ 	.word	0xffffffff


	//   ....[34]....
        /*059c*/ 	.word	0xffffffff


	//   ....[35]....
        /*05a0*/ 	.word	0xffffffff


	//   ....[36]....
        /*05a4*/ 	.word	0xffffffff


	//   ....[37]....
        /*05a8*/ 	.word	0xffffffff


	//   ....[38]....
        /*05ac*/ 	.word	0xffffffff


	//   ....[39]....
        /*05b0*/ 	.word	0xffffffff


	//   ....[40]....
        /*05b4*/ 	.word	0xffffffff


	//   ....[41]....
        /*05b8*/ 	.word	0xffffffff


	//   ....[42]....
        /*05bc*/ 	.word	0xffffffff


	//   ....[43]....
        /*05c0*/ 	.word	0xffffffff


	//   ....[44]....
        /*05c4*/ 	.word	0xffffffff


	//   ....[45]....
        /*05c8*/ 	.word	0xffffffff


	//   ....[46]....
        /*05cc*/ 	.word	0xffffffff


	//   ....[47]....
        /*05d0*/ 	.word	0xffffffff


	//   ....[48]....
        /*05d4*/ 	.word	0xffffffff


	//   ....[49]....
        /*05d8*/ 	.word	0xffffffff


	//   ....[50]....
        /*05dc*/ 	.word	0xffffffff


	//   ....[51]....
        /*05e0*/ 	.word	0xffffffff


	//   ....[52]....
        /*05e4*/ 	.word	0xffffffff


	//   ....[53]....
        /*05e8*/ 	.word	0xffffffff


	//   ....[54]....
        /*05ec*/ 	.word	0xffffffff


	//   ....[55]....
        /*05f0*/ 	.word	0xffffffff


	//   ....[56]....
        /*05f4*/ 	.word	0xffffffff


	//   ....[57]....
        /*05f8*/ 	.word	0xffffffff


	//   ....[58]....
        /*05fc*/ 	.word	0xffffffff


	//   ....[59]....
        /*0600*/ 	.word	0xffffffff


	//   ....[60]....
        /*0604*/ 	.word	0xffffffff


	//   ....[61]....
        /*0608*/ 	.word	0xffffffff


	//   ....[62]....
        /*060c*/ 	.word	0xffffffff


	//   ....[63]....
        /*0610*/ 	.word	0xffffffff


	//   ....[64]....
        /*0614*/ 	.word	0xffffffff


	//   ....[65]....
        /*0618*/ 	.word	0xffffffff


	//   ....[66]....
        /*061c*/ 	.word	0xffffffff


	//   ....[67]....
        /*0620*/ 	.word	0xffffffff


	//   ....[68]....
        /*0624*/ 	.word	0xffffffff


	//   ....[69]....
        /*0628*/ 	.word	0xffffffff


	//   ....[70]....
        /*062c*/ 	.word	0xffffffff


	//   ....[71]....
        /*0630*/ 	.word	0xffffffff


	//   ....[72]....
        /*0634*/ 	.word	0xffffffff


	//   ....[73]....
        /*0638*/ 	.word	0xffffffff


	//   ....[74]....
        /*063c*/ 	.word	0xffffffff


	//   ....[75]....
        /*0640*/ 	.word	0xffffffff


	//   ....[76]....
        /*0644*/ 	.word	0xffffffff


	//   ....[77]....
        /*0648*/ 	.word	0xffffffff


	//   ....[78]....
        /*064c*/ 	.word	0xffffffff


	//   ....[79]....
        /*0650*/ 	.word	0xffffffff


	//   ....[80]....
        /*0654*/ 	.word	0xffffffff


	//   ....[81]....
        /*0658*/ 	.word	0xffffffff


	//   ....[82]....
        /*065c*/ 	.word	0xffffffff


	//   ....[83]....
        /*0660*/ 	.word	0xffffffff


	//   ....[84]....
        /*0664*/ 	.word	0xffffffff


	//   ....[85]....
        /*0668*/ 	.word	0xffffffff


	//   ....[86]....
        /*066c*/ 	.word	0xffffffff


	//   ....[87]....
        /*0670*/ 	.word	0xffffffff


	//   ....[88]....
        /*0674*/ 	.word	0xffffffff


	//   ....[89]....
        /*0678*/ 	.word	0xffffffff


	//   ....[90]....
        /*067c*/ 	.word	0xffffffff


	//   ....[91]....
        /*0680*/ 	.word	0xffffffff


	//   ....[92]....
        /*0684*/ 	.word	0xffffffff


	//   ....[93]....
        /*0688*/ 	.word	0xffffffff


	//   ....[94]....
        /*068c*/ 	.word	0xffffffff


	//   ....[95]....
        /*0690*/ 	.word	0xffffffff


	//   ....[96]....
        /*0694*/ 	.word	0xffffffff


	//   ....[97]....
        /*0698*/ 	.word	0xffffffff


	//   ....[98]....
        /*069c*/ 	.word	0xffffffff


	//   ....[99]....
        /*06a0*/ 	.word	0xffffffff


	//   ....[100]....
        /*06a4*/ 	.word	0xffffffff


	//   ....[101]....
        /*06a8*/ 	.word	0xffffffff


	//   ....[102]....
        /*06ac*/ 	.word	0xffffffff


	//   ....[103]....
        /*06b0*/ 	.word	0xffffffff


	//   ....[104]....
        /*06b4*/ 	.word	0xffffffff


	//   ....[105]....
        /*06b8*/ 	.word	0x0500000f


	//   ....[106]....
        /*06bc*/ 	.word	0x0500000f


	//   ....[107]....
        /*06c0*/ 	.word	0x0500000f


	//   ....[108]....
        /*06c4*/ 	.word	0x0500000f


	//   ....[109]....
        /*06c8*/ 	.word	0x0500000f


	//   ....[110]....
        /*06cc*/ 	.word	0x0500000f


	//   ....[111]....
        /*06d0*/ 	.word	0x0500000f


	//   ....[112]....
        /*06d4*/ 	.word	0x0500000f


	//   ....[113]....
        /*06d8*/ 	.word	0x0500000f


	//   ....[114]....
        /*06dc*/ 	.word	0x0500000f


	//   ....[115]....
        /*06e0*/ 	.word	0x0500000f


	//   ....[116]....
        /*06e4*/ 	.word	0x0500000f


	//   ....[117]....
        /*06e8*/ 	.word	0x0500000f


	//   ....[118]....
        /*06ec*/ 	.word	0x0500000f


	//   ....[119]....
        /*06f0*/ 	.word	0x0500000f


	//   ....[120]....
        /*06f4*/ 	.word	0x0500000f


	//   ....[121]....
        /*06f8*/ 	.word	0x0500000f


	//   ....[122]....
        /*06fc*/ 	.word	0x0500000f


	//   ....[123]....
        /*0700*/ 	.word	0x0500000f


	//   ....[124]....
        /*0704*/ 	.word	0x0500000f


	//   ....[125]....
        /*0708*/ 	.word	0x0500000f


	//   ....[126]....
        /*070c*/ 	.word	0x0500000f


	//   ....[127]....
        /*0710*/ 	.word	0x0500000f


	//   ....[128]....
        /*0714*/ 	.word	0x0500000f


	//   ....[129]....
        /*0718*/ 	.word	0x0500000f


	//   ....[130]....
        /*071c*/ 	.word	0x0500000f


	//   ....[131]....
        /*0720*/ 	.word	0x0500000f


	//   ....[132]....
        /*0724*/ 	.word	0x0500000f


	//   ....[133]....
        /*0728*/ 	.word	0x0500000f


	//   ....[134]....
        /*072c*/ 	.word	0x0500000f


	//   ....[135]....
        /*0730*/ 	.word	0x0500000f


	//   ....[136]....
        /*0734*/ 	.word	0x0500000f


	//   ....[137]....
        /*0738*/ 	.word	0x0500000f


	//   ....[138]....
        /*073c*/ 	.word	0x0500000f


	//   ....[139]....
        /*0740*/ 	.word	0x0500000f


	//   ....[140]....
        /*0744*/ 	.word	0x0500000f


	//----- nvinfo : EIATTR_COOP_GROUP_INSTR_OFFSETS
	.align		4
.L_293:
        /*0748*/ 	.byte	0x04, 0x28
        /*074a*/ 	.short	(.L_295 - .L_294)


	//   ....[0]....
.L_294:
        /*074c*/ 	.word	0x00000060


	//   ....[1]....
        /*0750*/ 	.word	0x00000140


	//   ....[2]....
        /*0754*/ 	.word	0x00000190


	//   ....[3]....
        /*0758*/ 	.word	0x000003c0


	//   ....[4]....
        /*075c*/ 	.word	0x00000520


	//   ....[5]....
        /*0760*/ 	.word	0x00000640


	//   ....[6]....
        /*0764*/ 	.word	0x000007a0


	//   ....[7]....
        /*0768*/ 	.word	0x00001f70


	//   ....[8]....
        /*076c*/ 	.word	0x00004310


	//   ....[9]....
        /*0770*/ 	.word	0x00004340


	//   ....[10]....
        /*0774*/ 	.word	0x00004c50


	//   ....[11]....
        /*0778*/ 	.word	0x00004d10


	//   ....[12]....
        /*077c*/ 	.word	0x000054a0


	//   ....[13]....
        /*0780*/ 	.word	0x00005500


	//   ....[14]....
        /*0784*/ 	.word	0x00008b20


	//   ....[15]....
        /*0788*/ 	.word	0x00008b50


	//   ....[16]....
        /*078c*/ 	.word	0x00009160


	//   ....[17]....
        /*0790*/ 	.word	0x00009260


	//   ....[18]....
        /*0794*/ 	.word	0x000098c0


	//   ....[19]....
        /*0798*/ 	.word	0x00009990


	//   ....[20]....
        /*079c*/ 	.word	0x0000d140


	//   ....[21]....
        /*07a0*/ 	.word	0x0000d160


	//   ....[22]....
        /*07a4*/ 	.word	0x0000d580


	//   ....[23]....
        /*07a8*/ 	.word	0x0000d5f0


	//   ....[24]....
        /*07ac*/ 	.word	0x0000e9d0


	//   ....[25]....
        /*07b0*/ 	.word	0x0000ea10


	//   ....[26]....
        /*07b4*/ 	.word	0x0000eb30


	//   ....[27]....
        /*07b8*/ 	.word	0x0000eb60


	//   ....[28]....
        /*07bc*/ 	.word	0x000103d0


	//   ....[29]....
        /*07c0*/ 	.word	0x000103e0


	//   ....[30]....
        /*07c4*/ 	.word	0x000103f0


	//   ....[31]....
        /*07c8*/ 	.word	0x00010400


	//   ....[32]....
        /*07cc*/ 	.word	0x00010d10


	//   ....[33]....
        /*07d0*/ 	.word	0x00010d30


	//   ....[34]....
        /*07d4*/ 	.word	0x00010e70


	//   ....[35]....
        /*07d8*/ 	.word	0x00010e90


	//   ....[36]....
        /*07dc*/ 	.word	0x00010fa0


	//   ....[37]....
        /*07e0*/ 	.word	0x00010fc0


	//   ....[38]....
        /*07e4*/ 	.word	0x000110e0


	//   ....[39]....
        /*07e8*/ 	.word	0x00011100


	//   ....[40]....
        /*07ec*/ 	.word	0x00011650


	//   ....[41]....
        /*07f0*/ 	.word	0x00011660


	//   ....[42]....
        /*07f4*/ 	.word	0x00011cf0


	//   ....[43]....
        /*07f8*/ 	.word	0x00011d00


	//   ....[44]....
        /*07fc*/ 	.word	0x00012db0


	//   ....[45]....
        /*0800*/ 	.word	0x00012de0


	//   ....[46]....
        /*0804*/ 	.word	0x00012f10


	//   ....[47]....
        /*0808*/ 	.word	0x00012f30


	//   ....[48]....
        /*080c*/ 	.word	0x00013040


	//   ....[49]....
        /*0810*/ 	.word	0x00013060


	//   ....[50]....
        /*0814*/ 	.word	0x00013180


	//   ....[51]....
        /*0818*/ 	.word	0x000131a0


	//   ....[52]....
        /*081c*/ 	.word	0x00013340


	//   ....[53]....
        /*0820*/ 	.word	0x00013580


	//   ....[54]....
        /*0824*/ 	.word	0x000135b0


	//   ....[55]....
        /*0828*/ 	.word	0x000135e0


	//   ....[56]....
        /*082c*/ 	.word	0x00013610


	//   ....[57]....
        /*0830*/ 	.word	0x00013640


	//   ....[58]....
        /*0834*/ 	.word	0x00013670


	//   ....[59]....
        /*0838*/ 	.word	0x00013820


	//   ....[60]....
        /*083c*/ 	.word	0x00013850


	//   ....[61]....
        /*0840*/ 	.word	0x00013880


	//   ....[62]....
        /*0844*/ 	.word	0x000138b0


	//   ....[63]....
        /*0848*/ 	.word	0x000138e0


	//   ....[64]....
        /*084c*/ 	.word	0x00013910


	//   ....[65]....
        /*0850*/ 	.word	0x000139b0


	//   ....[66]....
        /*0854*/ 	.word	0x000139e0


	//   ....[67]....
        /*0858*/ 	.word	0x000139f0


	//   ....[68]....
        /*085c*/ 	.word	0x00013a20


	//   ....[69]....
        /*0860*/ 	.word	0x00015540


	//   ....[70]....
        /*0864*/ 	.word	0x00016160


	//   ....[71]....
        /*0868*/ 	.word	0x00016190


	//   ....[72]....
        /*086c*/ 	.word	0x000161b0


	//   ....[73]....
        /*0870*/ 	.word	0x000161d0


	//   ....[74]....
        /*0874*/ 	.word	0x000162b0


	//   ....[75]....
        /*0878*/ 	.word	0x00016310


	//   ....[76]....
        /*087c*/ 	.word	0x000163b0


	//   ....[77]....
        /*0880*/ 	.word	0x000163c0


	//   ....[78]....
        /*0884*/ 	.word	0x00016460


	//   ....[79]....
        /*0888*/ 	.word	0x00016470


	//   ....[80]....
        /*088c*/ 	.word	0x00016510


	//   ....[81]....
        /*0890*/ 	.word	0x00016520


	//   ....[82]....
        /*0894*/ 	.word	0x000165a0


	//   ....[83]....
        /*0898*/ 	.word	0x000165d0


	//   ....[84]....
        /*089c*/ 	.word	0x00016620


	//   ....[85]....
        /*08a0*/ 	.word	0x00016660


	//   ....[86]....
        /*08a4*/ 	.word	0x00019610


	//   ....[87]....
        /*08a8*/ 	.word	0x00019640


	//   ....[88]....
        /*08ac*/ 	.word	0x00019690


	//   ....[89]....
        /*08b0*/ 	.word	0x000196d0


	//   ....[90]....
        /*08b4*/ 	.word	0x00019700


	//   ....[91]....
        /*08b8*/ 	.word	0x00019730


	//   ....[92]....
        /*08bc*/ 	.word	0x00019760


	//   ....[93]....
        /*08c0*/ 	.word	0x00019790


	//   ....[94]....
        /*08c4*/ 	.word	0x00019960


	//   ....[95]....
        /*08c8*/ 	.word	0x00019990


	//   ....[96]....
        /*08cc*/ 	.word	0x000199c0


	//   ....[97]....
        /*08d0*/ 	.word	0x000199f0


	//   ....[98]....
        /*08d4*/ 	.word	0x00019a20


	//   ....[99]....
        /*08d8*/ 	.word	0x00019a50


	//   ....[100]....
        /*08dc*/ 	.word	0x00019b20


	//   ....[101]....
        /*08e0*/ 	.word	0x00019b40


	//   ....[102]....
        /*08e4*/ 	.word	0x00019b50


	//   ....[103]....
        /*08e8*/ 	.word	0x00019bd0


	//   ....[104]....
        /*08ec*/ 	.word	0x0001a720


	//   ....[105]....
        /*08f0*/ 	.word	0x0001acf0


	//   ....[106]....
        /*08f4*/ 	.word	0x0001aec0


	//   ....[107]....
        /*08f8*/ 	.word	0x0001af10


	//   ....[108]....
        /*08fc*/ 	.word	0x0001b040


	//   ....[109]....
        /*0900*/ 	.word	0x0001b090


	//   ....[110]....
        /*0904*/ 	.word	0x0001b1d0


	//   ....[111]....
        /*0908*/ 	.word	0x0001b240


	//   ....[112]....
        /*090c*/ 	.word	0x0001b370


	//   ....[113]....
        /*0910*/ 	.word	0x0001b3c0


	//   ....[114]....
        /*0914*/ 	.word	0x0001b4f0


	//   ....[115]....
        /*0918*/ 	.word	0x0001b540


	//   ....[116]....
        /*091c*/ 	.word	0x0001b670


	//   ....[117]....
        /*0920*/ 	.word	0x0001b6c0


	//   ....[118]....
        /*0924*/ 	.word	0x0001b7d0


	//   ....[119]....
        /*0928*/ 	.word	0x0001b840


	//   ....[120]....
        /*092c*/ 	.word	0x0001b950


	//   ....[121]....
        /*0930*/ 	.word	0x0001b9a0


	//   ....[122]....
        /*0934*/ 	.word	0x0001bcd0


	//   ....[123]....
        /*0938*/ 	.word	0x0001bd70


	//   ....[124]....
        /*093c*/ 	.word	0x0001bf10


	//   ....[125]....
        /*0940*/ 	.word	0x0001bf90


	//   ....[126]....
        /*0944*/ 	.word	0x0001c010


	//   ....[127]....
        /*0948*/ 	.word	0x0001c090


	//   ....[128]....
        /*094c*/ 	.word	0x0001c110


	//   ....[129]....
        /*0950*/ 	.word	0x0001c1a0


	//   ....[130]....
        /*0954*/ 	.word	0x0001c240


	//   ....[131]....
        /*0958*/ 	.word	0x0001c2f0


	//   ....[132]....
        /*095c*/ 	.word	0x0001c370


	//   ....[133]....
        /*0960*/ 	.word	0x0001c3f0


	//   ....[134]....
        /*0964*/ 	.word	0x0001c470


	//   ....[135]....
        /*0968*/ 	.word	0x0001c500


	//   ....[136]....
        /*096c*/ 	.word	0x0001c580


	//   ....[137]....
        /*0970*/ 	.word	0x0001c630


	//   ....[138]....
        /*0974*/ 	.word	0x0001c680


	//   ....[139]....
        /*0978*/ 	.word	0x0001c740


	//   ....[140]....
        /*097c*/ 	.word	0x0001c870


	//----- nvinfo : EIATTR_REG_RECONFIG
	.align		4
.L_295:
        /*0980*/ 	.byte	0x01, 0x54
	.zero		2


	//----- nvinfo : EIATTR_SYSCALL_OFFSETS
	.align		4
        /*0984*/ 	.byte	0x04, 0x46
        /*0986*/ 	.short	(.L_297 - .L_296)


	//   ....[0]....
.L_296:
        /*0988*/ 	.word	0x000020f0


	//   ....[1]....
        /*098c*/ 	.word	0x00015150


	//   ....[2]....
        /*0990*/ 	.word	0x000152a0


	//   ....[3]....
        /*0994*/ 	.word	0x000153a0


	//   ....[4]....
        /*0998*/ 	.word	0x00015cf0


	//----- nvinfo : EIATTR_MBARRIER_INSTR_OFFSETS
	.align		4
.L_297:
        /*099c*/ 	.byte	0x04, 0x39
        /*099e*/ 	.short	(.L_299 - .L_298)


	//   ....[0]....
.L_298:
        /*09a0*/ 	.word	0x00000270
        /*09a4*/ 	.word	0x000000ff
        /*09a8*/ 	.word	0x00036800
        /*09ac*/ 	.short	0x0100
        /*09ae*/ 	.byte	0x08
	.zero		1


	//   ....[1]....
        /*09b0*/ 	.word	0x00000280
        /*09b4*/ 	.word	0x000000ff
        /*09b8*/ 	.word	0x00036820
        /*09bc*/ 	.short	0x0100
        /*09be*/ 	.byte	0x08
	.zero		1


	//   ....[2]....
        /*09c0*/ 	.word	0x00000370
        /*09c4*/ 	.word	0x000000ff
        /*09c8*/ 	.word	0x00036830
        /*09cc*/ 	.short	0x0100
        /*09ce*/ 	.byte	0x08
	.zero		1


	//   ....[3]....
        /*09d0*/ 	.word	0x00000380
        /*09d4*/ 	.word	0x000000ff
        /*09d8*/ 	.word	0x00036840
        /*09dc*/ 	.short	0x0100
        /*09de*/ 	.byte	0x08
	.zero		1


	//   ....[4]....
        /*09e0*/ 	.word	0x00000390
        /*09e4*/ 	.word	0x000000ff
        /*09e8*/ 	.word	0x00036838
        /*09ec*/ 	.short	0x0100
        /*09ee*/ 	.byte	0x08
	.zero		1


	//   ....[5]....
        /*09f0*/ 	.word	0x000003a0
        /*09f4*/ 	.word	0x000000ff
        /*09f8*/ 	.word	0x00036848
        /*09fc*/ 	.short	0x0100
        /*09fe*/ 	.byte	0x08
	.zero		1


	//   ....[6]....
        /*0a00*/ 	.word	0x000004d0
        /*0a04*/ 	.word	0x000000ff
        /*0a08*/ 	.word	0x00036850
        /*0a0c*/ 	.short	0x0100
        /*0a0e*/ 	.byte	0x08
	.zero		1


	//   ....[7]....
        /*0a10*/ 	.word	0x000004e0
        /*0a14*/ 	.word	0x000000ff
        /*0a18*/ 	.word	0x00036860
        /*0a1c*/ 	.short	0x0100
        /*0a1e*/ 	.byte	0x08
	.zero		1


	//   ....[8]....
        /*0a20*/ 	.word	0x000004f0
        /*0a24*/ 	.word	0x000000ff
        /*0a28*/ 	.word	0x00036858
        /*0a2c*/ 	.short	0x0100
        /*0a2e*/ 	.byte	0x08
	.zero		1


	//   ....[9]....
        /*0a30*/ 	.word	0x00000500
        /*0a34*/ 	.word	0x000000ff
        /*0a38*/ 	.word	0x00036868
        /*0a3c*/ 	.short	0x0100
        /*0a3e*/ 	.byte	0x08
	.zero		1


	//   ....[10]....
        /*0a40*/ 	.word	0x000005f0
        /*0a44*/ 	.word	0x000000ff
        /*0a48*/ 	.word	0x00036870
        /*0a4c*/ 	.short	0x0100
        /*0a4e*/ 	.byte	0x06
	.zero		1


	//   ....[11]....
        /*0a50*/ 	.word	0x00000600
        /*0a54*/ 	.word	0x000000ff
        /*0a58*/ 	.word	0x00036880
        /*0a5c*/ 	.short	0x0100
        /*0a5e*/ 	.byte	0x06
	.zero		1


	//   ....[12]....
        /*0a60*/ 	.word	0x00000610
        /*0a64*/ 	.word	0x000000ff
        /*0a68*/ 	.word	0x00036878
        /*0a6c*/ 	.short	0x0100
        /*0a6e*/ 	.byte	0x06
	.zero		1


	//   ....[13]....
        /*0a70*/ 	.word	0x00000620
        /*0a74*/ 	.word	0x000000ff
        /*0a78*/ 	.word	0x00036888
        /*0a7c*/ 	.short	0x0100
        /*0a7e*/ 	.byte	0x06
	.zero		1


	//   ....[14]....
        /*0a80*/ 	.word	0x00000750
        /*0a84*/ 	.word	0x000000ff
        /*0a88*/ 	.word	0x00036890
        /*0a8c*/ 	.short	0x0100
        /*0a8e*/ 	.byte	0x08
	.zero		1


	//   ....[15]....
        /*0a90*/ 	.word	0x00000760
        /*0a94*/ 	.word	0x000000ff
        /*0a98*/ 	.word	0x000368a0
        /*0a9c*/ 	.short	0x0100
        /*0a9e*/ 	.byte	0x08
	.zero		1


	//   ....[16]....
        /*0aa0*/ 	.word	0x00000770
        /*0aa4*/ 	.word	0x000000ff
        /*0aa8*/ 	.word	0x00036898
        /*0aac*/ 	.short	0x0100
        /*0aae*/ 	.byte	0x08
	.zero		1


	//   ....[17]....
        /*0ab0*/ 	.word	0x00000780
        /*0ab4*/ 	.word	0x000000ff
        /*0ab8*/ 	.word	0x000368a8
        /*0abc*/ 	.short	0x0100
        /*0abe*/ 	.byte	0x08
	.zero		1


	//   ....[18]....
        /*0ac0*/ 	.word	0x000008b0
        /*0ac4*/ 	.word	0x000000ff
        /*0ac8*/ 	.word	0x000368b0
        /*0acc*/ 	.short	0x0100
        /*0ace*/ 	.byte	0x08
	.zero		1


	//   ....[19]....
        /*0ad0*/ 	.word	0x000008c0
        /*0ad4*/ 	.word	0x000000ff
        /*0ad8*/ 	.word	0x000368c0
        /*0adc*/ 	.short	0x0100
        /*0ade*/ 	.byte	0x08
	.zero		1


	//   ....[20]....
        /*0ae0*/ 	.word	0x000008d0
        /*0ae4*/ 	.word	0x000000ff
        /*0ae8*/ 	.word	0x000368b8
        /*0aec*/ 	.short	0x0100
        /*0aee*/ 	.byte	0x08
	.zero		1


	//   ....[21]....
        /*0af0*/ 	.word	0x000008e0
        /*0af4*/ 	.word	0x000000ff
        /*0af8*/ 	.word	0x000368c8
        /*0afc*/ 	.short	0x0100
        /*0afe*/ 	.byte	0x08
	.zero		1


	//   ....[22]....
        /*0b00*/ 	.word	0x00002170
        /*0b04*/ 	.word	0x000000ff
        /*0b08*/ 	.word	0x00036800
        /*0b0c*/ 	.short	0x010a
        /*0b0e*/ 	.byte	0x27
	.zero		1


	//   ....[23]....
        /*0b10*/ 	.word	0x00002220
        /*0b14*/ 	.word	0x00000000
        /*0b18*/ 	.word	0x00036830
        /*0b1c*/ 	.short	0x010a
        /*0b1e*/ 	.byte	0x3f
	.zero		1


	//   ....[24]....
        /*0b20*/ 	.word	0x00002280
        /*0b24*/ 	.word	0x00000000
        /*0b28*/ 	.word	0x00036830
        /*0b2c*/ 	.short	0x010a
        /*0b2e*/ 	.byte	0x3f
	.zero		1


	//   ....[25]....
        /*0b30*/ 	.word	0x00004b70
        /*0b34*/ 	.word	0x00000000
        /*0b38*/ 	.word	0x00000000
        /*0b3c*/ 	.short	0x0101
        /*0b3e*/ 	.byte	0x3f
	.zero		1


	//   ....[26]....
        /*0b40*/ 	.word	0x00006150
        /*0b44*/ 	.word	0x000000ff
        /*0b48*/ 	.word	0x00036830
        /*0b4c*/ 	.short	0x010a
        /*0b4e*/ 	.byte	0x26
	.zero		1


	//   ....[27]....
        /*0b50*/ 	.word	0x00006190
        /*0b54*/ 	.word	0x000000ff
        /*0b58*/ 	.word	0x00036830
        /*0b5c*/ 	.short	0x010a
        /*0b5e*/ 	.byte	0x26
	.zero		1


	//   ....[28]....
        /*0b60*/ 	.word	0x00008850
        /*0b64*/ 	.word	0x000000ff
        /*0b68*/ 	.word	0x00036850
        /*0b6c*/ 	.short	0x010a
        /*0b6e*/ 	.byte	0x0a
	.zero		1


	//   ....[29]....
        /*0b70*/ 	.word	0x00008890
        /*0b74*/ 	.word	0x000000ff
        /*0b78*/ 	.word	0x00036850
        /*0b7c*/ 	.short	0x010a
        /*0b7e*/ 	.byte	0x0a
	.zero		1


	//   ....[30]....
        /*0b80*/ 	.word	0x00009fd0
        /*0b84*/ 	.word	0x0000000a
        /*0b88*/ 	.word	0x00000000
        /*0b8c*/ 	.short	0x0101
        /*0b8e*/ 	.byte	0x3f
	.zero		1


	//   ....[31]....
        /*0b90*/ 	.word	0x0000a010
        /*0b94*/ 	.word	0x00000088
        /*0b98*/ 	.word	0x00000000
        /*0b9c*/ 	.short	0x0101
        /*0b9e*/ 	.byte	0x3f
	.zero		1


	//   ....[32]....
        /*0ba0*/ 	.word	0x0000a6b0
        /*0ba4*/ 	.word	0x000000ff
        /*0ba8*/ 	.word	0x00036830
        /*0bac*/ 	.short	0x010a
        /*0bae*/ 	.byte	0x06
	.zero		1


	//   ....[33]....
        /*0bb0*/ 	.word	0x0000a6f0
        /*0bb4*/ 	.word	0x000000ff
        /*0bb8*/ 	.word	0x00036830
        /*0bbc*/ 	.short	0x010a
        /*0bbe*/ 	.byte	0x06
	.zero		1


	//   ....[34]....
        /*0bc0*/ 	.word	0x0000ce10
        /*0bc4*/ 	.word	0x000000ff
        /*0bc8*/ 	.word	0x00036850
        /*0bcc*/ 	.short	0x010a
        /*0bce*/ 	.byte	0x0a
	.zero		1


	//   ....[35]....
        /*0bd0*/ 	.word	0x0000ce50
        /*0bd4*/ 	.word	0x000000ff
        /*0bd8*/ 	.word	0x00036850
        /*0bdc*/ 	.short	0x010a
        /*0bde*/ 	.byte	0x0a
	.zero		1


	//   ....[36]....
        /*0be0*/ 	.word	0x0000dd60
        /*0be4*/ 	.word	0x00000091
        /*0be8*/ 	.word	0x00000000
        /*0bec*/ 	.short	0x0101
        /*0bee*/ 	.byte	0x3f
	.zero		1


	//   ....[37]....
        /*0bf0*/ 	.word	0x0000ddb0
        /*0bf4*/ 	.word	0x00000092
        /*0bf8*/ 	.word	0x00000000
        /*0bfc*/ 	.short	0x0101
        /*0bfe*/ 	.byte	0x3f
	.zero		1


	//   ....[38]....
        /*0c00*/ 	.word	0x0000e940
        /*0c04*/ 	.word	0x000000ff
        /*0c08*/ 	.word	0x00036850
        /*0c0c*/ 	.short	0x010a
        /*0c0e*/ 	.byte	0x05
	.zero		1


	//   ....[39]....
        /*0c10*/ 	.word	0x0000e980
        /*0c14*/ 	.word	0x000000ff
        /*0c18*/ 	.word	0x00036850
        /*0c1c*/ 	.short	0x010a
        /*0c1e*/ 	.byte	0x05
	.zero		1


	//   ....[40]....
        /*0c20*/ 	.word	0x0000ee90
        /*0c24*/ 	.word	0x0000000b
        /*0c28*/ 	.word	0x00000000
        /*0c2c*/ 	.short	0x0101
        /*0c2e*/ 	.byte	0x3f
	.zero		1


	//   ....[41]....
        /*0c30*/ 	.word	0x00010d00
        /*0c34*/ 	.word	0x000000ff
        /*0c38*/ 	.word	0x00000000
        /*0c3c*/ 	.short	0x0101
        /*0c3e*/ 	.byte	0x08
	.zero		1


	//   ....[42]....
        /*0c40*/ 	.word	0x00011400
        /*0c44*/ 	.word	0x000000ff
        /*0c48*/ 	.word	0x00000000
        /*0c4c*/ 	.short	0x0101
        /*0c4e*/ 	.byte	0x08
	.zero		1


	//   ....[43]....
        /*0c50*/ 	.word	0x000157a0
        /*0c54*/ 	.word	0x00000000
        /*0c58*/ 	.word	0x00036840
        /*0c5c*/ 	.short	0x010a
        /*0c5e*/ 	.byte	0x3f
	.zero		1


	//   ....[44]....
        /*0c60*/ 	.word	0x00016780
        /*0c64*/ 	.word	0x00000012
        /*0c68*/ 	.word	0x00036800
        /*0c6c*/ 	.short	0x0107
        /*0c6e*/ 	.byte	0x3f
	.zero		1


	//   ....[45]....
        /*0c70*/ 	.word	0x00016890
        /*0c74*/ 	.word	0x00000012
        /*0c78*/ 	.word	0x00036800
        /*0c7c*/ 	.short	0x0101
        /*0c7e*/ 	.byte	0x3f
	.zero		1


	//   ....[46]....
        /*0c80*/ 	.word	0x000168b0
        /*0c84*/ 	.word	0x00000012
        /*0c88*/ 	.word	0x00036820
        /*0c8c*/ 	.short	0x010a
        /*0c8e*/ 	.byte	0x3f
	.zero		1


	//   ....[47]....
        /*0c90*/ 	.word	0x00016c80
        /*0c94*/ 	.word	0x00000003
        /*0c98*/ 	.word	0x00036840
        /*0c9c*/ 	.short	0x010a
        /*0c9e*/ 	.byte	0x3f
	.zero		1


	//   ....[48]....
        /*0ca0*/ 	.word	0x00017120
        /*0ca4*/ 	.word	0x00000003
        /*0ca8*/ 	.word	0x00000060
        /*0cac*/ 	.short	0x010a
        /*0cae*/ 	.byte	0x3f
	.zero		1


	//   ....[49]....
        /*0cb0*/ 	.word	0x000178b0
        /*0cb4*/ 	.word	0x00000003
        /*0cb8*/ 	.word	0x00036840
        /*0cbc*/ 	.short	0x010a
        /*0cbe*/ 	.byte	0x3f
	.zero		1


	//   ....[50]....
        /*0cc0*/ 	.word	0x00017d50
        /*0cc4*/ 	.word	0x00000002
        /*0cc8*/ 	.word	0x00000060
        /*0ccc*/ 	.short	0x010a
        /*0cce*/ 	.byte	0x3f
	.zero		1


	//   ....[51]....
        /*0cd0*/ 	.word	0x00018420
        /*0cd4*/ 	.word	0x00000002
        /*0cd8*/ 	.word	0x00036840
        /*0cdc*/ 	.short	0x010a
        /*0cde*/ 	.byte	0x3f
	.zero		1


	//   ....[52]....
        /*0ce0*/ 	.word	0x000188c0
        /*0ce4*/ 	.word	0x00000002
        /*0ce8*/ 	.word	0x00000060
        /*0cec*/ 	.short	0x010a
        /*0cee*/ 	.byte	0x3f
	.zero		1


	//   ....[53]....
        /*0cf0*/ 	.word	0x00018f40
        /*0cf4*/ 	.word	0x00000000
        /*0cf8*/ 	.word	0x00036860
        /*0cfc*/ 	.short	0x010a
        /*0cfe*/ 	.byte	0x3f
	.zero		1


	//   ....[54]....
        /*0d00*/ 	.word	0x0001a6a0
        /*0d04*/ 	.word	0x00000000
        /*0d08*/ 	.word	0x00036820
        /*0d0c*/ 	.short	0x010a
        /*0d0e*/ 	.byte	0x3f
	.zero		1


	//   ....[55]....
        /*0d10*/ 	.word	0x0001a8b0
        /*0d14*/ 	.word	0x00000006
        /*0d18*/ 	.word	0x00000000
        /*0d1c*/ 	.short	0x010a
        /*0d1e*/ 	.byte	0x3f
	.zero		1


	//   ....[56]....
        /*0d20*/ 	.word	0x0001a8e0
        /*0d24*/ 	.word	0x00000007
        /*0d28*/ 	.word	0x00000000
        /*0d2c*/ 	.short	0x010a
        /*0d2e*/ 	.byte	0x3f
	.zero		1


	//   ....[57]....
        /*0d30*/ 	.word	0x0001a940
        /*0d34*/ 	.word	0x00000004
        /*0d38*/ 	.word	0x00000000
        /*0d3c*/ 	.short	0x010a
        /*0d3e*/ 	.byte	0x3f
	.zero		1


	//   ....[58]....
        /*0d40*/ 	.word	0x0001a970
        /*0d44*/ 	.word	0x00000003
        /*0d48*/ 	.word	0x00000000
        /*0d4c*/ 	.short	0x010a
        /*0d4e*/ 	.byte	0x3f
	.zero		1


	//   ....[59]....
        /*0d50*/ 	.word	0x0001a9e0
        /*0d54*/ 	.word	0x00000003
        /*0d58*/ 	.word	0x00036800
        /*0d5c*/ 	.short	0x010a
        /*0d5e*/ 	.byte	0x3f
	.zero		1


	//   ....[60]....
        /*0d60*/ 	.word	0x0001aa30
        /*0d64*/ 	.word	0x00000000
        /*0d68*/ 	.word	0x00036830
        /*0d6c*/ 	.short	0x010a
        /*0d6e*/ 	.byte	0x3f
	.zero		1


	//   ....[61]....
        /*0d70*/ 	.word	0x0001aa90
        /*0d74*/ 	.word	0x00000004
        /*0d78*/ 	.word	0x00036830
        /*0d7c*/ 	.short	0x010a
        /*0d7e*/ 	.byte	0x3f
	.zero		1


	//   ....[62]....
        /*0d80*/ 	.word	0x0001aaf0
        /*0d84*/ 	.word	0x00000002
        /*0d88*/ 	.word	0x00036850
        /*0d8c*/ 	.short	0x010a
        /*0d8e*/ 	.byte	0x3f
	.zero		1


	//   ....[63]....
        /*0d90*/ 	.word	0x0001ab50
        /*0d94*/ 	.word	0x00000004
        /*0d98*/ 	.word	0x00036830
        /*0d9c*/ 	.short	0x010a
        /*0d9e*/ 	.byte	0x3f
	.zero		1


	//   ....[64]....
        /*0da0*/ 	.word	0x0001abb0
        /*0da4*/ 	.word	0x00000002
        /*0da8*/ 	.word	0x00036850
        /*0dac*/ 	.short	0x010a
        /*0dae*/ 	.byte	0x3f
	.zero		1


	//   ....[65]....
        /*0db0*/ 	.word	0x0001ac10
        /*0db4*/ 	.word	0x00000007
        /*0db8*/ 	.word	0x00036850
        /*0dbc*/ 	.short	0x010a
        /*0dbe*/ 	.byte	0x3f
	.zero		1


	//   ....[66]....
        /*0dc0*/ 	.word	0x0001adb0
        /*0dc4*/ 	.word	0x00000000
        /*0dc8*/ 	.word	0x00036840
        /*0dcc*/ 	.short	0x010a
        /*0dce*/ 	.byte	0x3f
	.zero		1


	//   ....[67]....
        /*0dd0*/ 	.word	0x0001b9e0
        /*0dd4*/ 	.word	0x00000012
        /*0dd8*/ 	.word	0x00036820
        /*0ddc*/ 	.short	0x010a
        /*0dde*/ 	.byte	0x3f
	.zero		1


	//   ....[68]....
        /*0de0*/ 	.word	0x0001ba30
        /*0de4*/ 	.word	0x00000003
        /*0de8*/ 	.word	0x00036840
        /*0dec*/ 	.short	0x010a
        /*0dee*/ 	.byte	0x3f
	.zero		1


	//   ....[69]....
        /*0df0*/ 	.word	0x0001ba80
        /*0df4*/ 	.word	0x00000003
        /*0df8*/ 	.word	0x00000060
        /*0dfc*/ 	.short	0x010a
        /*0dfe*/ 	.byte	0x3f
	.zero		1


	//   ....[70]....
        /*0e00*/ 	.word	0x0001bad0
        /*0e04*/ 	.word	0x00000003
        /*0e08*/ 	.word	0x00036840
        /*0e0c*/ 	.short	0x010a
        /*0e0e*/ 	.byte	0x3f
	.zero		1


	//   ....[71]....
        /*0e10*/ 	.word	0x0001bb20
        /*0e14*/ 	.word	0x00000002
        /*0e18*/ 	.word	0x00000060
        /*0e1c*/ 	.short	0x010a
        /*0e1e*/ 	.byte	0x3f
	.zero		1


	//   ....[72]....
        /*0e20*/ 	.word	0x0001bb70
        /*0e24*/ 	.word	0x00000002
        /*0e28*/ 	.word	0x00036840
        /*0e2c*/ 	.short	0x010a
        /*0e2e*/ 	.byte	0x3f
	.zero		1


	//   ....[73]....
        /*0e30*/ 	.word	0x0001bbc0
        /*0e34*/ 	.word	0x00000002
        /*0e38*/ 	.word	0x00000060
        /*0e3c*/ 	.short	0x010a
        /*0e3e*/ 	.byte	0x3f
	.zero		1


	//   ....[74]....
        /*0e40*/ 	.word	0x0001bc10
        /*0e44*/ 	.word	0x00000000
        /*0e48*/ 	.word	0x00036860
        /*0e4c*/ 	.short	0x010a
        /*0e4e*/ 	.byte	0x3f
	.zero		1


	//   ....[75]....
        /*0e50*/ 	.word	0x0001c790
        /*0e54*/ 	.word	0x00000000
        /*0e58*/ 	.word	0x00036820
        /*0e5c*/ 	.short	0x010a
        /*0e5e*/ 	.byte	0x3f
	.zero		1


	//   ....[76]....
        /*0e60*/ 	.word	0x0001c930
        /*0e64*/ 	.word	0x00000006
        /*0e68*/ 	.word	0x00000000
        /*0e6c*/ 	.short	0x010a
        /*0e6e*/ 	.byte	0x3f
	.zero		1


	//   ....[77]....
        /*0e70*/ 	.word	0x0001c980
        /*0e74*/ 	.word	0x00000007
        /*0e78*/ 	.word	0x00000000
        /*0e7c*/ 	.short	0x010a
        /*0e7e*/ 	.byte	0x3f
	.zero		1


	//   ....[78]....
        /*0e80*/ 	.word	0x0001c9d0
        /*0e84*/ 	.word	0x00000004
        /*0e88*/ 	.word	0x00000000
        /*0e8c*/ 	.short	0x010a
        /*0e8e*/ 	.byte	0x3f
	.zero		1


	//----- nvinfo : EIATTR_NUM_MBARRIERS
	.align		4
.L_299:
        /*0e90*/ 	.byte	0x03, 0x38
        /*0e92*/ 	.short	0x0016


	//----- nvinfo : EIATTR_EXIT_INSTR_OFFSETS
	.align		4
        /*0e94*/ 	.byte	0x04, 0x1c
        /*0e96*/ 	.short	(.L_301 - .L_300)


	//   ....[0]....
.L_300:
        /*0e98*/ 	.word	0x00000a50


	//   ....[1]....
        /*0e9c*/ 	.word	0x000132f0


	//   ....[2]....
        /*0ea0*/ 	.word	0x0001a9c0


	//----- nvinfo : EIATTR_MAX_THREADS
	.align		4
.L_301:
        /*0ea4*/ 	.byte	0x04, 0x05
        /*0ea6*/ 	.short	(.L_303 - .L_302)
.L_302:
        /*0ea8*/ 	.word	0x00000180
        /*0eac*/ 	.word	0x00000001
        /*0eb0*/ 	.word	0x00000001


	//----- nvinfo : EIATTR_CRS_STACK_SIZE
	.align		4
.L_303:
        /*0eb4*/ 	.byte	0x04, 0x1e
        /*0eb6*/ 	.short	(.L_305 - .L_304)
.L_304:
        /*0eb8*/ 	.word	0x00000000


	//----- nvinfo : EIATTR_CBANK_PARAM_SIZE
	.align		4
.L_305:
        /*0ebc*/ 	.byte	0x03, 0x19
        /*0ebe*/ 	.short	0x0af0


	//----- nvinfo : EIATTR_PARAM_CBANK
	.align		4
        /*0ec0*/ 	.byte	0x04, 0x0a
        /*0ec2*/ 	.short	(.L_307 - .L_306)
	.align		4
.L_306:
        /*0ec4*/ 	.word	index@(.nv.constant0._ZN7cutlass13device_kernelIN5flash11enable_sm90INS1_16FlashAttnFwdSm90INS1_25CollectiveMainloopFwdSm90ILi2EN4cute5tupleIJNS5_1CILi1EEES8_S8_EEENS6_IJNS7_ILi128EEENS7_ILi112EEENS7_ILi192EEEEEELi192ENS_6half_tEfNS_4arch4Sm90ELb1ELb0ELb0ELb1ELb0ELb0ELb0ELb1ELb1ELb1ELb1ELb0EEENS1_21CollectiveEpilogueFwdINS6_IJSA_SC_SB_EEES9_SE_SG_Li256ELb1ELb1ELb1ELb0EEENS1_36VarlenDynamicPersistentTileSchedulerILi128ELi112ELi256ELi128ELb1ELb1ELb1ELb1ELb1ELb1EEEEEEEEEvNT_6ParamsE)
        /*0ec8*/ 	.short	0x0210
        /*0eca*/ 	.short	0x0af0


	//----- nvinfo : EIATTR_SW_WAR
	.align		4
.L_307:
        /*0ecc*/ 	.byte	0x04, 0x36
        /*0ece*/ 	.short	(.L_309 - .L_308)
.L_308:
        /*0ed0*/ 	.word	0x00000008
.L_309:


//--------------------- .nv.info._ZN7cutlass13device_kernelIN5flash11enable_sm90INS1_16FlashAttnFwdSm90INS1_25CollectiveMainloopFwdSm90ILi2EN4cute5tupleIJNS5_1CILi1EEES8_S8_EEENS6_IJNS7_ILi128EEENS7_ILi112EEENS7_ILi192EEEEEELi192ENS_6half_tEfNS_4arch4Sm90ELb1ELb0ELb0ELb1ELb0ELb1ELb0ELb1ELb1ELb1ELb1ELb0EEENS1_21CollectiveEpilogueFwdINS6_IJSA_SC_SB_EEES9_SE_SG_Li256ELb1ELb1ELb1ELb0EEENS1_36VarlenDynamicPersistentTileSchedulerILi128ELi112ELi256ELi128ELb1ELb1ELb1ELb1ELb1ELb1EEEEEEEEEvNT_6ParamsE --------------------------
	.section	.nv.info._ZN7cutlass13device_kernelIN5flash11enable_sm90INS1_16FlashAttnFwdSm90INS1_25CollectiveMainloopFwdSm90ILi2EN4cute5tupleIJNS5_1CILi1EEES8_S8_EEENS6_IJNS7_ILi128EEENS7_ILi112EEENS7_ILi192EEEEEELi192ENS_6half_tEfNS_4arch4Sm90ELb1ELb0ELb0ELb1ELb0ELb1ELb0ELb1ELb1ELb1ELb1ELb0EEENS1_21CollectiveEpilogueFwdINS6_IJSA_SC_SB_EEES9_SE_SG_Li256ELb1ELb1ELb1ELb0EEENS1_36VarlenDynamicPersistentTileSchedulerILi128ELi112ELi256ELi128ELb1ELb1ELb1ELb1ELb1ELb1EEEEEEEEEvNT_6ParamsE,"",@"SHT_CUDA_INFO"
	.sectionflags	@""
	.align	4


	//----- nvinfo : EIATTR_CUDA_API_VERSION
	.align		4
        /*0000*/ 	.byte	0x04, 0x37
        /*0002*/ 	.short	(.L_311 - .L_310)
.L_310:
        /*0004*/ 	.word	0x00000082


	//----- nvinfo : EIATTR_KPARAM_INFO
	.align		4
.L_311:
        /*0008*/ 	.byte	0x04, 0x17
        /*000a*/ 	.short	(.L_313 - .L_312)
.L_312:
        /*000c*/ 	.word	0x00000000
        /*0010*/ 	.short	0x0000
        /*0012*/ 	.short	0x0070
        /*0014*/ 	.byte	0x00, 0xf0, 0x01, 0x2a


	//----- nvinfo : EIATTR_SPARSE_MMA_MASK
	.align		4
.L_313:
        /*0018*/ 	.byte	0x03, 0x50
        /*001a*/ 	.short	0x0000


	//----- nvinfo : EIATTR_MAXREG_COUNT
	.align		4
        /*001c*/ 	.byte	0x03, 0x1b
        /*001e*/ 	.short	0x00a8


	//----- nvinfo : EIATTR_NUM_BARRIERS
	.align		4
        /*0020*/ 	.byte	0x02, 0x4c
        /*0022*/ 	.byte	0x10
	.zero		1


	//----- nvinfo : EIATTR_EXTERNS
	.align		4
        /*0024*/ 	.byte	0x04, 0x0f
        /*0026*/ 	.short	(.L_315 - .L_314)


	//   ....[0]....
	.align		4
.L_314:
        /*0028*/ 	.word	index@(__assertfail)


	//----- nvinfo : EIATTR_ANNOTATIONS
	.align		4
.L_315:
        /*002c*/ 	.byte	0x04, 0x55
        /*002e*/ 	.short	(.L_317 - .L_316)


	//   ....[0]....
.L_316:
        /* <DEDUP_REMOVED lines=114> */


	//----- nvinfo : EIATTR_MERCURY_ISA_VERSION
	.align		4
.L_317:
        /*0740*/ 	.byte	0x03, 0x5f
        /*0742*/ 	.short	0x0101


	//----- nvinfo : EIATTR_UNUSED_LOAD_BYTE_OFFSET
	.align		4
        /*0744*/ 	.byte	0x04, 0x44
        /*0746*/ 	.short	(.L_319 - .L_318)


	//   ....[0]....
.L_318:
        /*0748*/ 	.word	0x00000ab0
        /*074c*/ 	.word	0x0000fff0


	//   ....[1]....
        /*0750*/ 	.word	0x000228a0
        /*0754*/ 	.word	0x0000fff0


	//----- nvinfo : EIATTR_INT_WARP_WIDE_INSTR_OFFSETS
	.align		4
.L_319:
        /*0758*/ 	.byte	0x04, 0x31
        /*075a*/ 	.short	(.L_321 - .L_320)


	//   ....[0]....
.L_320:
        /*075c*/ 	.word	0x00000190


	//   ....[1]....
        /*0760*/ 	.word	0x000001d0


	//   ....[2]....
        /*0764*/ 	.word	0x00000240


	//   ....[3]....
        /*0768*/ 	.word	0x00029b60


	//   ....[4]....
        /*076c*/ 	.word	0x00029bf0


	//   ....[5]....
        /*0770*/ 	.word	0x0002d9b0


	//   ....[6]....
        /*0774*/ 	.word	0x0002da10


	//----- nvinfo : EIATTR_COOP_GROUP_MASK_REGIDS
	.align		4
.L_321:
        /*0778*/ 	.byte	0x04, 0x29
        /*077a*/ 	.short	(.L_323 - .L_322)


	//   ....[0]....
.L_322:
        /*077c*/ 	.word	0xffffffff


	//   ....[1]....
        /*0780*/ 	.word	0xffffffff


	//   ....[2]....
        /*0784*/ 	.word	0xffffffff


	//   ....[3]....
        /*0788*/ 	.word	0xffffffff


	//   ....[4]....
        /*078c*/ 	.word	0xffffffff


	//   ....[5]....
        /*0790*/ 	.word	0xffffffff


	//   ....[6]....
        /*0794*/ 	.word	0xffffffff


	//   ....[7]....
        /*0798*/ 	.word	0xffffffff


	//   ....[8]....
        /*079c*/ 	.word	0xffffffff


	//   ....[9]....
        /*07a0*/ 	.word	0xffffffff


	//   ....[10]....
        /*07a4*/ 	.word	0xffffffff


	//   ....[11]....
        /*07a8*/ 	.word	0xffffffff


	//   ....[12]....
        /*07ac*/ 	.word	0xffffffff


	//   ....[13]....
        /*07b0*/ 	.word	0xffffffff


	//   ....[14]....
        /*07b4*/ 	.word	0xffffffff


	//   ....[15]....
        /*07b8*/ 	.word	0xffffffff


	//   ....[16]....
        /*07bc*/ 	.word	0xffffffff


	//   ....[17]....
        /*07c0*/ 	.word	0xffffffff


	//   ....[18]....
        /*07c4*/ 	.word	0xffffffff


	//   ....[19]....
        /*07c8*/ 	.word	0xffffffff


	//   ....[20]....
        /*07cc*/ 	.word	0xffffffff


	//   ....[21]....
        /*07d0*/ 	.word	0xffffffff


	//   ....[22]....
        /*07d4*/ 	.word	0xffffffff


	//   ....[23]....
        /*07d8*/ 	.word	0xffffffff


	//   ....[24]....
        /*07dc*/ 	.word	0xffffffff


	//   ....[25]....
        /*07e0*/ 	.word	0xffffffff


	//   ....[26]....
        /*07e4*/ 	.word	0xffffffff


	//   ....[27]....
        /*07e8*/ 	.word	0xffffffff


	//   ....[28]....
        /*07ec*/ 	.word	0xffffffff


	//   ....[29]....
        /*07f0*/ 	.word	0xffffffff


	//   ....[30]....
        /*07f4*/ 	.word	0xffffffff


	//   ....[31]....
        /*07f8*/ 	.word	0xffffffff


	//   ....[32]....
        /*07fc*/ 	.word	0xffffffff


	//   ....[33]....
        /*0800*/ 	.word	0xffffffff


	//   ....[34]....
        /*0804*/ 	.word	0xffffffff


	//   ....[35]....
        /*0808*/ 	.word	0xffffffff


	//   ....[36]....
        /*080c*/ 	.word	0xffffffff


	//   ....[37]....
        /*0810*/ 	.word	0xffffffff


	//   ....[38]....
        /*0814*/ 	.word	0xffffffff


	//   ....[39]....
        /*0818*/ 	.word	0xffffffff


	//   ....[40]....
        /*081c*/ 	.word	0xffffffff


	//   ....[41]....
        /*0820*/ 	.word	0xffffffff


	//   ....[42]....
        /*0824*/ 	.word	0xffffffff


	//   ....[43]....
        /*0828*/ 	.word	0xffffffff


	//   ....[44]....
        /*082c*/ 	.word	0xffffffff


	//   ....[45]....
        /*0830*/ 	.word	0xffffffff


	//   ....[46]....
        /*0834*/ 	.word	0xffffffff


	//   ....[47]....
        /*0838*/ 	.word	0xffffffff


	//   ....[48]....
        /*083c*/ 	.word	0xffffffff


	//   ....[49]....
        /*0840*/ 	.word	0xffffffff


	//   ....[50]....
        /*0844*/ 	.word	0xffffffff


	//   ....[51]....
        /*0848*/ 	.word	0xffffffff


	//   ....[52]....
        /*084c*/ 	.word	0xffffffff


	//   ....[53]....
        /*0850*/ 	.word	0xffffffff


	//   ....[54]....
        /*0854*/ 	.word	0xffffffff


	//   ....[55]....
        /*0858*/ 	.word	0xffffffff


	//   ....[56]....
        /*085c*/ 	.word	0xffffffff


	//   ....[57]....
        /*0860*/ 	.word	0xffffffff


	//   ....[58]....
        /*0864*/ 	.word	0xffffffff


	//   ....[59]....
        /*0868*/ 	.word	0xffffffff


	//   ....[60]....
        /*086c*/ 	.word	0xffffffff


	//   ....[61]....
        /*0870*/ 	.word	0xffffffff


	//   ....[62]....
        /*0874*/ 	.word	0xffffffff


	//   ....[63]....
        /*0878*/ 	.word	0xffffffff


	//   ....[64]....
        /*087c*/ 	.word	0xffffffff


	//   ....[65]....
        /*0880*/ 	.word	0xffffffff


	//   ....[66]....
        /*0884*/ 	.word	0xffffffff


	//   ....[67]....
        /*0888*/ 	.word	0xffffffff


	//   ....[68]....
        /*088c*/ 	.word	0xffffffff


	//   ....[69]....
        /*0890*/ 	.word	0xffffffff


	//   ....[70]....
        /*0894*/ 	.word	0xffffffff


	//   ....[71]....
        /*0898*/ 	.word	0xffffffff


	//   ....[72]....
        /*089c*/ 	.word	0xffffffff


	//   ....[73]....
        /*08a0*/ 	.word	0xffffffff


	//   ....[74]....
        /*08a4*/ 	.word	0xffffffff


	//   ....[75]....
        /*08a8*/ 	.word	0xffffffff


	//   ....[76]....
        /*08ac*/ 	.word	0xffffffff


	//   ....[77]....
        /*08b0*/ 	.word	0xffffffff


	//   ....[78]....
        /*08b4*/ 	.word	0xffffffff


	//   ....[79]....
        /*08b8*/ 	.word	0xffffffff


	//   ....[80]....
        /*08bc*/ 	.word	0xffffffff


	//   ....[81]....
        /*08c0*/ 	.word	0xffffffff


	//   ....[82]....
        /*08c4*/ 	.word	0xffffffff


	//   ....[83]....
        /*08c8*/ 	.word	0xffffffff


	//   ....[84]....
        /*08cc*/ 	.word	0xffffffff


	//   ....[85]....
        /*08d0*/ 	.word	0xffffffff


	//   ....[86]....
        /*08d4*/ 	.word	0xffffffff


	//   ....[87]....
        /*08d8*/ 	.word	0xffffffff


	//   ....[88]....
        /*08dc*/ 	.word	0xffffffff


	//   ....[89]....
        /*08e0*/ 	.word	0xffffffff


	//   ....[90]....
        /*08e4*/ 	.word	0xffffffff


	//   ....[91]....
        /*08e8*/ 	.word	0xffffffff


	//   ....[92]....
        /*08ec*/ 	.word	0xffffffff


	//   ....[93]....
        /*08f0*/ 	.word	0xffffffff


	//   ....[94]....
        /*08f4*/ 	.word	0xffffffff


	//   ....[95]....
        /*08f8*/ 	.word	0xffffffff


	//   ....[96]....
        /*08fc*/ 	.word	0xffffffff


	//   ....[97]....
        /*0900*/ 	.word	0xffffffff


	//   ....[98]....
        /*0904*/ 	.word	0xffffffff


	//   ....[99]....
        /*0908*/ 	.word	0xffffffff


	//   ....[100]....
        /*090c*/ 	.word	0xffffffff


	//   ....[101]....
        /*0910*/ 	.word	0xffffffff


	//   ....[102]....
        /*0914*/ 	.word	0xffffffff


	//   ....[103]....
        /*0918*/ 	.word	0xffffffff


	//   ....[104]....
        /*091c*/ 	.word	0xffffffff


	//   ....[105]....
        /*0920*/ 	.word	0xffffffff


	//   ....[106]....
        /*0924*/ 	.word	0xffffffff


	//   ....[107]....
        /*0928*/ 	.word	0xffffffff


	//   ....[108]....
        /*092c*/ 	.word	0xffffffff


	//   ....[109]....
        /*0930*/ 	.word	0xffffffff


	//   ....[110]....
        /*0934*/ 	.word	0xffffffff


	//   ....[111]....
        /*0938*/ 	.word	0xffffffff


	//   ....[112]....
        /*093c*/ 	.word	0xffffffff


	//   ....[113]....
        /*0940*/ 	.word	0xffffffff


	//   ....[114]....
        /*0944*/ 	.word	0xffffffff


	//   ....[115]....
        /*0948*/ 	.word	0xffffffff


	//   ....[116]....
        /*094c*/ 	.word	0xffffffff


	//   ....[117]....
        /*0950*/ 	.word	0xffffffff


	//   ....[118]....
        /*0954*/ 	.word	0xffffffff


	//   ....[119]....
        /*0958*/ 	.word	0xffffffff


	//   ....[120]....
        /*095c*/ 	.word	0xffffffff


	//   ....[121]....
        /*0960*/ 	.word	0xffffffff


	//   ....[122]....
        /*0964*/ 	.word	0x0500000f


	//   ....[123]....
        /*0968*/ 	.word	0x0500000f


	//   ....[124]....
        /*096c*/ 	.word	0x0500000f


	//   ....[125]....
        /*0970*/ 	.word	0x0500000f


	//   ....[126]....
        /*0974*/ 	.word	0x0500000f


	//   ....[127]....
        /*0978*/ 	.word	0x0500000f


	//   ....[128]....
        /*097c*/ 	.word	0x0500000f


	//   ....[129]....
        /*0980*/ 	.word	0x0500000f


	//   ....[130]....
        /*0984*/ 	.word	0x0500000f


	//   ....[131]....
        /*0988*/ 	.word	0x0500000f


	//   ....[132]....
        /*098c*/ 	.word	0x0500000f


	//   ....[133]....
        /*0990*/ 	.word	0x0500000f


	//   ....[134]....
        /*0994*/ 	.word	0x0500000f


	//   ....[135]....
        /*0998*/ 	.word	0x0500000f


	//   ....[136]....
        /*099c*/ 	.word	0x0500000f


	//   ....[137]....
        /*09a0*/ 	.word	0x0500000f


	//   ....[138]....
        /*09a4*/ 	.word	0x0500000f


	//   ....[139]....
        /*09a8*/ 	.word	0x0500000f


	//   ....[140]....
        /*09ac*/ 	.word	0x0500000f


	//   ....[141]....
        /*09b0*/ 	.word	0x0500000f


	//   ....[142]....
        /*09b4*/ 	.word	0x0500000f


	//   ....[143]....
        /*09b8*/ 	.word	0x0500000f


	//   ....[144]....
        /*09bc*/ 	.word	0x0500000f


	//   ....[145]....
        /*09c0*/ 	.word	0x0500000f


	//   ....[146]....
        /*09c4*/ 	.word	0x0500000f


	//   ....[147]....
        /*09c8*/ 	.word	0x0500000f


	//   ....[148]....
        /*09cc*/ 	.word	0x0500000f


	//   ....[149]....
        /*09d0*/ 	.word	0x0500000f


	//   ....[150]....
        /*09d4*/ 	.word	0x0500000f


	//   ....[151]....
        /*09d8*/ 	.word	0x0500000f


	//   ....[152]....
        /*09dc*/ 	.word	0x0500000f


	//   ....[153]....
        /*09e0*/ 	.word	0x0500000f


	//   ....[154]....
        /*09e4*/ 	.word	0x0500000f


	//   ....[155]....
        /*09e8*/ 	.word	0x0500000f


	//   ....[156]....
        /*09ec*/ 	.word	0x0500000f


	//   ....[157]....
        /*09f0*/ 	.word	0x0500000f


	//   ....[158]....
        /*09f4*/ 	.word	0x0500000f


	//   ....[159]....
        /*09f8*/ 	.word	0x0500000f


	//   ....[160]....
        /*09fc*/ 	.word	0x0500000f


	//   ....[161]....
        /*0a00*/ 	.word	0x0500000f


	//   ....[162]....
        /*0a04*/ 	.word	0x0500000f


	//   ....[163]....
        /*0a08*/ 	.word	0x0500000f


	//   ....[164]....
        /*0a0c*/ 	.word	0x0500000f


	//   ....[165]....
        /*0a10*/ 	.word	0x0500000f


	//   ....[166]....
        /*0a14*/ 	.word	0x0500000f


	//   ....[167]....
        /*0a18*/ 	.word	0x0500000f


	//   ....[168]....
        /*0a1c*/ 	.word	0x0500000f


	//   ....[169]....
        /*0a20*/ 	.word	0x0500000f


	//   ....[170]....
        /*0a24*/ 	.word	0x0500000f


	//   ....[171]....
        /*0a28*/ 	.word	0x0500000f


	//   ....[172]....
        /*0a2c*/ 	.word	0x0500000f


	//   ....[173]....
        /*0a30*/ 	.word	0x0500000f


	//   ....[174]....
        /*0a34*/ 	.word	0x0500000f


	//----- nvinfo : EIATTR_COOP_GROUP_INSTR_OFFSETS
	.align		4
.L_323:
        /*0a38*/ 	.byte	0x04, 0x28
        /*0a3a*/ 	.short	(.L_325 - .L_324)


	//   ....[0]....
.L_324:
        /*0a3c*/ 	.word	0x00000060


	//   ....[1]....
        /*0a40*/ 	.word	0x000001a0


	//   ....[2]....
        /*0a44*/ 	.word	0x000001f0


	//   ....[3]....
        /*0a48*/ 	.word	0x00000420


	//   ....[4]....
        /*0a4c*/ 	.word	0x00000580


	//   ....[5]....
        /*0a50*/ 	.word	0x000006a0


	//   ....[6]....
        /*0a54*/ 	.word	0x00000800


	//   ....[7]....
        /*0a58*/ 	.word	0x0000b0c0


	//   ....[8]....
        /*0a5c*/ 	.word	0x0000b800


	//   ....[9]....
        /*0a60*/ 	.word	0x0000b810


	//   ....[10]....
        /*0a64*/ 	.word	0x0000b820


	//   ....[11]....
        /*0a68*/ 	.word	0x0000b830


	//   ....[12]....
        /*0a6c*/ 	.word	0x0000c030


	//   ....[13]....
        /*0a70*/ 	.word	0x0000c040


	//   ....[14]....
        /*0a74*/ 	.word	0x0000c050


	//   ....[15]....
        /*0a78*/ 	.word	0x0000c060


	//   ....[16]....
        /*0a7c*/ 	.word	0x0000eeb0


	//   ....[17]....
        /*0a80*/ 	.word	0x0000eec0


	//   ....[18]....
        /*0a84*/ 	.word	0x0000eed0


	//   ....[19]....
        /*0a88*/ 	.word	0x0000eee0


	//   ....[20]....
        /*0a8c*/ 	.word	0x0000f4e0


	//   ....[21]....
        /*0a90*/ 	.word	0x0000f4f0


	//   ....[22]....
        /*0a94*/ 	.word	0x0000f500


	//   ....[23]....
        /*0a98*/ 	.word	0x0000f510


	//   ....[24]....
        /*0a9c*/ 	.word	0x00015300


	//   ....[25]....
        /*0aa0*/ 	.word	0x00015b70


	//   ....[26]....
        /*0aa4*/ 	.word	0x00015d30


	//   ....[27]....
        /*0aa8*/ 	.word	0x00015d70


	//   ....[28]....
        /*0aac*/ 	.word	0x000165b0


	//   ....[29]....
        /*0ab0*/ 	.word	0x00016630


	//   ....[30]....
        /*0ab4*/ 	.word	0x0001ada0


	//   ....[31]....
        /*0ab8*/ 	.word	0x0001ae10


	//   ....[32]....
        /*0abc*/ 	.word	0x0001b3a0


	//   ....[33]....
        /*0ac0*/ 	.word	0x0001b410


	//   ....[34]....
        /*0ac4*/ 	.word	0x0001bc60


	//   ....[35]....
        /*0ac8*/ 	.word	0x0001bcb0


	//   ....[36]....
        /*0acc*/ 	.word	0x000205c0


	//   ....[37]....
        /*0ad0*/ 	.word	0x000205e0


	//   ....[38]....
        /*0ad4*/ 	.word	0x000207c0


	//   ....[39]....
        /*0ad8*/ 	.word	0x00020b20


	//   ....[40]....
        /*0adc*/ 	.word	0x00022040


	//   ....[41]....
        /*0ae0*/ 	.word	0x00022050


	//   ....[42]....
        /*0ae4*/ 	.word	0x000220a0


	//   ....[43]....
        /*0ae8*/ 	.word	0x000220b0


	//   ....[44]....
        /*0aec*/ 	.word	0x00023600


	//   ....[45]....
        /*0af0*/ 	.word	0x00023610


	//   ....[46]....
        /*0af4*/ 	.word	0x00023620


	//   ....[47]....
        /*0af8*/ 	.word	0x00023630


	//   ....[48]....
        /*0afc*/ 	.word	0x00023f10


	//   ....[49]....
        /*0b00*/ 	.word	0x00023f70


	//   ....[50]....
        /*0b04*/ 	.word	0x00024090


	//   ....[51]....
        /*0b08*/ 	.word	0x000240b0


	//   ....[52]....
        /*0b0c*/ 	.word	0x000241b0


	//   ....[53]....
        /*0b10*/ 	.word	0x000241d0


	//   ....[54]....
        /*0b14*/ 	.word	0x000242e0


	//   ....[55]....
        /*0b18*/ 	.word	0x00024300


	//   ....[56]....
        /*0b1c*/ 	.word	0x00024810


	//   ....[57]....
        /*0b20*/ 	.word	0x00024850


	//   ....[58]....
        /*0b24*/ 	.word	0x000250f0


	//   ....[59]....
        /*0b28*/ 	.word	0x00025100


	//   ....[60]....
        /*0b2c*/ 	.word	0x00026080


	//   ....[61]....
        /*0b30*/ 	.word	0x000260b0


	//   ....[62]....
        /*0b34*/ 	.word	0x000261c0


	//   ....[63]....
        /*0b38*/ 	.word	0x000261e0


	//   ....[64]....
        /*0b3c*/ 	.word	0x000262e0


	//   ....[65]....
        /*0b40*/ 	.word	0x00026300


	//   ....[66]....
        /*0b44*/ 	.word	0x00026410


	//   ....[67]....
        /*0b48*/ 	.word	0x00026430


	//   ....[68]....
        /*0b4c*/ 	.word	0x000265c0


	//   ....[69]....
        /*0b50*/ 	.word	0x000267f0


	//   ....[70]....
        /*0b54*/ 	.word	0x00026820


	//   ....[71]....
        /*0b58*/ 	.word	0x00026850


	//   ....[72]....
        /*0b5c*/ 	.word	0x00026880


	//   ....[73]....
        /*0b60*/ 	.word	0x000268b0


	//   ....[74]....
        /*0b64*/ 	.word	0x000268e0


	//   ....[75]....
        /*0b68*/ 	.word	0x00026a80


	//   ....[76]....
        /*0b6c*/ 	.word	0x00026ab0


	//   ....[77]....
        /*0b70*/ 	.word	0x00026ae0


	//   ....[78]....
        /*0b74*/ 	.word	0x00026b10


	//   ....[79]....
        /*0b78*/ 	.word	0x00026b40


	//   ....[80]....
        /*0b7c*/ 	.word	0x00026b70


	//   ....[81]....
        /*0b80*/ 	.word	0x00026c10


	//   ....[82]....
        /*0b84*/ 	.word	0x00026c40


	//   ....[83]....
        /*0b88*/ 	.word	0x00026c50


	//   ....[84]....
        /*0b8c*/ 	.word	0x00026c80


	//   ....[85]....
        /*0b90*/ 	.word	0x000282c0


	//   ....[86]....
        /*0b94*/ 	.word	0x0002a140


	//   ....[87]....
        /*0b98*/ 	.word	0x0002ada0


	//   ....[88]....
        /*0b9c*/ 	.word	0x0002adc0


	//   ....[89]....
        /*0ba0*/ 	.word	0x0002add0


	//   ....[90]....
        /*0ba4*/ 	.word	0x0002ae00


	//   ....[91]....
        /*0ba8*/ 	.word	0x0002af20


	//   ....[92]....
        /*0bac*/ 	.word	0x0002af30


	//   ....[93]....
        /*0bb0*/ 	.word	0x0002afd0


	//   ....[94]....
        /*0bb4*/ 	.word	0x0002afe0


	//   ....[95]....
        /*0bb8*/ 	.word	0x0002b080


	//   ....[96]....
        /*0bbc*/ 	.word	0x0002b090


	//   ....[97]....
        /*0bc0*/ 	.word	0x0002b130


	//   ....[98]....
        /*0bc4*/ 	.word	0x0002b140


	//   ....[99]....
        /*0bc8*/ 	.word	0x0002b1c0


	//   ....[100]....
        /*0bcc*/ 	.word	0x0002b1f0


	//   ....[101]....
        /*0bd0*/ 	.word	0x0002b240


	//   ....[102]....
        /*0bd4*/ 	.word	0x0002b280


	//   ....[103]....
        /*0bd8*/ 	.word	0x0002e1e0


	//   ....[104]....
        /*0bdc*/ 	.word	0x0002e210


	//   ....[105]....
        /*0be0*/ 	.word	0x0002e270


	//   ....[106]....
        /*0be4*/ 	.word	0x0002e2a0


	//   ....[107]....
        /*0be8*/ 	.word	0x0002e2d0


	//   ....[108]....
        /*0bec*/ 	.word	0x0002e300


	//   ....[109]....
        /*0bf0*/ 	.word	0x0002e330


	//   ....[110]....
        /*0bf4*/ 	.word	0x0002e360


	//   ....[111]....
        /*0bf8*/ 	.word	0x0002e520


	//   ....[112]....
        /*0bfc*/ 	.word	0x0002e550


	//   ....[113]....
        /*0c00*/ 	.word	0x0002e580


	//   ....[114]....
        /*0c04*/ 	.word	0x0002e5b0


	//   ....[115]....
        /*0c08*/ 	.word	0x0002e5e0


	//   ....[116]....
        /*0c0c*/ 	.word	0x0002e610


	//   ....[117]....
        /*0c10*/ 	.word	0x0002e6e0


	//   ....[118]....
        /*0c14*/ 	.word	0x0002e700


	//   ....[119]....
        /*0c18*/ 	.word	0x0002e710


	//   ....[120]....
        /*0c1c*/ 	.word	0x0002e790


	//   ....[121]....
        /*0c20*/ 	.word	0x0002f2d0


	//   ....[122]....
        /*0c24*/ 	.word	0x0002f710


	//   ....[123]....
        /*0c28*/ 	.word	0x0002f7a0


	//   ....[124]....
        /*0c2c*/ 	.word	0x0002f7f0


	//   ....[125]....
        /*0c30*/ 	.word	0x0002f840


	//   ....[126]....
        /*0c34*/ 	.word	0x0002f8d0


	//   ....[127]....
        /*0c38*/ 	.word	0x0002f960


	//   ....[128]....
        /*0c3c*/ 	.word	0x0002f9b0


	//   ....[129]....
        /*0c40*/ 	.word	0x0002fa00


	//   ....[130]....
        /*0c44*/ 	.word	0x0002faf0


	//   ....[131]....
        /*0c48*/ 	.word	0x0002fb80


	//   ....[132]....
        /*0c4c*/ 	.word	0x0002fbe0


	//   ....[133]....
        /*0c50*/ 	.word	0x0002fc40


	//   ....[134]....
        /*0c54*/ 	.word	0x0002fcd0


	//   ....[135]....
        /*0c58*/ 	.word	0x0002fd60


	//   ....[136]....
        /*0c5c*/ 	.word	0x0002fdb0


	//   ....[137]....
        /*0c60*/ 	.word	0x0002fe00


	//   ....[138]....
        /*0c64*/ 	.word	0x00030100


	//   ....[139]....
        /*0c68*/ 	.word	0x000303e0


	//   ....[140]....
        /*0c6c*/ 	.word	0x000305c0


	//   ....[141]....
        /*0c70*/ 	.word	0x00030610


	//   ....[142]....
        /*0c74*/ 	.word	0x00030670


	//   ....[143]....
        /*0c78*/ 	.word	0x00030750


	//   ....[144]....
        /*0c7c*/ 	.word	0x00030810


	//   ....[145]....
        /*0c80*/ 	.word	0x00030930


	//   ....[146]....
        /*0c84*/ 	.word	0x000309b0


	//   ....[147]....
        /*0c88*/ 	.word	0x00030ac0


	//   ....[148]....
        /*0c8c*/ 	.word	0x00030b20


	//   ....[149]....
        /*0c90*/ 	.word	0x00030c30


	//   ....[150]....
        /*0c94*/ 	.word	0x00030c90


	//   ....[151]....
        /*0c98*/ 	.word	0x00030da0


	//   ....[152]....
        /*0c9c*/ 	.word	0x00030e00


	//   ....[153]....
        /*0ca0*/ 	.word	0x00030ef0


	//   ....[154]....
        /*0ca4*/ 	.word	0x00030f70


	//   ....[155]....
        /*0ca8*/ 	.word	0x00031050


	//   ....[156]....
        /*0cac*/ 	.word	0x000313c0


	//   ....[157]....
        /*0cb0*/ 	.word	0x00031460


	//   ....[158]....
        /*0cb4*/ 	.word	0x00031600


	//   ....[159]....
        /*0cb8*/ 	.word	0x00031680


	//   ....[160]....
        /*0cbc*/ 	.word	0x00031700


	//   ....[161]....
        /*0cc0*/ 	.word	0x00031780


	//   ....[162]....
        /*0cc4*/ 	.word	0x00031800


	//   ....[163]....
        /*0cc8*/ 	.word	0x00031890


	//   ....[164]....
        /*0ccc*/ 	.word	0x00031930


	//   ....[165]....
        /*0cd0*/ 	.word	0x000319e0


	//   ....[166]....
        /*0cd4*/ 	.word	0x00031a60


	//   ....[167]....
        /*0cd8*/ 	.word	0x00031ae0


	//   ....[168]....
        /*0cdc*/ 	.word	0x00031b60


	//   ....[169]....
        /*0ce0*/ 	.word	0x00031bf0


	//   ....[170]....
        /*0ce4*/ 	.word	0x00031c70


	//   ....[171]....
        /*0ce8*/ 	.word	0x00031d20


	//   ....[172]....
        /*0cec*/ 	.word	0x00031d70


	//   ....[173]....
        /*0cf0*/ 	.word	0x00031e30


	//   ....[174]....
        /*0cf4*/ 	.word	0x00031f60


	//----- nvinfo : EIATTR_REG_RECONFIG
	.align		4
.L_325:
        /*0cf8*/ 	.byte	0x01, 0x54
	.zero		2


	//----- nvinfo : EIATTR_SYSCALL_OFFSETS
	.align		4
        /*0cfc*/ 	.byte	0x04, 0x46
        /*0cfe*/ 	.short	(.L_327 - .L_326)


	//   ....[0]....
.L_326:
        /*0d00*/ 	.word	0x00001db0


	//   ....[1]....
        /*0d04*/ 	.word	0x00001f00


	//   ....[2]....
        /*0d08*/ 	.word	0x0000b230


	//   ....[3]....
        /*0d0c*/ 	.word	0x0000b550


	//   ....[4]....
        /*0d10*/ 	.word	0x00029d60


	//   ....[5]....
        /*0d14*/ 	.word	0x00029eb0


	//   ....[6]....
        /*0d18*/ 	.word	0x00029fa0


	//   ....[7]....
        /*0d1c*/ 	.word	0x0002a920


	//----- nvinfo : EIATTR_MBARRIER_INSTR_OFFSETS
	.align		4
.L_327:
        /*0d20*/ 	.byte	0x04, 0x39
        /*0d22*/ 	.short	(.L_329 - .L_328)


	//   ....[0]....
.L_328:
        /*0d24*/ 	.word	0x000002d0
        /*0d28*/ 	.word	0x000000ff
        /*0d2c*/ 	.word	0x00036800
        /*0d30*/ 	.short	0x0100
        /*0d32*/ 	.byte	0x08
	.zero		1


	//   ....[1]....
        /*0d34*/ 	.word	0x000002e0
        /*0d38*/ 	.word	0x000000ff
        /*0d3c*/ 	.word	0x00036820
        /*0d40*/ 	.short	0x0100
        /*0d42*/ 	.byte	0x08
	.zero		1


	//   ....[2]....
        /*0d44*/ 	.word	0x000003d0
        /*0d48*/ 	.word	0x000000ff
        /*0d4c*/ 	.word	0x00036830
        /*0d50*/ 	.short	0x0100
        /*0d52*/ 	.byte	0x08
	.zero		1


	//   ....[3]....
        /*0d54*/ 	.word	0x000003e0
        /*0d58*/ 	.word	0x000000ff
        /*0d5c*/ 	.word	0x00036840
        /*0d60*/ 	.short	0x0100
        /*0d62*/ 	.byte	0x08
	.zero		1


	//   ....[4]....
        /*0d64*/ 	.word	0x000003f0
        /*0d68*/ 	.word	0x000000ff
        /*0d6c*/ 	.word	0x00036838
        /*0d70*/ 	.short	0x0100
        /*0d72*/ 	.byte	0x08
	.zero		1


	//   ....[5]....
        /*0d74*/ 	.word	0x00000400
        /*0d78*/ 	.word	0x000000ff
        /*0d7c*/ 	.word	0x00036848
        /*0d80*/ 	.short	0x0100
        /*0d82*/ 	.byte	0x08
	.zero		1


	//   ....[6]....
        /*0d84*/ 	.word	0x00000530
        /*0d88*/ 	.word	0x000000ff
        /*0d8c*/ 	.word	0x00036850
        /*0d90*/ 	.short	0x0100
        /*0d92*/ 	.byte	0x08
	.zero		1


	//   ....[7]....
        /*0d94*/ 	.word	0x00000540
        /*0d98*/ 	.word	0x000000ff
        /*0d9c*/ 	.word	0x00036860
        /*0da0*/ 	.short	0x0100
        /*0da2*/ 	.byte	0x08
	.zero		1


	//   ....[8]....
        /*0da4*/ 	.word	0x00000550
        /*0da8*/ 	.word	0x000000ff
        /*0dac*/ 	.word	0x00036858
        /*0db0*/ 	.short	0x0100
        /*0db2*/ 	.byte	0x08
	.zero		1


	//   ....[9]....
        /*0db4*/ 	.word	0x00000560
        /*0db8*/ 	.word	0x000000ff
        /*0dbc*/ 	.word	0x00036868
        /*0dc0*/ 	.short	0x0100
        /*0dc2*/ 	.byte	0x08
	.zero		1


	//   ....[10]....
        /*0dc4*/ 	.word	0x00000650
        /*0dc8*/ 	.word	0x000000ff
        /*0dcc*/ 	.word	0x00036870
        /*0dd0*/ 	.short	0x0100
        /*0dd2*/ 	.byte	0x06
	.zero		1


	//   ....[11]....
        /*0dd4*/ 	.word	0x00000660
        /*0dd8*/ 	.word	0x000000ff
        /*0ddc*/ 	.word	0x00036880
        /*0de0*/ 	.short	0x0100
        /*0de2*/ 	.byte	0x06
	.zero		1


	//   ....[12]....
        /*0de4*/ 	.word	0x00000670
        /*0de8*/ 	.word	0x000000ff
        /*0dec*/ 	.word	0x00036878
        /*0df0*/ 	.short	0x0100
        /*0df2*/ 	.byte	0x06
	.zero		1


	//   ....[13]....
        /*0df4*/ 	.word	0x00000680
        /*0df8*/ 	.word	0x000000ff
        /*0dfc*/ 	.word	0x00036888
        /*0e00*/ 	.short	0x0100
        /*0e02*/ 	.byte	0x06
	.zero		1


	//   ....[14]....
        /*0e04*/ 	.word	0x000007b0
        /*0e08*/ 	.word	0x000000ff
        /*0e0c*/ 	.word	0x00036890
        /*0e10*/ 	.short	0x0100
        /*0e12*/ 	.byte	0x08
	.zero		1


	//   ....[15]....
        /*0e14*/ 	.word	0x000007c0
        /*0e18*/ 	.word	0x000000ff
        /*0e1c*/ 	.word	0x000368a0
        /*0e20*/ 	.short	0x0100
        /*0e22*/ 	.byte	0x08
	.zero		1


	//   ....[16]....
        /*0e24*/ 	.word	0x000007d0
        /*0e28*/ 	.word	0x000000ff
        /*0e2c*/ 	.word	0x00036898
        /*0e30*/ 	.short	0x0100
        /*0e32*/ 	.byte	0x08
	.zero		1


	//   ....[17]....
        /*0e34*/ 	.word	0x000007e0
        /*0e38*/ 	.word	0x000000ff
        /*0e3c*/ 	.word	0x000368a8
        /*0e40*/ 	.short	0x0100
        /*0e42*/ 	.byte	0x08
	.zero		1


	//   ....[18]....
        /*0e44*/ 	.word	0x00000910
        /*0e48*/ 	.word	0x000000ff
        /*0e4c*/ 	.word	0x000368b0
        /*0e50*/ 	.short	0x0100
        /*0e52*/ 	.byte	0x08
	.zero		1


	//   ....[19]....
        /*0e54*/ 	.word	0x00000920
        /*0e58*/ 	.word	0x000000ff
        /*0e5c*/ 	.word	0x000368c0
        /*0e60*/ 	.short	0x0100
        /*0e62*/ 	.byte	0x08
	.zero		1


	//   ....[20]....
        /*0e64*/ 	.word	0x00000930
        /*0e68*/ 	.word	0x000000ff
        /*0e6c*/ 	.word	0x000368b8
        /*0e70*/ 	.short	0x0100
        /*0e72*/ 	.byte	0x08
	.zero		1


	//   ....[21]....
        /*0e74*/ 	.word	0x00000940
        /*0e78*/ 	.word	0x000000ff
        /*0e7c*/ 	.word	0x000368c8
        /*0e80*/ 	.short	0x0100
        /*0e82*/ 	.byte	0x08
	.zero		1


	//   ....[22]....
        /*0e84*/ 	.word	0x00003a40
        /*0e88*/ 	.word	0x00000060
        /*0e8c*/ 	.word	0x00036890
        /*0e90*/ 	.short	0x010a
        /*0e92*/ 	.byte	0x3f
	.zero		1


	//   ....[23]....
        /*0e94*/ 	.word	0x00006df0
        /*0e98*/ 	.word	0x00000060
        /*0e9c*/ 	.word	0x00036890
        /*0ea0*/ 	.short	0x010a
        /*0ea2*/ 	.byte	0x3f
	.zero		1


	//   ....[24]....
        /*0ea4*/ 	.word	0x00009e90
        /*0ea8*/ 	.word	0x00000060
        /*0eac*/ 	.word	0x00036890
        /*0eb0*/ 	.short	0x010a
        /*0eb2*/ 	.byte	0x3f
	.zero		1


	//   ....[25]....
        /*0eb4*/ 	.word	0x0000a260
        /*0eb8*/ 	.word	0x00000028
        /*0ebc*/ 	.word	0x00000000
        /*0ec0*/ 	.short	0x0101
        /*0ec2*/ 	.byte	0x3f
	.zero		1


	//   ....[26]....
        /*0ec4*/ 	.word	0x0000a2a0
        /*0ec8*/ 	.word	0x00000060
        /*0ecc*/ 	.word	0x000368b0
        /*0ed0*/ 	.short	0x010a
        /*0ed2*/ 	.byte	0x3f
	.zero		1


	//   ....[27]....
        /*0ed4*/ 	.word	0x0000a910
        /*0ed8*/ 	.word	0x00000060
        /*0edc*/ 	.word	0x00000000
        /*0ee0*/ 	.short	0x0101
        /*0ee2*/ 	.byte	0x3f
	.zero		1


	//   ....[28]....
        /*0ee4*/ 	.word	0x0000b2b0
        /*0ee8*/ 	.word	0x00000010
        /*0eec*/ 	.word	0x00036800
        /*0ef0*/ 	.short	0x010a
        /*0ef2*/ 	.byte	0x3f
	.zero		1


	//   ....[29]....
        /*0ef4*/ 	.word	0x0000b300
        /*0ef8*/ 	.word	0x00000010
        /*0efc*/ 	.word	0x00036800
        /*0f00*/ 	.short	0x010a
        /*0f02*/ 	.byte	0x3f
	.zero		1


	//   ....[30]....
        /*0f04*/ 	.word	0x0000c760
        /*0f08*/ 	.word	0x00000010
        /*0f0c*/ 	.word	0x00036800
        /*0f10*/ 	.short	0x010a
        /*0f12*/ 	.byte	0x3f
	.zero		1


	//   ....[31]....
        /*0f14*/ 	.word	0x0000f930
        /*0f18*/ 	.word	0x00000010
        /*0f1c*/ 	.word	0x00036800
        /*0f20*/ 	.short	0x010a
        /*0f22*/ 	.byte	0x3f
	.zero		1


	//   ....[32]....
        /*0f24*/ 	.word	0x000123d0
        /*0f28*/ 	.word	0x00000003
        /*0f2c*/ 	.word	0x00036830
        /*0f30*/ 	.short	0x010a
        /*0f32*/ 	.byte	0x3f
	.zero		1


	//   ....[33]....
        /*0f34*/ 	.word	0x00012440
        /*0f38*/ 	.word	0x00000003
        /*0f3c*/ 	.word	0x00036830
        /*0f40*/ 	.short	0x010a
        /*0f42*/ 	.byte	0x3f
	.zero		1


	//   ....[34]....
        /*0f44*/ 	.word	0x00016880
        /*0f48*/ 	.word	0x00000006
        /*0f4c*/ 	.word	0x00000000
        /*0f50*/ 	.short	0x0101
        /*0f52*/ 	.byte	0x3f
	.zero		1


	//   ....[35]....
        /*0f54*/ 	.word	0x000173a0
        /*0f58*/ 	.word	0x0000000d
        /*0f5c*/ 	.word	0x00036830
        /*0f60*/ 	.short	0x010a
        /*0f62*/ 	.byte	0x3f
	.zero		1


	//   ....[36]....
        /*0f64*/ 	.word	0x00017420
        /*0f68*/ 	.word	0x0000000d
        /*0f6c*/ 	.word	0x00036830
        /*0f70*/ 	.short	0x010a
        /*0f72*/ 	.byte	0x3f
	.zero		1


	//   ....[37]....
        /*0f74*/ 	.word	0x0001aa90
        /*0f78*/ 	.word	0x0000000b
        /*0f7c*/ 	.word	0x00036850
        /*0f80*/ 	.short	0x010a
        /*0f82*/ 	.byte	0x3f
	.zero		1


	//   ....[38]....
        /*0f84*/ 	.word	0x0001aae0
        /*0f88*/ 	.word	0x0000000b
        /*0f8c*/ 	.word	0x00036850
        /*0f90*/ 	.short	0x010a
        /*0f92*/ 	.byte	0x3f
	.zero		1


	//   ....[39]....
        /*0f94*/ 	.word	0x0001c260
        /*0f98*/ 	.word	0x0000000d
        /*0f9c*/ 	.word	0x00000000
        /*0fa0*/ 	.short	0x0101
        /*0fa2*/ 	.byte	0x3f
	.zero		1


	//   ....[40]....
        /*0fa4*/ 	.word	0x0001c2b0
        /*0fa8*/ 	.word	0x0000000b
        /*0fac*/ 	.word	0x00000000
        /*0fb0*/ 	.short	0x0101
        /*0fb2*/ 	.byte	0x3f
	.zero		1


	//   ....[41]....
        /*0fb4*/ 	.word	0x0001c960
        /*0fb8*/ 	.word	0x00000004
        /*0fbc*/ 	.word	0x00036830
        /*0fc0*/ 	.short	0x010a
        /*0fc2*/ 	.byte	0x3f
	.zero		1


	//   ....[42]....
        /*0fc4*/ 	.word	0x0001c9e0
        /*0fc8*/ 	.word	0x00000004
        /*0fcc*/ 	.word	0x00036830
        /*0fd0*/ 	.short	0x010a
        /*0fd2*/ 	.byte	0x3f
	.zero		1


	//   ....[43]....
        /*0fd4*/ 	.word	0x00020050
        /*0fd8*/ 	.word	0x0000000b
        /*0fdc*/ 	.word	0x00036850
        /*0fe0*/ 	.short	0x010a
        /*0fe2*/ 	.byte	0x3f
	.zero		1


	//   ....[44]....
        /*0fe4*/ 	.word	0x000200a0
        /*0fe8*/ 	.word	0x0000000b
        /*0fec*/ 	.word	0x00036850
        /*0ff0*/ 	.short	0x010a
        /*0ff2*/ 	.byte	0x3f
	.zero		1


	//   ....[45]....
        /*0ff4*/ 	.word	0x00021050
        /*0ff8*/ 	.word	0x00000078
        /*0ffc*/ 	.word	0x00000000
        /*1000*/ 	.short	0x0101
        /*1002*/ 	.byte	0x3f
	.zero		1


	//   ....[46]....
        /*1004*/ 	.word	0x000210a0
        /*1008*/ 	.word	0x0000000b
        /*100c*/ 	.word	0x00000000
        /*1010*/ 	.short	0x0101
        /*1012*/ 	.byte	0x3f
	.zero		1


	//   ....[47]....
        /*1014*/ 	.word	0x00021c40
        /*1018*/ 	.word	0x00000008
        /*101c*/ 	.word	0x00036850
        /*1020*/ 	.short	0x010a
        /*1022*/ 	.byte	0x3f
	.zero		1


	//   ....[48]....
        /*1024*/ 	.word	0x00021ce0
        /*1028*/ 	.word	0x00000008
        /*102c*/ 	.word	0x00036850
        /*1030*/ 	.short	0x010a
        /*1032*/ 	.byte	0x3f
	.zero		1


	//   ....[49]....
        /*1034*/ 	.word	0x00022230
        /*1038*/ 	.word	0x0000000c
        /*103c*/ 	.word	0x00000000
        /*1040*/ 	.short	0x0101
        /*1042*/ 	.byte	0x3f
	.zero		1


	//   ....[50]....
        /*1044*/ 	.word	0x00023f30
        /*1048*/ 	.word	0x00000000
        /*104c*/ 	.word	0x00000000
        /*1050*/ 	.short	0x0101
        /*1052*/ 	.byte	0x3f
	.zero		1


	//   ....[51]....
        /*1054*/ 	.word	0x000247f0
        /*1058*/ 	.word	0x00000006
        /*105c*/ 	.word	0x00000000
        /*1060*/ 	.short	0x0101
        /*1062*/ 	.byte	0x3f
	.zero		1


	//   ....[52]....
        /*1064*/ 	.word	0x000283a0
        /*1068*/ 	.word	0x00000012
        /*106c*/ 	.word	0x00036820
        /*1070*/ 	.short	0x010a
        /*1072*/ 	.byte	0x3f
	.zero		1


	//   ....[53]....
        /*1074*/ 	.word	0x00028470
        /*1078*/ 	.word	0x00000005
        /*107c*/ 	.word	0x000368a0
        /*1080*/ 	.short	0x010a
        /*1082*/ 	.byte	0x3f
	.zero		1


	//   ....[54]....
        /*1084*/ 	.word	0x000288b0
        /*1088*/ 	.word	0x00000005
        /*108c*/ 	.word	0x000368c0
        /*1090*/ 	.short	0x010a
        /*1092*/ 	.byte	0x3f
	.zero		1


	//   ....[55]....
        /*1094*/ 	.word	0x00028e40
        /*1098*/ 	.word	0x00000007
        /*109c*/ 	.word	0x000368a0
        /*10a0*/ 	.short	0x010a
        /*10a2*/ 	.byte	0x3f
	.zero		1


	//   ....[56]....
        /*10a4*/ 	.word	0x00029270
        /*10a8*/ 	.word	0x00000007
        /*10ac*/ 	.word	0x000368c0
        /*10b0*/ 	.short	0x010a
        /*10b2*/ 	.byte	0x3f
	.zero		1


	//   ....[57]....
        /*10b4*/ 	.word	0x0002a3b0
        /*10b8*/ 	.word	0x00000000
        /*10bc*/ 	.word	0x00036840
        /*10c0*/ 	.short	0x010a
        /*10c2*/ 	.byte	0x3f
	.zero		1


	//   ....[58]....
        /*10c4*/ 	.word	0x0002b390
        /*10c8*/ 	.word	0x00000012
        /*10cc*/ 	.word	0x00036800
        /*10d0*/ 	.short	0x0107
        /*10d2*/ 	.byte	0x3f
	.zero		1


	//   ....[59]....
        /*10d4*/ 	.word	0x0002b4a0
        /*10d8*/ 	.word	0x00000012
        /*10dc*/ 	.word	0x00036800
        /*10e0*/ 	.short	0x0101
        /*10e2*/ 	.byte	0x3f
	.zero		1


	//   ....[60]....
        /*10e4*/ 	.word	0x0002b4c0
        /*10e8*/ 	.word	0x00000012
        /*10ec*/ 	.word	0x00036820
        /*10f0*/ 	.short	0x010a
        /*10f2*/ 	.byte	0x3f
	.zero		1


	//   ....[61]....
        /*10f4*/ 	.word	0x0002b880
        /*10f8*/ 	.word	0x00000003
        /*10fc*/ 	.word	0x00036840
        /*1100*/ 	.short	0x010a
        /*1102*/ 	.byte	0x3f
	.zero		1


	//   ....[62]....
        /*1104*/ 	.word	0x0002bd20
        /*1108*/ 	.word	0x00000003
        /*110c*/ 	.word	0x00000060
        /*1110*/ 	.short	0x010a
        /*1112*/ 	.byte	0x3f
	.zero		1


	//   ....[63]....
        /*1114*/ 	.word	0x0002c4a0
        /*1118*/ 	.word	0x00000003
        /*111c*/ 	.word	0x00036840
        /*1120*/ 	.short	0x010a
        /*1122*/ 	.byte	0x3f
	.zero		1


	//   ....[64]....
        /*1124*/ 	.word	0x0002c940
        /*1128*/ 	.word	0x00000002
        /*112c*/ 	.word	0x00000060
        /*1130*/ 	.short	0x010a
        /*1132*/ 	.byte	0x3f
	.zero		1


	//   ....[65]....
        /*1134*/ 	.word	0x0002d000
        /*1138*/ 	.word	0x00000002
        /*113c*/ 	.word	0x00036840
        /*1140*/ 	.short	0x010a
        /*1142*/ 	.byte	0x3f
	.zero		1


	//   ....[66]....
        /*1144*/ 	.word	0x0002d4a0
        /*1148*/ 	.word	0x00000002
        /*114c*/ 	.word	0x00000060
        /*1150*/ 	.short	0x010a
        /*1152*/ 	.byte	0x3f
	.zero		1


	//   ....[67]....
        /*1154*/ 	.word	0x0002db10
        /*1158*/ 	.word	0x00000000
        /*115c*/ 	.word	0x00036860
        /*1160*/ 	.short	0x010a
        /*1162*/ 	.byte	0x3f
	.zero		1


	//   ....[68]....
        /*1164*/ 	.word	0x0002f250
        /*1168*/ 	.word	0x00000000
        /*116c*/ 	.word	0x00036820
        /*1170*/ 	.short	0x010a
        /*1172*/ 	.byte	0x3f
	.zero		1


	//   ....[69]....
        /*1174*/ 	.word	0x0002f440
        /*1178*/ 	.word	0x00000006
        /*117c*/ 	.word	0x00000000
        /*1180*/ 	.short	0x010a
        /*1182*/ 	.byte	0x3f
	.zero		1


	//   ....[70]....
        /*1184*/ 	.word	0x0002f480
        /*1188*/ 	.word	0x00000007
        /*118c*/ 	.word	0x00000000
        /*1190*/ 	.short	0x010a
        /*1192*/ 	.byte	0x3f
	.zero		1


	//   ....[71]....
        /*1194*/ 	.word	0x0002f4e0
        /*1198*/ 	.word	0x00000004
        /*119c*/ 	.word	0x00000000
        /*11a0*/ 	.short	0x010a
        /*11a2*/ 	.byte	0x3f
	.zero		1


	//   ....[72]....
        /*11a4*/ 	.word	0x0002f510
        /*11a8*/ 	.word	0x00000003
        /*11ac*/ 	.word	0x00000000
        /*11b0*/ 	.short	0x010a
        /*11b2*/ 	.byte	0x3f
	.zero		1


	//   ....[73]....
        /*11b4*/ 	.word	0x0002f570
        /*11b8*/ 	.word	0x00000060
        /*11bc*/ 	.word	0x00036890
        /*11c0*/ 	.short	0x010a
        /*11c2*/ 	.byte	0x3f
	.zero		1


	//   ....[74]....
        /*11c4*/ 	.word	0x0002f5c0
        /*11c8*/ 	.word	0x00000060
        /*11cc*/ 	.word	0x00036890
        /*11d0*/ 	.short	0x010a
        /*11d2*/ 	.byte	0x3f
	.zero		1


	//   ....[75]....
        /*11d4*/ 	.word	0x0002f610
        /*11d8*/ 	.word	0x00000060
        /*11dc*/ 	.word	0x00036890
        /*11e0*/ 	.short	0x010a
        /*11e2*/ 	.byte	0x3f
	.zero		1


	//   ....[76]....
        /*11e4*/ 	.word	0x0002f660
        /*11e8*/ 	.word	0x00000060
        /*11ec*/ 	.word	0x000368b0
        /*11f0*/ 	.short	0x010a
        /*11f2*/ 	.byte	0x3f
	.zero		1


	//   ....[77]....
        /*11f4*/ 	.word	0x0002fa40
        /*11f8*/ 	.word	0x00000010
        /*11fc*/ 	.word	0x00036800
        /*1200*/ 	.short	0x010a
        /*1202*/ 	.byte	0x3f
	.zero		1


	//   ....[78]....
        /*1204*/ 	.word	0x0002fe40
        /*1208*/ 	.word	0x00000010
        /*120c*/ 	.word	0x00036800
        /*1210*/ 	.short	0x010a
        /*1212*/ 	.byte	0x3f
	.zero		1


	//   ....[79]....
        /*1214*/ 	.word	0x0002fe90
        /*1218*/ 	.word	0x00000003
        /*121c*/ 	.word	0x00036830
        /*1220*/ 	.short	0x010a
        /*1222*/ 	.byte	0x3f
	.zero		1


	//   ....[80]....
        /*1224*/ 	.word	0x0002fee0
        /*1228*/ 	.word	0x0000000d
        /*122c*/ 	.word	0x00036830
        /*1230*/ 	.short	0x010a
        /*1232*/ 	.byte	0x3f
	.zero		1


	//   ....[81]....
        /*1234*/ 	.word	0x0002ff30
        /*1238*/ 	.word	0x0000000b
        /*123c*/ 	.word	0x00036850
        /*1240*/ 	.short	0x010a
        /*1242*/ 	.byte	0x3f
	.zero		1


	//   ....[82]....
        /*1244*/ 	.word	0x0002ff80
        /*1248*/ 	.word	0x00000004
        /*124c*/ 	.word	0x00036830
        /*1250*/ 	.short	0x010a
        /*1252*/ 	.byte	0x3f
	.zero		1


	//   ....[83]....
        /*1254*/ 	.word	0x0002ffd0
        /*1258*/ 	.word	0x0000000b
        /*125c*/ 	.word	0x00036850
        /*1260*/ 	.short	0x010a
        /*1262*/ 	.byte	0x3f
	.zero		1


	//   ....[84]....
        /*1264*/ 	.word	0x00030020
        /*1268*/ 	.word	0x00000008
        /*126c*/ 	.word	0x00036850
        /*1270*/ 	.short	0x010a
        /*1272*/ 	.byte	0x3f
	.zero		1


	//   ....[85]....
        /*1274*/ 	.word	0x000301c0
        /*1278*/ 	.word	0x00000012
        /*127c*/ 	.word	0x00036820
        /*1280*/ 	.short	0x010a
        /*1282*/ 	.byte	0x3f
	.zero		1


	//   ....[86]....
        /*1284*/ 	.word	0x00030210
        /*1288*/ 	.word	0x00000005
        /*128c*/ 	.word	0x000368a0
        /*1290*/ 	.short	0x010a
        /*1292*/ 	.byte	0x3f
	.zero		1


	//   ....[87]....
        /*1294*/ 	.word	0x00030260
        /*1298*/ 	.word	0x00000005
        /*129c*/ 	.word	0x000368c0
        /*12a0*/ 	.short	0x010a
        /*12a2*/ 	.byte	0x3f
	.zero		1


	//   ....[88]....
        /*12a4*/ 	.word	0x000302b0
        /*12a8*/ 	.word	0x00000007
        /*12ac*/ 	.word	0x000368a0
        /*12b0*/ 	.short	0x010a
        /*12b2*/ 	.byte	0x3f
	.zero		1


	//   ....[89]....
        /*12b4*/ 	.word	0x00030300
        /*12b8*/ 	.word	0x00000007
        /*12bc*/ 	.word	0x000368c0
        /*12c0*/ 	.short	0x010a
        /*12c2*/ 	.byte	0x3f
	.zero		1


	//   ....[90]....
        /*12c4*/ 	.word	0x000304a0
        /*12c8*/ 	.word	0x00000000
        /*12cc*/ 	.word	0x00036840
        /*12d0*/ 	.short	0x010a
        /*12d2*/ 	.byte	0x3f
	.zero		1


	//   ....[91]....
        /*12d4*/ 	.word	0x000310d0
        /*12d8*/ 	.word	0x00000012
        /*12dc*/ 	.word	0x00036820
        /*12e0*/ 	.short	0x010a
        /*12e2*/ 	.byte	0x3f
	.zero		1


	//   ....[92]....
        /*12e4*/ 	.word	0x00031120
        /*12e8*/ 	.word	0x00000003
        /*12ec*/ 	.word	0x00036840
        /*12f0*/ 	.short	0x010a
        /*12f2*/ 	.byte	0x3f
	.zero		1


	//   ....[93]....
        /*12f4*/ 	.word	0x00031170
        /*12f8*/ 	.word	0x00000003
        /*12fc*/ 	.word	0x00000060
        /*1300*/ 	.short	0x010a
        /*1302*/ 	.byte	0x3f
	.zero		1


	//   ....[94]....
        /*1304*/ 	.word	0x000311c0
        /*1308*/ 	.word	0x00000003
        /*130c*/ 	.word	0x00036840
        /*1310*/ 	.short	0x010a
        /*1312*/ 	.byte	0x3f
	.zero		1


	//   ....[95]....
        /*1314*/ 	.word	0x00031210
        /*1318*/ 	.word	0x00000002
        /*131c*/ 	.word	0x00000060
        /*1320*/ 	.short	0x010a
        /*1322*/ 	.byte	0x3f
	.zero		1


	//   ....[96]....
        /*1324*/ 	.word	0x00031260
        /*1328*/ 	.word	0x00000002
        /*132c*/ 	.word	0x00036840
        /*1330*/ 	.short	0x010a
        /*1332*/ 	.byte	0x3f
	.zero		1


	//   ....[97]....
        /*1334*/ 	.word	0x000312b0
        /*1338*/ 	.word	0x00000002
        /*133c*/ 	.word	0x00000060
        /*1340*/ 	.short	0x010a
        /*1342*/ 	.byte	0x3f
	.zero		1


	//   ....[98]....
        /*1344*/ 	.word	0x00031300
        /*1348*/ 	.word	0x00000000
        /*134c*/ 	.word	0x00036860
        /*1350*/ 	.short	0x010a
        /*1352*/ 	.byte	0x3f
	.zero		1


	//   ....[99]....
        /*1354*/ 	.word	0x00031e80
        /*1358*/ 	.word	0x00000000
        /*135c*/ 	.word	0x00036820
        /*1360*/ 	.short	0x010a
        /*1362*/ 	.byte	0x3f
	.zero		1


	//   ....[100]....
        /*1364*/ 	.word	0x00032020
        /*1368*/ 	.word	0x00000006
        /*136c*/ 	.word	0x00000000
        /*1370*/ 	.short	0x010a
        /*1372*/ 	.byte	0x3f
	.zero		1


	//   ....[101]....
        /*1374*/ 	.word	0x00032070
        /*1378*/ 	.word	0x00000007
        /*137c*/ 	.word	0x00000000
        /*1380*/ 	.short	0x010a
        /*1382*/ 	.byte	0x3f
	.zero		1


	//   ....[102]....
        /*1384*/ 	.word	0x000320c0
        /*1388*/ 	.word	0x00000004
        /*138c*/ 	.word	0x00000000
        /*1390*/ 	.short	0x010a
        /*1392*/ 	.byte	0x3f
	.zero		1


	//----- nvinfo : EIATTR_NUM_MBARRIERS
	.align		4
.L_329:
        /*1394*/ 	.byte	0x03, 0x38
        /*1396*/ 	.short	0x0016


	//----- nvinfo : EIATTR_EXIT_INSTR_OFFSETS
	.align		4
        /*1398*/ 	.byte	0x04, 0x1c
        /*139a*/ 	.short	(.L_331 - .L_330)


	//   ....[0]....
.L_330:
        /*139c*/ 	.word	0x0002f560


	//----- nvinfo : EIATTR_MAX_THREADS
	.align		4
.L_331:
        /*13a0*/ 	.byte	0x04, 0x05
        /*13a2*/ 	.short	(.L_333 - .L_332)
.L_332:
        /*13a4*/ 	.word	0x00000180
        /*13a8*/ 	.word	0x00000001
        /*13ac*/ 	.word	0x00000001


	//----- nvinfo : EIATTR_CRS_STACK_SIZE
	.align		4
.L_333:
        /*13b0*/ 	.byte	0x04, 0x1e
        /*13b2*/ 	.short	(.L_335 - .L_334)
.L_334:
        /*13b4*/ 	.word	0x00000000


	//----- nvinfo : EIATTR_CBANK_PARAM_SIZE
	.align		4
.L_335:
        /*13b8*/ 	.byte	0x03, 0x19
        /*13ba*/ 	.short	0x0af0


	//----- nvinfo : EIATTR_PARAM_CBANK
	.align		4
        /*13bc*/ 	.byte	0x04, 0x0a
        /*13be*/ 	.short	(.L_337 - .L_336)
	.align		4
.L_336:
        /*13c0*/ 	.word	index@(.nv.constant0._ZN7cutlass13device_kernelIN5flash11enable_sm90INS1_16FlashAttnFwdSm90INS1_25CollectiveMainloopFwdSm90ILi2EN4cute5tupleIJNS5_1CILi1EEES8_S8_EEENS6_IJNS7_ILi128EEENS7_ILi112EEENS7_ILi192EEEEEELi192ENS_6half_tEfNS_4arch4Sm90ELb1ELb0ELb0ELb1ELb0ELb1ELb0ELb1ELb1ELb1ELb1ELb0EEENS1_21CollectiveEpilogueFwdINS6_IJSA_SC_SB_EEES9_SE_SG_Li256ELb1ELb1ELb1ELb0EEENS1_36VarlenDynamicPersistentTileSchedulerILi128ELi112ELi256ELi128ELb1ELb1ELb1ELb1ELb1ELb1EEEEEEEEEvNT_6ParamsE)
        /*13c4*/ 	.short	0x0210
        /*13c6*/ 	.short	0x0af0


	//----- nvinfo : EIATTR_SW_WAR
	.align		4
.L_337:
        /*13c8*/ 	.byte	0x04, 0x36
        /*13ca*/ 	.short	(.L_339 - .L_338)
.L_338:
        /*13cc*/ 	.word	0x00000008
.L_339:


//--------------------- .nv.callgraph             --------------------------
	.section	.nv.callgraph,"",@"SHT_CUDA_CALLGRAPH"
	.align	4
	.sectionentsize	8
	.align		4
        /*0000*/ 	.word	0x00000000
	.align		4
        /*0004*/ 	.word	0xffffffff
	.align		4
        /*0008*/ 	.word	index@(_ZN7cutlass13device_kernelIN5flash11enable_sm90INS1_16FlashAttnFwdSm90INS1_25CollectiveMainloopFwdSm90ILi2EN4cute5tupleIJNS5_1CILi1EEES8_S8_EEENS6_IJNS7_ILi128EEENS7_ILi112EEENS7_ILi192EEEEEELi192ENS_6half_tEfNS_4arch4Sm90ELb0ELb0ELb0ELb0ELb0ELb0ELb0ELb1ELb1ELb1ELb1ELb0EEENS1_21CollectiveEpilogueFwdINS6_IJSA_SC_SB_EEES9_SE_SG_Li256ELb0ELb1ELb1ELb0EEENS1_19SingleTileSchedulerILb0ELb1ELb1ELi128EEEEEEEEEvNT_6ParamsE)
	.align		4
        /*000c*/ 	.word	index@(__assertfail)
	.align		4
        /*0010*/ 	.word	index@(_ZN7cutlass13device_kernelIN5flash11enable_sm90INS1_16FlashAttnFwdSm90INS1_25CollectiveMainloopFwdSm90ILi2EN4cute5tupleIJNS5_1CILi1EEES8_S8_EEENS6_IJNS7_ILi128EEENS7_ILi112EEENS7_ILi192EEEEEELi192ENS_6half_tEfNS_4arch4Sm90ELb0ELb0ELb0ELb1ELb0ELb0ELb0ELb1ELb1ELb1ELb1ELb0EEENS1_21CollectiveEpilogueFwdINS6_IJSA_SC_SB_EEES9_SE_SG_Li256ELb1ELb1ELb1ELb0EEENS1_36VarlenDynamicPersistentTileSchedulerILi128ELi112ELi256ELi128ELb1ELb1ELb1ELb0ELb1ELb1EEEEEEEEEvNT_6ParamsE)
	.align		4
        /*0014*/ 	.word	index@(__assertfail)
	.align		4
        /*0018*/ 	.word	index@(_ZN7cutlass13device_kernelIN5flash11enable_sm90INS1_16FlashAttnFwdSm90INS1_25CollectiveMainloopFwdSm90ILi2EN4cute5tupleIJNS5_1CILi1EEES8_S8_EEENS6_IJNS7_ILi128EEENS7_ILi112EEENS7_ILi192EEEEEELi192ENS_6half_tEfNS_4arch4Sm90ELb0ELb0ELb0ELb1ELb0ELb1ELb0ELb1ELb1ELb1ELb1ELb0EEENS1_21CollectiveEpilogueFwdINS6_IJSA_SC_SB_EEES9_SE_SG_Li256ELb1ELb1ELb1ELb0EEENS1_36VarlenDynamicPersistentTileSchedulerILi128ELi112ELi256ELi128ELb1ELb1ELb1ELb0ELb1ELb1EEEEEEEEEvNT_6ParamsE)
	.align		4
        /*001c*/ 	.word	index@(__assertfail)
	.align		4
        /*0020*/ 	.word	index@(_ZN7cutlass13device_kernelIN5flash11enable_sm90INS1_16FlashAttnFwdSm90INS1_25CollectiveMainloopFwdSm90ILi2EN4cute5tupleIJNS5_1CILi1EEES8_S8_EEENS6_IJNS7_ILi128EEENS7_ILi96EEENS7_ILi192EEEEEELi192ENS_6half_tEfNS_4arch4Sm90ELb0ELb1ELb0ELb0ELb0ELb0ELb0ELb1ELb1ELb1ELb1ELb0EEENS1_21CollectiveEpilogueFwdINS6_IJSA_SC_SB_EEES9_SE_SG_Li256ELb0ELb1ELb1ELb0EEENS1_19SingleTileSchedulerILb0ELb1ELb1ELi128EEEEEEEEEvNT_6ParamsE)
	.align		4
        /*0024*/ 	.word	index@(__assertfail)
	.align		4
        /*0028*/ 	.word	index@(_ZN7cutlass13device_kernelIN5flash11enable_sm90INS1_16FlashAttnFwdSm90INS1_25CollectiveMainloopFwdSm90ILi2EN4cute5tupleIJNS5_1CILi1EEES8_S8_EEENS6_IJNS7_ILi128EEENS7_ILi96EEENS7_ILi192EEEEEELi192ENS_6half_tEfNS_4arch4Sm90ELb0ELb1ELb0ELb1ELb0ELb0ELb0ELb1ELb1ELb1ELb1ELb0EEENS1_21CollectiveEpilogueFwdINS6_IJSA_SC_SB_EEES9_SE_SG_Li256ELb1ELb1ELb1ELb0EEENS1_36VarlenDynamicPersistentTileSchedulerILi128ELi96ELi256ELi128ELb1ELb1ELb1ELb1ELb0ELb1EEEEEEEEEvNT_6ParamsE)
	.align		4
        /*002c*/ 	.word	index@(__assertfail)
	.align		4
        /*0030*/ 	.word	index@(_ZN7cutlass13device_kernelIN5flash11enable_sm90INS1_16FlashAttnFwdSm90INS1_25CollectiveMainloopFwdSm90ILi2EN4cute5tupleIJNS5_1CILi1EEES8_S8_EEENS6_IJNS7_ILi128EEENS7_ILi96EEENS7_ILi192EEEEEELi192ENS_6half_tEfNS_4arch4Sm90ELb0ELb1ELb0ELb1ELb0ELb1ELb0ELb1ELb1ELb1ELb1ELb0EEENS1_21CollectiveEpilogueFwdINS6_IJSA_SC_SB_EEES9_SE_SG_Li256ELb1ELb1ELb1ELb0EEENS1_36VarlenDynamicPersistentTileSchedulerILi128ELi96ELi256ELi128ELb1ELb1ELb1ELb1ELb0ELb1EEEEEEEEEvNT_6ParamsE)
	.align		4
        /*0034*/ 	.word	index@(__assertfail)
	.align		4
        /*0038*/ 	.word	index@(_ZN7cutlass13device_kernelIN5flash11enable_sm90INS1_16FlashAttnFwdSm90INS1_25CollectiveMainloopFwdSm90ILi2EN4cute5tupleIJNS5_1CILi1EEES8_S8_EEENS6_IJNS7_ILi128EEENS7_ILi112EEENS7_ILi192EEEEEELi192ENS_6half_tEfNS_4arch4Sm90ELb1ELb0ELb0ELb0ELb0ELb0ELb0ELb1ELb1ELb1ELb1ELb0EEENS1_21CollectiveEpilogueFwdINS6_IJSA_SC_SB_EEES9_SE_SG_Li256ELb0ELb1ELb1ELb0EEENS1_19SingleTileSchedulerILb0ELb1ELb1ELi128EEEEEEEEEvNT_6ParamsE)
	.align		4
        /*003c*/ 	.word	index@(__assertfail)
	.align		4
        /*0040*/ 	.word	index@(_ZN7cutlass13device_kernelIN5flash11enable_sm90INS1_16FlashAttnFwdSm90INS1_25CollectiveMainloopFwdSm90ILi2EN4cute5tupleIJNS5_1CILi1EEES8_S8_EEENS6_IJNS7_ILi128EEENS7_ILi112EEENS7_ILi192EEEEEELi192ENS_6half_tEfNS_4arch4Sm90ELb1ELb0ELb0ELb1ELb0ELb0ELb0ELb1ELb1ELb1ELb1ELb0EEENS1_21CollectiveEpilogueFwdINS6_IJSA_SC_SB_EEES9_SE_SG_Li256ELb1ELb1ELb1ELb0EEENS1_36VarlenDynamicPersistentTileSchedulerILi128ELi112ELi256ELi128ELb1ELb1ELb1ELb1ELb1ELb1EEEEEEEEEvNT_6ParamsE)
	.align		4
        /*0044*/ 	.word	index@(__assertfail)
	.align		4
        /*0048*/ 	.word	index@(_ZN7cutlass13device_kernelIN5flash11enable_sm90INS1_16FlashAttnFwdSm90INS1_25CollectiveMainloopFwdSm90ILi2EN4cute5tupleIJNS5_1CILi1EEES8_S8_EEENS6_IJNS7_ILi128EEENS7_ILi112EEENS7_ILi192EEEEEELi192ENS_6half_tEfNS_4arch4Sm90ELb1ELb0ELb0ELb1ELb0ELb1ELb0ELb1ELb1ELb1ELb1ELb0EEENS1_21CollectiveEpilogueFwdINS6_IJSA_SC_SB_EEES9_SE_SG_Li256ELb1ELb1ELb1ELb0EEENS1_36VarlenDynamicPersistentTileSchedulerILi128ELi112ELi256ELi128ELb1ELb1ELb1ELb1ELb1ELb1EEEEEEEEEvNT_6ParamsE)
	.align		4
        /*004c*/ 	.word	index@(__assertfail)
	.align		4
        /*0050*/ 	.word	0x00000000
	.align		4
        /*0054*/ 	.word	0xfffffffe
	.align		4
        /*0058*/ 	.word	0x00000000
	.align		4
        /*005c*/ 	.word	0xfffffffd
	.align		4
        /*0060*/ 	.word	0x00000000
	.align		4
        /*0064*/ 	.word	0xfffffffc


//--------------------- .nv.constant4             --------------------------
	.section	.nv.constant4,"a",@progbits
	.align	8
	.align		8
.nv.constant4:
        /*0000*/ 	.dword	__assertfail
	.align		8
        /*0008*/ 	.dword	__unnamed_1
	.align		8
        /*0010*/ 	.dword	__unnamed_2
	.align		8
        /*0018*/ 	.dword	__unnamed_3
	.align		8
        /*0020*/ 	.dword	__unnamed_4
	.align		8
        /*0028*/ 	.dword	__unnamed_5
	.align		8
        /*0030*/ 	.dword	__unnamed_6
	.align		8
        /*0038*/ 	.dword	__unnamed_7
	.align		8
        /*0040*/ 	.dword	__unnamed_8
	.align		8
        /*0048*/ 	.dword	__unnamed_9
	.align		8
        /*0050*/ 	.dword	_ZN72_INTERNAL_8379c483_36_flash_fwd_hdim192_fp16_split_sm90_cu_cb12e5b6_32184cuda3std3__45__cpo5beginE
	.align		8
        /*0058*/ 	.dword	_ZN72_INTERNAL_8379c483_36_flash_fwd_hdim192_fp16_split_sm90_cu_cb12e5b6_32184cuda3std3__45__cpo3endE
	.align		8
        /*0060*/ 	.dword	_ZN72_INTERNAL_8379c483_36_flash_fwd_hdim192_fp16_split_sm90_cu_cb12e5b6_32184cuda3std3__45__cpo6cbeginE
	.align		8
        /*0068*/ 	.dword	_ZN72_INTERNAL_8379c483_36_flash_fwd_hdim192_fp16_split_sm90_cu_cb12e5b6_32184cuda3std3__45__cpo4cendE
	.align		8
        /*0070*/ 	.dword	_ZN72_INTERNAL_8379c483_36_flash_fwd_hdim192_fp16_split_sm90_cu_cb12e5b6_32184cuda3std3__474_GLOBAL__N__8379c483_36_flash_fwd_hdim192_fp16_split_sm90_cu_cb12e5b6_32186ignoreE
	.align		8
        /*0078*/ 	.dword	_ZN72_INTERNAL_8379c483_36_flash_fwd_hdim192_fp16_split_sm90_cu_cb12e5b6_32184cuda3std3__419piecewise_constructE
	.align		8
        /*0080*/ 	.dword	_ZN72_INTERNAL_8379c483_36_flash_fwd_hdim192_fp16_split_sm90_cu_cb12e5b6_32184cuda3std3__48in_placeE
	.align		8
        /*0088*/ 	.dword	_ZN72_INTERNAL_8379c483_36_flash_fwd_hdim192_fp16_split_sm90_cu_cb12e5b6_32184cuda3std6ranges3__45__cpo4swapE
	.align		8
        /*0090*/ 	.dword	_ZN72_INTERNAL_8379c483_36_flash_fwd_hdim192_fp16_split_sm90_cu_cb12e5b6_32184cuda3std6ranges3__45__cpo9iter_moveE
	.align		8
        /*0098*/ 	.dword	_ZN72_INTERNAL_8379c483_36_flash_fwd_hdim192_fp16_split_sm90_cu_cb12e5b6_32184cute7productE
	.align		8
        /*00a0*/ 	.dword	_ZN72_INTERNAL_8379c483_36_flash_fwd_hdim192_fp16_split_sm90_cu_cb12e5b6_32184cute1_E
	.align		8
        /*00a8*/ 	.dword	$str$20
	.align		8
        /*00b0*/ 	.dword	$str$21


//--------------------- .text._ZN7cutlass13device_kernelIN5flash11enable_sm90INS1_16FlashAttnFwdSm90INS1_25CollectiveMainloopFwdSm90ILi2EN4cute5tupleIJNS5_1CILi1EEES8_S8_EEENS6_IJNS7_ILi128EEENS7_ILi112EEENS7_ILi192EEEEEELi192ENS_6half_tEfNS_4arch4Sm90ELb0ELb0ELb0ELb0ELb0ELb0ELb0ELb1ELb1ELb1ELb1ELb0EEENS1_21CollectiveEpilogueFwdINS6_IJSA_SC_SB_EEES9_SE_SG_Li256ELb0ELb1ELb1ELb0EEENS1_19SingleTileSchedulerILb0ELb1ELb1ELi128EEEEEEEEEvNT_6ParamsE --------------------------
	.section	.text._ZN7cutlass13device_kernelIN5flash11enable_sm90INS1_16FlashAttnFwdSm90INS1_25CollectiveMainloopFwdSm90ILi2EN4cute5tupleIJNS5_1CILi1EEES8_S8_EEENS6_IJNS7_ILi128EEENS7_ILi112EEENS7_ILi192EEEEEELi192ENS_6half_tEfNS_4arch4Sm90ELb0ELb0ELb0ELb0ELb0ELb0ELb0ELb1ELb1ELb1ELb1ELb0EEENS1_21CollectiveEpilogueFwdINS6_IJSA_SC_SB_EEES9_SE_SG_Li256ELb0ELb1ELb1ELb0EEENS1_19SingleTileSchedulerILb0ELb1ELb1ELi128EEEEEEEEEvNT_6ParamsE,"ax",@progbits
	.align	128
.text._ZN7cutlass13device_kernelIN5flash11enable_sm90INS1_16FlashAttnFwdSm90INS1_25CollectiveMainloopFwdSm90ILi2EN4cute5tupleIJNS5_1CILi1EEES8_S8_EEENS6_IJNS7_ILi128EEENS7_ILi112EEENS7_ILi192EEEEEELi192ENS_6half_tEfNS_4arch4Sm90ELb0ELb0ELb0ELb0ELb0ELb0ELb0ELb1ELb1ELb1ELb1ELb0EEENS1_21CollectiveEpilogueFwdINS6_IJSA_SC_SB_EEES9_SE_SG_Li256ELb0ELb1ELb1ELb0EEENS1_19SingleTileSchedulerILb0ELb1ELb1ELi128EEEEEEEEEvNT_6ParamsE:
        .type           _ZN7cutlass13device_kernelIN5flash11enable_sm90INS1_16FlashAttnFwdSm90INS1_25CollectiveMainloopFwdSm90ILi2EN4cute5tupleIJNS5_1CILi1EEES8_S8_EEENS6_IJNS7_ILi128EEENS7_ILi112EEENS7_ILi192EEEEEELi192ENS_6half_tEfNS_4arch4Sm90ELb0ELb0ELb0ELb0ELb0ELb0ELb0ELb1ELb1ELb1ELb1ELb0EEENS1_21CollectiveEpilogueFwdINS6_IJSA_SC_SB_EEES9_SE_SG_Li256ELb0ELb1ELb1ELb0EEENS1_19SingleTileSchedulerILb0ELb1ELb1ELi128EEEEEEEEEvNT_6ParamsE,@function
        .size           _ZN7cutlass13device_kernelIN5flash11enable_sm90INS1_16FlashAttnFwdSm90INS1_25CollectiveMainloopFwdSm90ILi2EN4cute5tupleIJNS5_1CILi1EEES8_S8_EEENS6_IJNS7_ILi128EEENS7_ILi112EEENS7_ILi192EEEEEELi192ENS_6half_tEfNS_4arch4Sm90ELb0ELb0ELb0ELb0ELb0ELb0ELb0ELb1ELb1ELb1ELb1ELb0EEENS1_21CollectiveEpilogueFwdINS6_IJSA_SC_SB_EEES9_SE_SG_Li256ELb0ELb1ELb1ELb0EEENS1_19SingleTileSchedulerILb0ELb1ELb1ELi128EEEEEEEEEvNT_6ParamsE,(.L_x_3022 - _ZN7cutlass13device_kernelIN5flash11enable_sm90INS1_16FlashAttnFwdSm90INS1_25CollectiveMainloopFwdSm90ILi2EN4cute5tupleIJNS5_1CILi1EEES8_S8_EEENS6_IJNS7_ILi128EEENS7_ILi112EEENS7_ILi192EEEEEELi192ENS_6half_tEfNS_4arch4Sm90ELb0ELb0ELb0ELb0ELb0ELb0ELb0ELb1ELb1ELb1ELb1ELb0EEENS1_21CollectiveEpilogueFwdINS6_IJSA_SC_SB_EEES9_SE_SG_Li256ELb0ELb1ELb1ELb0EEENS1_19SingleTileSchedulerILb0ELb1ELb1ELi128EEEEEEEEEvNT_6ParamsE)
        .other          _ZN7cutlass13device_kernelIN5flash11enable_sm90INS1_16FlashAttnFwdSm90INS1_25CollectiveMainloopFwdSm90ILi2EN4cute5tupleIJNS5_1CILi1EEES8_S8_EEENS6_IJNS7_ILi128EEENS7_ILi112EEENS7_ILi192EEEEEELi192ENS_6half_tEfNS_4arch4Sm90ELb0ELb0ELb0ELb0ELb0ELb0ELb0ELb1ELb1ELb1ELb1ELb0EEENS1_21CollectiveEpilogueFwdINS6_IJSA_SC_SB_EEES9_SE_SG_Li256ELb0ELb1ELb1ELb0EEENS1_19SingleTileSchedulerILb0ELb1ELb1ELi128EEEEEEEEEvNT_6ParamsE,@"STO_CUDA_ENTRY STV_DEFAULT"
_ZN7cutlass13device_kernelIN5flash11enable_sm90INS1_16FlashAttnFwdSm90INS1_25CollectiveMainloopFwdSm90ILi2EN4cute5tupleIJNS5_1CILi1EEES8_S8_EEENS6_IJNS7_ILi128EEENS7_ILi112EEENS7_ILi192EEEEEELi192ENS_6half_tEfNS_4arch4Sm90ELb0ELb0ELb0ELb0ELb0ELb0ELb0ELb1ELb1ELb1ELb1ELb0EEENS1_21CollectiveEpilogueFwdINS6_IJSA_SC_SB_EEES9_SE_SG_Li256ELb0ELb1ELb1ELb0EEENS1_19SingleTileSchedulerILb0ELb1ELb1ELi128EEEEEEEEEvNT_6ParamsE:
[----:B------:R-:W0:Y:S02]  /*0000*/  LDC R1, c[0x0][0x28] ;  /* 0x00000a00ff017b82 */ /* 0x000e240000000800 */
[----:B0-----:R-:W-:Y:S01]  /*0010*/  VIADD R1, R1, 0xfffffff0 ;  /* 0xfffffff001017836 */ /* 0x001fe20000000000 */
[----:B------:R-:W0:Y:S01]  /*0020*/  S2R R3, SR_TID.X ;  /* 0x0000000000037919 */ /* 0x000e220000002100 */
[----:B------:R-:W-:Y:S01]  /*0030*/  ELECT P0, URZ, PT ;  /* 0x00000000003f782f */ /* 0x000fe20003800000 */
[----:B------:R-:W-:Y:S01]  /*0040*/  BSSY B0, `(.L_x_0) ;  /* 0x000000e000007945 */ /* 0x000fe20003800000 */
[----:B0-----:R-:W-:-:S05]  /*0050*/  SHF.R.U32.HI R0, RZ, 0x5, R3 ;  /* 0x00000005ff007819 */ /* 0x001fca0000011603 */
[----:B------:R-:W0:Y:S02]  /*0060*/  SHFL.IDX PT, R2, R0, RZ, 0x1f ;  /* 0x00001fff00027589 */ /* 0x000e2400000e0000 */
[----:B0-----:R-:W-:Y:S02]  /*0070*/  ISETP.EQ.AND P0, PT, R2, RZ, P0 ;  /* 0x000000ff0200720c */ /* 0x001fe40000702270 */
[----:B------:R-:W-:-:S11]  /*0080*/  SHF.R.U32.HI R2, RZ, 0x7, R3 ;  /* 0x00000007ff027819 */ /* 0x000fd60000011603 */
[----:B------:R-:W-:Y:S05]  /*0090*/  @!P0 BRA `(.L_x_1) ;  /* 0x0000000000208947 */ /* 0x000fea0003800000 */
[----:B------:R-:W-:Y:S02]  /*00a0*/  ULDC.64 UR4, c[0x0][0x198] ;  /* 0x0000660000047ab9 */ /* 0x000fe40000000a00 */
[----:B------:R-:W-:Y:S02]  /*00b0*/  UIADD3 UR6, UP0, UR4, 0x370, URZ ;  /* 0x0000037004067890 */ /* 0x000fe4000ff1e03f */
[----:B------:R-:W-:Y:S02]  /*00c0*/  UIADD3 UR4, UP1, UR4, 0x470, URZ ;  /* 0x0000047004047890 */ /* 0x000fe4000ff3e03f */
[----:B------:R-:W-:Y:S02]  /*00d0*/  UIADD3.X UR7, URZ, UR5, URZ, UP0, !UPT ;  /* 0x000000053f077290 */ /* 0x000fe400087fe43f */
[----:B------:R-:W-:-:S07]  /*00e0*/  UIADD3.X UR5, URZ, UR5, URZ, UP1, !UPT ;  /* 0x000000053f057290 */ /* 0x000fce0008ffe43f */
[----:B------:R0:W-:Y:S02]  /*00f0*/  UTMACCTL.PF [UR6] ;  /* 0x00000000060079b9 */ /* 0x0001e40008040000 */
[----:B------:R0:W-:Y:S02]  /*0100*/  UTMACCTL.PF [UR4] ;  /* 0x00000000040079b9 */ /* 0x0001e40008040000 */
[----:B0-----:R-:W-:Y:S01]  /*0110*/  NOP ;  /* 0x0000000000007918 */ /* 0x001fe20000000000 */
.L_x_1:
[----:B------:R-:W-:Y:S05]  /*0120*/  BSYNC B0 ;  /* 0x0000000000007941 */ /* 0x000fea0003800000 */
.L_x_0:
[----:B------:R-:W-:Y:S01]  /*0130*/  VOTEU.ANY UP0, P0 ;  /* 0x00000000003f7886 */ /* 0x000fe20000000100 */
[----:B------:R-:W0:Y:S01]  /*0140*/  SHFL.IDX PT, R2, R2, RZ, 0x1f ;  /* 0x00001fff02027589 */ /* 0x000e2200000e0000 */
[----:B------:R-:W-:Y:S01]  /*0150*/  UMOV UR4, 0x80 ;  /* 0x0000008000047882 */ /* 0x000fe20000000000 */
[----:B------:R-:W-:Y:S01]  /*0160*/  UMOV UR7, 0x100 ;  /* 0x0000010000077882 */ /* 0x000fe20000000000 */
[----:B------:R-:W-:Y:S01]  /*0170*/  VOTEU.ANY UP1, P0 ;  /* 0x00000000003f7886 */ /* 0x000fe20000020100 */
[----:B------:R-:W1:Y:S01]  /*0180*/  @UP0 S2UR UR8, SR_CgaCtaId ;  /* 0x00000000000809c3 */ /* 0x000e620000008800 */
[----:B------:R-:W2:Y:S01]  /*0190*/  SHFL.IDX PT, R3, R0, RZ, 0x1f ;  /* 0x00001fff00037589 */ /* 0x000ea200000e0000 */
[----:B------:R-:W-:Y:S01]  /*01a0*/  @UP0 UMOV UR6, 0x400 ;  /* 0x0000040000060882 */ /* 0x000fe20000000000 */
[----:B------:R-:W-:-:S04]  /*01b0*/  @UP0 UIADD3 UR4, -UR4, 0x100000, URZ ;  /* 0x0010000004040890 */ /* 0x000fc8000fffe13f */
[----:B------:R-:W-:Y:S02]  /*01c0*/  @UP0 USHF.L.U32 UR5, UR4, 0xb, URZ ;  /* 0x0000000b04050899 */ /* 0x000fe4000800063f */
[----:B------:R-:W-:Y:S01]  /*01d0*/  @UP0 USHF.L.U32 UR4, UR4, 0x1, URZ ;  /* 0x0000000104040899 */ /* 0x000fe2000800063f */
[----:B------:R-:W-:Y:S01]  /*01e0*/  VOTEU.ANY UP2, P0 ;  /* 0x00000000003f7886 */ /* 0x000fe20000040100 */
[----:B0-----:R-:W-:Y:S01]  /*01f0*/  R2UR UR9, R2 ;  /* 0x00000000020972ca */ /* 0x001fe200000e0000 */
[----:B-1----:R-:W-:Y:S01]  /*0200*/  @UP0 ULEA UR8, UR8, UR6, 0x18 ;  /* 0x0000000608080291 */ /* 0x002fe2000f8ec03f */
[----:B--2---:R-:W-:Y:S01]  /*0210*/  ISETP.NE.AND P1, PT, R3, RZ, PT ;  /* 0x000000ff0300720c */ /* 0x004fe20003f25270 */
[----:B------:R-:W-:-:S04]  /*0220*/  @UP0 UIADD3 UR6, -UR7, 0x100000, URZ ;  /* 0x0010000007060890 */ /* 0x000fc8000fffe13f */
[----:B------:R-:W-:Y:S02]  /*0230*/  @UP0 USHF.L.U32 UR7, UR6, 0xb, URZ ;  /* 0x0000000b06070899 */ /* 0x000fe4000800063f */
[----:B------:R-:W-:-:S04]  /*0240*/  @UP0 USHF.L.U32 UR6, UR6, 0x1, URZ ;  /* 0x0000000106060899 */ /* 0x000fc8000800063f */
[----:B------:R-:W-:Y:S01]  /*0250*/  UISETP.NE.AND UP0, UPT, UR9, URZ, UPT ;  /* 0x0000003f0900728c */ /* 0x000fe2000bf05270 */
[----:B------:R-:W0:Y:S02]  /*0260*/  FENCE.VIEW.ASYNC.S ;  /* 0x00000000000073c6 */ /* 0x000e240000000000 */
[----:B0-----:R0:W1:Y:S05]  /*0270*/  @UP1 SYNCS.EXCH.64 URZ, [UR8+0x36800], UR4 ;  /* 0x03680004083f15b2 */ /* 0x00106a0008000100 */
[----:B------:R0:W2:Y:S01]  /*0280*/  @UP2 SYNCS.EXCH.64 URZ, [UR8+0x36820], UR6 ;  /* 0x03682006083f25b2 */ /* 0x0000a20008000100 */
[----:B------:R-:W-:Y:S05]  /*0290*/  @P1 BRA `(.L_x_2) ;  /* 0x0000000000481947 */ /* 0x000fea0003800000 */
[----:B0-----:R-:W0:Y:S01]  /*02a0*/  S2UR UR5, SR_CgaCtaId ;  /* 0x00000000000579c3 */ /* 0x001e220000008800 */
[----:B------:R-:W-:Y:S01]  /*02b0*/  UMOV UR4, 0x400 ;  /* 0x0000040000047882 */ /* 0x000fe20000000000 */
[----:B------:R-:W-:Y:S01]  /*02c0*/  UMOV UR6, 0x1 ;  /* 0x0000000100067882 */ /* 0x000fe20000000000 */
[----:B------:R-:W-:Y:S01]  /*02d0*/  UMOV UR7, 0x2 ;  /* 0x0000000200077882 */ /* 0x000fe20000000000 */
[----:B------:R-:W-:Y:S01]  /*02e0*/  ELECT P0, URZ, PT ;  /* 0x00000000003f782f */ /* 0x000fe20003800000 */
[----:B0-----:R-:W-:Y:S02]  /*02f0*/  ULEA UR8, UR5, UR4, 0x18 ;  /* 0x0000000405087291 */ /* 0x001fe4000f8ec03f */
[----:B------:R-:W-:-:S04]  /*0300*/  UIADD3 UR4, -UR6, 0x100000, URZ ;  /* 0x0010000006047890 */ /* 0x000fc8000fffe13f */
[----:B------:R-:W-:Y:S02]  /*0310*/  USHF.L.U32 UR5, UR4, 0xb, URZ ;  /* 0x0000000b04057899 */ /* 0x000fe4000800063f */
[----:B------:R-:W-:Y:S02]  /*0320*/  USHF.L.U32 UR4, UR4, 0x1, URZ ;  /* 0x0000000104047899 */ /* 0x000fe4000800063f */
[----:B------:R-:W-:-:S04]  /*0330*/  UIADD3 UR6, -UR7, 0x100000, URZ ;  /* 0x0010000007067890 */ /* 0x000fc8000fffe13f */
[----:B------:R-:W-:Y:S02]  /*0340*/  USHF.L.U32 UR7, UR6, 0xb, URZ ;  /* 0x0000000b06077899 */ /* 0x000fe4000800063f */
[----:B------:R-:W-:Y:S01]  /*0350*/  USHF.L.U32 UR6, UR6, 0x1, URZ ;  /* 0x0000000106067899 */ /* 0x000fe2000800063f */
[----:B------:R-:W0:Y:S03]  /*0360*/  FENCE.VIEW.ASYNC.S ;  /* 0x00000000000073c6 */ /* 0x000e260000000000 */
[----:B0-----:R3:W4:Y:S08]  /*0370*/  SYNCS.EXCH.64 URZ, [UR8+0x36830], UR4 ;  /* 0x03683004083f75b2 */ /* 0x0017300008000100 */
[----:B------:R3:W0:Y:S01]  /*0380*/  SYNCS.EXCH.64 URZ, [UR8+0x36840], UR6 ;  /* 0x03684006083f75b2 */ /* 0x0006220008000100 */
[----:B------:R3:W0:Y:S01]  /*0390*/  SYNCS.EXCH.64 URZ, [UR8+0x36838], UR4 ;  /* 0x03683804083f75b2 */ /* 0x0006220008000100 */
[----:B------:R3:W0:Y:S02]  /*03a0*/  SYNCS.EXCH.64 URZ, [UR8+0x36848], UR6 ;  /* 0x03684806083f75b2 */ /* 0x0006240008000100 */
[----:B---3--:R-:W-:Y:S01]  /*03b0*/  NOP ;  /* 0x0000000000007918 */ /* 0x008fe20000000000 */
.L_x_2:
[----:B------:R-:W3:Y:S01]  /*03c0*/  SHFL.IDX PT, R2, R0, RZ, 0x1f ;  /* 0x00001fff00027589 */ /* 0x000ee200000e0000 */
[----:B------:R-:W-:Y:S01]  /*03d0*/  NOP ;  /* 0x0000000000007918 */ /* 0x000fe20000000000 */
[----:B---3--:R-:W-:-:S13]  /*03e0*/  ISETP.NE.AND P0, PT, R2, RZ, PT ;  /* 0x000000ff0200720c */ /* 0x008fda0003f05270 */
        /* <DEDUP_REMOVED lines=14> */
[----:B0-----:R3:W0:Y:S08]  /*04d0*/  SYNCS.EXCH.64 URZ, [UR8+0x36850], UR4 ;  /* 0x03685004083f75b2 */ /* 0x0016300008000100 */
[----:B------:R3:W0:Y:S01]  /*04e0*/  SYNCS.EXCH.64 URZ, [UR8+0x36860], UR6 ;  /* 0x03686006083f75b2 */ /* 0x0006220008000100 */
[----:B------:R3:W0:Y:S01]  /*04f0*/  SYNCS.EXCH.64 URZ, [UR8+0x36858], UR4 ;  /* 0x03685804083f75b2 */ /* 0x0006220008000100 */
[----:B------:R3:W0:Y:S02]  /*0500*/  SYNCS.EXCH.64 URZ, [UR8+0x36868], UR6 ;  /* 0x03686806083f75b2 */ /* 0x0006240008000100 */
[----:B---3--:R-:W-:Y:S01]  /*0510*/  NOP ;  /* 0x0000000000007918 */ /* 0x008fe20000000000 */
.L_x_3:
[----:B------:R-:W3:Y:S01]  /*0520*/  SHFL.IDX PT, R2, R0, RZ, 0x1f ;  /* 0x00001fff00027589 */ /* 0x000ee200000e0000 */
[----:B------:R-:W-:Y:S01]  /*0530*/  NOP ;  /* 0x0000000000007918 */ /* 0x000fe20000000000 */
[----:B---3--:R-:W-:-:S13]  /*0540*/  ISETP.NE.AND P0, PT, R2, RZ, PT ;  /* 0x000000ff0200720c */ /* 0x008fda0003f05270 */
[----:B------:R-:W-:Y:S05]  /*0550*/  @P0 BRA `(.L_x_4) ;  /* 0x0000000000380947 */ /* 0x000fea0003800000 */
[----:B0-----:R-:W0:Y:S01]  /*0560*/  S2UR UR5, SR_CgaCtaId ;  /* 0x00000000000579c3 */ /* 0x001e220000008800 */
[----:B------:R-:W-:Y:S01]  /*0570*/  UMOV UR4, 0x400 ;  /* 0x0000040000047882 */ /* 0x000fe20000000000 */
[----:B------:R-:W-:Y:S01]  /*0580*/  UMOV UR7, 0x1 ;  /* 0x0000000100077882 */ /* 0x000fe20000000000 */
[----:B------:R-:W-:Y:S01]  /*0590*/  ELECT P0, URZ, PT ;  /* 0x00000000003f782f */ /* 0x000fe20003800000 */
[----:B0-----:R-:W-:Y:S02]  /*05a0*/  ULEA UR6, UR5, UR4, 0x18 ;  /* 0x0000000405067291 */ /* 0x001fe4000f8ec03f */
[----:B------:R-:W-:-:S04]  /*05b0*/  UIADD3 UR4, -UR7, 0x100000, URZ ;  /* 0x0010000007047890 */ /* 0x000fc8000fffe13f */
[----:B------:R-:W-:Y:S02]  /*05c0*/  USHF.L.U32 UR5, UR4, 0xb, URZ ;  /* 0x0000000b04057899 */ /* 0x000fe4000800063f */
[----:B------:R-:W-:Y:S01]  /*05d0*/  USHF.L.U32 UR4, UR4, 0x1, URZ ;  /* 0x0000000104047899 */ /* 0x000fe2000800063f */
[----:B------:R-:W0:Y:S11]  /*05e0*/  FENCE.VIEW.ASYNC.S ;  /* 0x00000000000073c6 */ /* 0x000e360000000000 */
[----:B0-----:R3:W0:Y:S01]  /*05f0*/  SYNCS.EXCH.64 URZ, [UR6+0x36870], UR4 ;  /* 0x03687004063f75b2 */ /* 0x0016220008000100 */
[----:B------:R3:W0:Y:S01]  /*0600*/  SYNCS.EXCH.64 URZ, [UR6+0x36880], UR4 ;  /* 0x03688004063f75b2 */ /* 0x0006220008000100 */
[----:B------:R3:W0:Y:S01]  /*0610*/  SYNCS.EXCH.64 URZ, [UR6+0x36878], UR4 ;  /* 0x03687804063f75b2 */ /* 0x0006220008000100 */
[----:B------:R3:W0:Y:S02]  /*0620*/  SYNCS.EXCH.64 URZ, [UR6+0x36888], UR4 ;  /* 0x03688804063f75b2 */ /* 0x0006240008000100 */
[----:B---3--:R-:W-:Y:S01]  /*0630*/  NOP ;  /* 0x0000000000007918 */ /* 0x008fe20000000000 */
.L_x_4:
        /* <DEDUP_REMOVED lines=22> */
.L_x_5:
        /* <DEDUP_REMOVED lines=22> */
.L_x_6:
[----:B0-----:R-:W-:Y:S01]  /*0900*/  UMOV UR4, 0x1 ;  /* 0x0000000100047882 */ /* 0x001fe20000000000 */
[----:B------:R-:W-:Y:S01]  /*0910*/  PLOP3.LUT P0, PT, PT, PT, UP0, 0x80, 0x0 ;  /* 0x000000000000781c */ /* 0x000fe20003f0f008 */
[----:B------:R-:W-:Y:S01]  /*0920*/  USEL UR4, UR4, 0x2, !UP0 ;  /* 0x0000000204047887 */ /* 0x000fe2000c000000 */
[----:B------:R-:W-:Y:S01]  /*0930*/  NOP ;  /* 0x0000000000007918 */ /* 0x000fe20000000000 */
[----:B------:R-:W-:Y:S04]  /*0940*/  BSSY B6, `(.L_x_7) ;  /* 0x00010a9000067945 */ /* 0x000fe80003800000 */
[----:B------:R-:W-:-:S05]  /*0950*/  IMAD.U32 R2, RZ, RZ, UR4 ;  /* 0x00000004ff027e24 */ /* 0x000fca000f8e00ff */
[----:B------:R0:W-:Y:S01]  /*0960*/  STL [R1+0x8], R2 ;  /* 0x0000080201007387 */ /* 0x0001e20000100800 */
[----:B-12-4-:R-:W-:Y:S06]  /*0970*/  BAR.SYNC.DEFER_BLOCKING 0x0 ;  /* 0x0000000000007b1d */ /* 0x016fec0000010000 */
[----:B------:R-:W-:Y:S05]  /*0980*/  @!P0 BRA `(.L_x_8) ;  /* 0x000000c800108947 */ /* 0x000fea0003800000 */
.L_x_9:
[----:B------:R-:W-:-:S08]  /*0990*/  NOP ;  /* 0x0000000000007918 */ /* 0x000fd00000000000 */
[----:B------:R-:W1:Y:S02]  /*09a0*/  USETMAXREG.TRY_ALLOC.CTAPOOL UP0, 0xf0 ;  /* 0x000000f0000079c8 */ /* 0x000e640008000600 */
[----:B-1----:R-:W-:-:S13]  /*09b0*/  PLOP3.LUT P0, PT, PT, PT, UP0, 0x80, 0x0 ;  /* 0x000000000000781c */ /* 0x002fda0003f0f008 */
[----:B------:R-:W-:Y:S05]  /*09c0*/  @!P0 BRA `(.L_x_9) ;  /* 0xfffffffc00f08947 */ /* 0x000fea000383ffff */
[----:B------:R-:W1:Y:S01]  /*09d0*/  S2UR UR6, SR_CTAID.Y ;  /* 0x00000000000679c3 */ /* 0x000e620000002600 */
[----:B------:R-:W-:Y:S02]  /*09e0*/  ULDC UR7, c[0x0][0xc50] ;  /* 0x0003140000077ab9 */ /* 0x000fe40000000800 */
[----:B------:R-:W-:-:S05]  /*09f0*/  UISETP.NE.AND UP0, UPT, UR7, 0x1, UPT ;  /* 0x000000010700788c */ /* 0x000fca000bf05270 */
[----:B------:R-:W2:Y:S06]  /*0a00*/  S2UR UR8, SR_CTAID.Z ;  /* 0x00000000000879c3 */ /* 0x000eac0000002700 */
[----:B------:R-:W-:Y:S01]  /*0a10*/  @UP0 ULDC UR4, c[0x0][0xc54] ;  /* 0x0003150000040ab9 */ /* 0x000fe20000000800 */
[----:B------:R-:W-:Y:S01]  /*0a20*/  @UP0 ULDC UR9, c[0x0][0xc58] ;  /* 0x0003160000090ab9 */ /* 0x000fe20000000800 */
[----:B-1----:R-:W-:Y:S02]  /*0a30*/  UIMAD.WIDE.U32 UR4, UR6, UR4, URZ ;  /* 0x00000004060472a5 */ /* 0x002fe4000f8e003f */
[----:B------:R-:W-:-:S02]  /*0a40*/  UMOV UR10, UR6 ;  /* 0x00000006000a7c82 */ /* 0x000fc40008000000 */
[----:B------:R-:W-:Y:S01]  /*0a50*/  @UP0 USHF.R.U32.HI UR10, URZ, UR9, UR5 ;  /* 0x000000093f0a0299 */ /* 0x000fe20008011605 */
[----:B------:R-:W-:Y:S06]  /*0a60*/  BAR.ARV 0x8, 0x180 ;  /* 0x0206000000007b1d */ /* 0x000fec0000002000 */
[----:B--2---:R-:W-:Y:S01]  /*0a70*/  ISETP.LE.AND P0, PT, RZ, UR8, PT ;  /* 0x00000008ff007c0c */ /* 0x004fe2000bf03270 */
[----:B------:R-:W-:Y:S02]  /*0a80*/  UIADD3 UR4, -UR10, URZ, URZ ;  /* 0x0000003f0a047290 */ /* 0x000fe4000fffe13f */
[----:B------:R-:W-:-:S02]  /*0a90*/  IMAD.U32 R18, RZ, RZ, UR10 ;  /* 0x0000000aff127e24 */ /* 0x000fc4000f8e00ff */
[----:B------:R-:W-:-:S08]  /*0aa0*/  UIMAD UR7, UR7, UR4, UR6 ;  /* 0x00000004070772a4 */ /* 0x000fd0000f8e0206 */
[----:B------:R-:W-:Y:S05]  /*0ab0*/  @!P0 BRA `(.L_x_10) ;  /* 0x0000010800448947 */ /* 0x000fea0003800000 */
[----:B------:R-:W-:Y:S01]  /*0ac0*/  ULDC.64 UR4, c[0x0][0x418] ;  /* 0x0001060000047ab9 */ /* 0x000fe20000000a00 */
[----:B------:R-:W-:Y:S01]  /*0ad0*/  ULDC UR39, c[0x0][0x424] ;  /* 0x0001090000277ab9 */ /* 0x000fe20000000800 */
[----:B------:R-:W-:Y:S02]  /*0ae0*/  UISETP.NE.U32.AND UP0, UPT, UR4, URZ, UPT ;  /* 0x0000003f0400728c */ /* 0x000fe4000bf05070 */
[----:B------:R-:W-:Y:S02]  /*0af0*/  ULOP3.LUT UR9, UR7, 0xffff, URZ, 0xc0, !UPT ;  /* 0x0000ffff07097892 */ /* 0x000fe4000f8ec03f */
[----:B------:R-:W-:Y:S01]  /*0b00*/  UISETP.NE.AND.EX UP0, UPT, UR5, URZ, UPT, UP0 ;  /* 0x0000003f0500728c */ /* 0x000fe2000bf05300 */
[----:B------:R-:W-:-:S03]  /*0b10*/  ULDC UR4, c[0x0][0x2f0] ;  /* 0x0000bc0000047ab9 */ /* 0x000fc60000000800 */
[----:B------:R-:W-:-:S04]  /*0b20*/  USEL UR39, UR39, 0x1, UP0 ;  /* 0x0000000127277887 */ /* 0x000fc80008000000 */
[----:B------:R-:W-:-:S03]  /*0b30*/  UIMAD UR39, UR39, UR4, URZ ;  /* 0x00000004272772a4 */ /* 0x000fc6000f8e023f */
[----:B------:R-:W-:Y:S01]  /*0b40*/  UMOV UR4, URZ ;  /* 0x0000003f00047c82 */ /* 0x000fe20008000000 */
[----:B------:R-:W-:Y:S02]  /*0b50*/  UISETP.GE.AND UP0, UPT, UR39, 0x1, UPT ;  /* 0x000000012700788c */ /* 0x000fe4000bf06270 */
[----:B------:R-:W-:-:S04]  /*0b60*/  UIADD3 UR5, UR39, 0x6f, URZ ;  /* 0x0000006f27057890 */ /* 0x000fc8000fffe03f */
[----:B------:R-:W-:Y:S01]  /*0b70*/  PLOP3.LUT P0, PT, PT, PT, UP0, 0x80, 0x0 ;  /* 0x000000000000781c */ /* 0x000fe20003f0f008 */
[----:B------:R-:W-:-:S04]  /*0b80*/  UIMAD.WIDE UR4, UR5, -0x6db6db6d, UR4 ;  /* 0x92492493050478a5 */ /* 0x000fc8000f8e0204 */
[----:B------:R-:W-:-:S03]  /*0b90*/  USHF.R.U32.HI UR6, URZ, 0x1f, UR5 ;  /* 0x0000001f3f067899 */ /* 0x000fc60008011605 */
[----:B------:R-:W-:Y:S01]  /*0ba0*/  UMOV UR4, URZ ;  /* 0x0000003f00047c82 */ /* 0x000fe20008000000 */
[----:B------:R-:W-:-:S04]  /*0bb0*/  ULEA.HI.SX32 UR6, UR5, UR6, 0x1a ;  /* 0x0000000605067291 */ /* 0x000fc8000f8fd23f */
[----:B------:R-:W-:Y:S08]  /*0bc0*/  @!P0 BRA `(.L_x_11) ;  /* 0x0000000000908947 */ /* 0x000ff00003800000 */
[----:B------:R-:W-:Y:S01]  /*0bd0*/  USHF.R.U32.HI UR7, URZ, 0x10, UR7 ;  /* 0x000000103f077899 */ /* 0x000fe20008011607 */
[----:B------:R-:W-:-:S03]  /*0be0*/  UMOV UR4, URZ ;  /* 0x0000003f00047c82 */ /* 0x000fc60008000000 */
[----:B------:R-:W-:-:S11]  /*0bf0*/  UISETP.NE.AND UP0, UPT, UR7, URZ, UPT ;  /* 0x0000003f0700728c */ /* 0x000fd6000bf05270 */
[----:B------:R-:W-:Y:S02]  /*0c00*/  @!UP0 ULDC UR7, c[0x0][0x9f0] ;  /* 0x00027c0000078ab9 */ /* 0x000fe40000000800 */
[----:B------:R-:W-:Y:S01]  /*0c10*/  IMAD.U32 R3, RZ, RZ, UR7 ;  /* 0x00000007ff037e24 */ /* 0x000fe2000f8e00ff */
[----:B------:R-:W-:-:S04]  /*0c20*/  UIADD3 UR8, UR6, -0x1, UR7 ;  /* 0xffffffff06087890 */ /* 0x000fc8000fffe007 */
[-C--:B------:R-:W-:Y:S02]  /*0c30*/  IABS R0, R3.reuse ;  /* 0x0000000300007213 */ /* 0x080fe40000000000 */
[----:B------:R-:W-:Y:S01]  /*0c40*/  IMAD.U32 R4, RZ, RZ, UR8 ;  /* 0x00000008ff047e24 */ /* 0x000fe2000f8e00ff */
[----:B------:R-:W-:Y:S01]  /*0c50*/  IABS R5, R3 ;  /* 0x0000000300057213 */ /* 0x000fe20000000000 */
[----:B------:R-:W-:Y:S01]  /*0c60*/  ULOP3.LUT UR8, UR8, UR7, URZ, 0x3c, !UPT ;  /* 0x0000000708087292 */ /* 0x000fe2000f8e3c3f */
[----:B------:R-:W-:Y:S02]  /*0c70*/  R2UR UR12, R0 ;  /* 0x00000000000c72ca */ /* 0x000fe400000e0000 */
[----:B------:R-:W-:-:S05]  /*0c80*/  IABS R4, R4 ;  /* 0x0000000400047213 */ /* 0x000fca0000000000 */
[----:B------:R-:W-:-:S05]  /*0c90*/  IMAD.MOV.U32 R3, RZ, RZ, R4 ;  /* 0x000000ffff037224 */ /* 0x000fca00078e0004 */
[----:B------:R-:W-:Y:S01]  /*0ca0*/  R2UR UR11, R3 ;  /* 0x00000000030b72ca */ /* 0x000fe200000e0000 */
[----:B------:R-:W1:Y:S08]  /*0cb0*/  I2F.RP R0, UR12 ;  /* 0x0000000c00007d06 */ /* 0x000e700008209400 */
[----:B-1----:R-:W0:Y:S02]  /*0cc0*/  MUFU.RCP R0, R0 ;  /* 0x0000000000007308 */ /* 0x002e240000001000 */
[----:B0-----:R-:W-:Y:S01]  /*0cd0*/  VIADD R2, R0, 0xffffffe ;  /* 0x0ffffffe00027836 */ /* 0x001fe20000000000 */
[----:B------:R-:W-:-:S05]  /*0ce0*/  IADD3 R0, RZ, -R5, RZ ;  /* 0x80000005ff007210 */ /* 0x000fca0007ffe0ff */
[----:B------:R-:W0:Y:S02]  /*0cf0*/  F2I.FTZ.U32.TRUNC.NTZ R2, R2 ;  /* 0x0000000200027305 */ /* 0x000e24000021f000 */
[----:B0-----:R-:W-:-:S13]  /*0d00*/  R2UR UR5, R2 ;  /* 0x00000000020572ca */ /* 0x001fda00000e0000 */
[----:B------:R-:W-:-:S04]  /*0d10*/  UIADD3 UR10, URZ, -UR5, URZ ;  /* 0x800000053f0a7290 */ /* 0x000fc8000fffe03f */
[----:B------:R-:W-:-:S04]  /*0d20*/  UIMAD UR10, UR10, UR12, URZ ;  /* 0x0000000c0a0a72a4 */ /* 0x000fc8000f8e023f */
[----:B------:R-:W-:-:S03]  /*0d30*/  UIMAD.WIDE.U32 UR4, UR5, UR10, UR4 ;  /* 0x0000000a050472a5 */ /* 0x000fc6000f8e0004 */
[----:B------:R-:W-:Y:S01]  /*0d40*/  R2UR UR10, R0 ;  /* 0x00000000000a72ca */ /* 0x000fe200000e0000 */
[----:B------:R-:W-:-:S12]  /*0d50*/  UIMAD.WIDE.U32 UR4, UR5, UR11, URZ ;  /* 0x0000000b050472a5 */ /* 0x000fd8000f8e003f */
[----:B------:R-:W-:-:S04]  /*0d60*/  UIMAD UR4, UR5, UR10, UR11 ;  /* 0x0000000a050472a4 */ /* 0x000fc8000f8e020b */
[----:B------:R-:W-:-:S11]  /*0d70*/  UISETP.GT.U32.AND UP1, UPT, UR12, UR4, UPT ;  /* 0x000000040c00728c */ /* 0x000fd6000bf24070 */
[----:B------:R-:W-:Y:S02]  /*0d80*/  @!UP1 UIADD3 UR4, UR4, -UR12, URZ ;  /* 0x8000000c04049290 */ /* 0x000fe4000fffe03f */
[----:B------:R-:W-:Y:S02]  /*0d90*/  @!UP1 UIADD3 UR5, UR5, 0x1, URZ ;  /* 0x0000000105059890 */ /* 0x000fe4000fffe03f */
[----:B------:R-:W-:Y:S02]  /*0da0*/  UISETP.GE.U32.AND UP0, UPT, UR4, UR12, UPT ;  /* 0x0000000c0400728c */ /* 0x000fe4000bf06070 */
[----:B------:R-:W-:-:S09]  /*0db0*/  UISETP.GE.AND UP1, UPT, UR8, URZ, UPT ;  /* 0x0000003f0800728c */ /* 0x000fd2000bf26270 */
[----:B------:R-:W-:Y:S02]  /*0dc0*/  @UP0 UIADD3 UR5, UR5, 0x1, URZ ;  /* 0x0000000105050890 */ /* 0x000fe4000fffe03f */
[----:B------:R-:W-:-:S05]  /*0dd0*/  UISETP.NE.AND UP0, UPT, UR7, URZ, UPT ;  /* 0x0000003f0700728c */ /* 0x000fca000bf05270 */
[----:B------:R-:W-:Y:S02]  /*0de0*/  UMOV UR4, UR5 ;  /* 0x0000000500047c82 */ /* 0x000fe40008000000 */
[----:B------:R-:W-:-:S04]  /*0df0*/  @!UP1 UIADD3 UR4, -UR4, URZ, URZ ;  /* 0x0000003f04049290 */ /* 0x000fc8000fffe13f */
[----:B------:R-:W-:-:S12]  /*0e00*/  @!UP0 ULOP3.LUT UR4, URZ, UR7, URZ, 0x33, !UPT ;  /* 0x000000073f048292 */ /* 0x000fd8000f8e333f */
.L_x_11:
[----:B------:R-:W-:Y:S01]  /*0e10*/  UIMAD UR5, UR9, UR4, URZ ;  /* 0x00000004090572a4 */ /* 0x000fe2000f8e023f */
[----:B------:R-:W-:Y:S01]  /*0e20*/  IMAD.U32 R0, RZ, RZ, UR6 ;  /* 0x00000006ff007e24 */ /* 0x000fe2000f8e00ff */
[----:B0-----:R-:W0:Y:S01]  /*0e30*/  S2R R2, SR_TID.X ;  /* 0x0000000000027919 */ /* 0x001e220000002100 */
[----:B------:R-:W-:Y:S01]  /*0e40*/  IMAD.U32 R3, RZ, RZ, UR4 ;  /* 0x00000004ff037e24 */ /* 0x000fe2000f8e00ff */
[----:B------:R-:W-:Y:S01]  /*0e50*/  PLOP3.LUT P0, PT, PT, PT, PT, 0x80, 0x0 ;  /* 0x000000000000781c */ /* 0x000fe20003f0f070 */
[----:B------:R-:W-:Y:S01]  /*0e60*/  IMAD.MOV.U32 R4, RZ, RZ, RZ ;  /* 0x000000ffff047224 */ /* 0x000fe200078e00ff */
[----:B------:R-:W-:Y:S01]  /*0e70*/  CS2R R118, SRZ ;  /* 0x0000000000767805 */ /* 0x000fe2000001ff00 */
[----:B------:R-:W-:Y:S01]  /*0e80*/  IMAD.U32 R17, RZ, RZ, UR5 ;  /* 0x00000005ff117e24 */ /* 0x000fe2000f8e00ff */
[----:B------:R-:W-:Y:S02]  /*0e90*/  VIADDMNMX R0, R3, UR5, R0, PT ;  /* 0x0000000503007c46 */ /* 0x000fe4000b800100 */
[----:B------:R-:W-:-:S02]  /*0ea0*/  CS2R R116, SRZ ;  /* 0x0000000000747805 */ /* 0x000fc4000001ff00 */
[----:B------:R-:W-:Y:S02]  /*0eb0*/  CS2R R114, SRZ ;  /* 0x0000000000727805 */ /* 0x000fe4000001ff00 */
[----:B------:R-:W-:Y:S02]  /*0ec0*/  CS2R R112, SRZ ;  /* 0x0000000000707805 */ /* 0x000fe4000001ff00 */
[----:B------:R-:W-:Y:S02]  /*0ed0*/  R2UR UR38, R0 ;  /* 0x00000000002672ca */ /* 0x000fe400000e0000 */
[----:B------:R-:W-:Y:S02]  /*0ee0*/  CS2R R110, SRZ ;  /* 0x00000000006e7805 */ /* 0x000fe4000001ff00 */
[----:B------:R-:W-:Y:S02]  /*0ef0*/  CS2R R108, SRZ ;  /* 0x00000000006c7805 */ /* 0x000fe4000001ff00 */
[----:B------:R-:W-:-:S02]  /*0f00*/  CS2R R106, SRZ ;  /* 0x00000000006a7805 */ /* 0x000fc4000001ff00 */
[----:B------:R-:W-:Y:S02]  /*0f10*/  CS2R R104, SRZ ;  /* 0x0000000000687805 */ /* 0x000fe4000001ff00 */
[----:B------:R-:W-:Y:S02]  /*0f20*/  CS2R R102, SRZ ;  /* 0x0000000000667805 */ /* 0x000fe4000001ff00 */
[----:B------:R-:W-:Y:S02]  /*0f30*/  CS2R R100, SRZ ;  /* 0x0000000000647805 */ /* 0x000fe4000001ff00 */
[----:B------:R-:W-:Y:S02]  /*0f40*/  CS2R R98, SRZ ;  /* 0x0000000000627805 */ /* 0x000fe4000001ff00 */
[----:B------:R-:W-:Y:S02]  /*0f50*/  CS2R R96, SRZ ;  /* 0x0000000000607805 */ /* 0x000fe4000001ff00 */
[----:B------:R-:W-:-:S02]  /*0f60*/  CS2R R94, SRZ ;  /* 0x00000000005e7805 */ /* 0x000fc4000001ff00 */
[----:B------:R-:W-:Y:S02]  /*0f70*/  CS2R R92, SRZ ;  /* 0x00000000005c7805 */ /* 0x000fe4000001ff00 */
[----:B------:R-:W-:Y:S02]  /*0f80*/  CS2R R90, SRZ ;  /* 0x00000000005a7805 */ /* 0x000fe4000001ff00 */
[----:B------:R-:W-:Y:S01]  /*0f90*/  CS2R R88, SRZ ;  /* 0x0000000000587805 */ /* 0x000fe2000001ff00 */
[----:B------:R-:W-:Y:S01]  /*0fa0*/  UISETP.GT.AND UP0, UPT, UR38, UR5, UPT ;  /* 0x000000052600728c */ /* 0x000fe2000bf04270 */
[----:B------:R-:W-:Y:S02]  /*0fb0*/  CS2R R86, SRZ ;  /* 0x0000000000567805 */ /* 0x000fe4000001ff00 */
[----:B------:R-:W-:Y:S02]  /*0fc0*/  CS2R R84, SRZ ;  /* 0x0000000000547805 */ /* 0x000fe4000001ff00 */
[----:B------:R-:W-:-:S02]  /*0fd0*/  CS2R R82, SRZ ;  /* 0x0000000000527805 */ /* 0x000fc4000001ff00 */
[----:B------:R-:W-:Y:S02]  /*0fe0*/  CS2R R80, SRZ ;  /* 0x0000000000507805 */ /* 0x000fe4000001ff00 */
[----:B------:R-:W-:Y:S02]  /*0ff0*/  CS2R R78, SRZ ;  /* 0x00000000004e7805 */ /* 0x000fe4000001ff00 */
[----:B------:R-:W-:Y:S02]  /*1000*/  PLOP3.LUT P1, PT, PT, PT, UP0, 0x80, 0x0 ;  /* 0x000000000000781c */ /* 0x000fe40003f2f008 */
[----:B------:R-:W-:Y:S02]  /*1010*/  CS2R R76, SRZ ;  /* 0x00000000004c7805 */ /* 0x000fe4000001ff00 */
[----:B------:R-:W-:Y:S01]  /*1020*/  CS2R R74, SRZ ;  /* 0x00000000004a7805 */ /* 0x000fe2000001ff00 */
[----:B0-----:R-:W-:Y:S01]  /*1030*/  VIADD R19, R2, 0xffffff80 ;  /* 0xffffff8002137836 */ /* 0x001fe20000000000 */
[----:B------:R-:W-:Y:S01]  /*1040*/  CS2R R72, SRZ ;  /* 0x0000000000487805 */ /* 0x000fe2000001ff00 */
[----:B------:R-:W-:Y:S01]  /*1050*/  IMAD.MOV.U32 R2, RZ, RZ, RZ ;  /* 0x000000ffff027224 */ /* 0x000fe200078e00ff */
        /* <DEDUP_REMOVED lines=23> */
[----:B------:R-:W-:Y:S01]  /*11d0*/  CS2R R24, SRZ ;  /* 0x0000000000187805 */ /* 0x000fe2000001ff00 */
[----:B------:R-:W-:Y:S06]  /*11e0*/  @!P1 BRA `(.L_x_12) ;  /* 0x000000a0001c9947 */ /* 0x000fec0003800000 */
[----:B------:R-:W-:Y:S01]  /*11f0*/  SHF.R.S32.HI R0, RZ, 0x1f, R19 ;  /* 0x0000001fff007819 */ /* 0x000fe20000011413 */
[----:B------:R-:W0:Y:S01]  /*1200*/  S2UR UR7, SR_CgaCtaId ;  /* 0x00000000000779c3 */ /* 0x000e220000008800 */
[----:B------:R-:W-:Y:S02]  /*1210*/  UMOV UR6, 0x400 ;  /* 0x0000040000067882 */ /* 0x000fe40000000000 */
[----:B------:R-:W-:-:S04]  /*1220*/  LEA.HI R22, R0, R19, RZ, 0x7 ;  /* 0x0000001300167211 */ /* 0x000fc800078f38ff */
[----:B------:R-:W-:-:S06]  /*1230*/  SHF.R.S32.HI R0, RZ, 0x7, R22 ;  /* 0x00000007ff007819 */ /* 0x000fcc0000011416 */
[----:B------:R-:W1:Y:S01]  /*1240*/  SHFL.IDX PT, R0, R0, RZ, 0x1f ;  /* 0x00001fff00007589 */ /* 0x000e6200000e0000 */
[----:B0-----:R-:W-:-:S04]  /*1250*/  ULEA UR8, UR7, UR6, 0x18 ;  /* 0x0000000607087291 */ /* 0x001fc8000f8ec03f */
[----:B------:R-:W-:Y:S02]  /*1260*/  UIADD3 UR6, UR8, 0x15400, URZ ;  /* 0x0001540008067890 */ /* 0x000fe4000fffe03f */
[----:B------:R-:W-:Y:S02]  /*1270*/  IMAD.U32 R16, RZ, RZ, UR8 ;  /* 0x00000008ff107e24 */ /* 0x000fe4000f8e00ff */
[----:B------:R-:W-:Y:S01]  /*1280*/  ULOP3.LUT UP0, URZ, UR6, 0x9f, URZ, 0xc0, !UPT ;  /* 0x0000009f063f7892 */ /* 0x000fe2000f80c03f */
[----:B-1----:R-:W-:-:S05]  /*1290*/  R2UR UR4, R0 ;  /* 0x00000000000472ca */ /* 0x002fca00000e0000 */
[----:B------:R-:W-:-:S08]  /*12a0*/  PLOP3.LUT P0, PT, PT, PT, UP0, 0x80, 0x0 ;  /* 0x000000000000781c */ /* 0x000fd00003f0f008 */
[----:B------:R-:W-:-:S04]  /*12b0*/  ULEA.HI UR5, UR4, UR4, URZ, 0x1 ;  /* 0x0000000404057291 */ /* 0x000fc8000f8f083f */
[----:B------:R-:W-:-:S04]  /*12c0*/  ULOP3.LUT UR5, UR5, 0x1e, URZ, 0xc0, !UPT ;  /* 0x0000001e05057892 */ /* 0x000fc8000f8ec03f */
[----:B------:R-:W-:-:S04]  /*12d0*/  UIADD3 UR5, UR4, -UR5, URZ ;  /* 0x8000000504057290 */ /* 0x000fc8000fffe03f */
[----:B------:R-:W-:-:S04]  /*12e0*/  ULEA UR5, UR5, UR6, 0xd ;  /* 0x0000000605057291 */ /* 0x000fc8000f8e683f */
[----:B------:R-:W-:-:S04]  /*12f0*/  USHF.R.U32.HI UR5, URZ, 0x4, UR5 ;  /* 0x000000043f057899 */ /* 0x000fc80008011605 */
[----:B------:R-:W-:Y:S01]  /*1300*/  ULOP3.LUT UR36, UR5, 0x3fff, URZ, 0xc0, !UPT ;  /* 0x00003fff05247892 */ /* 0x000fe2000f8ec03f */
[----:B------:R-:W-:Y:S11]  /*1310*/  @!P0 BRA `(.L_x_13) ;  /* 0x0000000000408947 */ /* 0x000ff60003800000 */
[----:B------:R-:W-:Y:S01]  /*1320*/  MOV R0, 0x0 ;  /* 0x0000000000007802 */ /* 0x000fe20000000f00 */
[----:B------:R-:W-:Y:S01]  /*1330*/  ULDC.64 UR4, c[0x4][0xa8] ;  /* 0x01002a0000047ab9 */ /* 0x000fe20000000a00 */
[----:B------:R-:W-:Y:S01]  /*1340*/  ULDC.64 UR6, c[0x4][0x28] ;  /* 0x01000a0000067ab9 */ /* 0x000fe20000000a00 */
[----:B------:R-:W-:Y:S01]  /*1350*/  MOV R4, UR4 ;  /* 0x0000000400047c02 */ /* 0x000fe20008000f00 */
[----:B------:R0:W1:Y:S01]  /*1360*/  LDC.64 R2, c[0x4][R0] ;  /* 0x0100000000027b82 */ /* 0x0000620000000a00 */
[----:B------:R-:W-:Y:S01]  /*1370*/  IMAD.U32 R5, RZ, RZ, UR5 ;  /* 0x00000005ff057e24 */ /* 0x000fe2000f8e00ff */
[----:B------:R-:W-:Y:S01]  /*1380*/  ULDC.64 UR4, c[0x4][0xb0] ;  /* 0x01002c0000047ab9 */ /* 0x000fe20000000a00 */
[----:B------:R-:W-:Y:S01]  /*1390*/  IMAD.U32 R10, RZ, RZ, UR6 ;  /* 0x00000006ff0a7e24 */ /* 0x000fe2000f8e00ff */
[----:B------:R-:W-:Y:S01]  /*13a0*/  MOV R13, RZ ;  /* 0x000000ff000d7202 */ /* 0x000fe20000000f00 */
[----:B------:R-:W-:Y:S02]  /*13b0*/  IMAD.U32 R6, RZ, RZ, UR4 ;  /* 0x00000004ff067e24 */ /* 0x000fe4000f8e00ff */
[----:B------:R-:W-:-:S02]  /*13c0*/  IMAD.U32 R7, RZ, RZ, UR5 ;  /* 0x00000005ff077e24 */ /* 0x000fc4000f8e00ff */
[----:B------:R-:W-:Y:S02]  /*13d0*/  IMAD.U32 R11, RZ, RZ, UR7 ;  /* 0x00000007ff0b7e24 */ /* 0x000fe4000f8e00ff */
[----:B------:R-:W-:Y:S02]  /*13e0*/  IMAD.MOV.U32 R8, RZ, RZ, 0x70 ;  /* 0x00000070ff087424 */ /* 0x000fe400078e00ff */
[----:B0-----:R-:W-:-:S07]  /*13f0*/  IMAD.MOV.U32 R12, RZ, RZ, 0x1 ;  /* 0x00000001ff0c7424 */ /* 0x001fce00078e00ff */
[----:B------:R-:W-:-:S07]  /*1400*/  LEPC R20, `(.L_x_13) ;  /* 0x000000001014794e */ /* 0x000fce0000000000 */
[----:B-1----:R-:W-:Y:S05]  /*1410*/  CALL.ABS.NOINC R2 ;  /* 0x0000000002007343 */ /* 0x002fea0003c00000 */
.L_x_13:
[----:B------:R-:W-:Y:S02]  /*1420*/  R2UR UR4, R16 ;  /* 0x00000000100472ca */ /* 0x000fe400000e0000 */
[----:B------:R-:W-:-:S11]  /*1430*/  SHF.L.U32 R0, RZ, 0x1f, RZ ;  /* 0x0000001fff007819 */ /* 0x000fd600000006ff */
[----:B------:R-:W0:Y:S02]  /*1440*/  SYNCS.PHASECHK.TRANS64.TRYWAIT P0, [UR4+0x36800], R0 ;  /* 0x03680000ff0075a7 */ /* 0x000e240008000144 */
[----:B0-----:R-:W-:Y:S05]  /*1450*/  @!P0 BRA `(.L_x_14) ;  /* 0x000000fc00e48947 */ /* 0x001fea0003800000 */
.L_x_125:
[----:B------:R-:W2:Y:S02]  /*1460*/  LDL R2, [R1+0x8] ;  /* 0x0000080001027983 */ /* 0x000ea40000100800 */
[----:B--2---:R-:W-:-:S13]  /*1470*/  R2UR UR4, R2 ;  /* 0x00000000020472ca */ /* 0x004fda00000e0000 */
[----:B------:R-:W-:-:S06]  /*1480*/  ULOP3.LUT UR4, UR4, 0x1, URZ, 0xfc, !UPT ;  /* 0x0000000104047892 */ /* 0x000fcc000f8efc3f */
[----:B------:R-:W-:-:S05]  /*1490*/  IMAD.U32 R2, RZ, RZ, UR4 ;  /* 0x00000004ff027e24 */ /* 0x000fca000f8e00ff */
[----:B------:R-:W-:-:S13]  /*14a0*/  ISETP.NE.AND P0, PT, R2, 0x3, PT ;  /* 0x000000030200780c */ /* 0x000fda0003f05270 */
[----:B------:R-:W-:Y:S05]  /*14b0*/  @!P0 BRA `(.L_x_15) ;  /* 0x0000000000048947 */ /* 0x000fea0003800000 */
[----:B------:R-:W-:Y:S01]  /*14c0*/  BPT.TRAP 0x1 ;  /* 0x000000040000795c */ /* 0x000fe20000300000 */
.L_x_15:
[----:B------:R-:W-:-:S13]  /*14d0*/  R2UR UR4, R16 ;  /* 0x00000000100472ca */ /* 0x000fda00000e0000 */
[----:B------:R1:W2:Y:S01]  /*14e0*/  SYNCS.PHASECHK.TRANS64.TRYWAIT P2, [UR4+0x36830], R0 ;  /* 0x03683000ff0075a7 */ /* 0x0002a20008040144 */
[----:B------:R-:W-:Y:S05]  /*14f0*/  @!P0 BRA `(.L_x_16) ;  /* 0x0000000000048947 */ /* 0x000fea0003800000 */
[----:B------:R-:W-:Y:S01]  /*1500*/  BPT.TRAP 0x1 ;  /* 0x000000040000795c */ /* 0x000fe20000300000 */
.L_x_16:
[----:B------:R-:W3:Y:S01]  /*1510*/  S2R R2, SR_TID.X ;  /* 0x0000000000027919 */ /* 0x000ee20000002100 */
[----:B------:R-:W-:Y:S01]  /*1520*/  IMAD.U32 R4, RZ, RZ, UR36 ;  /* 0x00000024ff047e24 */ /* 0x000fe2000f8e00ff */
[----:B---3--:R-:W-:-:S04]  /*1530*/  LOP3.LUT R2, R2, 0x7f, RZ, 0xc0, !PT ;  /* 0x0000007f02027812 */ /* 0x008fc800078ec0ff */
[----:B------:R-:W-:Y:S01]  /*1540*/  ISETP.NE.AND P1, PT, R2, RZ, PT ;  /* 0x000000ff0200720c */ /* 0x000fe20003f25270 */
[----:B--2---:R-:W-:-:S12]  /*1550*/  @P2 BRA `(.L_x_17) ;  /* 0x00000000000c2947 */ /* 0x004fd80003800000 */
[----:B------:R-:W-:-:S13]  /*1560*/  R2UR UR4, R16 ;  /* 0x00000000100472ca */ /* 0x000fda00000e0000 */
[----:B------:R-:W2:Y:S02]  /*1570*/  SYNCS.PHASECHK.TRANS64.TRYWAIT P2, [UR4+0x36830], R0 ;  /* 0x03683000ff0075a7 */ /* 0x000ea40008040144 */
[----:B--2---:R-:W-:Y:S05]  /*1580*/  @!P2 BRA `(.L_x_18) ;  /* 0x000000fc00b4a947 */ /* 0x004fea0003800000 */
.L_x_17:
[----:B------:R-:W-:Y:S05]  /*1590*/  WARPSYNC.ALL ;  /* 0x0000000000007948 */ /* 0x000fea0003800000 */
[----:B------:R-:W-:Y:S01]  /*15a0*/  IMAD.MOV.U32 R8, RZ, RZ, RZ ;  /* 0x000000ffff087224 */ /* 0x000fe200078e00ff */
[----:B------:R-:W-:Y:S01]  /*15b0*/  LOP3.LUT R4, R4, 0x10000, RZ, 0xfc, !PT ;  /* 0x0001000004047812 */ /* 0x000fe200078efcff */
[----:B------:R-:W-:Y:S02]  /*15c0*/  IMAD.MOV.U32 R119, RZ, RZ, RZ ;  /* 0x000000ffff777224 */ /* 0x000fe400078e00ff */
[----:B------:R-:W-:Y:S01]  /*15d0*/  IMAD.MOV.U32 R5, RZ, RZ, 0x40000040 ;  /* 0x40000040ff057424 */ /* 0x000fe200078e00ff */
[----:B------:R-:W-:Y:S01]  /*15e0*/  R2UR UR42, R16 ;  /* 0x00000000102a72ca */ /* 0x000fe200000e0000 */
[----:B------:R-:W-:Y:S01]  /*15f0*/  WARPGROUP.ARRIVE ;  /* 0x00000000000079c5 */ /* 0x000fe20000000000 */
[C---:B------:R-:W-:Y:S01]  /*1600*/  R2UR UR8, R4.reuse ;  /* 0x00000000040872ca */ /* 0x040fe200000e0000 */
[----:B------:R-:W-:Y:S01]  /*1610*/  UMOV UR11, 0x40000040 ;  /* 0x40000040000b7882 */ /* 0x000fe20000000000 */
        /* <DEDUP_REMOVED lines=9> */
[----:B------:R-:W-:Y:S01]  /*16b0*/  UIADD3 UR4, UR42, 0x21400, URZ ;  /* 0x000214002a047890 */ /* 0x000fe2000fffe03f */
[C---:B------:R-:W-:Y:S01]  /*16c0*/  R2UR UR16, R4.reuse ;  /* 0x00000000041072ca */ /* 0x040fe200000e0000 */
[----:B------:R-:W-:Y:S01]  /*16d0*/  UMOV UR7, 0x40000040 ;  /* 0x4000004000077882 */ /* 0x000fe20000000000 */
[C---:B------:R-:W-:Y:S01]  /*16e0*/  R2UR UR17, R5.reuse ;  /* 0x00000000051172ca */ /* 0x040fe200000e0000 */
[----:B------:R-:W-:Y:S01]  /*16f0*/  USHF.R.U32.HI UR4, URZ, 0x4, UR4 ;  /* 0x000000043f047899 */ /* 0x000fe20008011604 */
[----:B------:R-:W-:Y:S01]  /*1700*/  R2UR UR20, R4 ;  /* 0x00000000041472ca */ /* 0x000fe200000e0000 */
[----:B------:R-:W-:Y:S01]  /*1710*/  UMOV UR29, 0x40000040 ;  /* 0x40000040001d7882 */ /* 0x000fe20000000000 */
[C---:B------:R-:W-:Y:S01]  /*1720*/  R2UR UR21, R5.reuse ;  /* 0x00000000051572ca */ /* 0x040fe200000e0000 */
[----:B------:R-:W-:Y:S01]  /*1730*/  ULOP3.LUT UR4, UR4, 0x3fff, URZ, 0xc0, !UPT ;  /* 0x00003fff04047892 */ /* 0x000fe2000f8ec03f */
[----:B------:R-:W-:Y:S01]  /*1740*/  R2UR UR5, R5 ;  /* 0x00000000050572ca */ /* 0x000fe200000e0000 */
[----:B------:R-:W-:Y:S01]  /*1750*/  UMOV UR31, 0x40000040 ;  /* 0x40000040001f7882 */ /* 0x000fe20000000000 */
[----:B------:R-:W-:Y:S01]  /*1760*/  UMOV UR33, 0x40000040 ;  /* 0x4000004000217882 */ /* 0x000fe20000000000 */
[----:B------:R-:W-:Y:S01]  /*1770*/  ULOP3.LUT UR61, UR4, 0x10000, URZ, 0xfc, !UPT ;  /* 0x00010000043d7892 */ /* 0x000fe2000f8efc3f */
[----:B------:R-:W-:Y:S01]  /*1780*/  LOP3.LUT R22, R22, 0xffffff80, RZ, 0xc0, !PT ;  /* 0xffffff8016167812 */ /* 0x000fe200078ec0ff */
[----:B------:R-:W-:Y:S01]  /*1790*/  UMOV UR35, 0x40000040 ;  /* 0x4000004000237882 */ /* 0x000fe20000000000 */
[----:B------:R-:W-:Y:S01]  /*17a0*/  UMOV UR37, 0x40000040 ;  /* 0x4000004000257882 */ /* 0x000fe20000000000 */
[----:B------:R-:W-:Y:S01]  /*17b0*/  UIADD3 UR4, UR61, 0x80, URZ ;  /* 0x000000803d047890 */ /* 0x000fe2000fffe03f */
[----:B01----:R-:W-:Y:S01]  /*17c0*/  IMAD.MOV.U32 R0, RZ, RZ, -0x2 ;  /* 0xfffffffeff007424 */ /* 0x003fe200078e00ff */
[----:B------:R-:W-:Y:S01]  /*17d0*/  UIADD3 UR14, UR61, 0x180, URZ ;  /* 0x000001803d0e7890 */ /* 0x000fe2000fffe03f */
[----:B------:R-:W-:Y:S01]  /*17e0*/  IMAD.IADD R22, R19, 0x1, -R22 ;  /* 0x0000000113167824 */ /* 0x000fe200078e0a16 */
[----:B------:R-:W-:Y:S01]  /*17f0*/  UMOV UR10, UR61 ;  /* 0x0000003d000a7c82 */ /* 0x000fe20008000000 */
[----:B------:R-:W-:Y:S01]  /*1800*/  UIADD3 UR18, UR61, 0x200, URZ ;  /* 0x000002003d127890 */ /* 0x000fe2000fffe03f */
[----:B------:R-:W-:Y:S01]  /*1810*/  HGMMA.64x16x16.F32 R72, gdesc[UR8], RZ, !UPT, gsb0 ;  /* 0x00200000084879f0 */ /* 0x000fe2000c0008ff */
[C---:B------:R-:W-:Y:S01]  /*1820*/  R2UR UR8, R4.reuse ;  /* 0x00000000040872ca */ /* 0x040fe200000e0000 */
[----:B------:R-:W-:Y:S01]  /*1830*/  UMOV UR10, UR4 ;  /* 0x00000004000a7c82 */ /* 0x000fe20008000000 */
[----:B------:R-:W-:Y:S01]  /*1840*/  R2UR UR9, R5 ;  /* 0x00000000050972ca */ /* 0x000fe200000e0000 */
[----:B------:R-:W-:Y:S01]  /*1850*/  UMOV UR11, 0x40000040 ;  /* 0x40000040000b7882 */ /* 0x000fe20000000000 */
[----:B------:R-:W-:Y:S01]  /*1860*/  UIADD3 UR4, UR61, 0x100, URZ ;  /* 0x000001003d047890 */ /* 0x000fe2000fffe03f */
[----:B------:R-:W-:Y:S01]  /*1870*/  SHF.R.S32.HI R3, RZ, 0x1f, R22 ;  /* 0x0000001fff037819 */ /* 0x000fe20000011416 */
[----:B------:R-:W-:Y:S01]  /*1880*/  UIADD3 UR22, UR61, 0x280, URZ ;  /* 0x000002803d167890 */ /* 0x000fe2000fffe03f */
[----:B------:R-:W-:Y:S01]  /*1890*/  IMAD.U32 R2, RZ, RZ, UR38 ;  /* 0x00000026ff027e24 */ /* 0x000fe2000f8e00ff */
[----:B------:R-:W-:Y:S01]  /*18a0*/  UIADD3 UR6, UR61, 0x300, URZ ;  /* 0x000003003d067890 */ /* 0x000fe2000fffe03f */
[----:B------:R-:W-:Y:S01]  /*18b0*/  LEA.HI R3, R3, R22, RZ, 0x2 ;  /* 0x0000001603037211 */ /* 0x000fe200078f10ff */
[----:B------:R-:W-:Y:S01]  /*18c0*/  UIADD3 UR30, UR61, 0x380, URZ ;  /* 0x000003803d1e7890 */ /* 0x000fe2000fffe03f */
[----:B------:R-:W-:Y:S01]  /*18d0*/  P2R R80, PR, RZ, 0x2 ;  /* 0x00000002ff507803 */ /* 0x000fe20000000000 */
[----:B------:R-:W-:Y:S01]  /*18e0*/  UMOV UR26, UR4 ;  /* 0x00000004001a7c82 */ /* 0x000fe20008000000 */
[----:B------:R-:W-:Y:S01]  /*18f0*/  R2UR UR4, R4 ;  /* 0x00000000040472ca */ /* 0x000fe200000e0000 */
[----:B------:R-:W-:Y:S01]  /*1900*/  UIADD3 UR34, UR61, 0x382, URZ ;  /* 0x000003823d227890 */ /* 0x000fe2000fffe03f */
[----:B------:R-:W-:Y:S01]  /*1910*/  LOP3.LUT R3, R3, 0x7ffffffc, RZ, 0xc0, !PT ;  /* 0x7ffffffc03037812 */ /* 0x000fe200078ec0ff */
[----:B------:R-:W-:Y:S01]  /*1920*/  UMOV UR41, 0x40000040 ;  /* 0x4000004000297882 */ /* 0x000fe20000000000 */
[----:B------:R-:W-:Y:S01]  /*1930*/  UMOV UR45, 0x40000040 ;  /* 0x40000040002d7882 */ /* 0x000fe20000000000 */
[----:B------:R-:W-:Y:S01]  /*1940*/  UMOV UR49, 0x40000040 ;  /* 0x4000004000317882 */ /* 0x000fe20000000000 */
[----:B------:R-:W-:Y:S01]  /*1950*/  UMOV UR53, 0x40000040 ;  /* 0x4000004000357882 */ /* 0x000fe20000000000 */
[----:B------:R-:W-:Y:S01]  /*1960*/  UMOV UR57, 0x40000040 ;  /* 0x4000004000397882 */ /* 0x000fe20000000000 */
[----:B------:R-:W-:Y:S01]  /*1970*/  IADD3 R3, R22, -R3, RZ ;  /* 0x8000000316037210 */ /* 0x000fe20007ffe0ff */
[----:B------:R-:W-:Y:S01]  /*1980*/  UIADD3 UR38, UR38, -0x2, URZ ;  /* 0xfffffffe26267890 */ /* 0x000fe2000fffe03f */
[----:B------:R-:W-:Y:S01]  /*1990*/  P2R R82, PR, RZ, 0x1 ;  /* 0x00000001ff527803 */ /* 0x000fe20000000000 */
[--C-:B------:R-:W-:Y:S01]  /*19a0*/  IMAD.MOV.U32 R117, RZ, RZ, R119.reuse ;  /* 0x000000ffff757224 */ /* 0x100fe200078e0077 */
[-C--:B------:R-:W-:Y:S01]  /*19b0*/  MOV R118, R119.reuse ;  /* 0x0000007700767202 */ /* 0x080fe20000000f00 */
[----:B------:R-:W-:Y:S01]  /*19c0*/  IMAD R3, R3, R0, 0x70 ;  /* 0x0000007003037424 */ /* 0x000fe200078e0200 */
[-C--:B------:R-:W-:Y:S01]  /*19d0*/  MOV R110, R119.reuse ;  /* 0x00000077006e7202 */ /* 0x080fe20000000f00 */
[--C-:B------:R-:W-:Y:S01]  /*19e0*/  IMAD.MOV.U32 R116, RZ, RZ, R119.reuse ;  /* 0x000000ffff747224 */ /* 0x100fe200078e0077 */
[-C--:B------:R-:W-:Y:S01]  /*19f0*/  MOV R102, R119.reuse ;  /* 0x0000007700667202 */ /* 0x080fe20000000f00 */
[----:B------:R-:W-:Y:S01]  /*1a00*/  VIADD R3, R3, UR39 ;  /* 0x0000002703037c36 */ /* 0x000fe20008000000 */
[-C--:B------:R-:W-:Y:S01]  /*1a10*/  MOV R94, R119.reuse ;  /* 0x00000077005e7202 */ /* 0x080fe20000000f00 */
[----:B------:R-:W-:Y:S01]  /*1a20*/  IMAD.MOV.U32 R114, RZ, RZ, R119 ;  /* 0x000000ffff727224 */ /* 0x000fe200078e0077 */
[----:B------:R-:W-:Y:S01]  /*1a30*/  MOV R86, R119 ;  /* 0x0000007700567202 */ /* 0x000fe20000000f00 */
[----:B------:R-:W-:-:S02]  /*1a40*/  IMAD R2, R2, -0x70, R3 ;  /* 0xffffff9002027824 */ /* 0x000fc400078e0203 */
[--C-:B------:R-:W-:Y:S02]  /*1a50*/  IMAD.MOV.U32 R112, RZ, RZ, R119.reuse ;  /* 0x000000ffff707224 */ /* 0x100fe400078e0077 */
[--C-:B------:R-:W-:Y:S01]  /*1a60*/  IMAD.MOV.U32 R108, RZ, RZ, R119.reuse ;  /* 0x000000ffff6c7224 */ /* 0x100fe200078e0077 */
[C---:B------:R-:W-:Y:S01]  /*1a70*/  ISETP.GT.AND P2, PT, R2.reuse, RZ, PT ;  /* 0x000000ff0200720c */ /* 0x040fe20003f44270 */
[--C-:B------:R-:W-:Y:S01]  /*1a80*/  IMAD.MOV.U32 R106, RZ, RZ, R119.reuse ;  /* 0x000000ffff6a7224 */ /* 0x100fe200078e0077 */
[C---:B------:R-:W-:Y:S01]  /*1a90*/  ISETP.GT.AND P3, PT, R2.reuse, 0x1, PT ;  /* 0x000000010200780c */ /* 0x040fe20003f64270 */
[--C-:B------:R-:W-:Y:S01]  /*1aa0*/  IMAD.MOV.U32 R104, RZ, RZ, R119.reuse ;  /* 0x000000ffff687224 */ /* 0x100fe200078e0077 */
[C---:B------:R-:W-:Y:S01]  /*1ab0*/  ISETP.GT.AND P4, PT, R2.reuse, 0x8, PT ;  /* 0x000000080200780c */ /* 0x040fe20003f84270 */
[--C-:B------:R-:W-:Y:S01]  /*1ac0*/  IMAD.MOV.U32 R100, RZ, RZ, R119.reuse ;  /* 0x000000ffff647224 */ /* 0x100fe200078e0077 */
[C---:B------:R-:W-:Y:S01]  /*1ad0*/  ISETP.GT.AND P5, PT, R2.reuse, 0x9, PT ;  /* 0x000000090200780c */ /* 0x040fe20003fa4270 */
[--C-:B------:R-:W-:Y:S01]  /*1ae0*/  IMAD.MOV.U32 R98, RZ, RZ, R119.reuse ;  /* 0x000000ffff627224 */ /* 0x100fe200078e0077 */
[C---:B------:R-:W-:Y:S01]  /*1af0*/  ISETP.GT.AND P6, PT, R2.reuse, 0x21, PT ;  /* 0x000000210200780c */ /* 0x040fe20003fc4270 */
[--C-:B------:R-:W-:Y:S01]  /*1b00*/  IMAD.MOV.U32 R96, RZ, RZ, R119.reuse ;  /* 0x000000ffff607224 */ /* 0x100fe200078e0077 */
[----:B------:R-:W-:Y:S01]  /*1b10*/  ISETP.GT.AND P1, PT, R2, 0x49, PT ;  /* 0x000000490200780c */ /* 0x000fe20003f24270 */
[----:B------:R-:W-:Y:S01]  /*1b20*/  IMAD.MOV.U32 R92, RZ, RZ, R119 ;  /* 0x000000ffff5c7224 */ /* 0x000fe200078e0077 */
[----:B------:R-:W-:-:S02]  /*1b30*/  WARPGROUP.DEPBAR.LE gsb0, 0x0 ;  /* 0x00008000000079c5 */ /* 0x000fc40000010000 */
[----:B------:R-:W-:Y:S01]  /*1b40*/  WARPGROUP.ARRIVE ;  /* 0x00000000000079c5 */ /* 0x000fe20000000000 */
[----:B------:R-:W-:Y:S01]  /*1b50*/  ISETP.GT.AND P0, PT, R2, 0x50, PT ;  /* 0x000000500200780c */ /* 0x000fe20003f04270 */
[--C-:B------:R-:W-:Y:S02]  /*1b60*/  IMAD.MOV.U32 R90, RZ, RZ, R119.reuse ;  /* 0x000000ffff5a7224 */ /* 0x100fe400078e0077 */
[--C-:B------:R-:W-:Y:S02]  /*1b70*/  IMAD.MOV.U32 R88, RZ, RZ, R119.reuse ;  /* 0x000000ffff587224 */ /* 0x100fe400078e0077 */
[----:B------:R-:W-:Y:S01]  /*1b80*/  HGMMA.64x16x16.F32 R64, gdesc[UR8], RZ, !UPT, gsb0 ;  /* 0x00200000084079f0 */ /* 0x000fe2000c0008ff */
[----:B------:R-:W-:Y:S01]  /*1b90*/  R2UR UR8, R4 ;  /* 0x00000000040872ca */ /* 0x000fe200000e0000 */
[----:B------:R-:W-:Y:S01]  /*1ba0*/  UIADD3 UR9, UR61, 0x504, URZ ;  /* 0x000005043d097890 */ /* 0x000fe2000fffe03f */
[----:B------:R-:W-:Y:S01]  /*1bb0*/  IMAD.MOV.U32 R84, RZ, RZ, R119 ;  /* 0x000000ffff547224 */ /* 0x000fe200078e0077 */
[----:B------:R-:W-:Y:S01]  /*1bc0*/  UIADD3 UR10, UR61, 0x584, URZ ;  /* 0x000005843d0a7890 */ /* 0x000fe2000fffe03f */
[----:B------:R-:W-:-:S09]  /*1bd0*/  UMOV UR11, 0x40000040 ;  /* 0x40000040000b7882 */ /* 0x000fd20000000000 */
[----:B------:R-:W-:Y:S02]  /*1be0*/  UIADD3 UR28, UR8, 0x400, URZ ;  /* 0x00000400081c7890 */ /* 0x000fe4000fffe03f */
[----:B------:R-:W-:Y:S02]  /*1bf0*/  UIADD3 UR32, UR8, 0x402, URZ ;  /* 0x0000040208207890 */ /* 0x000fe4000fffe03f */
[----:B------:R-:W-:Y:S02]  /*1c00*/  UIADD3 UR36, UR8, 0x404, URZ ;  /* 0x0000040408247890 */ /* 0x000fe4000fffe03f */
[----:B------:R-:W-:Y:S02]  /*1c10*/  UIADD3 UR40, UR8, 0x406, URZ ;  /* 0x0000040608287890 */ /* 0x000fe4000fffe03f */
[----:B------:R-:W-:Y:S02]  /*1c20*/  UIADD3 UR44, UR8, 0x800, URZ ;  /* 0x00000800082c7890 */ /* 0x000fe4000fffe03f */
[----:B------:R-:W-:-:S02]  /*1c30*/  UIADD3 UR48, UR8, 0x802, URZ ;  /* 0x0000080208307890 */ /* 0x000fc4000fffe03f */
[----:B------:R-:W-:Y:S02]  /*1c40*/  UIADD3 UR52, UR8, 0x804, URZ ;  /* 0x0000080408347890 */ /* 0x000fe4000fffe03f */
[----:B------:R-:W-:Y:S01]  /*1c50*/  UIADD3 UR56, UR8, 0x806, URZ ;  /* 0x0000080608387890 */ /* 0x000fe2000fffe03f */
[----:B------:R-:W-:Y:S02]  /*1c60*/  WARPGROUP.DEPBAR.LE gsb0, 0x0 ;  /* 0x00008000000079c5 */ /* 0x000fe40000010000 */
[----:B------:R-:W-:-:S06]  /*1c70*/  WARPGROUP.ARRIVE ;  /* 0x00000000000079c5 */ /* 0x000fcc0000000000 */
[----:B------:R-:W-:Y:S01]  /*1c80*/  HGMMA.64x16x16.F32 R56, gdesc[UR24], RZ, !UPT, gsb0 ;  /* 0x00200000183879f0 */ /* 0x000fe2000c0008ff */
[----:B------:R-:W-:Y:S02]  /*1c90*/  UIADD3 UR24, UR8, 0x6, URZ ;  /* 0x0000000608187890 */ /* 0x000fe4000fffe03f */
[----:B------:R-:W-:Y:S01]  /*1ca0*/  UIADD3 UR26, UR61, 0x6, URZ ;  /* 0x000000063d1a7890 */ /* 0x000fe2000fffe03f */
[----:B------:R-:W-:Y:S01]  /*1cb0*/  UMOV UR25, 0x40000040 ;  /* 0x4000004000197882 */ /* 0x000fe20000000000 */
[----:B------:R-:W-:Y:S01]  /*1cc0*/  UMOV UR27, 0x40000040 ;  /* 0x40000040001b7882 */ /* 0x000fe20000000000 */
[----:B------:R-:W-:Y:S02]  /*1cd0*/  WARPGROUP.DEPBAR.LE gsb0, 0x0 ;  /* 0x00008000000079c5 */ /* 0x000fe40000010000 */
[----:B------:R-:W-:-:S06]  /*1ce0*/  WARPGROUP.ARRIVE ;  /* 0x00000000000079c5 */ /* 0x000fcc0000000000 */
[----:B------:R-:W-:Y:S03]  /*1cf0*/  HGMMA.64x16x16.F32 R48, gdesc[UR12], RZ, !UPT, gsb0 ;  /* 0x002000000c3079f0 */ /* 0x000fe6000c0008ff */
        /* <DEDUP_REMOVED lines=9> */
[----:B------:R-:W-:Y:S01]  /*1d90*/  HGMMA.64x16x16.F32 R32, gdesc[UR20], RZ, !UPT, gsb0 ;  /* 0x00200000142079f0 */ /* 0x000fe2000c0008ff */
[----:B------:R-:W-:Y:S02]  /*1da0*/  UIADD3 UR20, UR8, 0x4, URZ ;  /* 0x0000000408147890 */ /* 0x000fe4000fffe03f */
[----:B------:R-:W-:Y:S01]  /*1db0*/  UIADD3 UR22, UR61, 0x4, URZ ;  /* 0x000000043d167890 */ /* 0x000fe2000fffe03f */
[----:B------:R-:W-:Y:S01]  /*1dc0*/  UMOV UR21, 0x40000040 ;  /* 0x4000004000157882 */ /* 0x000fe20000000000 */
[----:B------:R-:W-:Y:S01]  /*1dd0*/  UMOV UR23, 0x40000040 ;  /* 0x4000004000177882 */ /* 0x000fe20000000000 */
[----:B------:R-:W-:Y:S01]  /*1de0*/  UIADD3 UR8, UR61, 0x884, URZ ;  /* 0x000008843d087890 */ /* 0x000fe2000fffe03f */
[----:B------:R-:W-:Y:S02]  /*1df0*/  WARPGROUP.DEPBAR.LE gsb0, 0x0 ;  /* 0x00008000000079c5 */ /* 0x000fe40000010000 */
[----:B------:R-:W-:-:S06]  /*1e00*/  WARPGROUP.ARRIVE ;  /* 0x00000000000079c5 */ /* 0x000fcc0000000000 */
[----:B------:R-:W-:Y:S01]  /*1e10*/  HGMMA.64x16x16.F32 R24, gdesc[UR4], RZ, !UPT, gsb0 ;  /* 0x00200000041879f0 */ /* 0x000fe2000c0008ff */
[----:B------:R-:W-:Y:S02]  /*1e20*/  UIADD3 UR4, UR61, 0x182, URZ ;  /* 0x000001823d047890 */ /* 0x000fe4000fffe03f */
[----:B------:R-:W-:Y:S02]  /*1e30*/  UIADD3 UR5, UR61, 0x202, URZ ;  /* 0x000002023d057890 */ /* 0x000fe4000fffe03f */
[----:B------:R-:W-:Y:S01]  /*1e40*/  UIADD3 UR6, UR61, 0x384, URZ ;  /* 0x000003843d067890 */ /* 0x000fe2000fffe03f */
[----:B------:R-:W-:Y:S01]  /*1e50*/  UMOV UR7, 0x40000040 ;  /* 0x4000004000077882 */ /* 0x000fe20000000000 */
[----:B------:R-:W-:Y:S02]  /*1e60*/  WARPGROUP.DEPBAR.LE gsb0, 0x0 ;  /* 0x00008000000079c5 */ /* 0x000fe40000010000 */
[----:B------:R-:W-:-:S06]  /*1e70*/  WARPGROUP.ARRIVE ;  /* 0x00000000000079c5 */ /* 0x000fcc0000000000 */
[----:B------:R-:W-:Y:S01]  /*1e80*/  HGMMA.64x16x16.F32 R72, gdesc[UR16], R72, gsb0 ;  /* 0x00200000104879f0 */ /* 0x000fe20008000848 */
        /* <DEDUP_REMOVED lines=10> */
[----:B------:R-:W-:Y:S01]  /*1f30*/  UMOV UR18, UR4 ;  /* 0x0000000400127c82 */ /* 0x000fe20008000000 */
[----:B------:R-:W-:Y:S01]  /*1f40*/  UMOV UR19, 0x40000040 ;  /* 0x4000004000137882 */ /* 0x000fe20000000000 */
[----:B------:R-:W-:Y:S01]  /*1f50*/  UIADD3 UR4, UR61, 0x282, URZ ;  /* 0x000002823d047890 */ /* 0x000fe2000fffe03f */
        /* <DEDUP_REMOVED lines=20> */
[----:B------:R-:W-:Y:S03]  /*20a0*/  HGMMA.64x16x16.F32 R24, gdesc[UR16], R24, gsb0 ;  /* 0x00200000101879f0 */ /* 0x000fe60008000818 */
        /* <DEDUP_REMOVED lines=138> */
[----:B------:R-:W-:Y:S01]  /*2950*/  UMOV UR4, UR36 ;  /* 0x0000002400047c82 */ /* 0x000fe20008000000 */
        /* <DEDUP_REMOVED lines=8> */
[----:B------:R-:W-:Y:S03]  /*29e0*/  HGMMA.64x16x16.F32 R24, gdesc[UR32], R24, gsb0 ;  /* 0x00200000201879f0 */ /* 0x000fe60008000818 */
[----:B------:R-:W-:Y:S02]  /*29f0*/  WARPGROUP.DEPBAR.LE gsb0, 0x0 ;  /* 0x00008000000079c5 */ /* 0x000fe40000010000 */
[----:B------:R-:W-:-:S06]  /*2a00*/  WARPGROUP.ARRIVE ;  /* 0x00000000000079c5 */ /* 0x000fcc0000000000 */
[----:B------:R-:W-:Y:S01]  /*2a10*/  HGMMA.64x16x16.F32 R72, gdesc[UR4], R72, gsb0 ;  /* 0x00200000044879f0 */ /* 0x000fe20008000848 */
[----:B------:R-:W-:Y:S01]  /*2a20*/  UIADD3 UR6, UR61, 0x404, URZ ;  /* 0x000004043d067890 */ /* 0x000fe2000fffe03f */
[----:B------:R-:W-:Y:S01]  /*2a30*/  UMOV UR4, UR36 ;  /* 0x0000002400047c82 */ /* 0x000fe20008000000 */
[----:B------:R-:W-:Y:S01]  /*2a40*/  UMOV UR5, UR37 ;  /* 0x0000002500057c82 */ /* 0x000fe20008000000 */
[----:B------:R-:W-:Y:S01]  /*2a50*/  UMOV UR7, 0x40000040 ;  /* 0x4000004000077882 */ /* 0x000fe20000000000 */
        /* <DEDUP_REMOVED lines=10> */
[----:B------:R-:W-:Y:S01]  /*2b00*/  UMOV UR4, UR36 ;  /* 0x0000002400047c82 */ /* 0x000fe20008000000 */
[----:B------:R-:W-:Y:S01]  /*2b10*/  UMOV UR5, UR37 ;  /* 0x0000002500057c82 */ /* 0x000fe20008000000 */
[----:B------:R-:W-:Y:S01]  /*2b20*/  UMOV UR6, UR9 ;  /* 0x0000000900067c82 */ /* 0x000fe20008000000 */
[----:B------:R-:W-:Y:S01]  /*2b30*/  UMOV UR7, 0x40000040 ;  /* 0x4000004000077882 */ /* 0x000fe20000000000 */
[----:B------:R-:W-:Y:S01]  /*2b40*/  UIADD3 UR9, UR61, 0x604, URZ ;  /* 0x000006043d097890 */ /* 0x000fe2000fffe03f */
        /* <DEDUP_REMOVED lines=239> */
[----:B------:R-:W-:Y:S01]  /*3a40*/  UMOV UR9, UR57 ;  /* 0x0000003900097c82 */ /* 0x000fe20008000000 */
        /* <DEDUP_REMOVED lines=16> */
[----:B------:R-:W-:Y:S01]  /*3b50*/  WARPGROUP.ARRIVE ;  /* 0x00000000000079c5 */ /* 0x000fe20000000000 */
[----:B------:R-:W-:Y:S01]  /*3b60*/  FSEL R15, R74, -INF , P2 ;  /* 0xff8000004a0f7808 */ /* 0x000fe20001000000 */
[----:B------:R-:W-:Y:S01]  /*3b70*/  IMAD.MOV.U32 R74, RZ, RZ, R119 ;  /* 0x000000ffff4a7224 */ /* 0x000fe200078e0077 */
[----:B------:R-:W-:-:S02]  /*3b80*/  FSEL R75, R75, -INF , P3 ;  /* 0xff8000004b4b7808 */ /* 0x000fc40001800000 */
[----:B------:R-:W-:Y:S01]  /*3b90*/  FSEL R19, R78, -INF , P4 ;  /* 0xff8000004e137808 */ /* 0x000fe20002000000 */
[----:B------:R-:W-:Y:S01]  /*3ba0*/  HGMMA.64x16x16.F32 R64, gdesc[UR4], R64, gsb0 ;  /* 0x00200000044079f0 */ /* 0x000fe20008000840 */
[----:B------:R-:W-:Y:S01]  /*3bb0*/  UIADD3 UR6, UR61, 0x806, URZ ;  /* 0x000008063d067890 */ /* 0x000fe2000fffe03f */
[----:B------:R-:W-:Y:S01]  /*3bc0*/  FMNMX.FTZ R0, R15, R75, !PT ;  /* 0x0000004b0f007209 */ /* 0x000fe20007810000 */
[----:B------:R-:W-:Y:S01]  /*3bd0*/  UMOV UR4, UR56 ;  /* 0x0000003800047c82 */ /* 0x000fe20008000000 */
[----:B------:R-:W-:Y:S01]  /*3be0*/  UMOV UR5, UR57 ;  /* 0x0000003900057c82 */ /* 0x000fe20008000000 */
[----:B------:R-:W-:Y:S01]  /*3bf0*/  UMOV UR7, 0x40000040 ;  /* 0x4000004000077882 */ /* 0x000fe20000000000 */
[----:B------:R-:W-:Y:S01]  /*3c00*/  FSEL R7, R72, -INF , P2 ;  /* 0xff80000048077808 */ /* 0x000fe20001000000 */
[----:B------:R-:W-:Y:S01]  /*3c10*/  IMAD.MOV.U32 R72, RZ, RZ, R119 ;  /* 0x000000ffff487224 */ /* 0x000fe200078e0077 */
[----:B------:R-:W-:Y:S02]  /*3c20*/  FSEL R79, R79, -INF , P5 ;  /* 0xff8000004f4f7808 */ /* 0x000fe40002800000 */
[----:B------:R-:W-:-:S02]  /*3c30*/  ISETP.GT.AND P2, PT, R2, 0x10, PT ;  /* 0x000000100200780c */ /* 0x000fc40003f44270 */
[----:B------:R-:W-:Y:S02]  /*3c40*/  FMNMX.FTZ R0, R19, R0, !PT ;  /* 0x0000000013007209 */ /* 0x000fe40007810000 */
[----:B------:R-:W-:Y:S02]  /*3c50*/  FSEL R73, R73, -INF , P3 ;  /* 0xff80000049497808 */ /* 0x000fe40001800000 */
[----:B------:R-:W-:Y:S02]  /*3c60*/  ISETP.GT.AND P3, PT, R2, 0x11, PT ;  /* 0x000000110200780c */ /* 0x000fe40003f64270 */
[----:B------:R-:W-:Y:S02]  /*3c70*/  FMNMX.FTZ R0, R79, R0, !PT ;  /* 0x000000004f007209 */ /* 0x000fe40007810000 */
[----:B------:R-:W-:Y:S01]  /*3c80*/  FSEL R9, R76, -INF , P4 ;  /* 0xff8000004c097808 */ /* 0x000fe20002000000 */
[----:B------:R-:W-:Y:S01]  /*3c90*/  IMAD.MOV.U32 R76, RZ, RZ, R119 ;  /* 0x000000ffff4c7224 */ /* 0x000fe200078e0077 */
[----:B------:R-:W-:-:S02]  /*3ca0*/  ISETP.GT.AND P4, PT, R2, 0x18, PT ;  /* 0x000000180200780c */ /* 0x000fc40003f84270 */
[----:B------:R-:W-:Y:S02]  /*3cb0*/  FSEL R77, R77, -INF , P5 ;  /* 0xff8000004d4d7808 */ /* 0x000fe40002800000 */
[----:B------:R-:W-:Y:S02]  /*3cc0*/  ISETP.GT.AND P5, PT, R2, 0x19, PT ;  /* 0x000000190200780c */ /* 0x000fe40003fa4270 */
[----:B------:R-:W-:Y:S01]  /*3cd0*/  MOV R78, R119 ;  /* 0x00000077004e7202 */ /* 0x000fe20000000f00 */
[----:B------:R-:W-:Y:S02]  /*3ce0*/  WARPGROUP.DEPBAR.LE gsb0, 0x0 ;  /* 0x00008000000079c5 */ /* 0x000fe40000010000 */
[----:B------:R-:W-:Y:S01]  /*3cf0*/  WARPGROUP.ARRIVE ;  /* 0x00000000000079c5 */ /* 0x000fe20000000000 */
[----:B------:R-:W-:Y:S01]  /*3d00*/  FSEL R21, R66, -INF , P2 ;  /* 0xff80000042157808 */ /* 0x000fe20001000000 */
[----:B------:R-:W-:Y:S01]  /*3d10*/  IMAD.MOV.U32 R66, RZ, RZ, R119 ;  /* 0x000000ffff427224 */ /* 0x000fe200078e0077 */
[----:B------:R-:W-:-:S02]  /*3d20*/  FSEL R67, R67, -INF , P3 ;  /* 0xff80000043437808 */ /* 0x000fc40001800000 */
[----:B------:R-:W-:Y:S01]  /*3d30*/  FMNMX.FTZ R0, R21, R0, !PT ;  /* 0x0000000015007209 */ /* 0x000fe20007810000 */
[----:B------:R-:W-:Y:S01]  /*3d40*/  HGMMA.64x16x16.F32 R56, gdesc[UR4], R56, gsb0 ;  /* 0x00200000043879f0 */ /* 0x000fe20008000838 */
[----:B------:R-:W-:Y:S01]  /*3d50*/  UIADD3 UR6, UR61, 0x886, URZ ;  /* 0x000008863d067890 */ /* 0x000fe2000fffe03f */
[----:B------:R-:W-:Y:S01]  /*3d60*/  FSEL R23, R70, -INF , P4 ;  /* 0xff80000046177808 */ /* 0x000fe20002000000 */
[----:B------:R-:W-:Y:S01]  /*3d70*/  UMOV UR4, UR56 ;  /* 0x0000003800047c82 */ /* 0x000fe20008000000 */
[----:B------:R-:W-:Y:S01]  /*3d80*/  UMOV UR5, UR57 ;  /* 0x0000003900057c82 */ /* 0x000fe20008000000 */
[----:B------:R-:W-:Y:S01]  /*3d90*/  UMOV UR7, 0x40000040 ;  /* 0x4000004000077882 */ /* 0x000fe20000000000 */
[----:B------:R-:W-:Y:S02]  /*3da0*/  FMNMX.FTZ R0, R67, R0, !PT ;  /* 0x0000000043007209 */ /* 0x000fe40007810000 */
[----:B------:R-:W-:Y:S01]  /*3db0*/  FSEL R13, R64, -INF , P2 ;  /* 0xff800000400d7808 */ /* 0x000fe20001000000 */
[----:B------:R-:W-:Y:S01]  /*3dc0*/  IMAD.MOV.U32 R64, RZ, RZ, R119 ;  /* 0x000000ffff407224 */ /* 0x000fe200078e0077 */
[----:B------:R-:W-:-:S02]  /*3dd0*/  FSEL R71, R71, -INF , P5 ;  /* 0xff80000047477808 */ /* 0x000fc40002800000 */
[C---:B------:R-:W-:Y:S02]  /*3de0*/  ISETP.GT.AND P2, PT, R2.reuse, 0x20, PT ;  /* 0x000000200200780c */ /* 0x040fe40003f44270 */
[----:B------:R-:W-:Y:S02]  /*3df0*/  FMNMX.FTZ R0, R23, R0, !PT ;  /* 0x0000000017007209 */ /* 0x000fe40007810000 */
[----:B------:R-:W-:Y:S02]  /*3e00*/  FSEL R69, R69, -INF , P5 ;  /* 0xff80000045457808 */ /* 0x000fe40002800000 */
[----:B------:R-:W-:Y:S02]  /*3e10*/  FMNMX.FTZ R0, R71, R0, !PT ;  /* 0x0000000047007209 */ /* 0x000fe40007810000 */
[----:B------:R-:W-:Y:S02]  /*3e20*/  ISETP.GT.AND P5, PT, R2, 0x28, PT ;  /* 0x000000280200780c */ /* 0x000fe40003fa4270 */
        /* <DEDUP_REMOVED lines=19> */
[----:B------:R-:W-:Y:S02]  /*3f60*/  FSEL R63, R63, -INF , P4 ;  /* 0xff8000003f3f7808 */ /* 0x000fe40002000000 */
[----:B------:R-:W-:-:S02]  /*3f70*/  FMNMX.FTZ R0, R85, R0, !PT ;  /* 0x0000000055007209 */ /* 0x000fc40007810000 */
[----:B------:R-:W-:Y:S01]  /*3f80*/  FSEL R59, R56, -INF , P2 ;  /* 0xff800000383b7808 */ /* 0x000fe20001000000 */
[----:B------:R-:W-:Y:S01]  /*3f90*/  IMAD.MOV.U32 R56, RZ, RZ, R119 ;  /* 0x000000ffff387224 */ /* 0x000fe200078e0077 */
[C---:B------:R-:W-:Y:S02]  /*3fa0*/  ISETP.GT.AND P2, PT, R2.reuse, 0x31, PT ;  /* 0x000000310200780c */ /* 0x040fe40003f44270 */
[----:B------:R-:W-:Y:S02]  /*3fb0*/  FMNMX.FTZ R0, R63, R0, !PT ;  /* 0x000000003f007209 */ /* 0x000fe40007810000 */
[----:B------:R-:W-:Y:S02]  /*3fc0*/  FSEL R57, R57, -INF , P6 ;  /* 0xff80000039397808 */ /* 0x000fe40003000000 */
[----:B------:R-:W-:Y:S02]  /*3fd0*/  ISETP.GT.AND P6, PT, R2, 0x38, PT ;  /* 0x000000380200780c */ /* 0x000fe40003fc4270 */
[----:B------:R-:W-:-:S02]  /*3fe0*/  FSEL R61, R61, -INF , P4 ;  /* 0xff8000003d3d7808 */ /* 0x000fc40002000000 */
[----:B------:R-:W-:Y:S02]  /*3ff0*/  ISETP.GT.AND P4, PT, R2, 0x40, PT ;  /* 0x000000400200780c */ /* 0x000fe40003f84270 */
[----:B------:R-:W-:Y:S01]  /*4000*/  MOV R62, R119 ;  /* 0x00000077003e7202 */ /* 0x000fe20000000f00 */
[----:B------:R-:W-:Y:S02]  /*4010*/  WARPGROUP.DEPBAR.LE gsb0, 0x0 ;  /* 0x00008000000079c5 */ /* 0x000fe40000010000 */
[----:B------:R-:W-:Y:S01]  /*4020*/  WARPGROUP.ARRIVE ;  /* 0x00000000000079c5 */ /* 0x000fe20000000000 */
[----:B------:R-:W-:Y:S01]  /*4030*/  FSEL R87, R50, -INF , P3 ;  /* 0xff80000032577808 */ /* 0x000fe20001800000 */
[--C-:B------:R-:W-:Y:S01]  /*4040*/  IMAD.MOV.U32 R50, RZ, RZ, R119.reuse ;  /* 0x000000ffff327224 */ /* 0x100fe200078e0077 */
[----:B------:R-:W-:Y:S02]  /*4050*/  FSEL R89, R51, -INF , P2 ;  /* 0xff80000033597808 */ /* 0x000fe40001000000 */
[----:B------:R-:W-:Y:S01]  /*4060*/  FMNMX.FTZ R0, R87, R0, !PT ;  /* 0x0000000057007209 */ /* 0x000fe20007810000 */
[----:B------:R-:W-:Y:S01]  /*4070*/  HGMMA.64x16x16.F32 R40, gdesc[UR8], R40, gsb0 ;  /* 0x00200000082879f0 */ /* 0x000fe20008000828 */
[----:B------:R-:W-:Y:S01]  /*4080*/  FSEL R51, R60, -INF , P5 ;  /* 0xff8000003c337808 */ /* 0x000fe20002800000 */
[----:B------:R-:W-:Y:S01]  /*4090*/  IMAD.MOV.U32 R60, RZ, RZ, R119 ;  /* 0x000000ffff3c7224 */ /* 0x000fe200078e0077 */
[----:B------:R-:W-:-:S02]  /*40a0*/  ISETP.GT.AND P5, PT, R2, 0x39, PT ;  /* 0x000000390200780c */ /* 0x000fc40003fa4270 */
[----:B------:R-:W-:Y:S02]  /*40b0*/  FSEL R91, R54, -INF , P6 ;  /* 0xff800000365b7808 */ /* 0x000fe40003000000 */
[----:B------:R-:W-:Y:S02]  /*40c0*/  FMNMX.FTZ R0, R89, R0, !PT ;  /* 0x0000000059007209 */ /* 0x000fe40007810000 */
[----:B------:R-:W-:Y:S02]  /*40d0*/  FSEL R93, R55, -INF , P5 ;  /* 0xff800000375d7808 */ /* 0x000fe40002800000 */
[----:B------:R-:W-:Y:S02]  /*40e0*/  FMNMX.FTZ R0, R91, R0, !PT ;  /* 0x000000005b007209 */ /* 0x000fe40007810000 */
[----:B------:R-:W-:Y:S01]  /*40f0*/  FSEL R55, R48, -INF , P3 ;  /* 0xff80000030377808 */ /* 0x000fe20001800000 */
[----:B------:R-:W-:Y:S01]  /*4100*/  IMAD.MOV.U32 R48, RZ, RZ, R119 ;  /* 0x000000ffff307224 */ /* 0x000fe200078e0077 */
[----:B------:R-:W-:-:S02]  /*4110*/  ISETP.GT.AND P3, PT, R2, 0x41, PT ;  /* 0x000000410200780c */ /* 0x000fc40003f64270 */
[----:B------:R-:W-:Y:S02]  /*4120*/  FMNMX.FTZ R0, R93, R0, !PT ;  /* 0x000000005d007209 */ /* 0x000fe40007810000 */
[----:B------:R-:W-:Y:S02]  /*4130*/  FSEL R49, R49, -INF , P2 ;  /* 0xff80000031317808 */ /* 0x000fe40001000000 */
[C---:B------:R-:W-:Y:S02]  /*4140*/  ISETP.GT.AND P2, PT, R2.reuse, 0x48, PT ;  /* 0x000000480200780c */ /* 0x040fe40003f44270 */
[----:B------:R-:W-:Y:S02]  /*4150*/  FSEL R53, R53, -INF , P5 ;  /* 0xff80000035357808 */ /* 0x000fe40002800000 */
[----:B------:R-:W-:Y:S02]  /*4160*/  ISETP.GT.AND P5, PT, R2, 0x68, PT ;  /* 0x000000680200780c */ /* 0x000fe40003fa4270 */
[----:B------:R-:W-:Y:S01]  /*4170*/  MOV R54, R119 ;  /* 0x0000007700367202 */ /* 0x000fe20000000f00 */
[----:B------:R-:W-:-:S02]  /*4180*/  WARPGROUP.DEPBAR.LE gsb0, 0x0 ;  /* 0x00008000000079c5 */ /* 0x000fc40000010000 */
[----:B------:R-:W-:Y:S01]  /*4190*/  WARPGROUP.ARRIVE ;  /* 0x00000000000079c5 */ /* 0x000fe20000000000 */
[----:B------:R-:W-:Y:S02]  /*41a0*/  FSEL R95, R42, -INF , P4 ;  /* 0xff8000002a5f7808 */ /* 0x000fe40002000000 */
[----:B------:R-:W-:Y:S02]  /*41b0*/  FSEL R97, R43, -INF , P3 ;  /* 0xff8000002b617808 */ /* 0x000fe40001800000 */
[----:B------:R-:W-:Y:S01]  /*41c0*/  FMNMX.FTZ R0, R95, R0, !PT ;  /* 0x000000005f007209 */ /* 0x000fe20007810000 */
[----:B------:R-:W-:Y:S01]  /*41d0*/  HGMMA.64x16x16.F32 R32, gdesc[UR4], R32, gsb0 ;  /* 0x00200000042079f0 */ /* 0x000fe20008000820 */
[----:B------:R-:W-:Y:S01]  /*41e0*/  UIADD3 UR6, UR61, 0xa06, URZ ;  /* 0x00000a063d067890 */ /* 0x000fe2000fffe03f */
[----:B------:R-:W-:Y:S01]  /*41f0*/  FSEL R99, R46, -INF , P2 ;  /* 0xff8000002e637808 */ /* 0x000fe20001000000 */
[----:B------:R-:W-:Y:S01]  /*4200*/  UMOV UR4, UR56 ;  /* 0x0000003800047c82 */ /* 0x000fe20008000000 */
[----:B------:R-:W-:Y:S01]  /*4210*/  UMOV UR5, UR57 ;  /* 0x0000003900057c82 */ /* 0x000fe20008000000 */
[----:B------:R-:W-:Y:S01]  /*4220*/  UMOV UR7, 0x40000040 ;  /* 0x4000004000077882 */ /* 0x000fe20000000000 */
[----:B------:R-:W-:-:S02]  /*4230*/  FMNMX.FTZ R0, R97, R0, !PT ;  /* 0x0000000061007209 */ /* 0x000fc40007810000 */
[----:B------:R-:W-:Y:S02]  /*4240*/  FSEL R101, R47, -INF , P1 ;  /* 0xff8000002f657808 */ /* 0x000fe40000800000 */
[----:B------:R-:W-:Y:S02]  /*4250*/  FMNMX.FTZ R0, R99, R0, !PT ;  /* 0x0000000063007209 */ /* 0x000fe40007810000 */
[C---:B------:R-:W-:Y:S02]  /*4260*/  ISETP.GT.AND P1, PT, R2.reuse, 0x51, PT ;  /* 0x000000510200780c */ /* 0x040fe40003f24270 */
[----:B------:R-:W-:Y:S02]  /*4270*/  FMNMX.FTZ R0, R101, R0, !PT ;  /* 0x0000000065007209 */ /* 0x000fe40007810000 */
[----:B------:R-:W-:Y:S02]  /*4280*/  FSEL R41, R41, -INF , P3 ;  /* 0xff80000029297808 */ /* 0x000fe40001800000 */
[----:B------:R-:W-:-:S02]  /*4290*/  ISETP.GT.AND P3, PT, R2, 0x60, PT ;  /* 0x000000600200780c */ /* 0x000fc40003f64270 */
[----:B------:R-:W-:Y:S02]  /*42a0*/  FSEL R47, R40, -INF , P4 ;  /* 0xff800000282f7808 */ /* 0x000fe40002000000 */
[----:B------:R-:W-:Y:S02]  /*42b0*/  ISETP.GT.AND P4, PT, R2, 0x61, PT ;  /* 0x000000610200780c */ /* 0x000fe40003f84270 */
[----:B------:R-:W-:Y:S01]  /*42c0*/  FSEL R43, R52, -INF , P6 ;  /* 0xff800000342b7808 */ /* 0x000fe20003000000 */
[----:B------:R-:W-:Y:S01]  /*42d0*/  IMAD.MOV.U32 R52, RZ, RZ, R119 ;  /* 0x000000ffff347224 */ /* 0x000fe200078e0077 */
[----:B------:R-:W-:Y:S02]  /*42e0*/  ISETP.GT.AND P6, PT, R2, 0x69, PT ;  /* 0x000000690200780c */ /* 0x000fe40003fc4270 */
[----:B------:R-:W-:Y:S02]  /*42f0*/  P2R R22, PR, RZ, 0x2 ;  /* 0x00000002ff167803 */ /* 0x000fe40000000000 */
[----:B------:R-:W-:Y:S01]  /*4300*/  MOV R46, R119 ;  /* 0x00000077002e7202 */ /* 0x000fe20000000f00 */
[----:B------:R-:W-:-:S02]  /*4310*/  WARPGROUP.DEPBAR.LE gsb0, 0x0 ;  /* 0x00008000000079c5 */ /* 0x000fc40000010000 */
[----:B------:R-:W-:Y:S01]  /*4320*/  WARPGROUP.ARRIVE ;  /* 0x00000000000079c5 */ /* 0x000fe20000000000 */
[----:B------:R-:W-:Y:S02]  /*4330*/  FSEL R103, R34, -INF , P0 ;  /* 0xff80000022677808 */ /* 0x000fe40000000000 */
[----:B------:R-:W-:Y:S02]  /*4340*/  ISETP.GT.AND P0, PT, R2, 0x58, PT ;  /* 0x000000580200780c */ /* 0x000fe40003f04270 */
[----:B------:R-:W-:Y:S01]  /*4350*/  FSEL R105, R35, -INF , P1 ;  /* 0xff80000023697808 */ /* 0x000fe20000800000 */
[----:B------:R-:W-:Y:S01]  /*4360*/  HGMMA.64x16x16.F32 R24, gdesc[UR4], R24, gsb0 ;  /* 0x00200000041879f0 */ /* 0x000fe20008000818 */
[----:B------:R-:W-:Y:S01]  /*4370*/  FMNMX.FTZ R0, R103, R0, !PT ;  /* 0x0000000067007209 */ /* 0x000fe20007810000 */
[----:B------:R-:W-:Y:S01]  /*4380*/  ULDC UR4, c[0x0][0x988] ;  /* 0x0002620000047ab9 */ /* 0x000fe20000000800 */
[----:B------:R-:W-:Y:S02]  /*4390*/  FSEL R35, R44, -INF , P2 ;  /* 0xff8000002c237808 */ /* 0x000fe40001000000 */
[----:B------:R-:W-:-:S02]  /*43a0*/  ISETP.GT.AND P2, PT, R2, 0x59, PT ;  /* 0x000000590200780c */ /* 0x000fc40003f44270 */
[----:B------:R-:W-:Y:S02]  /*43b0*/  FSEL R107, R38, -INF , P0 ;  /* 0xff800000266b7808 */ /* 0x000fe40000000000 */
[----:B------:R-:W-:Y:S02]  /*43c0*/  FMNMX.FTZ R0, R105, R0, !PT ;  /* 0x0000000069007209 */ /* 0x000fe40007810000 */
[----:B------:R-:W-:Y:S02]  /*43d0*/  FSEL R39, R39, -INF , P2 ;  /* 0xff80000027277808 */ /* 0x000fe40001000000 */
[----:B------:R-:W-:Y:S02]  /*43e0*/  FMNMX.FTZ R0, R107, R0, !PT ;  /* 0x000000006b007209 */ /* 0x000fe40007810000 */
[----:B------:R-:W-:Y:S02]  /*43f0*/  P2R R20, PR, RZ, 0x1 ;  /* 0x00000001ff147803 */ /* 0x000fe40000000000 */
[----:B------:R-:W-:-:S02]  /*4400*/  FMNMX.FTZ R0, R39, R0, !PT ;  /* 0x0000000027007209 */ /* 0x000fc40007810000 */
[C---:B------:R-:W-:Y:S02]  /*4410*/  ISETP.GT.AND P0, PT, R2.reuse, 0x49, PT ;  /* 0x000000490200780c */ /* 0x040fe40003f04270 */
[----:B------:R-:W-:Y:S02]  /*4420*/  ISETP.GT.AND P1, PT, R2, 0x50, PT ;  /* 0x000000500200780c */ /* 0x000fe40003f24270 */
[----:B------:R-:W-:Y:S02]  /*4430*/  FSEL R45, R45, -INF , P0 ;  /* 0xff8000002d2d7808 */ /* 0x000fe40000000000 */
[----:B------:R-:W-:Y:S02]  /*4440*/  P2R R14, PR, RZ, 0x4 ;  /* 0x00000004ff0e7803 */ /* 0x000fe40000000000 */
[----:B------:R-:W-:Y:S01]  /*4450*/  ISETP.NE.AND P0, PT, R20, RZ, PT ;  /* 0x000000ff1400720c */ /* 0x000fe20003f05270 */
[----:B------:R-:W-:Y:S02]  /*4460*/  WARPGROUP.DEPBAR.LE gsb0, 0x0 ;  /* 0x00008000000079c5 */ /* 0x000fe40000010000 */
[----:B------:R-:W-:-:S02]  /*4470*/  FSEL R109, R26, -INF , P3 ;  /* 0xff8000001a6d7808 */ /* 0x000fc40001800000 */
[----:B------:R-:W-:Y:S02]  /*4480*/  FSEL R111, R27, -INF , P4 ;  /* 0xff8000001b6f7808 */ /* 0x000fe40002000000 */
[----:B------:R-:W-:Y:S02]  /*4490*/  FMNMX.FTZ R0, R109, R0, !PT ;  /* 0x000000006d007209 */ /* 0x000fe40007810000 */
[----:B------:R-:W-:Y:S02]  /*44a0*/  FSEL R113, R30, -INF , P5 ;  /* 0xff8000001e717808 */ /* 0x000fe40002800000 */
[----:B------:R-:W-:Y:S02]  /*44b0*/  FMNMX.FTZ R0, R111, R0, !PT ;  /* 0x000000006f007209 */ /* 0x000fe40007810000 */
[----:B------:R-:W-:Y:S02]  /*44c0*/  FSEL R115, R31, -INF , P6 ;  /* 0xff8000001f737808 */ /* 0x000fe40003000000 */
[----:B------:R-:W-:-:S02]  /*44d0*/  FMNMX.FTZ R0, R113, R0, !PT ;  /* 0x0000000071007209 */ /* 0x000fc40007810000 */
[----:B------:R-:W-:Y:S02]  /*44e0*/  FSEL R27, R32, -INF , P1 ;  /* 0xff800000201b7808 */ /* 0x000fe40000800000 */
[----:B------:R-:W-:Y:S01]  /*44f0*/  FMNMX.FTZ R6, R115, R0, !PT ;  /* 0x0000000073067209 */ /* 0x000fe20007810000 */
[----:B------:R-:W-:Y:S01]  /*4500*/  IMAD.U32 R0, RZ, RZ, UR4 ;  /* 0x00000004ff007e24 */ /* 0x000fe2000f8e00ff */
[----:B------:R-:W-:Y:S02]  /*4510*/  ISETP.NE.AND P1, PT, R22, RZ, PT ;  /* 0x000000ff1600720c */ /* 0x000fe40003f25270 */
[----:B------:R-:W-:Y:S01]  /*4520*/  FSEL R31, R36, -INF , P0 ;  /* 0xff800000241f7808 */ /* 0x000fe20000000000 */
[----:B------:R-:W0:Y:S01]  /*4530*/  SHFL.BFLY PT, R3, R6, 0x2, 0x1f ;  /* 0x0c401f0006037f89 */ /* 0x000e2200000e0000 */
[----:B------:R-:W-:Y:S02]  /*4540*/  FSEL R33, R33, -INF , P1 ;  /* 0xff80000021217808 */ /* 0x000fe40000800000 */
[----:B------:R-:W-:-:S02]  /*4550*/  FSEL R25, R25, -INF , P4 ;  /* 0xff80000019197808 */ /* 0x000fc40002000000 */
[----:B------:R-:W-:Y:S02]  /*4560*/  FSEL R29, R29, -INF , P6 ;  /* 0xff8000001d1d7808 */ /* 0x000fe40003000000 */
[----:B------:R-:W-:Y:S01]  /*4570*/  ISETP.NE.AND P1, PT, R80, RZ, PT ;  /* 0x000000ff5000720c */ /* 0x000fe20003f25270 */
[--C-:B------:R-:W-:Y:S01]  /*4580*/  IMAD.MOV.U32 R80, RZ, RZ, R119.reuse ;  /* 0x000000ffff507224 */ /* 0x100fe200078e0077 */
[----:B------:R-:W-:Y:S02]  /*4590*/  R2UR UR4, R17 ;  /* 0x00000000110472ca */ /* 0x000fe400000e0000 */
[----:B------:R-:W-:Y:S01]  /*45a0*/  ISETP.NE.AND P0, PT, R82, RZ, PT ;  /* 0x000000ff5200720c */ /* 0x000fe20003f05270 */
[----:B------:R-:W-:-:S10]  /*45b0*/  IMAD.MOV.U32 R82, RZ, RZ, R119 ;  /* 0x000000ffff527224 */ /* 0x000fd400078e0077 */
[----:B------:R-:W-:Y:S01]  /*45c0*/  UISETP.GE.AND UP0, UPT, UR38, UR4, UPT ;  /* 0x000000042600728c */ /* 0x000fe2000bf06270 */
[----:B0-----:R-:W-:Y:S02]  /*45d0*/  FMNMX.FTZ R10, R6, R3, !PT ;  /* 0x00000003060a7209 */ /* 0x001fe40007810000 */
[----:B------:R-:W-:Y:S01]  /*45e0*/  UMOV UR4, URZ ;  /* 0x0000003f00047c82 */ /* 0x000fe20008000000 */
[----:B------:R-:W-:Y:S02]  /*45f0*/  FMNMX.FTZ R6, R7, R73, !PT ;  /* 0x0000004907067209 */ /* 0x000fe40007810000 */
[----:B------:R-:W0:Y:S02]  /*4600*/  SHFL.BFLY PT, R3, R10, 0x1, 0x1f ;  /* 0x0c201f000a037f89 */ /* 0x000e2400000e0000 */
[----:B------:R-:W-:-:S04]  /*4610*/  FMNMX.FTZ R6, R9, R6, !PT ;  /* 0x0000000609067209 */ /* 0x000fc80007810000 */
[----:B------:R-:W-:-:S04]  /*4620*/  FMNMX.FTZ R6, R77, R6, !PT ;  /* 0x000000064d067209 */ /* 0x000fc80007810000 */
[----:B------:R-:W-:-:S04]  /*4630*/  FMNMX.FTZ R6, R13, R6, !PT ;  /* 0x000000060d067209 */ /* 0x000fc80007810000 */
[----:B------:R-:W-:-:S04]  /*4640*/  FMNMX.FTZ R6, R65, R6, !PT ;  /* 0x0000000641067209 */ /* 0x000fc80007810000 */
[----:B------:R-:W-:-:S04]  /*4650*/  FMNMX.FTZ R6, R11, R6, !PT ;  /* 0x000000060b067209 */ /* 0x000fc80007810000 */
[----:B------:R-:W-:Y:S02]  /*4660*/  FMNMX.FTZ R6, R69, R6, !PT ;  /* 0x0000000645067209 */ /* 0x000fe40007810000 */
[----:B0-----:R-:W-:Y:S02]  /*4670*/  FMNMX.FTZ R3, R10, R3, !PT ;  /* 0x000000030a037209 */ /* 0x001fe40007810000 */
[----:B------:R-:W-:Y:S02]  /*4680*/  FMNMX.FTZ R6, R59, R6, !PT ;  /* 0x000000063b067209 */ /* 0x000fe40007810000 */
[C---:B------:R-:W-:Y:S01]  /*4690*/  FSETP.NEU.FTZ.AND P2, PT, R3.reuse, -INF , PT ;  /* 0xff8000000300780b */ /* 0x040fe20003f5d000 */
[----:B------:R-:W-:Y:S01]  /*46a0*/  FMUL.FTZ R12, R3, R0 ;  /* 0x00000000030c7220 */ /* 0x000fe20000410000 */
[----:B------:R-:W-:-:S04]  /*46b0*/  FMNMX.FTZ R6, R57, R6, !PT ;  /* 0x0000000639067209 */ /* 0x000fc80007810000 */
[----:B------:R-:W-:Y:S02]  /*46c0*/  FMNMX.FTZ R6, R51, R6, !PT ;  /* 0x0000000633067209 */ /* 0x000fe40007810000 */
[----:B------:R-:W-:Y:S02]  /*46d0*/  FSEL R12, R12, RZ, P2 ;  /* 0x000000ff0c0c7208 */ /* 0x000fe40001000000 */
[----:B------:R-:W-:Y:S02]  /*46e0*/  FMNMX.FTZ R6, R61, R6, !PT ;  /* 0x000000063d067209 */ /* 0x000fe40007810000 */
[----:B------:R-:W-:Y:S01]  /*46f0*/  ISETP.NE.AND P2, PT, R14, RZ, PT ;  /* 0x000000ff0e00720c */ /* 0x000fe20003f45270 */
[--C-:B------:R-:W-:Y:S01]  /*4700*/  FFMA.FTZ R201, R15, R0, -R12.reuse ;  /* 0x000000000fc97223 */ /* 0x100fe2000001080c */
[----:B------:R-:W-:Y:S01]  /*4710*/  FMNMX.FTZ R6, R55, R6, !PT ;  /* 0x0000000637067209 */ /* 0x000fe20007810000 */
[-CC-:B------:R-:W-:Y:S01]  /*4720*/  FFMA.FTZ R203, R19, R0.reuse, -R12.reuse ;  /* 0x0000000013cb7223 */ /* 0x180fe2000001080c */
[----:B------:R-:W-:Y:S01]  /*4730*/  FSEL R37, R37, -INF , P2 ;  /* 0xff80000025257808 */ /* 0x000fe20001000000 */
[--C-:B------:R-:W-:Y:S01]  /*4740*/  FFMA.FTZ R21, R21, R0, -R12.reuse ;  /* 0x0000000015157223 */ /* 0x100fe2000001080c */
[----:B------:R-:W-:Y:S01]  /*4750*/  FMNMX.FTZ R6, R49, R6, !PT ;  /* 0x0000000631067209 */ /* 0x000fe20007810000 */
[--C-:B------:R-:W-:Y:S01]  /*4760*/  FFMA.FTZ R2, R75, R0, -R12.reuse ;  /* 0x000000004b027223 */ /* 0x100fe2000001080c */
[----:B------:R-:W-:Y:S01]  /*4770*/  FSEL R15, R24, -INF , P3 ;  /* 0xff800000180f7808 */ /* 0x000fe20001800000 */
[----:B------:R-:W-:Y:S01]  /*4780*/  MUFU.EX2 R197, R21 ;  /* 0x0000001500c57308 */ /* 0x000fe20000000800 */
[----:B------:R-:W-:Y:S01]  /*4790*/  FMNMX.FTZ R6, R43, R6, !PT ;  /* 0x000000062b067209 */ /* 0x000fe20007810000 */
[-CC-:B------:R-:W-:Y:S01]  /*47a0*/  FFMA.FTZ R79, R79, R0.reuse, -R12.reuse ;  /* 0x000000004f4f7223 */ /* 0x180fe2000001080c */
[----:B------:R-:W-:Y:S01]  /*47b0*/  FSEL R19, R28, -INF , P5 ;  /* 0xff8000001c137808 */ /* 0x000fe20002800000 */
[--C-:B------:R-:W-:Y:S01]  /*47c0*/  FFMA.FTZ R67, R67, R0, -R12.reuse ;  /* 0x0000000043437223 */ /* 0x100fe2000001080c */
[----:B------:R-:W-:Y:S01]  /*47d0*/  FMNMX.FTZ R6, R53, R6, !PT ;  /* 0x0000000635067209 */ /* 0x000fe20007810000 */
[-CC-:B------:R-:W-:Y:S01]  /*47e0*/  FFMA.FTZ R23, R23, R0.reuse, -R12.reuse ;  /* 0x0000000017177223 */ /* 0x180fe2000001080c */
[--C-:B------:R-:W-:Y:S01]  /*47f0*/  FFMA.FTZ R71, R71, R0, -R12.reuse ;  /* 0x0000000047477223 */ /* 0x100fe2000001080c */
[----:B------:R-:W-:Y:S01]  /*4800*/  MUFU.EX2 R201, R201 ;  /* 0x000000c900c97308 */ /* 0x000fe20000000800 */
[----:B------:R-:W-:Y:S01]  /*4810*/  FMNMX.FTZ R6, R47, R6, !PT ;  /* 0x000000062f067209 */ /* 0x000fe20007810000 */
[-CC-:B------:R-:W-:Y:S01]  /*4820*/  FFMA.FTZ R81, R81, R0.reuse, -R12.reuse ;  /* 0x0000000051517223 */ /* 0x180fe2000001080c */
[-CC-:B------:R-:W-:Y:S01]  /*4830*/  FFMA.FTZ R83, R83, R0.reuse, -R12.reuse ;  /* 0x0000000053537223 */ /* 0x180fe2000001080c */
[--C-:B------:R-:W-:Y:S01]  /*4840*/  FFMA.FTZ R85, R85, R0, -R12.reuse ;  /* 0x0000000055557223 */ /* 0x100fe2000001080c */
[----:B------:R-:W-:Y:S01]  /*4850*/  FMNMX.FTZ R6, R41, R6, !PT ;  /* 0x0000000629067209 */ /* 0x000fe20007810000 */
[-CC-:B------:R-:W-:Y:S01]  /*4860*/  FFMA.FTZ R63, R63, R0.reuse, -R12.reuse ;  /* 0x000000003f3f7223 */ /* 0x180fe2000001080c */
[--C-:B------:R-:W-:Y:S01]  /*4870*/  FFMA.FTZ R39, R39, R0, -R12.reuse ;  /* 0x0000000027277223 */ /* 0x100fe2000001080c */
[----:B------:R-:W0:Y:S01]  /*4880*/  MUFU.EX2 R2, R2 ;  /* 0x0000000200027308 */ /* 0x000e220000000800 */
[----:B------:R-:W-:Y:S01]  /*4890*/  FMNMX.FTZ R6, R35, R6, !PT ;  /* 0x0000000623067209 */ /* 0x000fe20007810000 */
[-CC-:B------:R-:W-:Y:S01]  /*48a0*/  FFMA.FTZ R87, R87, R0.reuse, -R12.reuse ;  /* 0x0000000057577223 */ /* 0x180fe2000001080c */
[-CC-:B------:R-:W-:Y:S01]  /*48b0*/  FFMA.FTZ R89, R89, R0.reuse, -R12.reuse ;  /* 0x0000000059597223 */ /* 0x180fe2000001080c */
        /* <DEDUP_REMOVED lines=11> */
[----:B------:R-:W-:Y:S01]  /*4970*/  FFMA.FTZ R105, R105, R0, -R12 ;  /* 0x0000000069697223 */ /* 0x000fe2000001080c */
[----:B------:R1:W-:Y:S01]  /*4980*/  MUFU.EX2 R14, R79 ;  /* 0x0000004f000e7308 */ /* 0x0003e20000000800 */
[----:B------:R-:W-:Y:S01]  /*4990*/  FMNMX.FTZ R6, R31, R6, !PT ;  /* 0x000000061f067209 */ /* 0x000fe20007810000 */
[----:B0-----:R-:W-:Y:S01]  /*49a0*/  FADD.FTZ R42, R201, R2 ;  /* 0x00000002c92a7221 */ /* 0x001fe20000010000 */
[----:B------:R-:W-:Y:S01]  /*49b0*/  F2FP.F16.F32.PACK_AB R201, R2, R201 ;  /* 0x000000c902c9723e */ /* 0x000fe200000000ff */
[--C-:B------:R-:W-:Y:S01]  /*49c0*/  FFMA.FTZ R107, R107, R0, -R12.reuse ;  /* 0x000000006b6b7223 */ /* 0x100fe2000001080c */
[----:B------:R-:W-:Y:S01]  /*49d0*/  FMNMX.FTZ R6, R37, R6, !PT ;  /* 0x0000000625067209 */ /* 0x000fe20007810000 */
[-CC-:B------:R-:W-:Y:S01]  /*49e0*/  FFMA.FTZ R109, R109, R0.reuse, -R12.reuse ;  /* 0x000000006d6d7223 */ /* 0x180fe2000001080c */
[--C-:B------:R-:W-:Y:S01]  /*49f0*/  FFMA.FTZ R111, R111, R0, -R12.reuse ;  /* 0x000000006f6f7223 */ /* 0x100fe2000001080c */
[----:B------:R0:W-:Y:S01]  /*4a00*/  MUFU.EX2 R20, R67 ;  /* 0x0000004300147308 */ /* 0x0001e20000000800 */
[----:B------:R-:W-:Y:S01]  /*4a10*/  FMNMX.FTZ R6, R15, R6, !PT ;  /* 0x000000060f067209 */ /* 0x000fe20007810000 */
[-CC-:B------:R-:W-:Y:S01]  /*4a20*/  FFMA.FTZ R113, R113, R0.reuse, -R12.reuse ;  /* 0x0000000071717223 */ /* 0x180fe2000001080c */
[----:B------:R-:W-:Y:S01]  /*4a30*/  FFMA.FTZ R12, R115, R0, -R12 ;  /* 0x00000000730c7223 */ /* 0x000fe2000001080c */
[--C-:B------:R-:W-:Y:S01]  /*4a40*/  IMAD.MOV.U32 R115, RZ, RZ, R119.reuse ;  /* 0x000000ffff737224 */ /* 0x100fe200078e0077 */
[----:B------:R-:W-:Y:S01]  /*4a50*/  FMNMX.FTZ R6, R25, R6, !PT ;  /* 0x0000000619067209 */ /* 0x000fe20007810000 */
[----:B-1----:R-:W-:-:S02]  /*4a60*/  IMAD.MOV.U32 R79, RZ, RZ, R119 ;  /* 0x000000ffff4f7224 */ /* 0x002fc400078e0077 */
[----:B------:R-:W-:Y:S01]  /*4a70*/  MUFU.EX2 R23, R23 ;  /* 0x0000001700177308 */ /* 0x000fe20000000800 */
[----:B------:R-:W-:Y:S01]  /*4a80*/  FMNMX.FTZ R6, R19, R6, !PT ;  /* 0x0000000613067209 */ /* 0x000fe20007810000 */
[--C-:B------:R-:W-:Y:S02]  /*4a90*/  IMAD.MOV.U32 R75, RZ, RZ, R119.reuse ;  /* 0x000000ffff4b7224 */ /* 0x100fe400078e0077 */
[----:B0-----:R-:W-:Y:S01]  /*4aa0*/  IMAD.MOV.U32 R67, RZ, RZ, R119 ;  /* 0x000000ffff437224 */ /* 0x001fe200078e0077 */
[----:B------:R-:W-:-:S03]  /*4ab0*/  FMNMX.FTZ R6, R29, R6, !PT ;  /* 0x000000061d067209 */ /* 0x000fc60007810000 */
[----:B------:R0:W1:Y:S02]  /*4ac0*/  MUFU.EX2 R22, R71 ;  /* 0x0000004700167308 */ /* 0x0000640000000800 */
[----:B------:R-:W2:Y:S06]  /*4ad0*/  SHFL.BFLY PT, R21, R6, 0x2, 0x1f ;  /* 0x0c401f0006157f89 */ /* 0x000eac00000e0000 */
[----:B------:R-:W-:Y:S01]  /*4ae0*/  MUFU.EX2 R81, R81 ;  /* 0x0000005100517308 */ /* 0x000fe20000000800 */
[----:B0-----:R-:W-:-:S07]  /*4af0*/  IMAD.MOV.U32 R71, RZ, RZ, R119 ;  /* 0x000000ffff477224 */ /* 0x001fce00078e0077 */
[----:B------:R0:W3:Y:S01]  /*4b00*/  MUFU.EX2 R26, R83 ;  /* 0x00000053001a7308 */ /* 0x0000e20000000800 */
[----:B-1----:R-:W-:-:S07]  /*4b10*/  F2FP.F16.F32.PACK_AB R199, R22, R23 ;  /* 0x0000001716c7723e */ /* 0x002fce00000000ff */
[----:B------:R-:W-:Y:S01]  /*4b20*/  MUFU.EX2 R85, R85 ;  /* 0x0000005500557308 */ /* 0x000fe20000000800 */
[----:B0-----:R-:W-:Y:S01]  /*4b30*/  IMAD.MOV.U32 R83, RZ, RZ, R119 ;  /* 0x000000ffff537224 */ /* 0x001fe200078e0077 */
[----:B--2---:R-:W-:-:S05]  /*4b40*/  FMNMX.FTZ R21, R6, R21, !PT ;  /* 0x0000001506157209 */ /* 0x004fca0007810000 */
[----:B------:R-:W0:Y:S01]  /*4b50*/  SHFL.BFLY PT, R6, R21, 0x1, 0x1f ;  /* 0x0c201f0015067f89 */ /* 0x000e2200000e0000 */
[----:B------:R1:W2:Y:S01]  /*4b60*/  MUFU.EX2 R30, R63 ;  /* 0x0000003f001e7308 */ /* 0x0002a20000000800 */
[----:B---3--:R-:W-:-:S07]  /*4b70*/  F2FP.F16.F32.PACK_AB R193, R26, R81 ;  /* 0x000000511ac1723e */ /* 0x008fce00000000ff */
[----:B------:R3:W-:Y:S01]  /*4b80*/  MUFU.EX2 R38, R39 ;  /* 0x0000002700267308 */ /* 0x0007e20000000800 */
[----:B-1----:R-:W-:-:S07]  /*4b90*/  IMAD.MOV.U32 R63, RZ, RZ, R119 ;  /* 0x000000ffff3f7224 */ /* 0x002fce00078e0077 */
[----:B------:R-:W-:Y:S01]  /*4ba0*/  MUFU.EX2 R87, R87 ;  /* 0x0000005700577308 */ /* 0x000fe20000000800 */
[----:B---3--:R-:W-:Y:S01]  /*4bb0*/  IMAD.U32 R39, RZ, RZ, UR42 ;  /* 0x0000002aff277e24 */ /* 0x008fe2000f8e00ff */
[----:B--2---:R-:W-:Y:S02]  /*4bc0*/  F2FP.F16.F32.PACK_AB R195, R30, R85 ;  /* 0x000000551ec3723e */ /* 0x004fe400000000ff */
[----:B0-----:R-:W-:-:S04]  /*4bd0*/  FMNMX.FTZ R6, R21, R6, !PT ;  /* 0x0000000615067209 */ /* 0x001fc80007810000 */
[----:B------:R0:W-:Y:S01]  /*4be0*/  MUFU.EX2 R24, R89 ;  /* 0x0000005900187308 */ /* 0x0001e20000000800 */
[C---:B------:R-:W-:Y:S01]  /*4bf0*/  FSETP.NEU.FTZ.AND P2, PT, R6.reuse, -INF , PT ;  /* 0xff8000000600780b */ /* 0x040fe20003f5d000 */
[----:B------:R-:W-:-:S06]  /*4c00*/  FMUL.FTZ R10, R6, R0 ;  /* 0x00000000060a7220 */ /* 0x000fcc0000410000 */
[----:B------:R-:W-:Y:S01]  /*4c10*/  MUFU.EX2 R91, R91 ;  /* 0x0000005b005b7308 */ /* 0x000fe20000000800 */
[----:B------:R-:W-:Y:S01]  /*4c20*/  FSEL R10, R10, RZ, P2 ;  /* 0x000000ff0a0a7208 */ /* 0x000fe20001000000 */
[----:B0-----:R-:W-:Y:S01]  /*4c30*/  IMAD.MOV.U32 R89, RZ, RZ, R119 ;  /* 0x000000ffff597224 */ /* 0x001fe200078e0077 */
[----:B------:R-:W-:-:S03]  /*4c40*/  PLOP3.LUT P2, PT, PT, PT, UP0, 0x80, 0x0 ;  /* 0x000000000000781c */ /* 0x000fc60003f4f008 */
[-CC-:B------:R-:W-:Y:S01]  /*4c50*/  FFMA.FTZ R73, R73, R0.reuse, -R10.reuse ;  /* 0x0000000049497223 */ /* 0x180fe2000001080a */
[-CC-:B------:R-:W-:Y:S01]  /*4c60*/  FFMA.FTZ R7, R7, R0.reuse, -R10.reuse ;  /* 0x0000000007077223 */ /* 0x180fe2000001080a */
[-CC-:B------:R-:W-:Y:S01]  /*4c70*/  FFMA.FTZ R9, R9, R0.reuse, -R10.reuse ;  /* 0x0000000009097223 */ /* 0x180fe2000001080a */
[-CC-:B------:R-:W-:Y:S01]  /*4c80*/  FFMA.FTZ R77, R77, R0.reuse, -R10.reuse ;  /* 0x000000004d4d7223 */ /* 0x180fe2000001080a */
[-CC-:B------:R-:W-:Y:S01]  /*4c90*/  FFMA.FTZ R13, R13, R0.reuse, -R10.reuse ;  /* 0x000000000d0d7223 */ /* 0x180fe2000001080a */
[----:B------:R0:W-:Y:S01]  /*4ca0*/  MUFU.EX2 R200, R7 ;  /* 0x0000000700c87308 */ /* 0x0001e20000000800 */
[-CC-:B------:R-:W-:Y:S01]  /*4cb0*/  FFMA.FTZ R65, R65, R0.reuse, -R10.reuse ;  /* 0x0000000041417223 */ /* 0x180fe2000001080a */
[-CC-:B------:R-:W-:Y:S01]  /*4cc0*/  FFMA.FTZ R11, R11, R0.reuse, -R10.reuse ;  /* 0x000000000b0b7223 */ /* 0x180fe2000001080a */
[-CC-:B------:R-:W-:Y:S01]  /*4cd0*/  FFMA.FTZ R69, R69, R0.reuse, -R10.reuse ;  /* 0x0000000045457223 */ /* 0x180fe2000001080a */
[-CC-:B------:R-:W-:Y:S01]  /*4ce0*/  FFMA.FTZ R59, R59, R0.reuse, -R10.reuse ;  /* 0x000000003b3b7223 */ /* 0x180fe2000001080a */
[-CC-:B------:R-:W-:Y:S01]  /*4cf0*/  FFMA.FTZ R57, R57, R0.reuse, -R10.reuse ;  /* 0x0000000039397223 */ /* 0x180fe2000001080a */
[-CC-:B------:R-:W-:Y:S01]  /*4d00*/  FFMA.FTZ R51, R51, R0.reuse, -R10.reuse ;  /* 0x0000000033337223 */ /* 0x180fe2000001080a */
[-C--:B------:R-:W-:Y:S01]  /*4d10*/  FFMA.FTZ R61, R61, R0.reuse, -R10 ;  /* 0x000000003d3d7223 */ /* 0x080fe2000001080a */
[----:B------:R-:W1:Y:S01]  /*4d20*/  MUFU.EX2 R73, R73 ;  /* 0x0000004900497308 */ /* 0x000e620000000800 */
[----:B0-----:R-:W-:Y:S01]  /*4d30*/  FADD.FTZ R7, R203, R42 ;  /* 0x0000002acb077221 */ /* 0x001fe20000010000 */
[-CC-:B------:R-:W-:Y:S01]  /*4d40*/  FFMA.FTZ R55, R55, R0.reuse, -R10.reuse ;  /* 0x0000000037377223 */ /* 0x180fe2000001080a */
[-CC-:B------:R-:W-:Y:S01]  /*4d50*/  FFMA.FTZ R49, R49, R0.reuse, -R10.reuse ;  /* 0x0000000031317223 */ /* 0x180fe2000001080a */
[-CC-:B------:R-:W-:Y:S01]  /*4d60*/  FFMA.FTZ R43, R43, R0.reuse, -R10.reuse ;  /* 0x000000002b2b7223 */ /* 0x180fe2000001080a */
[----:B------:R-:W-:Y:S01]  /*4d70*/  FADD.FTZ R42, R14, R7 ;  /* 0x000000070e2a7221 */ /* 0x000fe20000010000 */
[-CC-:B------:R-:W-:Y:S01]  /*4d80*/  FFMA.FTZ R53, R53, R0.reuse, -R10.reuse ;  /* 0x0000000035357223 */ /* 0x180fe2000001080a */
[-C--:B------:R-:W-:Y:S01]  /*4d90*/  FFMA.FTZ R47, R47, R0.reuse, -R10 ;  /* 0x000000002f2f7223 */ /* 0x080fe2000001080a */
[----:B------:R-:W0:Y:S01]  /*4da0*/  MUFU.EX2 R9, R9 ;  /* 0x0000000900097308 */ /* 0x000e220000000800 */
[----:B------:R-:W-:Y:S01]  /*4db0*/  FADD.FTZ R7, R197, R42 ;  /* 0x0000002ac5077221 */ /* 0x000fe20000010000 */
[-CC-:B------:R-:W-:Y:S01]  /*4dc0*/  FFMA.FTZ R41, R41, R0.reuse, -R10.reuse ;  /* 0x0000000029297223 */ /* 0x180fe2000001080a */
[-CC-:B------:R-:W-:Y:S01]  /*4dd0*/  FFMA.FTZ R35, R35, R0.reuse, -R10.reuse ;  /* 0x0000000023237223 */ /* 0x180fe2000001080a */
[-CC-:B------:R-:W-:Y:S01]  /*4de0*/  FFMA.FTZ R45, R45, R0.reuse, -R10.reuse ;  /* 0x000000002d2d7223 */ /* 0x180fe2000001080a */
[----:B------:R-:W-:Y:S01]  /*4df0*/  FADD.FTZ R44, R20, R7 ;  /* 0x00000007142c7221 */ /* 0x000fe20000010000 */
[-CC-:B------:R-:W-:Y:S01]  /*4e00*/  FFMA.FTZ R27, R27, R0.reuse, -R10.reuse ;  /* 0x000000001b1b7223 */ /* 0x180fe2000001080a */
[-C--:B------:R-:W-:Y:S01]  /*4e10*/  FFMA.FTZ R33, R33, R0.reuse, -R10 ;  /* 0x0000000021217223 */ /* 0x080fe2000001080a */
[----:B------:R-:W2:Y:S01]  /*4e20*/  MUFU.EX2 R202, R77 ;  /* 0x0000004d00ca7308 */ /* 0x000ea20000000800 */
[----:B-1----:R-:W-:Y:S01]  /*4e30*/  FADD.FTZ R42, R200, R73 ;  /* 0x00000049c82a7221 */ /* 0x002fe20000010000 */
[----:B------:R-:W-:Y:S01]  /*4e40*/  FADD.FTZ R21, R23, R44 ;  /* 0x0000002c17157221 */ /* 0x000fe20000010000 */
[-CC-:B------:R-:W-:Y:S01]  /*4e50*/  FFMA.FTZ R31, R31, R0.reuse, -R10.reuse ;  /* 0x000000001f1f7223 */ /* 0x180fe2000001080a */
[-CC-:B------:R-:W-:Y:S01]  /*4e60*/  FFMA.FTZ R37, R37, R0.reuse, -R10.reuse ;  /* 0x0000000025257223 */ /* 0x180fe2000001080a */
[-CC-:B------:R-:W-:Y:S01]  /*4e70*/  FFMA.FTZ R15, R15, R0.reuse, -R10.reuse ;  /* 0x000000000f0f7223 */ /* 0x180fe2000001080a */
[----:B------:R-:W-:Y:S01]  /*4e80*/  FADD.FTZ R44, R22, R21 ;  /* 0x00000015162c7221 */ /* 0x000fe20000010000 */
[-C--:B------:R-:W-:Y:S01]  /*4e90*/  FFMA.FTZ R25, R25, R0.reuse, -R10 ;  /* 0x0000000019197223 */ /* 0x080fe2000001080a */
[----:B------:R-:W1:Y:S01]  /*4ea0*/  MUFU.EX2 R13, R13 ;  /* 0x0000000d000d7308 */ /* 0x000e620000000800 */
[----:B0-----:R-:W-:Y:S01]  /*4eb0*/  FADD.FTZ R7, R9, R42 ;  /* 0x0000002a09077221 */ /* 0x001fe20000010000 */
[----:B------:R-:W-:Y:S01]  /*4ec0*/  FADD.FTZ R21, R81, R44 ;  /* 0x0000002c51157221 */ /* 0x000fe20000010000 */
[-CC-:B------:R-:W-:Y:S01]  /*4ed0*/  FFMA.FTZ R19, R19, R0.reuse, -R10.reuse ;  /* 0x0000000013137223 */ /* 0x180fe2000001080a */
[----:B------:R-:W-:Y:S01]  /*4ee0*/  FFMA.FTZ R29, R29, R0, -R10 ;  /* 0x000000001d1d7223 */ /* 0x000fe2000001080a */
[----:B------:R-:W-:Y:S01]  /*4ef0*/  F2FP.F16.F32.PACK_AB R189, R24, R87 ;  /* 0x0000005718bd723e */ /* 0x000fe200000000ff */
[----:B------:R-:W-:Y:S01]  /*4f00*/  FADD.FTZ R44, R26, R21 ;  /* 0x000000151a2c7221 */ /* 0x000fe20000010000 */
[----:B------:R-:W-:Y:S01]  /*4f10*/  F2FP.F16.F32.PACK_AB R200, R73, R200 ;  /* 0x000000c849c8723e */ /* 0x000fe200000000ff */
[----:B------:R0:W3:Y:S01]  /*4f20*/  MUFU.EX2 R196, R65 ;  /* 0x0000004100c47308 */ /* 0x0000e20000000800 */
[C---:B--2---:R-:W-:Y:S01]  /*4f30*/  FADD.FTZ R42, R202.reuse, R7 ;  /* 0x00000007ca2a7221 */ /* 0x044fe20000010000 */
[----:B------:R-:W-:Y:S01]  /*4f40*/  F2FP.F16.F32.PACK_AB R202, R202, R9 ;  /* 0x00000009caca723e */ /* 0x000fe200000000ff */
[----:B------:R-:W-:Y:S01]  /*4f50*/  IMAD.MOV.U32 R9, RZ, RZ, 0x3f800000 ;  /* 0x3f800000ff097424 */ /* 0x000fe200078e00ff */
[----:B------:R-:W-:Y:S01]  /*4f60*/  F2FP.F16.F32.PACK_AB R203, R14, R203 ;  /* 0x000000cb0ecb723e */ /* 0x000fe200000000ff */
[--C-:B------:R-:W-:Y:S01]  /*4f70*/  IMAD.MOV.U32 R81, RZ, RZ, R119.reuse ;  /* 0x000000ffff517224 */ /* 0x100fe200078e0077 */
[----:B------:R-:W-:Y:S01]  /*4f80*/  F2FP.F16.F32.PACK_AB R197, R20, R197 ;  /* 0x000000c514c5723e */ /* 0x000fe200000000ff */
[--C-:B------:R-:W-:Y:S01]  /*4f90*/  IMAD.MOV.U32 R77, RZ, RZ, R119.reuse ;  /* 0x000000ffff4d7224 */ /* 0x100fe200078e0077 */
[----:B------:R-:W2:Y:S01]  /*4fa0*/  MUFU.EX2 R11, R11 ;  /* 0x0000000b000b7308 */ /* 0x000ea20000000800 */
[----:B-1----:R-:W-:Y:S01]  /*4fb0*/  FADD.FTZ R7, R13, R42 ;  /* 0x0000002a0d077221 */ /* 0x002fe20000010000 */
[----:B------:R-:W-:-:S02]  /*4fc0*/  IMAD.MOV.U32 R73, RZ, RZ, R119 ;  /* 0x000000ffff497224 */ /* 0x000fc400078e0077 */
[--C-:B0-----:R-:W-:Y:S02]  /*4fd0*/  IMAD.MOV.U32 R65, RZ, RZ, R119.reuse ;  /* 0x000000ffff417224 */ /* 0x101fe400078e0077 */
[----:B------:R-:W-:Y:S02]  /*4fe0*/  IMAD.MOV.U32 R26, RZ, RZ, R119 ;  /* 0x000000ffff1a7224 */ /* 0x000fe400078e0077 */
[----:B------:R0:W1:Y:S01]  /*4ff0*/  MUFU.EX2 R198, R69 ;  /* 0x0000004500c67308 */ /* 0x0000620000000800 */
[C---:B---3--:R-:W-:Y:S01]  /*5000*/  FADD.FTZ R42, R196.reuse, R7 ;  /* 0x00000007c42a7221 */ /* 0x048fe20000010000 */
[----:B------:R-:W-:Y:S01]  /*5010*/  FADD.FTZ R7, R85, R44 ;  /* 0x0000002c55077221 */ /* 0x000fe20000010000 */
[----:B------:R-:W-:Y:S01]  /*5020*/  F2FP.F16.F32.PACK_AB R196, R196, R13 ;  /* 0x0000000dc4c4723e */ /* 0x000fe200000000ff */
[----:B------:R-:W-:Y:S02]  /*5030*/  IMAD.MOV.U32 R85, RZ, RZ, R119 ;  /* 0x000000ffff557224 */ /* 0x000fe400078e0077 */
[----:B------:R-:W-:Y:S01]  /*5040*/  FADD.FTZ R44, R30, R7 ;  /* 0x000000071e2c7221 */ /* 0x000fe20000010000 */
[----:B------:R-:W-:Y:S01]  /*5050*/  @!P1 VIADD R7, R39, 0x36840 ;  /* 0x0003684027079836 */ /* 0x000fe20000000000 */
[----:B------:R-:W3:Y:S01]  /*5060*/  MUFU.EX2 R59, R59 ;  /* 0x0000003b003b7308 */ /* 0x000ee20000000800 */
[----:B--2---:R-:W-:Y:S01]  /*5070*/  FADD.FTZ R21, R11, R42 ;  /* 0x0000002a0b157221 */ /* 0x004fe20000010000 */
[----:B------:R-:W-:Y:S01]  /*5080*/  FADD.FTZ R39, R87, R44 ;  /* 0x0000002c57277221 */ /* 0x000fe20000010000 */
[----:B------:R-:W-:Y:S01]  /*5090*/  IMAD.MOV.U32 R87, RZ, RZ, R119 ;  /* 0x000000ffff577224 */ /* 0x000fe200078e0077 */
[----:B------:R-:W-:Y:S01]  /*50a0*/  @!P1 PRMT R7, RZ, 0x654, R7 ;  /* 0x00000654ff079816 */ /* 0x000fe20000000007 */
[----:B0-----:R-:W-:-:S02]  /*50b0*/  IMAD.MOV.U32 R69, RZ, RZ, R119 ;  /* 0x000000ffff457224 */ /* 0x001fc400078e0077 */
[----:B------:R-:W-:Y:S01]  /*50c0*/  FADD.FTZ R44, R24, R39 ;  /* 0x00000027182c7221 */ /* 0x000fe20000010000 */
[----:B------:R-:W-:Y:S01]  /*50d0*/  IMAD.MOV.U32 R39, RZ, RZ, R119 ;  /* 0x000000ffff277224 */ /* 0x000fe200078e0077 */
[----:B------:R0:W2:Y:S01]  /*50e0*/  MUFU.EX2 R192, R57 ;  /* 0x0000003900c07308 */ /* 0x0000a20000000800 */
[C---:B-1----:R-:W-:Y:S01]  /*50f0*/  FADD.FTZ R42, R198.reuse, R21 ;  /* 0x00000015c62a7221 */ /* 0x042fe20000010000 */
[----:B------:R1:W-:Y:S01]  /*5100*/  @!P1 SYNCS.ARRIVE.TRANS64.RED.A1T0 RZ, [R7+URZ], RZ ;  /* 0x000000ff07ff99a7 */ /* 0x0003e2000810043f */
[----:B------:R-:W-:Y:S01]  /*5110*/  F2FP.F16.F32.PACK_AB R198, R198, R11 ;  /* 0x0000000bc6c6723e */ /* 0x000fe200000000ff */
[----:B------:R-:W-:Y:S01]  /*5120*/  IMAD.MOV.U32 R24, RZ, RZ, R119 ;  /* 0x000000ffff187224 */ /* 0x000fe200078e0077 */
[----:B------:R-:W-:-:S03]  /*5130*/  MOV R30, R119 ;  /* 0x00000077001e7202 */ /* 0x000fc60000000f00 */
[----:B------:R-:W1:Y:S01]  /*5140*/  MUFU.EX2 R51, R51 ;  /* 0x0000003300337308 */ /* 0x000e620000000800 */
[----:B---3--:R-:W-:Y:S01]  /*5150*/  FADD.FTZ R21, R59, R42 ;  /* 0x0000002a3b157221 */ /* 0x008fe20000010000 */
[----:B0-----:R-:W-:-:S06]  /*5160*/  IMAD.MOV.U32 R57, RZ, RZ, R119 ;  /* 0x000000ffff397224 */ /* 0x001fcc00078e0077 */
[----:B------:R0:W3:Y:S01]  /*5170*/  MUFU.EX2 R194, R61 ;  /* 0x0000003d00c27308 */ /* 0x0000e20000000800 */
[C---:B--2---:R-:W-:Y:S01]  /*5180*/  FADD.FTZ R42, R192.reuse, R21 ;  /* 0x00000015c02a7221 */ /* 0x044fe20000010000 */
[----:B------:R-:W-:Y:S01]  /*5190*/  FADD.FTZ R21, R91, R44 ;  /* 0x0000002c5b157221 */ /* 0x000fe20000010000 */
[----:B------:R-:W-:Y:S01]  /*51a0*/  F2FP.F16.F32.PACK_AB R192, R192, R59 ;  /* 0x0000003bc0c0723e */ /* 0x000fe200000000ff */
[----:B------:R-:W-:-:S04]  /*51b0*/  IMAD.MOV.U32 R59, RZ, RZ, R119 ;  /* 0x000000ffff3b7224 */ /* 0x000fc800078e0077 */
[----:B------:R-:W2:Y:S01]  /*51c0*/  MUFU.EX2 R55, R55 ;  /* 0x0000003700377308 */ /* 0x000ea20000000800 */
[----:B-1----:R-:W-:Y:S01]  /*51d0*/  FADD.FTZ R7, R51, R42 ;  /* 0x0000002a33077221 */ /* 0x002fe20000010000 */
[----:B0-----:R-:W-:-:S06]  /*51e0*/  IMAD.MOV.U32 R61, RZ, RZ, R119 ;  /* 0x000000ffff3d7224 */ /* 0x001fcc00078e0077 */
[----:B------:R0:W1:Y:S01]  /*51f0*/  MUFU.EX2 R188, R49 ;  /* 0x0000003100bc7308 */ /* 0x0000620000000800 */
[C---:B---3--:R-:W-:Y:S01]  /*5200*/  FADD.FTZ R42, R194.reuse, R7 ;  /* 0x00000007c22a7221 */ /* 0x048fe20000010000 */
[----:B------:R-:W-:Y:S01]  /*5210*/  F2FP.F16.F32.PACK_AB R194, R194, R51 ;  /* 0x00000033c2c2723e */ /* 0x000fe200000000ff */
[----:B------:R-:W-:-:S05]  /*5220*/  IMAD.MOV.U32 R51, RZ, RZ, R119 ;  /* 0x000000ffff337224 */ /* 0x000fca00078e0077 */
[----:B------:R-:W3:Y:S01]  /*5230*/  MUFU.EX2 R43, R43 ;  /* 0x0000002b002b7308 */ /* 0x000ee20000000800 */
[----:B--2---:R-:W-:Y:S01]  /*5240*/  FADD.FTZ R7, R55, R42 ;  /* 0x0000002a37077221 */ /* 0x004fe20000010000 */
[----:B0-----:R-:W-:-:S06]  /*5250*/  IMAD.MOV.U32 R49, RZ, RZ, R119 ;  /* 0x000000ffff317224 */ /* 0x001fcc00078e0077 */
[----:B------:R0:W2:Y:S01]  /*5260*/  MUFU.EX2 R190, R53 ;  /* 0x0000003500be7308 */ /* 0x0000a20000000800 */
[C---:B-1----:R-:W-:Y:S01]  /*5270*/  FADD.FTZ R42, R188.reuse, R7 ;  /* 0x00000007bc2a7221 */ /* 0x042fe20000010000 */
[----:B------:R-:W-:Y:S01]  /*5280*/  F2FP.F16.F32.PACK_AB R188, R188, R55 ;  /* 0x00000037bcbc723e */ /* 0x000fe200000000ff */
[----:B------:R-:W-:-:S05]  /*5290*/  IMAD.MOV.U32 R55, RZ, RZ, R119 ;  /* 0x000000ffff377224 */ /* 0x000fca00078e0077 */
[----:B------:R1:W4:Y:S01]  /*52a0*/  MUFU.EX2 R28, R93 ;  /* 0x0000005d001c7308 */ /* 0x0003220000000800 */
[----:B---3--:R-:W-:Y:S01]  /*52b0*/  FADD.FTZ R7, R43, R42 ;  /* 0x0000002a2b077221 */ /* 0x008fe20000010000 */
[--C-:B0-----:R-:W-:Y:S02]  /*52c0*/  IMAD.MOV.U32 R53, RZ, RZ, R119.reuse ;  /* 0x000000ffff357224 */ /* 0x101fe400078e0077 */
[----:B------:R-:W-:-:S04]  /*52d0*/  IMAD.MOV.U32 R42, RZ, RZ, R119 ;  /* 0x000000ffff2a7224 */ /* 0x000fc800078e0077 */
[----:B------:R-:W0:Y:S01]  /*52e0*/  MUFU.EX2 R47, R47 ;  /* 0x0000002f002f7308 */ /* 0x000e220000000800 */
[C---:B--2---:R-:W-:Y:S01]  /*52f0*/  FADD.FTZ R2, R190.reuse, R7 ;  /* 0x00000007be027221 */ /* 0x044fe20000010000 */
[----:B------:R-:W-:Y:S01]  /*5300*/  F2FP.F16.F32.PACK_AB R190, R190, R43 ;  /* 0x0000002bbebe723e */ /* 0x000fe200000000ff */
[--C-:B-1----:R-:W-:Y:S02]  /*5310*/  IMAD.MOV.U32 R93, RZ, RZ, R119.reuse ;  /* 0x000000ffff5d7224 */ /* 0x102fe400078e0077 */
[----:B------:R-:W-:-:S03]  /*5320*/  IMAD.MOV.U32 R43, RZ, RZ, R119 ;  /* 0x000000ffff2b7224 */ /* 0x000fc600078e0077 */
[----:B------:R-:W1:Y:S01]  /*5330*/  MUFU.EX2 R95, R95 ;  /* 0x0000005f005f7308 */ /* 0x000e620000000800 */
[C---:B----4-:R-:W-:Y:S01]  /*5340*/  FADD.FTZ R44, R28.reuse, R21 ;  /* 0x000000151c2c7221 */ /* 0x050fe20000010000 */
[----:B------:R-:W-:Y:S01]  /*5350*/  F2FP.F16.F32.PACK_AB R191, R28, R91 ;  /* 0x0000005b1cbf723e */ /* 0x000fe200000000ff */
[--C-:B------:R-:W-:Y:S02]  /*5360*/  IMAD.MOV.U32 R91, RZ, RZ, R119.reuse ;  /* 0x000000ffff5b7224 */ /* 0x100fe400078e0077 */
[----:B------:R-:W-:-:S03]  /*5370*/  IMAD.MOV.U32 R28, RZ, RZ, R119 ;  /* 0x000000ffff1c7224 */ /* 0x000fc600078e0077 */
[----:B------:R2:W3:Y:S01]  /*5380*/  MUFU.EX2 R184, R41 ;  /* 0x0000002900b87308 */ /* 0x0004e20000000800 */
[----:B0-----:R-:W-:-:S07]  /*5390*/  FADD.FTZ R7, R47, R2 ;  /* 0x000000022f077221 */ /* 0x001fce0000010000 */
[----:B------:R0:W4:Y:S01]  /*53a0*/  MUFU.EX2 R32, R97 ;  /* 0x0000006100207308 */ /* 0x0001220000000800 */
[----:B-1----:R-:W-:Y:S01]  /*53b0*/  FADD.FTZ R21, R95, R44 ;  /* 0x0000002c5f157221 */ /* 0x002fe20000010000 */
[----:B--2---:R-:W-:-:S06]  /*53c0*/  IMAD.MOV.U32 R41, RZ, RZ, R119 ;  /* 0x000000ffff297224 */ /* 0x004fcc00078e0077 */
[----:B------:R-:W1:Y:S01]  /*53d0*/  MUFU.EX2 R35, R35 ;  /* 0x0000002300237308 */ /* 0x000e620000000800 */
[C---:B---3--:R-:W-:Y:S01]  /*53e0*/  FADD.FTZ R2, R184.reuse, R7 ;  /* 0x00000007b8027221 */ /* 0x048fe20000010000 */
[----:B------:R-:W-:Y:S01]  /*53f0*/  F2FP.F16.F32.PACK_AB R184, R184, R47 ;  /* 0x0000002fb8b8723e */ /* 0x000fe200000000ff */
[--C-:B0-----:R-:W-:Y:S02]  /*5400*/  IMAD.MOV.U32 R97, RZ, RZ, R119.reuse ;  /* 0x000000ffff617224 */ /* 0x101fe400078e0077 */
[----:B------:R-:W-:-:S03]  /*5410*/  IMAD.MOV.U32 R47, RZ, RZ, R119 ;  /* 0x000000ffff2f7224 */ /* 0x000fc600078e0077 */
[----:B------:R-:W0:Y:S01]  /*5420*/  MUFU.EX2 R99, R99 ;  /* 0x0000006300637308 */ /* 0x000e220000000800 */
[C---:B----4-:R-:W-:Y:S01]  /*5430*/  FADD.FTZ R44, R32.reuse, R21 ;  /* 0x00000015202c7221 */ /* 0x050fe20000010000 */
[----:B------:R-:W-:Y:S01]  /*5440*/  F2FP.F16.F32.PACK_AB R185, R32, R95 ;  /* 0x0000005f20b9723e */ /* 0x000fe200000000ff */
[--C-:B------:R-:W-:Y:S02]  /*5450*/  IMAD.MOV.U32 R95, RZ, RZ, R119.reuse ;  /* 0x000000ffff5f7224 */ /* 0x100fe400078e0077 */
[----:B------:R-:W-:-:S03]  /*5460*/  IMAD.MOV.U32 R32, RZ, RZ, R119 ;  /* 0x000000ffff207224 */ /* 0x000fc600078e0077 */
[----:B------:R2:W3:Y:S01]  /*5470*/  MUFU.EX2 R186, R45 ;  /* 0x0000002d00ba7308 */ /* 0x0004e20000000800 */
[----:B-1----:R-:W-:-:S07]  /*5480*/  FADD.FTZ R7, R35, R2 ;  /* 0x0000000223077221 */ /* 0x002fce0000010000 */
[----:B------:R1:W4:Y:S01]  /*5490*/  MUFU.EX2 R34, R101 ;  /* 0x0000006500227308 */ /* 0x0003220000000800 */
[----:B0-----:R-:W-:Y:S01]  /*54a0*/  FADD.FTZ R21, R99, R44 ;  /* 0x0000002c63157221 */ /* 0x001fe20000010000 */
[--C-:B--2---:R-:W-:Y:S02]  /*54b0*/  IMAD.MOV.U32 R45, RZ, RZ, R119.reuse ;  /* 0x000000ffff2d7224 */ /* 0x104fe400078e0077 */
[----:B------:R-:W-:-:S04]  /*54c0*/  IMAD.MOV.U32 R44, RZ, RZ, R119 ;  /* 0x000000ffff2c7224 */ /* 0x000fc800078e0077 */
[----:B------:R-:W0:Y:S01]  /*54d0*/  MUFU.EX2 R27, R27 ;  /* 0x0000001b001b7308 */ /* 0x000e220000000800 */
[C---:B---3--:R-:W-:Y:S01]  /*54e0*/  FADD.FTZ R2, R186.reuse, R7 ;  /* 0x00000007ba027221 */ /* 0x048fe20000010000 */
        /* <DEDUP_REMOVED lines=25> */
[----:B------:R-:W1:Y:S01]  /*5680*/  MUFU.EX2 R15, R15 ;  /* 0x0000000f000f7308 */ /* 0x000e620000000800 */
[----:B0-----:R-:W-:Y:S01]  /*5690*/  FADD.FTZ R21, R107, R10 ;  /* 0x0000000a6b157221 */ /* 0x001fe20000010000 */
[C---:B------:R-:W-:Y:S01]  /*56a0*/  F2FP.F16.F32.PACK_AB R183, R38.reuse, R107 ;  /* 0x0000006b26b7723e */ /* 0x040fe200000000ff */
[----:B------:R-:W-:Y:S02]  /*56b0*/  IMAD.MOV.U32 R107, RZ, RZ, R119 ;  /* 0x000000ffff6b7224 */ /* 0x000fe400078e0077 */
[----:B------:R-:W-:Y:S01]  /*56c0*/  FADD.FTZ R10, R38, R21 ;  /* 0x00000015260a7221 */ /* 0x000fe20000010000 */
[----:B------:R-:W-:Y:S01]  /*56d0*/  MOV R38, R119 ;  /* 0x0000007700267202 */ /* 0x000fe20000000f00 */
[----:B--2---:R-:W-:Y:S01]  /*56e0*/  IMAD.MOV.U32 R37, RZ, RZ, R119 ;  /* 0x000000ffff257224 */ /* 0x004fe200078e0077 */
[----:B------:R-:W0:Y:S01]  /*56f0*/  MUFU.EX2 R109, R109 ;  /* 0x0000006d006d7308 */ /* 0x000e220000000800 */
[C---:B---3--:R-:W-:Y:S01]  /*5700*/  FADD.FTZ R2, R182.reuse, R7 ;  /* 0x00000007b6027221 */ /* 0x048fe20000010000 */
[----:B------:R-:W-:Y:S01]  /*5710*/  F2FP.F16.F32.PACK_AB R182, R182, R31 ;  /* 0x0000001fb6b6723e */ /* 0x000fe200000000ff */
[----:B------:R-:W-:-:S05]  /*5720*/  IMAD.MOV.U32 R31, RZ, RZ, R119 ;  /* 0x000000ffff1f7224 */ /* 0x000fca00078e0077 */
[----:B------:R2:W3:Y:S01]  /*5730*/  MUFU.EX2 R176, R25 ;  /* 0x0000001900b07308 */ /* 0x0004e20000000800 */
[----:B-1----:R-:W-:-:S07]  /*5740*/  FADD.FTZ R7, R15, R2 ;  /* 0x000000020f077221 */ /* 0x002fce0000010000 */
[----:B------:R1:W4:Y:S01]  /*5750*/  MUFU.EX2 R40, R111 ;  /* 0x0000006f00287308 */ /* 0x0003220000000800 */
[----:B0-----:R-:W-:Y:S01]  /*5760*/  FADD.FTZ R21, R109, R10 ;  /* 0x0000000a6d157221 */ /* 0x001fe20000010000 */
[----:B--2---:R-:W-:-:S06]  /*5770*/  IMAD.MOV.U32 R25, RZ, RZ, R119 ;  /* 0x000000ffff197224 */ /* 0x004fcc00078e0077 */
[----:B------:R-:W0:Y:S01]  /*5780*/  MUFU.EX2 R19, R19 ;  /* 0x0000001300137308 */ /* 0x000e220000000800 */
[C---:B---3--:R-:W-:Y:S01]  /*5790*/  FADD.FTZ R2, R176.reuse, R7 ;  /* 0x00000007b0027221 */ /* 0x048fe20000010000 */
[----:B------:R-:W-:Y:S01]  /*57a0*/  IMAD.U32 R7, RZ, RZ, UR4 ;  /* 0x00000004ff077e24 */ /* 0x000fe2000f8e00ff */
[----:B------:R-:W-:Y:S01]  /*57b0*/  F2FP.F16.F32.PACK_AB R176, R176, R15 ;  /* 0x0000000fb0b0723e */ /* 0x000fe200000000ff */
[----:B-1----:R-:W-:-:S04]  /*57c0*/  IMAD.MOV.U32 R111, RZ, RZ, R119 ;  /* 0x000000ffff6f7224 */ /* 0x002fc800078e0077 */
[----:B------:R-:W1:Y:S01]  /*57d0*/  MUFU.EX2 R113, R113 ;  /* 0x0000007100717308 */ /* 0x000e620000000800 */
[C---:B----4-:R-:W-:Y:S01]  /*57e0*/  FADD.FTZ R10, R40.reuse, R21 ;  /* 0x00000015280a7221 */ /* 0x050fe20000010000 */
[----:B------:R-:W-:Y:S01]  /*57f0*/  F2FP.F16.F32.PACK_AB R177, R40, R109 ;  /* 0x0000006d28b1723e */ /* 0x000fe200000000ff */
[--C-:B------:R-:W-:Y:S02]  /*5800*/  IMAD.MOV.U32 R109, RZ, RZ, R119.reuse ;  /* 0x000000ffff6d7224 */ /* 0x100fe400078e0077 */
[----:B------:R-:W-:-:S03]  /*5810*/  IMAD.MOV.U32 R40, RZ, RZ, R119 ;  /* 0x000000ffff287224 */ /* 0x000fc600078e0077 */
[----:B------:R-:W2:Y:S01]  /*5820*/  MUFU.EX2 R12, R12 ;  /* 0x0000000c000c7308 */ /* 0x000ea20000000800 */
[----:B0-----:R-:W-:Y:S01]  /*5830*/  FADD.FTZ R11, R19, R2 ;  /* 0x00000002130b7221 */ /* 0x001fe20000010000 */
[----:B------:R-:W-:-:S06]  /*5840*/  IMAD.MOV.U32 R2, RZ, RZ, 0x3f800000 ;  /* 0x3f800000ff027424 */ /* 0x000fcc00078e00ff */
[----:B------:R0:W3:Y:S01]  /*5850*/  MUFU.EX2 R178, R29 ;  /* 0x0000001d00b27308 */ /* 0x0000e20000000800 */
[----:B-1----:R-:W-:Y:S01]  /*5860*/  FADD.FTZ R21, R113, R10 ;  /* 0x0000000a71157221 */ /* 0x002fe20000010000 */
[----:B--2---:R-:W-:-:S03]  /*5870*/  F2FP.F16.F32.PACK_AB R179, R12, R113 ;  /* 0x000000710cb3723e */ /* 0x004fc600000000ff */
[----:B------:R-:W-:Y:S01]  /*5880*/  FADD.FTZ R10, R12, R21 ;  /* 0x000000150c0a7221 */ /* 0x000fe20000010000 */
[--C-:B------:R-:W-:Y:S02]  /*5890*/  IMAD.MOV.U32 R113, RZ, RZ, R119.reuse ;  /* 0x000000ffff717224 */ /* 0x100fe400078e0077 */
[----:B0-----:R-:W-:Y:S02]  /*58a0*/  IMAD.MOV.U32 R29, RZ, RZ, R119 ;  /* 0x000000ffff1d7224 */ /* 0x001fe400078e0077 */
[C---:B---3--:R-:W-:Y:S01]  /*58b0*/  FADD.FTZ R11, R178.reuse, R11 ;  /* 0x0000000bb20b7221 */ /* 0x048fe20000010000 */
[----:B------:R-:W-:Y:S01]  /*58c0*/  F2FP.F16.F32.PACK_AB R178, R178, R19 ;  /* 0x00000013b2b2723e */ /* 0x000fe200000000ff */
[----:B------:R-:W-:Y:S06]  /*58d0*/  @!P2 BRA `(.L_x_19) ;  /* 0x00000048000ca947 */ /* 0x000fec0003800000 */
[----:B------:R-:W-:Y:S01]  /*58e0*/  UMOV UR5, URZ ;  /* 0x0000003f00057c82 */ /* 0x000fe20008000000 */
[----:B------:R-:W-:Y:S01]  /*58f0*/  UMOV UR4, URZ ;  /* 0x0000003f00047c82 */ /* 0x000fe20008000000 */
[----:B------:R-:W-:Y:S01]  /*5900*/  MOV R204, UR38 ;  /* 0x0000002600cc7c02 */ /* 0x000fe20008000f00 */
[----:B------:R-:W-:Y:S01]  /*5910*/  IMAD.MOV.U32 R12, RZ, RZ, R3 ;  /* 0x000000ffff0c7224 */ /* 0x000fe200078e0003 */
[----:B------:R-:W-:Y:S01]  /*5920*/  CS2R R118, SRZ ;  /* 0x0000000000767805 */ /* 0x000fe2000001ff00 */
[----:B------:R-:W-:Y:S01]  /*5930*/  IMAD.MOV.U32 R13, RZ, RZ, R6 ;  /* 0x000000ffff0d7224 */ /* 0x000fe200078e0006 */
[----:B------:R-:W-:Y:S01]  /*5940*/  CS2R R114, SRZ ;  /* 0x0000000000727805 */ /* 0x000fe2000001ff00 */
[----:B------:R-:W-:Y:S01]  /*5950*/  IMAD.MOV.U32 R2, RZ, RZ, 0x3f800000 ;  /* 0x3f800000ff027424 */ /* 0x000fe200078e00ff */
        /* <DEDUP_REMOVED lines=45> */
[----:B------:R-:W-:Y:S01]  /*5c30*/  CS2R R24, SRZ ;  /* 0x0000000000187805 */ /* 0x000fe2000001ff00 */
[----:B------:R-:W-:Y:S02]  /*5c40*/  IMAD.U32 R15, RZ, RZ, UR4 ;  /* 0x00000004ff0f7e24 */ /* 0x000fe4000f8e00ff */
[----:B------:R-:W-:-:S07]  /*5c50*/  IMAD.U32 R14, RZ, RZ, UR5 ;  /* 0x00000005ff0e7e24 */ /* 0x000fce000f8e00ff */
.L_x_28:
[----:B------:R-:W-:Y:S02]  /*5c60*/  R2UR UR4, R15 ;  /* 0x000000000f0472ca */ /* 0x000fe400000e0000 */
[----:B------:R-:W-:-:S11]  /*5c70*/  R2UR UR6, R14 ;  /* 0x000000000e0672ca */ /* 0x000fd600000e0000 */
[----:B------:R-:W-:-:S04]  /*5c80*/  UIADD3 UR4, UR4, 0x1, URZ ;  /* 0x0000000104047890 */ /* 0x000fc8000fffe03f */
[----:B------:R-:W-:-:S04]  /*5c90*/  UISETP.NE.AND UP0, UPT, UR4, 0x2, UPT ;  /* 0x000000020400788c */ /* 0x000fc8000bf05270 */
[----:B------:R-:W-:Y:S02]  /*5ca0*/  USEL UR5, URZ, 0x1, UP0 ;  /* 0x000000013f057887 */ /* 0x000fe40008000000 */
[----:B------:R-:W-:Y:S02]  /*5cb0*/  USEL UR4, UR4, URZ, UP0 ;  /* 0x0000003f04047287 */ /* 0x000fe40008000000 */
[----:B------:R-:W-:-:S04]  /*5cc0*/  ULOP3.LUT UR5, UR6, UR5, URZ, 0x3c, !UPT ;  /* 0x0000000506057292 */ /* 0x000fc8000f8e3c3f */
[----:B------:R-:W-:Y:S02]  /*5cd0*/  IMAD.U32 R8, RZ, RZ, UR4 ;  /* 0x00000004ff087e24 */ /* 0x000fe4000f8e00ff */
[----:B------:R-:W-:Y:S01]  /*5ce0*/  IMAD.U32 R7, RZ, RZ, UR5 ;  /* 0x00000005ff077e24 */ /* 0x000fe2000f8e00ff */
[----:B------:R-:W-:Y:S06]  /*5cf0*/  @!P0 BRA `(.L_x_20) ;  /* 0x0000000000048947 */ /* 0x000fec0003800000 */
[----:B------:R-:W-:Y:S01]  /*5d00*/  BPT.TRAP 0x1 ;  /* 0x000000040000795c */ /* 0x000fe20000300000 */
.L_x_20:
[----:B------:R-:W-:Y:S02]  /*5d10*/  R2UR UR6, R16 ;  /* 0x00000000100672ca */ /* 0x000fe400000e0000 */
[----:B------:R-:W-:-:S11]  /*5d20*/  R2UR UR5, R7 ;  /* 0x00000000070572ca */ /* 0x000fd600000e0000 */
[----:B------:R-:W-:Y:S02]  /*5d30*/  ULEA UR4, UR4, UR6, 0x3 ;  /* 0x0000000604047291 */ /* 0x000fe4000f8e183f */
[----:B------:R-:W-:-:S04]  /*5d40*/  MOV R0, UR5 ;  /* 0x0000000500007c02 */ /* 0x000fc80008000f00 */
[----:B------:R-:W-:Y:S01]  /*5d50*/  SHF.L.U32 R0, R0, 0x1f, RZ ;  /* 0x0000001f00007819 */ /* 0x000fe200000006ff */
[----:B------:R-:W-:-:S03]  /*5d60*/  IMAD.U32 R6, RZ, RZ, UR4 ;  /* 0x00000004ff067e24 */ /* 0x000fc6000f8e00ff */
[----:B------:R0:W1:Y:S01]  /*5d70*/  SYNCS.PHASECHK.TRANS64.TRYWAIT P2, [UR4+0x36830], R0 ;  /* 0x03683000ff0075a7 */ /* 0x0000620008040144 */
[----:B------:R-:W-:Y:S05]  /*5d80*/  @!P0 BRA `(.L_x_21) ;  /* 0x0000000000048947 */ /* 0x000fea0003800000 */
[----:B------:R-:W-:Y:S01]  /*5d90*/  BPT.TRAP 0x1 ;  /* 0x000000040000795c */ /* 0x000fe20000300000 */
.L_x_21:
[----:B-1----:R-:W-:Y:S05]  /*5da0*/  @P2 BRA `(.L_x_22) ;  /* 0x00000000000c2947 */ /* 0x002fea0003800000 */
[----:B------:R-:W-:-:S13]  /*5db0*/  R2UR UR4, R6 ;  /* 0x00000000060472ca */ /* 0x000fda00000e0000 */
[----:B------:R-:W1:Y:S02]  /*5dc0*/  SYNCS.PHASECHK.TRANS64.TRYWAIT P2, [UR4+0x36830], R0 ;  /* 0x03683000ff0075a7 */ /* 0x000e640008040144 */
[----:B-1----:R-:W-:Y:S05]  /*5dd0*/  @!P2 BRA `(.L_x_23) ;  /* 0x000000b400bca947 */ /* 0x002fea0003800000 */
.L_x_22:
        /* <DEDUP_REMOVED lines=13> */
[----:B------:R-:W-:Y:S01]  /*5eb0*/  UIMAD UR60, UR60, 0xa80, UR61 ;  /* 0x00000a803c3c78a4 */ /* 0x000fe2000f8e023d */
[----:B01----:R-:W-:Y:S01]  /*5ec0*/  MOV R0, UR57 ;  /* 0x0000003900007c02 */ /* 0x003fe20008000f00 */
[----:B------:R-:W-:Y:S01]  /*5ed0*/  UMOV UR23, 0x40000040 ;  /* 0x4000004000177882 */ /* 0x000fe20000000000 */
[----:B------:R-:W-:Y:S01]  /*5ee0*/  MOV R3, UR56 ;  /* 0x0000003800037c02 */ /* 0x000fe20008000f00 */
[----:B------:R-:W-:Y:S01]  /*5ef0*/  UIADD3 UR10, UR60, 0x80, URZ ;  /* 0x000000803c0a7890 */ /* 0x000fe2000fffe03f */
[C---:B------:R-:W-:Y:S01]  /*5f00*/  R2UR UR56, R4.reuse ;  /* 0x00000000043872ca */ /* 0x040fe200000e0000 */
[----:B------:R-:W-:Y:S01]  /*5f10*/  UIADD3 UR14, UR60, 0x100, URZ ;  /* 0x000001003c0e7890 */ /* 0x000fe2000fffe03f */
[C---:B------:R-:W-:Y:S01]  /*5f20*/  R2UR UR57, R5.reuse ;  /* 0x00000000053972ca */ /* 0x040fe200000e0000 */
[----:B------:R-:W-:Y:S01]  /*5f30*/  UMOV UR6, UR60 ;  /* 0x0000003c00067c82 */ /* 0x000fe20008000000 */
[----:B------:R-:W-:Y:S01]  /*5f40*/  UIADD3 UR18, UR60, 0x2, URZ ;  /* 0x000000023c127890 */ /* 0x000fe2000fffe03f */
[----:B------:R-:W-:Y:S01]  /*5f50*/  HGMMA.64x16x16.F32 R168, gdesc[UR4], RZ, !UPT, gsb0 ;  /* 0x0020000004a879f0 */ /* 0x000fe2000c0008ff */
[----:B------:R-:W-:Y:S01]  /*5f60*/  UIADD3 UR6, UR60, 0x180, URZ ;  /* 0x000001803c067890 */ /* 0x000fe2000fffe03f */
[----:B------:R-:W-:Y:S01]  /*5f70*/  R2UR UR4, R4 ;  /* 0x00000000040472ca */ /* 0x000fe200000e0000 */
[----:B------:R-:W-:Y:S01]  /*5f80*/  UMOV UR7, 0x40000040 ;  /* 0x4000004000077882 */ /* 0x000fe20000000000 */
[----:B------:R-:W-:Y:S01]  /*5f90*/  R2UR UR5, R5 ;  /* 0x00000000050572ca */ /* 0x000fe200000e0000 */
[----:B------:R-:W-:Y:S01]  /*5fa0*/  UIADD3 UR22, UR60, 0x4, URZ ;  /* 0x000000043c167890 */ /* 0x000fe2000fffe03f */
[-C--:B------:R-:W-:Y:S01]  /*5fb0*/  FMUL.FTZ R24, R24, R9.reuse ;  /* 0x0000000918187220 */ /* 0x080fe20000410000 */
[----:B------:R-:W-:Y:S01]  /*5fc0*/  UIADD3 UR26, UR60, 0x6, URZ ;  /* 0x000000063c1a7890 */ /* 0x000fe2000fffe03f */
[-C--:B------:R-:W-:Y:S01]  /*5fd0*/  FMUL.FTZ R25, R25, R9.reuse ;  /* 0x0000000919197220 */ /* 0x080fe20000410000 */
[----:B------:R-:W-:Y:S01]  /*5fe0*/  UMOV UR58, UR6 ;  /* 0x00000006003a7c82 */ /* 0x000fe20008000000 */
[----:B------:R-:W-:Y:S01]  /*5ff0*/  UMOV UR27, 0x40000040 ;  /* 0x40000040001b7882 */ /* 0x000fe20000000000 */
[----:B------:R-:W-:Y:S01]  /*6000*/  UIADD3 UR30, UR60, 0x380, URZ ;  /* 0x000003803c1e7890 */ /* 0x000fe2000fffe03f */
[-C--:B------:R-:W-:Y:S01]  /*6010*/  FMUL.FTZ R28, R28, R9.reuse ;  /* 0x000000091c1c7220 */ /* 0x080fe20000410000 */
        /* <DEDUP_REMOVED lines=19> */
[-C--:B------:R-:W-:Y:S01]  /*6150*/  FMUL.FTZ R41, R41, R9.reuse ;  /* 0x0000000929297220 */ /* 0x080fe20000410000 */
        /* <DEDUP_REMOVED lines=18> */
[----:B------:R-:W-:Y:S01]  /*6280*/  FMUL.FTZ R80, R80, R9 ;  /* 0x0000000950507220 */ /* 0x000fe20000410000 */
[----:B------:R-:W-:-:S02]  /*6290*/  WARPGROUP.DEPBAR.LE gsb0, 0x0 ;  /* 0x00008000000079c5 */ /* 0x000fc40000010000 */
[----:B------:R-:W-:Y:S01]  /*62a0*/  WARPGROUP.ARRIVE ;  /* 0x00000000000079c5 */ /* 0x000fe20000000000 */
[-C--:B------:R-:W-:Y:S01]  /*62b0*/  FMUL.FTZ R81, R81, R9.reuse ;  /* 0x0000000951517220 */ /* 0x080fe20000410000 */
[-C--:B------:R-:W-:Y:S01]  /*62c0*/  FMUL.FTZ R84, R84, R9.reuse ;  /* 0x0000000954547220 */ /* 0x080fe20000410000 */
[-C--:B------:R-:W-:Y:S01]  /*62d0*/  FMUL.FTZ R85, R85, R9.reuse ;  /* 0x0000000955557220 */ /* 0x080fe20000410000 */
[-C--:B------:R-:W-:Y:S01]  /*62e0*/  FMUL.FTZ R88, R88, R9.reuse ;  /* 0x0000000958587220 */ /* 0x080fe20000410000 */
[-C--:B------:R-:W-:Y:S01]  /*62f0*/  FMUL.FTZ R89, R89, R9.reuse ;  /* 0x0000000959597220 */ /* 0x080fe20000410000 */
[----:B------:R-:W-:Y:S01]  /*6300*/  HGMMA.64x16x16.F32 R160, gdesc[UR8], RZ, !UPT, gsb0 ;  /* 0x0020000008a079f0 */ /* 0x000fe2000c0008ff */
[----:B------:R-:W-:Y:S01]  /*6310*/  UIADD3 UR10, UR60, 0x200, URZ ;  /* 0x000002003c0a7890 */ /* 0x000fe2000fffe03f */
[----:B------:R-:W-:Y:S01]  /*6320*/  R2UR UR8, R4 ;  /* 0x00000000040872ca */ /* 0x000fe200000e0000 */
[----:B------:R-:W-:Y:S01]  /*6330*/  UMOV UR11, 0x40000040 ;  /* 0x40000040000b7882 */ /* 0x000fe20000000000 */
[----:B------:R-:W-:Y:S01]  /*6340*/  R2UR UR9, R5 ;  /* 0x00000000050972ca */ /* 0x000fe200000e0000 */
[-C--:B------:R-:W-:Y:S01]  /*6350*/  FMUL.FTZ R92, R92, R9.reuse ;  /* 0x000000095c5c7220 */ /* 0x080fe20000410000 */
[-C--:B------:R-:W-:Y:S01]  /*6360*/  FMUL.FTZ R93, R93, R9.reuse ;  /* 0x000000095d5d7220 */ /* 0x080fe20000410000 */
[-C--:B------:R-:W-:Y:S01]  /*6370*/  FMUL.FTZ R96, R96, R9.reuse ;  /* 0x0000000960607220 */ /* 0x080fe20000410000 */
[----:B------:R-:W-:Y:S01]  /*6380*/  UMOV UR6, UR10 ;  /* 0x0000000a00067c82 */ /* 0x000fe20008000000 */
        /* <DEDUP_REMOVED lines=68> */
[----:B------:R-:W-:-:S06]  /*67d0*/  WARPGROUP.ARRIVE ;  /* 0x00000000000079c5 */ /* 0x000fcc0000000000 */
[----:B------:R-:W-:Y:S01]  /*67e0*/  HGMMA.64x16x16.F32 R144, gdesc[UR56], RZ, !UPT, gsb0 ;  /* 0x00200000389079f0 */ /* 0x000fe2000c0008ff */
[----:B------:R-:W-:Y:S01]  /*67f0*/  R2UR UR57, R0 ;  /* 0x00000000003972ca */ /* 0x000fe200000e0000 */
[----:B------:R-:W-:Y:S01]  /*6800*/  UIADD3 UR58, UR60, 0x706, URZ ;  /* 0x000007063c3a7890 */ /* 0x000fe2000fffe03f */
[----:B------:R-:W-:Y:S01]  /*6810*/  R2UR UR56, R3 ;  /* 0x00000000033872ca */ /* 0x000fe200000e0000 */
[----:B------:R-:W-:Y:S01]  /*6820*/  UMOV UR59, 0x40000040 ;  /* 0x40000040003b7882 */ /* 0x000fe20000000000 */
[----:B------:R-:W-:Y:S02]  /*6830*/  WARPGROUP.DEPBAR.LE gsb0, 0x0 ;  /* 0x00008000000079c5 */ /* 0x000fe40000010000 */
[----:B------:R-:W-:-:S06]  /*6840*/  WARPGROUP.ARRIVE ;  /* 0x00000000000079c5 */ /* 0x000fcc0000000000 */
[----:B------:R-:W-:Y:S01]  /*6850*/  HGMMA.64x16x16.F32 R136, gdesc[UR4], RZ, !UPT, gsb0 ;  /* 0x00200000048879f0 */ /* 0x000fe2000c0008ff */
[----:B------:R-:W-:Y:S02]  /*6860*/  UIADD3 UR4, UR60, 0x300, URZ ;  /* 0x000003003c047890 */ /* 0x000fe4000fffe03f */
[----:B------:R-:W-:Y:S01]  /*6870*/  UIADD3 UR6, UR60, 0x82, URZ ;  /* 0x000000823c067890 */ /* 0x000fe2000fffe03f */
[----:B------:R-:W-:Y:S01]  /*6880*/  UMOV UR5, UR17 ;  /* 0x0000001100057c82 */ /* 0x000fe20008000000 */
[----:B------:R-:W-:-:S03]  /*6890*/  UMOV UR7, 0x40000040 ;  /* 0x4000004000077882 */ /* 0x000fc60000000000 */
[----:B------:R-:W-:Y:S01]  /*68a0*/  UMOV UR14, UR4 ;  /* 0x00000004000e7c82 */ /* 0x000fe20008000000 */
[----:B------:R-:W-:Y:S01]  /*68b0*/  UMOV UR4, UR16 ;  /* 0x0000001000047c82 */ /* 0x000fe20008000000 */
[----:B------:R-:W-:Y:S02]  /*68c0*/  WARPGROUP.DEPBAR.LE gsb0, 0x0 ;  /* 0x00008000000079c5 */ /* 0x000fe40000010000 */
[----:B------:R-:W-:-:S06]  /*68d0*/  WARPGROUP.ARRIVE ;  /* 0x00000000000079c5 */ /* 0x000fcc0000000000 */
[----:B------:R-:W-:Y:S01]  /*68e0*/  HGMMA.64x16x16.F32 R128, gdesc[UR8], RZ, !UPT, gsb0 ;  /* 0x00200000088079f0 */ /* 0x000fe2000c0008ff */
[----:B------:R-:W-:Y:S02]  /*68f0*/  UIADD3 UR8, UR60, 0x102, URZ ;  /* 0x000001023c087890 */ /* 0x000fe4000fffe03f */
[----:B------:R-:W-:Y:S01]  /*6900*/  UIADD3 UR9, UR60, 0x182, URZ ;  /* 0x000001823c097890 */ /* 0x000fe2000fffe03f */
[----:B------:R-:W-:Y:S02]  /*6910*/  WARPGROUP.DEPBAR.LE gsb0, 0x0 ;  /* 0x00008000000079c5 */ /* 0x000fe40000010000 */
[----:B------:R-:W-:-:S06]  /*6920*/  WARPGROUP.ARRIVE ;  /* 0x00000000000079c5 */ /* 0x000fcc0000000000 */
[----:B------:R-:W-:Y:S03]  /*6930*/  HGMMA.64x16x16.F32 R120, gdesc[UR12], RZ, !UPT, gsb0 ;  /* 0x002000000c7879f0 */ /* 0x000fe6000c0008ff */
[----:B------:R-:W-:Y:S02]  /*6940*/  WARPGROUP.DEPBAR.LE gsb0, 0x0 ;  /* 0x00008000000079c5 */ /* 0x000fe40000010000 */
[----:B------:R-:W-:-:S06]  /*6950*/  WARPGROUP.ARRIVE ;  /* 0x00000000000079c5 */ /* 0x000fcc0000000000 */
[----:B------:R-:W-:Y:S03]  /*6960*/  HGMMA.64x16x16.F32 R168, gdesc[UR16], R168, gsb0 ;  /* 0x0020000010a879f0 */ /* 0x000fe600080008a8 */
        /* <DEDUP_REMOVED lines=515> */
[----:B------:R-:W-:Y:S02]  /*89a0*/  UIADD3 UR9, UR60, 0x986, URZ ;  /* 0x000009863c097890 */ /* 0x000fe4000fffe03f */
        /* <DEDUP_REMOVED lines=24> */
[----:B------:R-:W-:Y:S03]  /*8b30*/  HGMMA.64x16x16.F32 R120, gdesc[UR4], R120, gsb0 ;  /* 0x00200000047879f0 */ /* 0x000fe60008000878 */
[----:B------:R-:W-:Y:S02]  /*8b40*/  WARPGROUP.DEPBAR.LE gsb0, 0x0 ;  /* 0x00008000000079c5 */ /* 0x000fe40000010000 */
[----:B------:R-:W-:Y:S05]  /*8b50*/  @!P0 BRA `(.L_x_24) ;  /* 0x0000000000048947 */ /* 0x000fea0003800000 */
[----:B------:R-:W-:Y:S01]  /*8b60*/  BPT.TRAP 0x1 ;  /* 0x000000040000795c */ /* 0x000fe20000300000 */
.L_x_24:
[----:B------:R-:W-:Y:S02]  /*8b70*/  R2UR UR6, R16 ;  /* 0x00000000100672ca */ /* 0x000fe400000e0000 */
[----:B------:R-:W-:Y:S02]  /*8b80*/  R2UR UR5, R15 ;  /* 0x000000000f0572ca */ /* 0x000fe400000e0000 */
[----:B------:R-:W-:-:S11]  /*8b90*/  R2UR UR4, R14 ;  /* 0x000000000e0472ca */ /* 0x000fd600000e0000 */
[----:B------:R-:W-:Y:S02]  /*8ba0*/  ULEA UR5, UR5, UR6, 0x3 ;  /* 0x0000000605057291 */ /* 0x000fe4000f8e183f */
[----:B------:R-:W-:-:S05]  /*8bb0*/  IMAD.U32 R0, RZ, RZ, UR4 ;  /* 0x00000004ff007e24 */ /* 0x000fca000f8e00ff */
[----:B------:R-:W-:-:S04]  /*8bc0*/  SHF.L.U32 R0, R0, 0x1f, RZ ;  /* 0x0000001f00007819 */ /* 0x000fc800000006ff */
[----:B------:R0:W1:Y:S01]  /*8bd0*/  SYNCS.PHASECHK.TRANS64.TRYWAIT P2, [UR5+0x36850], R0 ;  /* 0x03685000ff0075a7 */ /* 0x0000620008040145 */
[----:B------:R-:W-:Y:S05]  /*8be0*/  @!P0 BRA `(.L_x_25) ;  /* 0x0000000000048947 */ /* 0x000fea0003800000 */
[----:B------:R-:W-:Y:S01]  /*8bf0*/  BPT.TRAP 0x1 ;  /* 0x000000040000795c */ /* 0x000fe20000300000 */
.L_x_25:
[----:B-1----:R-:W-:Y:S05]  /*8c00*/  @P2 BRA `(.L_x_26) ;  /* 0x0000000000082947 */ /* 0x002fea0003800000 */
[----:B------:R-:W1:Y:S02]  /*8c10*/  SYNCS.PHASECHK.TRANS64.TRYWAIT P2, [UR5+0x36850], R0 ;  /* 0x03685000ff0075a7 */ /* 0x000e640008040145 */
[----:B-1----:R-:W-:Y:S05]  /*8c20*/  @!P2 BRA `(.L_x_27) ;  /* 0x000000880044a947 */ /* 0x002fea0003800000 */
.L_x_26:
[----:B------:R-:W-:Y:S01]  /*8c30*/  R2UR UR4, R16 ;  /* 0x00000000100472ca */ /* 0x000fe200000e0000 */
[----:B------:R-:W-:Y:S01]  /*8c40*/  WARPGROUP.ARRIVE ;  /* 0x00000000000079c5 */ /* 0x000fe20000000000 */
[----:B------:R-:W-:Y:S01]  /*8c50*/  R2UR UR6, R15 ;  /* 0x000000000f0672ca */ /* 0x000fe200000e0000 */
[----:B------:R-:W-:Y:S01]  /*8c60*/  UMOV UR7, 0x40000040 ;  /* 0x4000004000077882 */ /* 0x000fe20000000000 */
[----:B01----:R-:W-:Y:S02]  /*8c70*/  FMNMX.FTZ R0, R168, R13, !PT ;  /* 0x0000000da8007209 */ /* 0x003fe40007810000 */
[----:B------:R-:W-:Y:S02]  /*8c80*/  R2UR UR8, R6 ;  /* 0x00000000060872ca */ /* 0x000fe400000e0000 */
[----:B------:R-:W-:Y:S02]  /*8c90*/  FMNMX.FTZ R3, R169, R0, !PT ;  /* 0x00000000a9037209 */ /* 0x000fe40007810000 */
[----:B------:R-:W-:-:S02]  /*8ca0*/  R2UR UR9, R17 ;  /* 0x00000000110972ca */ /* 0x000fc400000e0000 */
[----:B------:R-:W-:Y:S01]  /*8cb0*/  FMNMX.FTZ R0, R172, R3, !PT ;  /* 0x00000003ac007209 */ /* 0x000fe20007810000 */
[----:B------:R-:W-:-:S03]  /*8cc0*/  UIADD3 UR4, UR4, 0x400, URZ ;  /* 0x0000040004047890 */ /* 0x000fc6000fffe03f */
[----:B------:R-:W-:Y:S01]  /*8cd0*/  FMNMX.FTZ R3, R173, R0, !PT ;  /* 0x00000000ad037209 */ /* 0x000fe20007810000 */
[----:B------:R-:W-:-:S03]  /*8ce0*/  USHF.R.U32.HI UR4, URZ, 0x4, UR4 ;  /* 0x000000043f047899 */ /* 0x000fc60008011604 */
[----:B------:R-:W-:Y:S01]  /*8cf0*/  FMNMX.FTZ R0, R160, R3, !PT ;  /* 0x00000003a0007209 */ /* 0x000fe20007810000 */
[----:B------:R-:W-:-:S03]  /*8d00*/  ULOP3.LUT UR4, UR4, 0x3fff, URZ, 0xc0, !UPT ;  /* 0x00003fff04047892 */ /* 0x000fc6000f8ec03f */
[----:B------:R-:W-:Y:S01]  /*8d10*/  FMNMX.FTZ R3, R161, R0, !PT ;  /* 0x00000000a1037209 */ /* 0x000fe20007810000 */
[----:B------:R-:W-:-:S03]  /*8d20*/  ULOP3.LUT UR4, UR4, 0x3800000, URZ, 0xfc, !UPT ;  /* 0x0380000004047892 */ /* 0x000fc6000f8efc3f */
[----:B------:R-:W-:Y:S01]  /*8d30*/  FMNMX.FTZ R0, R164, R3, !PT ;  /* 0x00000003a4007209 */ /* 0x000fe20007810000 */
[----:B------:R-:W-:-:S03]  /*8d40*/  UIMAD UR4, UR6, 0xa80, UR4 ;  /* 0x00000a80060478a4 */ /* 0x000fc6000f8e0204 */
[----:B------:R-:W-:-:S04]  /*8d50*/  FMNMX.FTZ R3, R165, R0, !PT ;  /* 0x00000000a5037209 */ /* 0x000fc80007810000 */
[----:B------:R-:W-:Y:S01]  /*8d60*/  UMOV UR6, UR4 ;  /* 0x0000000400067c82 */ /* 0x000fe20008000000 */
[----:B------:R-:W-:Y:S01]  /*8d70*/  FMNMX.FTZ R0, R152, R3, !PT ;  /* 0x0000000398007209 */ /* 0x000fe20007810000 */
[----:B------:R-:W-:Y:S01]  /*8d80*/  HGMMA.64x192x16.F32 R24, R200, gdesc[UR4].tnspB, R24, gsb0 ;  /* 0x42e00004c8187df0 */ /* 0x000fe20008000818 */
[----:B------:R-:W-:Y:S01]  /*8d90*/  UIADD3 UR6, UR4, 0x80, URZ ;  /* 0x0000008004067890 */ /* 0x000fe2000fffe03f */
[----:B------:R-:W-:Y:S01]  /*8da0*/  UMOV UR7, 0x40000040 ;  /* 0x4000004000077882 */ /* 0x000fe20000000000 */
[----:B------:R-:W-:-:S04]  /*8db0*/  FMNMX.FTZ R3, R153, R0, !PT ;  /* 0x0000000099037209 */ /* 0x000fc80007810000 */
        /* <DEDUP_REMOVED lines=17> */
[----:B------:R-:W-:Y:S02]  /*8ed0*/  FMNMX.FTZ R2, R125, R0, !PT ;  /* 0x000000007d027209 */ /* 0x000fe40007810000 */
[----:B------:R-:W0:Y:S03]  /*8ee0*/  LDC R0, c[0x0][0x988] ;  /* 0x00026200ff007b82 */ /* 0x000e260000000800 */
[----:B------:R-:W1:Y:S02]  /*8ef0*/  SHFL.BFLY PT, R3, R2, 0x2, 0x1f ;  /* 0x0c401f0002037f89 */ /* 0x000e6400000e0000 */
[----:B-1----:R-:W-:Y:S02]  /*8f00*/  FMNMX.FTZ R3, R2, R3, !PT ;  /* 0x0000000302037209 */ /* 0x002fe40007810000 */
[----:B------:R-:W-:-:S03]  /*8f10*/  FMNMX.FTZ R2, R170, R12, !PT ;  /* 0x0000000caa027209 */ /* 0x000fc60007810000 */
[----:B------:R-:W1:Y:S02]  /*8f20*/  SHFL.BFLY PT, R6, R3, 0x1, 0x1f ;  /* 0x0c201f0003067f89 */ /* 0x000e6400000e0000 */
[----:B-1----:R-:W-:Y:S02]  /*8f30*/  FMNMX.FTZ R6, R3, R6, !PT ;  /* 0x0000000603067209 */ /* 0x002fe40007810000 */
[----:B------:R-:W-:-:S03]  /*8f40*/  FMNMX.FTZ R3, R171, R2, !PT ;  /* 0x00000002ab037209 */ /* 0x000fc60007810000 */
[----:B------:R-:W-:Y:S01]  /*8f50*/  FADD.FTZ R9, -R6, R13 ;  /* 0x0000000d06097221 */ /* 0x000fe20000010100 */
[----:B------:R-:W-:-:S03]  /*8f60*/  FMNMX.FTZ R2, R174, R3, !PT ;  /* 0x00000003ae027209 */ /* 0x000fc60007810000 */
[----:B0-----:R-:W-:Y:S01]  /*8f70*/  FMUL.FTZ R9, R9, R0 ;  /* 0x0000000009097220 */ /* 0x001fe20000410000 */
[----:B------:R-:W-:-:S04]  /*8f80*/  FMNMX.FTZ R3, R175, R2, !PT ;  /* 0x00000002af037209 */ /* 0x000fc80007810000 */
[----:B------:R-:W-:Y:S01]  /*8f90*/  FMNMX.FTZ R2, R162, R3, !PT ;  /* 0x00000003a2027209 */ /* 0x000fe20007810000 */
[----:B------:R-:W-:Y:S03]  /*8fa0*/  MUFU.EX2 R9, R9 ;  /* 0x0000000900097308 */ /* 0x000fe60000000800 */
        /* <DEDUP_REMOVED lines=13> */
[----:B------:R-:W-:Y:S01]  /*9080*/  FMNMX.FTZ R2, R142, R3, !PT ;  /* 0x000000038e027209 */ /* 0x000fe20007810000 */
[----:B------:R-:W-:Y:S02]  /*9090*/  WARPGROUP.DEPBAR.LE gsb0, 0x0 ;  /* 0x00008000000079c5 */ /* 0x000fe40000010000 */
[----:B------:R-:W-:Y:S01]  /*90a0*/  WARPGROUP.ARRIVE ;  /* 0x00000000000079c5 */ /* 0x000fe20000000000 */
[----:B------:R-:W-:-:S04]  /*90b0*/  FMNMX.FTZ R3, R143, R2, !PT ;  /* 0x000000028f037209 */ /* 0x000fc80007810000 */
        /* <DEDUP_REMOVED lines=10> */
[----:B------:R-:W-:-:S05]  /*9160*/  FMNMX.FTZ R2, R127, R2, !PT ;  /* 0x000000027f027209 */ /* 0x000fca0007810000 */
[----:B------:R-:W0:Y:S02]  /*9170*/  SHFL.BFLY PT, R3, R2, 0x2, 0x1f ;  /* 0x0c401f0002037f89 */ /* 0x000e2400000e0000 */
[----:B0-----:R-:W-:-:S05]  /*9180*/  FMNMX.FTZ R20, R2, R3, !PT ;  /* 0x0000000302147209 */ /* 0x001fca0007810000 */
[----:B------:R-:W0:Y:S02]  /*9190*/  SHFL.BFLY PT, R3, R20, 0x1, 0x1f ;  /* 0x0c201f0014037f89 */ /* 0x000e2400000e0000 */
[----:B0-----:R-:W-:Y:S01]  /*91a0*/  FMNMX.FTZ R3, R20, R3, !PT ;  /* 0x0000000314037209 */ /* 0x001fe20007810000 */
[----:B------:R-:W-:Y:S02]  /*91b0*/  WARPGROUP.DEPBAR.LE gsb0, 0x0 ;  /* 0x00008000000079c5 */ /* 0x000fe40000010000 */
[----:B------:R-:W-:-:S06]  /*91c0*/  WARPGROUP.ARRIVE ;  /* 0x00000000000079c5 */ /* 0x000fcc0000000000 */
[----:B------:R-:W-:Y:S01]  /*91d0*/  HGMMA.64x192x16.F32 R24, R192, gdesc[UR4].tnspB, R24, gsb0 ;  /* 0x42e00004c0187df0 */ /* 0x000fe20008000818 */
[----:B------:R-:W-:Y:S01]  /*91e0*/  UIADD3 UR6, UR4, 0x180, URZ ;  /* 0x0000018004067890 */ /* 0x000fe2000fffe03f */
[----:B------:R-:W-:Y:S01]  /*91f0*/  UMOV UR7, 0x40000040 ;  /* 0x4000004000077882 */ /* 0x000fe20000000000 */
[----:B------:R-:W-:Y:S02]  /*9200*/  WARPGROUP.DEPBAR.LE gsb0, 0x0 ;  /* 0x00008000000079c5 */ /* 0x000fe40000010000 */
[----:B------:R-:W-:-:S15]  /*9210*/  WARPGROUP.ARRIVE ;  /* 0x00000000000079c5 */ /* 0x000fde0000000000 */
[----:B------:R-:W-:Y:S01]  /*9220*/  HGMMA.64x192x16.F32 R24, R188, gdesc[UR4].tnspB, R24, gsb0 ;  /* 0x42e00004bc187df0 */ /* 0x000fe20008000818 */
[----:B------:R-:W-:Y:S01]  /*9230*/  UIADD3 UR6, UR4, 0x200, URZ ;  /* 0x0000020004067890 */ /* 0x000fe2000fffe03f */
[----:B------:R-:W-:Y:S01]  /*9240*/  UMOV UR7, 0x40000040 ;  /* 0x4000004000077882 */ /* 0x000fe20000000000 */
[----:B------:R-:W-:Y:S02]  /*9250*/  WARPGROUP.DEPBAR.LE gsb0, 0x0 ;  /* 0x00008000000079c5 */ /* 0x000fe40000010000 */
[----:B------:R-:W-:Y:S01]  /*9260*/  WARPGROUP.ARRIVE ;  /* 0x00000000000079c5 */ /* 0x000fe20000000000 */
[----:B------:R-:W-:-:S04]  /*9270*/  FMUL.FTZ R189, R6, R0 ;  /* 0x0000000006bd7220 */ /* 0x000fc80000410000 */
[----:B------:R-:W-:-:S10]  /*9280*/  FFMA.FTZ R23, R153, R0, -R189 ;  /* 0x0000000099177223 */ /* 0x000fd400000108bd */
[----:B------:R-:W-:Y:S01]  /*9290*/  HGMMA.64x192x16.F32 R24, R184, gdesc[UR4].tnspB, R24, gsb0 ;  /* 0x42e00004b8187df0 */ /* 0x000fe20008000818 */
[----:B------:R-:W-:Y:S01]  /*92a0*/  UIADD3 UR6, UR4, 0x280, URZ ;  /* 0x0000028004067890 */ /* 0x000fe2000fffe03f */
[-CC-:B------:R-:W-:Y:S01]  /*92b0*/  FFMA.FTZ R153, R157, R0.reuse, -R189.reuse ;  /* 0x000000009d997223 */ /* 0x180fe200000108bd */
[----:B------:R-:W-:Y:S01]  /*92c0*/  UMOV UR7, 0x40000040 ;  /* 0x4000004000077882 */ /* 0x000fe20000000000 */
[----:B------:R-:W-:Y:S01]  /*92d0*/  UIADD3 UR4, UR4, 0x300, URZ ;  /* 0x0000030004047890 */ /* 0x000fe2000fffe03f */
[----:B------:R-:W-:Y:S01]  /*92e0*/  FADD.FTZ R157, -R3, R12 ;  /* 0x0000000c039d7221 */ /* 0x000fe20000010100 */
[-CC-:B------:R-:W-:Y:S01]  /*92f0*/  FFMA.FTZ R200, R168, R0.reuse, -R189.reuse ;  /* 0x00000000a8c87223 */ /* 0x180fe200000108bd */
[-CC-:B------:R-:W-:Y:S01]  /*9300*/  FFMA.FTZ R13, R169, R0.reuse, -R189.reuse ;  /* 0x00000000a90d7223 */ /* 0x180fe200000108bd */
[-CC-:B------:R-:W-:Y:S01]  /*9310*/  FFMA.FTZ R202, R172, R0.reuse, -R189.reuse ;  /* 0x00000000acca7223 */ /* 0x180fe200000108bd */
[-C--:B------:R-:W-:Y:S01]  /*9320*/  FMUL.FTZ R2, R157, R0.reuse ;  /* 0x000000009d027220 */ /* 0x080fe20000410000 */
[-C--:B------:R-:W-:Y:S01]  /*9330*/  FMUL.FTZ R157, R3, R0.reuse ;  /* 0x00000000039d7220 */ /* 0x080fe20000410000 */
[-CC-:B------:R-:W-:Y:S01]  /*9340*/  FFMA.FTZ R15, R173, R0.reuse, -R189.reuse ;  /* 0x00000000ad0f7223 */ /* 0x180fe200000108bd */
[----:B------:R-:W-:Y:S01]  /*9350*/  MUFU.EX2 R200, R200 ;  /* 0x000000c800c87308 */ /* 0x000fe20000000800 */
[-C--:B------:R-:W-:Y:S01]  /*9360*/  FFMA.FTZ R196, R160, R0.reuse, -R189 ;  /* 0x00000000a0c47223 */ /* 0x080fe200000108bd */
[-CC-:B------:R-:W-:Y:S01]  /*9370*/  FFMA.FTZ R201, R170, R0.reuse, -R157.reuse ;  /* 0x00000000aac97223 */ /* 0x180fe2000001089d */
[-CC-:B------:R-:W-:Y:S01]  /*9380*/  FFMA.FTZ R12, R171, R0.reuse, -R157.reuse ;  /* 0x00000000ab0c7223 */ /* 0x180fe2000001089d */
[-CC-:B------:R-:W-:Y:S01]  /*9390*/  FFMA.FTZ R203, R174, R0.reuse, -R157.reuse ;  /* 0x00000000aecb7223 */ /* 0x180fe2000001089d */
[-C--:B------:R-:W-:Y:S01]  /*93a0*/  FFMA.FTZ R22, R175, R0.reuse, -R157 ;  /* 0x00000000af167223 */ /* 0x080fe2000001089d */
[-C--:B------:R-:W-:Y:S01]  /*93b0*/  FFMA.FTZ R188, R144, R0.reuse, -R189 ;  /* 0x0000000090bc7223 */ /* 0x080fe200000108bd */
[-C--:B------:R-:W-:Y:S01]  /*93c0*/  FFMA.FTZ R197, R162, R0.reuse, -R157 ;  /* 0x00000000a2c57223 */ /* 0x080fe2000001089d */
[----:B------:R-:W-:Y:S01]  /*93d0*/  MUFU.EX2 R2, R2 ;  /* 0x0000000200027308 */ /* 0x000fe20000000800 */
[-CC-:B------:R-:W-:Y:S01]  /*93e0*/  FFMA.FTZ R19, R161, R0.reuse, -R189.reuse ;  /* 0x00000000a1137223 */ /* 0x180fe200000108bd */
[-C--:B------:R-:W-:Y:S01]  /*93f0*/  FFMA.FTZ R14, R120, R0.reuse, -R189 ;  /* 0x00000000780e7223 */ /* 0x080fe200000108bd */
[-C--:B------:R-:W-:Y:S01]  /*9400*/  FFMA.FTZ R120, R163, R0.reuse, -R157 ;  /* 0x00000000a3787223 */ /* 0x080fe2000001089d */
[-CC-:B------:R-:W-:Y:S01]  /*9410*/  FFMA.FTZ R198, R164, R0.reuse, -R189.reuse ;  /* 0x00000000a4c67223 */ /* 0x180fe200000108bd */
[-C--:B------:R-:W-:Y:S01]  /*9420*/  FFMA.FTZ R124, R124, R0.reuse, -R189 ;  /* 0x000000007c7c7223 */ /* 0x080fe200000108bd */
[-C--:B------:R-:W-:Y:S01]  /*9430*/  FFMA.FTZ R199, R166, R0.reuse, -R157 ;  /* 0x00000000a6c77223 */ /* 0x080fe2000001089d */
[-CC-:B------:R-:W-:Y:S01]  /*9440*/  FFMA.FTZ R21, R165, R0.reuse, -R189.reuse ;  /* 0x00000000a5157223 */ /* 0x180fe200000108bd */
[----:B------:R-:W-:Y:S01]  /*9450*/  MUFU.EX2 R201, R201 ;  /* 0x000000c900c97308 */ /* 0x000fe20000000800 */
[-C--:B------:R-:W-:Y:S01]  /*9460*/  FFMA.FTZ R192, R152, R0.reuse, -R189 ;  /* 0x0000000098c07223 */ /* 0x080fe200000108bd */
[-C--:B------:R-:W-:Y:S01]  /*9470*/  FFMA.FTZ R193, R154, R0.reuse, -R157 ;  /* 0x000000009ac17223 */ /* 0x080fe2000001089d */
[-C--:B------:R-:W-:Y:S01]  /*9480*/  FFMA.FTZ R194, R156, R0.reuse, -R189 ;  /* 0x000000009cc27223 */ /* 0x080fe200000108bd */
[-CC-:B------:R-:W-:Y:S01]  /*9490*/  FFMA.FTZ R195, R158, R0.reuse, -R157.reuse ;  /* 0x000000009ec37223 */ /* 0x180fe2000001089d */
[-C--:B------:R-:W-:Y:S01]  /*94a0*/  FFMA.FTZ R139, R139, R0.reuse, -R157 ;  /* 0x000000008b8b7223 */ /* 0x080fe2000001089d */
[-CC-:B------:R-:W-:Y:S01]  /*94b0*/  FFMA.FTZ R145, R145, R0.reuse, -R189.reuse ;  /* 0x0000000091917223 */ /* 0x180fe200000108bd */
[-CC-:B------:R-:W-:Y:S01]  /*94c0*/  FFMA.FTZ R190, R148, R0.reuse, -R189.reuse ;  /* 0x0000000094be7223 */ /* 0x180fe200000108bd */
[----:B------:R-:W-:Y:S01]  /*94d0*/  MUFU.EX2 R13, R13 ;  /* 0x0000000d000d7308 */ /* 0x000fe20000000800 */
[-CC-:B------:R-:W-:Y:S01]  /*94e0*/  FFMA.FTZ R149, R149, R0.reuse, -R189.reuse ;  /* 0x0000000095957223 */ /* 0x180fe200000108bd */
[-CC-:B------:R-:W-:Y:S01]  /*94f0*/  FFMA.FTZ R137, R137, R0.reuse, -R189.reuse ;  /* 0x0000000089897223 */ /* 0x180fe200000108bd */
[-CC-:B------:R-:W-:Y:S01]  /*9500*/  FFMA.FTZ R141, R141, R0.reuse, -R189.reuse ;  /* 0x000000008d8d7223 */ /* 0x180fe200000108bd */
[-CC-:B------:R-:W-:Y:S01]  /*9510*/  FFMA.FTZ R129, R129, R0.reuse, -R189.reuse ;  /* 0x0000000081817223 */ /* 0x180fe200000108bd */
[-CC-:B------:R-:W-:Y:S01]  /*9520*/  FFMA.FTZ R133, R133, R0.reuse, -R189.reuse ;  /* 0x0000000085857223 */ /* 0x180fe200000108bd */
[-CC-:B------:R-:W-:Y:S01]  /*9530*/  FFMA.FTZ R121, R121, R0.reuse, -R189.reuse ;  /* 0x0000000079797223 */ /* 0x180fe200000108bd */
[-C--:B------:R-:W-:Y:S01]  /*9540*/  FFMA.FTZ R125, R125, R0.reuse, -R189 ;  /* 0x000000007d7d7223 */ /* 0x080fe200000108bd */
[----:B------:R-:W-:Y:S01]  /*9550*/  MUFU.EX2 R12, R12 ;  /* 0x0000000c000c7308 */ /* 0x000fe20000000800 */
[-CC-:B------:R-:W-:Y:S01]  /*9560*/  FFMA.FTZ R191, R150, R0.reuse, -R157.reuse ;  /* 0x0000000096bf7223 */ /* 0x180fe2000001089d */
[-CC-:B------:R-:W-:Y:S01]  /*9570*/  FFMA.FTZ R151, R151, R0.reuse, -R157.reuse ;  /* 0x0000000097977223 */ /* 0x180fe2000001089d */
[-CC-:B------:R-:W-:Y:S01]  /*9580*/  FFMA.FTZ R142, R142, R0.reuse, -R157.reuse ;  /* 0x000000008e8e7223 */ /* 0x180fe2000001089d */
[-CC-:B------:R-:W-:Y:S01]  /*9590*/  FFMA.FTZ R143, R143, R0.reuse, -R157.reuse ;  /* 0x000000008f8f7223 */ /* 0x180fe2000001089d */
[-CC-:B------:R-:W-:Y:S01]  /*95a0*/  FFMA.FTZ R130, R130, R0.reuse, -R157.reuse ;  /* 0x0000000082827223 */ /* 0x180fe2000001089d */
[-CC-:B------:R-:W-:Y:S01]  /*95b0*/  FFMA.FTZ R131, R131, R0.reuse, -R157.reuse ;  /* 0x0000000083837223 */ /* 0x180fe2000001089d */
[-CC-:B------:R-:W-:Y:S01]  /*95c0*/  FFMA.FTZ R134, R134, R0.reuse, -R157.reuse ;  /* 0x0000000086867223 */ /* 0x180fe2000001089d */
[----:B------:R-:W-:Y:S01]  /*95d0*/  MUFU.EX2 R202, R202 ;  /* 0x000000ca00ca7308 */ /* 0x000fe20000000800 */
[-CC-:B------:R-:W-:Y:S01]  /*95e0*/  FFMA.FTZ R135, R135, R0.reuse, -R157.reuse ;  /* 0x0000000087877223 */ /* 0x180fe2000001089d */
[-CC-:B------:R-:W-:Y:S01]  /*95f0*/  FFMA.FTZ R122, R122, R0.reuse, -R157.reuse ;  /* 0x000000007a7a7223 */ /* 0x180fe2000001089d */
[-CC-:B------:R-:W-:Y:S01]  /*9600*/  FFMA.FTZ R123, R123, R0.reuse, -R157.reuse ;  /* 0x000000007b7b7223 */ /* 0x180fe2000001089d */
[-CC-:B------:R-:W-:Y:S01]  /*9610*/  FFMA.FTZ R126, R126, R0.reuse, -R157.reuse ;  /* 0x000000007e7e7223 */ /* 0x180fe2000001089d */
[----:B------:R-:W-:-:S03]  /*9620*/  FFMA.FTZ R127, R127, R0, -R157 ;  /* 0x000000007f7f7223 */ /* 0x000fc6000001089d */
[----:B------:R-:W-:Y:S08]  /*9630*/  MUFU.EX2 R203, R203 ;  /* 0x000000cb00cb7308 */ /* 0x000ff00000000800 */
[----:B------:R-:W-:Y:S08]  /*9640*/  MUFU.EX2 R15, R15 ;  /* 0x0000000f000f7308 */ /* 0x000ff00000000800 */
[----:B------:R-:W-:Y:S08]  /*9650*/  MUFU.EX2 R22, R22 ;  /* 0x0000001600167308 */ /* 0x000ff00000000800 */
[----:B------:R-:W-:Y:S08]  /*9660*/  MUFU.EX2 R196, R196 ;  /* 0x000000c400c47308 */ /* 0x000ff00000000800 */
[----:B------:R-:W-:Y:S08]  /*9670*/  MUFU.EX2 R197, R197 ;  /* 0x000000c500c57308 */ /* 0x000ff00000000800 */
[----:B------:R-:W-:Y:S08]  /*9680*/  MUFU.EX2 R19, R19 ;  /* 0x0000001300137308 */ /* 0x000ff00000000800 */
[----:B------:R-:W-:Y:S08]  /*9690*/  MUFU.EX2 R120, R120 ;  /* 0x0000007800787308 */ /* 0x000ff00000000800 */
[----:B------:R0:W-:Y:S08]  /*96a0*/  MUFU.EX2 R20, R124 ;  /* 0x0000007c00147308 */ /* 0x0001f00000000800 */
[----:B------:R-:W-:Y:S01]  /*96b0*/  MUFU.EX2 R198, R198 ;  /* 0x000000c600c67308 */ /* 0x000fe20000000800 */
[----:B0-----:R-:W-:-:S07]  /*96c0*/  FFMA.FTZ R124, R167, R0, -R157 ;  /* 0x00000000a77c7223 */ /* 0x001fce000001089d */
[----:B------:R-:W-:Y:S08]  /*96d0*/  MUFU.EX2 R199, R199 ;  /* 0x000000c700c77308 */ /* 0x000ff00000000800 */
        /* <DEDUP_REMOVED lines=8> */
[----:B------:R-:W-:Y:S01]  /*9760*/  MUFU.EX2 R188, R188 ;  /* 0x000000bc00bc7308 */ /* 0x000fe20000000800 */
[----:B------:R-:W-:-:S02]  /*9770*/  WARPGROUP.DEPBAR.LE gsb0, 0x0 ;  /* 0x00008000000079c5 */ /* 0x000fc40000010000 */
[----:B------:R-:W-:Y:S01]  /*9780*/  WARPGROUP.ARRIVE ;  /* 0x00000000000079c5 */ /* 0x000fe20000000000 */
[-CC-:B------:R-:W-:Y:S01]  /*9790*/  FFMA.FTZ R186, R140, R0.reuse, -R189.reuse ;  /* 0x000000008cba7223 */ /* 0x180fe200000108bd */
[----:B------:R-:W-:Y:S02]  /*97a0*/  IMAD.U32 R140, RZ, RZ, UR8 ;  /* 0x00000008ff8c7e24 */ /* 0x000fe4000f8e00ff */
[-C--:B------:R-:W-:Y:S01]  /*97b0*/  FFMA.FTZ R184, R136, R0.reuse, -R189 ;  /* 0x0000000088b87223 */ /* 0x080fe200000108bd */
[-CC-:B------:R-:W-:Y:S01]  /*97c0*/  FFMA.FTZ R136, R147, R0.reuse, -R157.reuse ;  /* 0x0000000093887223 */ /* 0x180fe2000001089d */
[----:B------:R-:W-:Y:S01]  /*97d0*/  FFMA.FTZ R185, R138, R0, -R157 ;  /* 0x000000008ab97223 */ /* 0x000fe2000001089d */
[----:B------:R-:W-:Y:S01]  /*97e0*/  HGMMA.64x192x16.F32 R24, R180, gdesc[UR4].tnspB, R24, gsb0 ;  /* 0x42e00004b4187df0 */ /* 0x000fe20008000818 */
[----:B------:R-:W-:Y:S01]  /*97f0*/  UMOV UR6, UR4 ;  /* 0x0000000400067c82 */ /* 0x000fe20008000000 */
[----:B------:R-:W-:Y:S01]  /*9800*/  UMOV UR7, 0x40000040 ;  /* 0x4000004000077882 */ /* 0x000fe20000000000 */
[----:B------:R-:W-:Y:S01]  /*9810*/  @!P1 VIADD R140, R140, 0x36840 ;  /* 0x000368408c8c9836 */ /* 0x000fe20000000000 */
[----:B------:R-:W-:Y:S01]  /*9820*/  MUFU.EX2 R145, R145 ;  /* 0x0000009100917308 */ /* 0x000fe20000000800 */
[----:B------:R-:W-:-:S03]  /*9830*/  R2UR UR8, R204 ;  /* 0x00000000cc0872ca */ /* 0x000fc600000e0000 */
[----:B------:R-:W-:-:S04]  /*9840*/  @!P1 PRMT R144, RZ, 0x654, R140 ;  /* 0x00000654ff909816 */ /* 0x000fc8000000008c */
[----:B------:R-:W-:Y:S06]  /*9850*/  MUFU.EX2 R136, R136 ;  /* 0x0000008800887308 */ /* 0x000fec0000000800 */
[----:B------:R-:W-:Y:S02]  /*9860*/  UISETP.GT.AND UP0, UPT, UR8, UR9, UPT ;  /* 0x000000090800728c */ /* 0x000fe4000bf04270 */
[----:B------:R-:W-:Y:S01]  /*9870*/  MUFU.EX2 R190, R190 ;  /* 0x000000be00be7308 */ /* 0x000fe20000000800 */
[----:B------:R-:W-:-:S03]  /*9880*/  UIADD3 UR4, UR8, -0x1, URZ ;  /* 0xffffffff08047890 */ /* 0x000fc6000fffe03f */
[----:B------:R-:W-:-:S03]  /*9890*/  PLOP3.LUT P2, PT, PT, PT, UP0, 0x80, 0x0 ;  /* 0x000000000000781c */ /* 0x000fc60003f4f008 */
[----:B------:R-:W-:Y:S01]  /*98a0*/  IMAD.U32 R204, RZ, RZ, UR4 ;  /* 0x00000004ffcc7e24 */ /* 0x000fe2000f8e00ff */
        /* <DEDUP_REMOVED lines=15> */
[----:B------:R-:W0:Y:S08]  /*99a0*/  MUFU.EX2 R121, R121 ;  /* 0x0000007900797308 */ /* 0x000e300000000800 */
[----:B------:R-:W-:Y:S08]  /*99b0*/  MUFU.EX2 R123, R123 ;  /* 0x0000007b007b7308 */ /* 0x000ff00000000800 */
[----:B------:R-:W1:Y:S08]  /*99c0*/  MUFU.EX2 R125, R125 ;  /* 0x0000007d007d7308 */ /* 0x000e700000000800 */
[----:B------:R-:W-:Y:S01]  /*99d0*/  MUFU.EX2 R127, R127 ;  /* 0x0000007f007f7308 */ /* 0x000fe20000000800 */
[----:B------:R-:W-:-:S02]  /*99e0*/  WARPGROUP.DEPBAR.LE gsb0, 0x0 ;  /* 0x00008000000079c5 */ /* 0x000fc40000010000 */
[----:B------:R-:W-:Y:S01]  /*99f0*/  WARPGROUP.ARRIVE ;  /* 0x00000000000079c5 */ /* 0x000fe20000000000 */
[-C--:B------:R-:W-:Y:S01]  /*9a00*/  FFMA.FTZ R180, R128, R0.reuse, -R189 ;  /* 0x0000000080b47223 */ /* 0x080fe200000108bd */
[-C--:B------:R-:W-:Y:S01]  /*9a10*/  FFMA.FTZ R128, R155, R0.reuse, -R157 ;  /* 0x000000009b807223 */ /* 0x080fe2000001089d */
[-C--:B------:R-:W-:Y:S01]  /*9a20*/  FFMA.FTZ R182, R132, R0.reuse, -R189 ;  /* 0x0000000084b67223 */ /* 0x080fe200000108bd */
[-CC-:B------:R-:W-:Y:S01]  /*9a30*/  FFMA.FTZ R132, R159, R0.reuse, -R157.reuse ;  /* 0x000000009f847223 */ /* 0x180fe2000001089d */
[----:B------:R-:W-:Y:S01]  /*9a40*/  FFMA.FTZ R189, R146, R0, -R157 ;  /* 0x0000000092bd7223 */ /* 0x000fe2000001089d */
[----:B------:R-:W-:Y:S01]  /*9a50*/  HGMMA.64x192x16.F32 R24, R176, gdesc[UR4].tnspB, R24, gsb0 ;  /* 0x42e00004b0187df0 */ /* 0x000fe20008000818 */
[----:B------:R-:W-:Y:S01]  /*9a60*/  MUFU.EX2 R180, R180 ;  /* 0x000000b400b47308 */ /* 0x000fe20000000800 */
[----:B------:R-:W-:Y:S01]  /*9a70*/  IMAD.U32 R146, RZ, RZ, UR5 ;  /* 0x00000005ff927e24 */ /* 0x000fe2000f8e00ff */
[----:B------:R-:W-:-:S03]  /*9a80*/  R2UR UR5, R8 ;  /* 0x00000000080572ca */ /* 0x000fc600000e0000 */
[----:B------:R-:W-:-:S03]  /*9a90*/  @!P1 VIADD R146, R146, 0x36860 ;  /* 0x0003686092929836 */ /* 0x000fc60000000000 */
[----:B------:R-:W2:Y:S02]  /*9aa0*/  MUFU.EX2 R128, R128 ;  /* 0x0000008000807308 */ /* 0x000ea40000000800 */
[----:B------:R-:W-:-:S06]  /*9ab0*/  @!P1 PRMT R146, RZ, 0x654, R146 ;  /* 0x00000654ff929816 */ /* 0x000fcc0000000092 */
[----:B------:R-:W3:Y:S08]  /*9ac0*/  MUFU.EX2 R132, R132 ;  /* 0x0000008400847308 */ /* 0x000ef00000000800 */
[----:B------:R-:W4:Y:S08]  /*9ad0*/  MUFU.EX2 R189, R189 ;  /* 0x000000bd00bd7308 */ /* 0x000f300000000800 */
[----:B------:R-:W-:Y:S08]  /*9ae0*/  MUFU.EX2 R181, R130 ;  /* 0x0000008200b57308 */ /* 0x000ff00000000800 */
[----:B------:R-:W-:Y:S08]  /*9af0*/  MUFU.EX2 R182, R182 ;  /* 0x000000b600b67308 */ /* 0x000ff00000000800 */
[----:B------:R-:W-:Y:S01]  /*9b00*/  MUFU.EX2 R183, R134 ;  /* 0x0000008600b77308 */ /* 0x000fe20000000800 */
[----:B------:R-:W-:-:S02]  /*9b10*/  WARPGROUP.DEPBAR.LE gsb0, 0x0 ;  /* 0x00008000000079c5 */ /* 0x000fc40000010000 */
[----:B------:R5:W-:Y:S05]  /*9b20*/  @!P1 SYNCS.ARRIVE.TRANS64.RED.A1T0 RZ, [R144+URZ], RZ ;  /* 0x000000ff90ff99a7 */ /* 0x000bea000810043f */
[----:B------:R-:W-:Y:S01]  /*9b30*/  MUFU.EX2 R177, R122 ;  /* 0x0000007a00b17308 */ /* 0x000fe20000000800 */
[----:B0-----:R-:W-:Y:S02]  /*9b40*/  F2FP.F16.F32.PACK_AB R176, R121, R14 ;  /* 0x0000000e79b0723e */ /* 0x001fe400000000ff */
[----:B-1----:R-:W-:Y:S01]  /*9b50*/  F2FP.F16.F32.PACK_AB R178, R125, R20 ;  /* 0x000000147db2723e */ /* 0x002fe200000000ff */
[----:B-----5:R-:W-:Y:S01]  /*9b60*/  FFMA.FTZ R144, R9, R11, R200 ;  /* 0x0000000b09907223 */ /* 0x020fe200000100c8 */
[----:B------:R-:W-:Y:S01]  /*9b70*/  FFMA.FTZ R11, R2, R10, R201 ;  /* 0x0000000a020b7223 */ /* 0x000fe200000100c9 */
[----:B------:R-:W-:-:S02]  /*9b80*/  F2FP.F16.F32.PACK_AB R200, R13, R200 ;  /* 0x000000c80dc8723e */ /* 0x000fc400000000ff */
[----:B------:R-:W-:Y:S01]  /*9b90*/  MUFU.EX2 R179, R126 ;  /* 0x0000007e00b37308 */ /* 0x000fe20000000800 */
[----:B------:R-:W-:Y:S01]  /*9ba0*/  FADD.FTZ R147, R13, R144 ;  /* 0x000000900d937221 */ /* 0x000fe20000010000 */
[C---:B------:R-:W-:Y:S01]  /*9bb0*/  FADD.FTZ R10, R12.reuse, R11 ;  /* 0x0000000b0c0a7221 */ /* 0x040fe20000010000 */
[----:B------:R-:W-:Y:S01]  /*9bc0*/  F2FP.F16.F32.PACK_AB R201, R12, R201 ;  /* 0x000000c90cc9723e */ /* 0x000fe200000000ff */
[----:B------:R0:W-:Y:S01]  /*9bd0*/  @!P1 SYNCS.ARRIVE.TRANS64.RED.A1T0 RZ, [R146+URZ], RZ ;  /* 0x000000ff92ff99a7 */ /* 0x0001e2000810043f */
[----:B------:R-:W-:Y:S01]  /*9be0*/  FADD.FTZ R138, R202, R147 ;  /* 0x00000093ca8a7221 */ /* 0x000fe20000010000 */
[----:B------:R-:W-:Y:S01]  /*9bf0*/  FADD.FTZ R11, R203, R10 ;  /* 0x0000000acb0b7221 */ /* 0x000fe20000010000 */
[C---:B------:R-:W-:Y:S01]  /*9c00*/  F2FP.F16.F32.PACK_AB R202, R15.reuse, R202 ;  /* 0x000000ca0fca723e */ /* 0x040fe200000000ff */
[----:B------:R1:W5:Y:S01]  /*9c10*/  MUFU.EX2 R144, R139 ;  /* 0x0000008b00907308 */ /* 0x0003620000000800 */
[----:B------:R-:W-:Y:S01]  /*9c20*/  FADD.FTZ R147, R15, R138 ;  /* 0x0000008a0f937221 */ /* 0x000fe20000010000 */
[----:B------:R-:W-:Y:S01]  /*9c30*/  FADD.FTZ R10, R22, R11 ;  /* 0x0000000b160a7221 */ /* 0x000fe20000010000 */
[----:B------:R-:W-:Y:S01]  /*9c40*/  IMAD.U32 R15, RZ, RZ, UR5 ;  /* 0x00000005ff0f7e24 */ /* 0x000fe2000f8e00ff */
[----:B------:R-:W-:Y:S01]  /*9c50*/  R2UR UR5, R7 ;  /* 0x00000000070572ca */ /* 0x000fe200000e0000 */
[----:B------:R-:W-:Y:S01]  /*9c60*/  FADD.FTZ R138, R196, R147 ;  /* 0x00000093c48a7221 */ /* 0x000fe20000010000 */
[----:B------:R-:W-:Y:S01]  /*9c70*/  FADD.FTZ R11, R197, R10 ;  /* 0x0000000ac50b7221 */ /* 0x000fe20000010000 */
[----:B------:R-:W-:-:S02]  /*9c80*/  F2FP.F16.F32.PACK_AB R196, R19, R196 ;  /* 0x000000c413c4723e */ /* 0x000fc400000000ff */
[----:B------:R-:W-:Y:S01]  /*9c90*/  FADD.FTZ R147, R19, R138 ;  /* 0x0000008a13937221 */ /* 0x000fe20000010000 */
[----:B------:R-:W-:Y:S01]  /*9ca0*/  FADD.FTZ R10, R120, R11 ;  /* 0x0000000b780a7221 */ /* 0x000fe20000010000 */
[----:B------:R-:W-:Y:S02]  /*9cb0*/  F2FP.F16.F32.PACK_AB R203, R22, R203 ;  /* 0x000000cb16cb723e */ /* 0x000fe400000000ff */
[----:B------:R-:W-:Y:S01]  /*9cc0*/  FADD.FTZ R138, R198, R147 ;  /* 0x00000093c68a7221 */ /* 0x000fe20000010000 */
[----:B------:R-:W-:Y:S01]  /*9cd0*/  FADD.FTZ R11, R199, R10 ;  /* 0x0000000ac70b7221 */ /* 0x000fe20000010000 */
[----:B------:R-:W-:Y:S02]  /*9ce0*/  F2FP.F16.F32.PACK_AB R197, R120, R197 ;  /* 0x000000c578c5723e */ /* 0x000fe400000000ff */
[C---:B-1----:R-:W-:Y:S01]  /*9cf0*/  FADD.FTZ R139, R21.reuse, R138 ;  /* 0x0000008a158b7221 */ /* 0x042fe20000010000 */
[----:B------:R-:W-:Y:S01]  /*9d00*/  FADD.FTZ R10, R124, R11 ;  /* 0x0000000b7c0a7221 */ /* 0x000fe20000010000 */
[----:B------:R-:W-:-:S02]  /*9d10*/  F2FP.F16.F32.PACK_AB R198, R21, R198 ;  /* 0x000000c615c6723e */ /* 0x000fc400000000ff */
[----:B------:R-:W-:Y:S01]  /*9d20*/  FADD.FTZ R138, R192, R139 ;  /* 0x0000008bc08a7221 */ /* 0x000fe20000010000 */
[----:B------:R-:W-:Y:S01]  /*9d30*/  FADD.FTZ R11, R193, R10 ;  /* 0x0000000ac10b7221 */ /* 0x000fe20000010000 */
[----:B------:R-:W-:Y:S02]  /*9d40*/  F2FP.F16.F32.PACK_AB R199, R124, R199 ;  /* 0x000000c77cc7723e */ /* 0x000fe400000000ff */
[C---:B------:R-:W-:Y:S01]  /*9d50*/  FADD.FTZ R139, R23.reuse, R138 ;  /* 0x0000008a178b7221 */ /* 0x040fe20000010000 */
[----:B--2---:R-:W-:Y:S01]  /*9d60*/  FADD.FTZ R10, R128, R11 ;  /* 0x0000000b800a7221 */ /* 0x004fe20000010000 */
[----:B------:R-:W-:Y:S02]  /*9d70*/  F2FP.F16.F32.PACK_AB R192, R23, R192 ;  /* 0x000000c017c0723e */ /* 0x000fe400000000ff */
[----:B------:R-:W-:Y:S01]  /*9d80*/  FADD.FTZ R138, R194, R139 ;  /* 0x0000008bc28a7221 */ /* 0x000fe20000010000 */
[----:B------:R-:W-:Y:S01]  /*9d90*/  FADD.FTZ R11, R195, R10 ;  /* 0x0000000ac30b7221 */ /* 0x000fe20000010000 */
[----:B------:R-:W-:-:S02]  /*9da0*/  F2FP.F16.F32.PACK_AB R193, R128, R193 ;  /* 0x000000c180c1723e */ /* 0x000fc400000000ff */
[C---:B------:R-:W-:Y:S01]  /*9db0*/  FADD.FTZ R13, R153.reuse, R138 ;  /* 0x0000008a990d7221 */ /* 0x040fe20000010000 */
[----:B---3--:R-:W-:Y:S01]  /*9dc0*/  FADD.FTZ R10, R132, R11 ;  /* 0x0000000b840a7221 */ /* 0x008fe20000010000 */
[----:B------:R-:W-:Y:S02]  /*9dd0*/  F2FP.F16.F32.PACK_AB R194, R153, R194 ;  /* 0x000000c299c2723e */ /* 0x000fe400000000ff */
[----:B------:R-:W-:Y:S01]  /*9de0*/  FADD.FTZ R12, R188, R13 ;  /* 0x0000000dbc0c7221 */ /* 0x000fe20000010000 */
[----:B----4-:R-:W-:Y:S01]  /*9df0*/  FADD.FTZ R11, R189, R10 ;  /* 0x0000000abd0b7221 */ /* 0x010fe20000010000 */
[----:B------:R-:W-:Y:S02]  /*9e00*/  F2FP.F16.F32.PACK_AB R195, R132, R195 ;  /* 0x000000c384c3723e */ /* 0x000fe400000000ff */
[C---:B------:R-:W-:Y:S01]  /*9e10*/  FADD.FTZ R13, R145.reuse, R12 ;  /* 0x0000000c910d7221 */ /* 0x040fe20000010000 */
[----:B------:R-:W-:Y:S01]  /*9e20*/  FADD.FTZ R10, R136, R11 ;  /* 0x0000000b880a7221 */ /* 0x000fe20000010000 */
[----:B------:R-:W-:-:S02]  /*9e30*/  F2FP.F16.F32.PACK_AB R188, R145, R188 ;  /* 0x000000bc91bc723e */ /* 0x000fc400000000ff */
[----:B------:R-:W-:Y:S01]  /*9e40*/  FADD.FTZ R12, R190, R13 ;  /* 0x0000000dbe0c7221 */ /* 0x000fe20000010000 */
[----:B------:R-:W-:Y:S01]  /*9e50*/  FADD.FTZ R11, R191, R10 ;  /* 0x0000000abf0b7221 */ /* 0x000fe20000010000 */
[----:B------:R-:W-:Y:S02]  /*9e60*/  F2FP.F16.F32.PACK_AB R189, R136, R189 ;  /* 0x000000bd88bd723e */ /* 0x000fe400000000ff */
[C---:B------:R-:W-:Y:S01]  /*9e70*/  FADD.FTZ R13, R149.reuse, R12 ;  /* 0x0000000c950d7221 */ /* 0x040fe20000010000 */
[----:B------:R-:W-:Y:S01]  /*9e80*/  FADD.FTZ R10, R140, R11 ;  /* 0x0000000b8c0a7221 */ /* 0x000fe20000010000 */
[----:B------:R-:W-:Y:S02]  /*9e90*/  F2FP.F16.F32.PACK_AB R190, R149, R190 ;  /* 0x000000be95be723e */ /* 0x000fe400000000ff */
[----:B------:R-:W-:Y:S01]  /*9ea0*/  FADD.FTZ R12, R184, R13 ;  /* 0x0000000db80c7221 */ /* 0x000fe20000010000 */
[----:B------:R-:W-:Y:S01]  /*9eb0*/  FADD.FTZ R10, R185, R10 ;  /* 0x0000000ab90a7221 */ /* 0x000fe20000010000 */
[----:B------:R-:W-:Y:S01]  /*9ec0*/  F2FP.F16.F32.PACK_AB R191, R140, R191 ;  /* 0x000000bf8cbf723e */ /* 0x000fe200000000ff */
[----:B------:R-:W-:-:S02]  /*9ed0*/  IMAD.MOV.U32 R13, RZ, RZ, R6 ;  /* 0x000000ffff0d7224 */ /* 0x000fc400078e0006 */
[C---:B------:R-:W-:Y:S01]  /*9ee0*/  FADD.FTZ R11, R137.reuse, R12 ;  /* 0x0000000c890b7221 */ /* 0x040fe20000010000 */
[----:B-----5:R-:W-:Y:S01]  /*9ef0*/  FADD.FTZ R10, R144, R10 ;  /* 0x0000000a900a7221 */ /* 0x020fe20000010000 */
[----:B------:R-:W-:Y:S02]  /*9f00*/  F2FP.F16.F32.PACK_AB R184, R137, R184 ;  /* 0x000000b889b8723e */ /* 0x000fe400000000ff */
[----:B------:R-:W-:Y:S01]  /*9f10*/  FADD.FTZ R12, R186, R11 ;  /* 0x0000000bba0c7221 */ /* 0x000fe20000010000 */
[----:B------:R-:W-:Y:S01]  /*9f20*/  FADD.FTZ R10, R187, R10 ;  /* 0x0000000abb0a7221 */ /* 0x000fe20000010000 */
[----:B------:R-:W-:Y:S02]  /*9f30*/  F2FP.F16.F32.PACK_AB R185, R144, R185 ;  /* 0x000000b990b9723e */ /* 0x000fe400000000ff */
        /* <DEDUP_REMOVED lines=17> */
[----:B------:R-:W-:Y:S01]  /*a050*/  IMAD.U32 R14, RZ, RZ, UR5 ;  /* 0x00000005ff0e7e24 */ /* 0x000fe2000f8e00ff */
[----:B------:R-:W-:Y:S01]  /*a060*/  F2FP.F16.F32.PACK_AB R183, R135, R183 ;  /* 0x000000b787b7723e */ /* 0x000fe200000000ff */
[----:B------:R-:W-:Y:S01]  /*a070*/  FADD.FTZ R11, R121, R12 ;  /* 0x0000000c790b7221 */ /* 0x000fe20000010000 */
[C---:B------:R-:W-:Y:S01]  /*a080*/  FADD.FTZ R10, R123.reuse, R10 ;  /* 0x0000000a7b0a7221 */ /* 0x040fe20000010000 */
[----:B------:R-:W-:-:S02]  /*a090*/  F2FP.F16.F32.PACK_AB R177, R123, R177 ;  /* 0x000000b17bb1723e */ /* 0x000fc400000000ff */
[----:B------:R-:W-:Y:S01]  /*a0a0*/  FADD.FTZ R12, R20, R11 ;  /* 0x0000000b140c7221 */ /* 0x000fe20000010000 */
[----:B------:R-:W-:Y:S01]  /*a0b0*/  FADD.FTZ R10, R179, R10 ;  /* 0x0000000ab30a7221 */ /* 0x000fe20000010000 */
[----:B------:R-:W-:Y:S02]  /*a0c0*/  F2FP.F16.F32.PACK_AB R179, R127, R179 ;  /* 0x000000b37fb3723e */ /* 0x000fe400000000ff */
[----:B------:R-:W-:Y:S01]  /*a0d0*/  FADD.FTZ R11, R125, R12 ;  /* 0x0000000c7d0b7221 */ /* 0x000fe20000010000 */
[----:B------:R-:W-:Y:S01]  /*a0e0*/  FADD.FTZ R10, R127, R10 ;  /* 0x0000000a7f0a7221 */ /* 0x000fe20000010000 */
[----:B------:R-:W-:Y:S01]  /*a0f0*/  MOV R12, R3 ;  /* 0x00000003000c7202 */ /* 0x000fe20000000f00 */
[----:B0-----:R-:W-:Y:S06]  /*a100*/  @P2 BRA `(.L_x_28) ;  /* 0xffffffb800d42947 */ /* 0x001fec000383ffff */
.L_x_19:
[----:B------:R-:W-:Y:S06]  /*a110*/  BAR.ARV 0x8, 0x180 ;  /* 0x0206000000007b1d */ /* 0x000fec0000002000 */
        /* <DEDUP_REMOVED lines=96> */
[----:B------:R-:W-:Y:S06]  /*a720*/  @!P0 BRA `(.L_x_29) ;  /* 0x0000000000048947 */ /* 0x000fec0003800000 */
[----:B------:R-:W-:Y:S01]  /*a730*/  BPT.TRAP 0x1 ;  /* 0x000000040000795c */ /* 0x000fe20000300000 */
.L_x_29:
[----:B------:R-:W-:Y:S02]  /*a740*/  R2UR UR5, R7 ;  /* 0x00000000070572ca */ /* 0x000fe400000e0000 */
[----:B------:R-:W-:-:S11]  /*a750*/  R2UR UR4, R16 ;  /* 0x00000000100472ca */ /* 0x000fd600000e0000 */
[----:B------:R-:W-:Y:S02]  /*a760*/  IMAD.U32 R2, RZ, RZ, UR5 ;  /* 0x00000005ff027e24 */ /* 0x000fe4000f8e00ff */
[----:B------:R-:W-:-:S03]  /*a770*/  LEA R9, R8, UR4, 0x3 ;  /* 0x0000000408097c11 */ /* 0x000fc6000f8e18ff */
[----:B------:R-:W-:-:S04]  /*a780*/  SHF.L.U32 R2, R2, 0x1f, RZ ;  /* 0x0000001f02027819 */ /* 0x000fc800000006ff */
[----:B------:R0:W1:Y:S01]  /*a790*/  SYNCS.PHASECHK.TRANS64.TRYWAIT P2, [R9+URZ+0x36850], R2 ;  /* 0x03685002090075a7 */ /* 0x000062000804017f */
[----:B------:R-:W-:Y:S05]  /*a7a0*/  @!P0 BRA `(.L_x_30) ;  /* 0x0000000000048947 */ /* 0x000fea0003800000 */
[----:B------:R-:W-:Y:S01]  /*a7b0*/  BPT.TRAP 0x1 ;  /* 0x000000040000795c */ /* 0x000fe20000300000 */
.L_x_30:
[----:B-1----:R-:W-:Y:S05]  /*a7c0*/  @P2 BRA `(.L_x_31) ;  /* 0x0000000000082947 */ /* 0x002fea0003800000 */
[----:B------:R-:W1:Y:S02]  /*a7d0*/  SYNCS.PHASECHK.TRANS64.TRYWAIT P0, [R9+URZ+0x36850], R2 ;  /* 0x03685002090075a7 */ /* 0x000e64000800017f */
[----:B-1----:R-:W-:Y:S05]  /*a7e0*/  @!P0 BRA `(.L_x_32) ;  /* 0x0000006c006c8947 */ /* 0x002fea0003800000 */
.L_x_31:
[----:B------:R-:W-:Y:S01]  /*a7f0*/  R2UR UR4, R16 ;  /* 0x00000000100472ca */ /* 0x000fe200000e0000 */
[----:B------:R-:W-:Y:S01]  /*a800*/  WARPGROUP.ARRIVE ;  /* 0x00000000000079c5 */ /* 0x000fe20000000000 */
[----:B------:R-:W-:Y:S01]  /*a810*/  R2UR UR5, R8 ;  /* 0x00000000080572ca */ /* 0x000fe200000e0000 */
[----:B------:R-:W-:Y:S01]  /*a820*/  UMOV UR7, 0x40000040 ;  /* 0x4000004000077882 */ /* 0x000fe20000000000 */
[----:B01----:R-:W0:Y:S04]  /*a830*/  SHFL.BFLY PT, R2, R11, 0x2, 0x1f ;  /* 0x0c401f000b027f89 */ /* 0x003e2800000e0000 */
[----:B------:R-:W1:Y:S05]  /*a840*/  SHFL.BFLY PT, R5, R10, 0x2, 0x1f ;  /* 0x0c401f000a057f89 */ /* 0x000e6a00000e0000 */
[----:B------:R-:W-:-:S04]  /*a850*/  UIADD3 UR4, UR4, 0x400, URZ ;  /* 0x0000040004047890 */ /* 0x000fc8000fffe03f */
[----:B------:R-:W-:-:S04]  /*a860*/  USHF.R.U32.HI UR4, URZ, 0x4, UR4 ;  /* 0x000000043f047899 */ /* 0x000fc80008011604 */
[----:B------:R-:W-:-:S04]  /*a870*/  ULOP3.LUT UR4, UR4, 0x3fff, URZ, 0xc0, !UPT ;  /* 0x00003fff04047892 */ /* 0x000fc8000f8ec03f */
[----:B------:R-:W-:Y:S01]  /*a880*/  ULOP3.LUT UR4, UR4, 0x3800000, URZ, 0xfc, !UPT ;  /* 0x0380000004047892 */ /* 0x000fe2000f8efc3f */
[----:B0-----:R-:W-:-:S03]  /*a890*/  FADD.FTZ R2, R2, R11 ;  /* 0x0000000b02027221 */ /* 0x001fc60000010000 */
[----:B------:R-:W-:Y:S01]  /*a8a0*/  UIMAD UR4, UR5, 0xa80, UR4 ;  /* 0x00000a80050478a4 */ /* 0x000fe2000f8e0204 */
[----:B-1----:R-:W-:Y:S01]  /*a8b0*/  FADD.FTZ R7, R5, R10 ;  /* 0x0000000a05077221 */ /* 0x002fe20000010000 */
[----:B------:R-:W-:Y:S01]  /*a8c0*/  @!P1 VIADD R10, R9, 0x36860 ;  /* 0x00036860090a9836 */ /* 0x000fe20000000000 */
[----:B------:R-:W0:Y:S01]  /*a8d0*/  SHFL.BFLY PT, R5, R2, 0x1, 0x1f ;  /* 0x0c201f0002057f89 */ /* 0x000e2200000e0000 */
[----:B------:R-:W-:-:S03]  /*a8e0*/  MOV R9, RZ ;  /* 0x000000ff00097202 */ /* 0x000fc60000000f00 */
[----:B------:R-:W-:Y:S02]  /*a8f0*/  UMOV UR6, UR4 ;  /* 0x0000000400067c82 */ /* 0x000fe40008000000 */
[----:B------:R-:W-:Y:S01]  /*a900*/  HGMMA.64x192x16.F32 R24, R200, gdesc[UR4].tnspB, R24, gsb0 ;  /* 0x42e00004c8187df0 */ /* 0x000fe20008000818 */
[----:B------:R-:W-:Y:S01]  /*a910*/  UIADD3 UR6, UR4, 0x80, URZ ;  /* 0x0000008004067890 */ /* 0x000fe2000fffe03f */
[----:B------:R-:W1:Y:S01]  /*a920*/  SHFL.BFLY PT, R4, R7, 0x1, 0x1f ;  /* 0x0c201f0007047f89 */ /* 0x000e6200000e0000 */
[----:B------:R-:W-:Y:S01]  /*a930*/  UMOV UR7, 0x40000040 ;  /* 0x4000004000077882 */ /* 0x000fe20000000000 */
[----:B------:R-:W-:Y:S01]  /*a940*/  @!P1 PRMT R10, RZ, 0x654, R10 ;  /* 0x00000654ff0a9816 */ /* 0x000fe2000000000a */
[----:B0-----:R-:W-:Y:S01]  /*a950*/  FADD.FTZ R12, R2, R5 ;  /* 0x00000005020c7221 */ /* 0x001fe20000010000 */
[----:B------:R-:W-:Y:S02]  /*a960*/  IMAD.MOV.U32 R5, RZ, RZ, RZ ;  /* 0x000000ffff057224 */ /* 0x000fe400078e00ff */
[----:B------:R-:W-:-:S02]  /*a970*/  IMAD.MOV.U32 R2, RZ, RZ, -0x800000 ;  /* 0xff800000ff027424 */ /* 0x000fc400078e00ff */
[----:B------:R-:W-:Y:S01]  /*a980*/  FSETP.NE.FTZ.AND P0, PT, R12, RZ, PT ;  /* 0x000000ff0c00720b */ /* 0x000fe20003f15000 */
[----:B-1----:R-:W-:Y:S01]  /*a990*/  FADD.FTZ R13, R7, R4 ;  /* 0x00000004070d7221 */ /* 0x002fe20000010000 */
[----:B------:R-:W-:-:S04]  /*a9a0*/  IMAD.MOV.U32 R4, RZ, RZ, -0x800000 ;  /* 0xff800000ff047424 */ /* 0x000fc800078e00ff */
[----:B------:R-:W-:-:S07]  /*a9b0*/  FSETP.NE.FTZ.AND P2, PT, R13, RZ, PT ;  /* 0x000000ff0d00720b */ /* 0x000fce0003f55000 */
[----:B------:R-:W0:Y:S01]  /*a9c0*/  @P0 MUFU.LG2 R8, R12 ;  /* 0x0000000c00080308 */ /* 0x000e220000000c00 */
[----:B------:R-:W-:-:S05]  /*a9d0*/  @P0 FMUL.FTZ R7, R0, 0.69314718246459960938 ;  /* 0x3f31721800070820 */ /* 0x000fca0000410000 */
[----:B------:R-:W-:Y:S02]  /*a9e0*/  @P2 FMUL.FTZ R15, R0, 0.69314718246459960938 ;  /* 0x3f317218000f2820 */ /* 0x000fe40000410000 */
[----:B------:R-:W1:Y:S08]  /*a9f0*/  @P2 MUFU.LG2 R11, R13 ;  /* 0x0000000d000b2308 */ /* 0x000e700000000c00 */
[----:B------:R-:W2:Y:S01]  /*aa00*/  @P0 MUFU.RCP R5, R12 ;  /* 0x0000000c00050308 */ /* 0x000ea20000001000 */
[----:B0-----:R-:W-:-:S04]  /*aa10*/  @P0 FMUL.FTZ R8, R8, 0.69314718246459960938 ;  /* 0x3f31721808080820 */ /* 0x001fc80000410000 */
[----:B------:R-:W-:Y:S01]  /*aa20*/  @P0 FFMA.FTZ R4, R7, R6, R8 ;  /* 0x0000000607040223 */ /* 0x000fe20000010008 */
[----:B------:R-:W-:Y:S02]  /*aa30*/  PLOP3.LUT P0, PT, PT, PT, PT, 0x8, 0x0 ;  /* 0x000000000000781c */ /* 0x000fe40003f0e170 */
[----:B------:R-:W0:Y:S01]  /*aa40*/  @P2 MUFU.RCP R9, R13 ;  /* 0x0000000d00092308 */ /* 0x000e220000001000 */
[----:B-1----:R-:W-:-:S04]  /*aa50*/  @P2 FMUL.FTZ R0, R11, 0.69314718246459960938 ;  /* 0x3f3172180b002820 */ /* 0x002fc80000410000 */
[----:B------:R-:W-:Y:S01]  /*aa60*/  @P2 FFMA.FTZ R2, R15, R3, R0 ;  /* 0x000000030f022223 */ /* 0x000fe20000010000 */
        /* <DEDUP_REMOVED lines=20> */
[----:B------:R-:W-:Y:S01]  /*abb0*/  UIADD3 UR4, UR4, 0x300, URZ ;  /* 0x0000030004047890 */ /* 0x000fe2000fffe03f */
[----:B------:R-:W-:Y:S02]  /*abc0*/  WARPGROUP.DEPBAR.LE gsb0, 0x0 ;  /* 0x00008000000079c5 */ /* 0x000fe40000010000 */
[----:B------:R-:W-:-:S14]  /*abd0*/  WARPGROUP.ARRIVE ;  /* 0x00000000000079c5 */ /* 0x000fdc0000000000 */
[----:B------:R-:W-:Y:S01]  /*abe0*/  HGMMA.64x192x16.F32 R24, R180, gdesc[UR4].tnspB, R24, gsb0 ;  /* 0x42e00004b4187df0 */ /* 0x000fe20008000818 */
[----:B------:R-:W-:Y:S01]  /*abf0*/  UMOV UR6, UR4 ;  /* 0x0000000400067c82 */ /* 0x000fe20008000000 */
[----:B------:R-:W-:Y:S01]  /*ac00*/  UMOV UR7, 0x40000040 ;  /* 0x4000004000077882 */ /* 0x000fe20000000000 */
[----:B------:R-:W-:Y:S02]  /*ac10*/  WARPGROUP.DEPBAR.LE gsb0, 0x0 ;  /* 0x00008000000079c5 */ /* 0x000fe40000010000 */
[----:B------:R-:W-:-:S15]  /*ac20*/  WARPGROUP.ARRIVE ;  /* 0x00000000000079c5 */ /* 0x000fde0000000000 */
[----:B------:R-:W-:Y:S03]  /*ac30*/  HGMMA.64x192x16.F32 R24, R176, gdesc[UR4].tnspB, R24, gsb0 ;  /* 0x42e00004b0187df0 */ /* 0x000fe60008000818 */
[----:B------:R-:W-:Y:S02]  /*ac40*/  WARPGROUP.DEPBAR.LE gsb0, 0x0 ;  /* 0x00008000000079c5 */ /* 0x000fe40000010000 */
[----:B------:R1:W-:Y:S01]  /*ac50*/  @!P1 SYNCS.ARRIVE.TRANS64.RED.A1T0 RZ, [R10+URZ], RZ ;  /* 0x000000ff0aff99a7 */ /* 0x0003e2000810043f */
[-C--:B--2---:R-:W-:Y:S01]  /*ac60*/  FMUL.FTZ R24, R24, R5.reuse ;  /* 0x0000000518187220 */ /* 0x084fe20000410000 */
        /* <DEDUP_REMOVED lines=47> */
[-C--:B0-----:R-:W-:Y:S01]  /*af60*/  FMUL.FTZ R26, R26, R9.reuse ;  /* 0x000000091a1a7220 */ /* 0x081fe20000410000 */
        /* <DEDUP_REMOVED lines=46> */
[----:B-1----:R-:W-:-:S07]  /*b250*/  FMUL.FTZ R119, R119, R9 ;  /* 0x0000000977777220 */ /* 0x002fce0000410000 */
.L_x_12:
[----:B------:R-:W-:Y:S05]  /*b260*/  @P0 BRA `(.L_x_33) ;  /* 0x0000001800e00947 */ /* 0x000fea0003800000 */
[----:B------:R-:W0:Y:S01]  /*b270*/  S2R R0, SR_TID.X ;  /* 0x0000000000007919 */ /* 0x000e220000002100 */
[----:B------:R-:W1:Y:S01]  /*b280*/  LDC R17, c[0x0][0xbe8] ;  /* 0x0002fa00ff117b82 */ /* 0x000e620000000800 */
[----:B------:R-:W-:Y:S01]  /*b290*/  R2UR UR13, R18 ;  /* 0x00000000120d72ca */ /* 0x000fe200000e0000 */
[----:B------:R-:W-:Y:S01]  /*b2a0*/  ULDC.64 UR8, c[0x0][0xbd0] ;  /* 0x0002f40000087ab9 */ /* 0x000fe20000000a00 */
[----:B------:R-:W2:Y:S01]  /*b2b0*/  S2R R12, SR_CTAID.X ;  /* 0x00000000000c7919 */ /* 0x000ea20000002500 */
[----:B------:R-:W-:Y:S01]  /*b2c0*/  ULDC.64 UR14, c[0x0][0x208] ;  /* 0x00008200000e7ab9 */ /* 0x000fe20000000a00 */
[----:B------:R-:W-:Y:S03]  /*b2d0*/  BSSY B0, `(.L_x_34) ;  /* 0x000011b000007945 */ /* 0x000fe60003800000 */
[----:B------:R-:W3:Y:S06]  /*b2e0*/  S2UR UR12, SR_CTAID.Z ;  /* 0x00000000000c79c3 */ /* 0x000eec0000002700 */
[----:B------:R-:W-:-:S02]  /*b2f0*/  USHF.R.S32.HI UR7, URZ, 0x1f, UR13 ;  /* 0x0000001f3f077899 */ /* 0x000fc4000801140d */
[----:B------:R-:W-:Y:S01]  /*b300*/  IMAD R15, RZ, RZ, -UR13 ;  /* 0x8000000dff0f7e24 */ /* 0x000fe2000f8e02ff */
[----:B------:R-:W4:Y:S01]  /*b310*/  S2UR UR11, SR_CTAID.Y ;  /* 0x00000000000b79c3 */ /* 0x000f220000002600 */
[----:B------:R-:W-:Y:S02]  /*b320*/  UIMAD.WIDE.U32 UR4, UR13, UR8, URZ ;  /* 0x000000080d0472a5 */ /* 0x000fe4000f8e003f */
[----:B------:R-:W-:-:S04]  /*b330*/  UIMAD UR6, UR7, UR8, URZ ;  /* 0x00000008070672a4 */ /* 0x000fc8000f8e023f */
[----:B------:R-:W-:Y:S01]  /*b340*/  UIMAD UR6, UR13, UR9, UR6 ;  /* 0x000000090d0672a4 */ /* 0x000fe2000f8e0206 */
[----:B------:R-:W-:Y:S01]  /*b350*/  BAR.SYNC.DEFER_BLOCKING 0x1, 0x100 ;  /* 0x0044000000007b1d */ /* 0x000fe20000010000 */
[----:B-1----:R-:W-:Y:S02]  /*b360*/  ISETP.NE.AND P0, PT, R17, 0x1, PT ;  /* 0x000000011100780c */ /* 0x002fe40003f05270 */
[----:B------:R-:W-:-:S05]  /*b370*/  UIADD3 UR6, UR5, UR6, URZ ;  /* 0x0000000605067290 */ /* 0x000fca000fffe03f */
[----:B------:R-:W4:Y:S01]  /*b380*/  LDC R16, c[0x0][0xc50] ;  /* 0x00031400ff107b82 */ /* 0x000f220000000800 */
[----:B0-----:R-:W-:Y:S01]  /*b390*/  VIADD R8, R0, 0xffffff80 ;  /* 0xffffff8000087836 */ /* 0x001fe20000000000 */
[----:B---3--:R-:W-:Y:S01]  /*b3a0*/  USHF.R.S32.HI UR10, URZ, 0x1f, UR12 ;  /* 0x0000001f3f0a7899 */ /* 0x008fe2000801140c */
[----:B------:R-:W-:-:S03]  /*b3b0*/  ULDC.64 UR8, c[0x0][0xb38] ;  /* 0x0002ce0000087ab9 */ /* 0x000fc60000000a00 */
[----:B------:R-:W-:Y:S01]  /*b3c0*/  SHF.R.S32.HI R5, RZ, 0x1f, R8 ;  /* 0x0000001fff057819 */ /* 0x000fe20000011408 */
[----:B------:R-:W-:Y:S01]  /*b3d0*/  UIMAD UR7, UR7, UR8, URZ ;  /* 0x00000008070772a4 */ /* 0x000fe2000f8e023f */
[----:B------:R-:W0:Y:S02]  /*b3e0*/  LDC.64 R20, c[0x0][0xb40] ;  /* 0x0002d000ff147b82 */ /* 0x000e240000000a00 */
[CC--:B------:R-:W-:Y:S02]  /*b3f0*/  LEA.HI R0, R5.reuse, R8.reuse, RZ, 0x7 ;  /* 0x0000000805007211 */ /* 0x0c0fe400078f38ff */
[----:B------:R-:W-:Y:S02]  /*b400*/  LEA.HI R5, R5, R8, RZ, 0x2 ;  /* 0x0000000805057211 */ /* 0x000fe400078f10ff */
[----:B------:R-:W-:Y:S02]  /*b410*/  LOP3.LUT R3, R0, 0xffffff80, RZ, 0xc0, !PT ;  /* 0xffffff8000037812 */ /* 0x000fe400078ec0ff */
[----:B------:R-:W-:Y:S01]  /*b420*/  SHF.R.S32.HI R7, RZ, 0x7, R0 ;  /* 0x00000007ff077819 */ /* 0x000fe20000011400 */
[----:B------:R-:W1:Y:S01]  /*b430*/  @P0 LDC R13, c[0x0][0xbf0] ;  /* 0x0002fc00ff0d0b82 */ /* 0x000e620000000800 */
[----:B------:R-:W-:Y:S01]  /*b440*/  LOP3.LUT R5, R5, 0xfffffffc, RZ, 0xc0, !PT ;  /* 0xfffffffc05057812 */ /* 0x000fe200078ec0ff */
[----:B------:R-:W-:Y:S01]  /*b450*/  IMAD.IADD R23, R8, 0x1, -R3 ;  /* 0x0000000108177824 */ /* 0x000fe200078e0a03 */
[----:B------:R-:W-:-:S03]  /*b460*/  LEA.HI R0, R0, R7, RZ, 0x1 ;  /* 0x0000000700007211 */ /* 0x000fc600078f08ff */
[----:B------:R-:W-:Y:S01]  /*b470*/  IMAD.IADD R5, R8, 0x1, -R5 ;  /* 0x0000000108057824 */ /* 0x000fe200078e0a05 */
[----:B------:R-:W-:Y:S01]  /*b480*/  SHF.R.S32.HI R10, RZ, 0x1f, R23 ;  /* 0x0000001fff0a7819 */ /* 0x000fe20000011417 */
[----:B------:R-:W3:Y:S01]  /*b490*/  @P0 LDC R121, c[0x0][0xbec] ;  /* 0x0002fb00ff790b82 */ /* 0x000ee20000000800 */
[----:B------:R-:W-:Y:S01]  /*b4a0*/  LOP3.LUT R0, R0, 0x3fffffe, RZ, 0xc0, !PT ;  /* 0x03fffffe00007812 */ /* 0x000fe200078ec0ff */
[----:B----4-:R-:W-:Y:S01]  /*b4b0*/  IMAD R19, R16, R15, UR11 ;  /* 0x0000000b10137e24 */ /* 0x010fe2000f8e020f */
[----:B------:R-:W-:-:S03]  /*b4c0*/  LEA.HI R120, R10, R23, RZ, 0x2 ;  /* 0x000000170a787211 */ /* 0x000fc600078f10ff */
[----:B------:R-:W-:Y:S01]  /*b4d0*/  IMAD.IADD R0, R7, 0x1, -R0 ;  /* 0x0000000107007824 */ /* 0x000fe200078e0a00 */
[--C-:B------:R-:W-:Y:S01]  /*b4e0*/  SHF.R.S32.HI R3, RZ, 0x2, R120.reuse ;  /* 0x00000002ff037819 */ /* 0x100fe20000011478 */
[----:B------:R-:W4:Y:S01]  /*b4f0*/  @P0 LDC R22, c[0x0][0xbf0] ;  /* 0x0002fc00ff160b82 */ /* 0x000f220000000800 */
[----:B------:R-:W-:Y:S01]  /*b500*/  SHF.R.S32.HI R6, RZ, 0x1f, R120 ;  /* 0x0000001fff067819 */ /* 0x000fe20000011478 */
[----:B0-----:R-:W-:Y:S01]  /*b510*/  IMAD R14, R20, UR10, RZ ;  /* 0x0000000a140e7c24 */ /* 0x001fe2000f8e02ff */
[----:B------:R-:W-:Y:S02]  /*b520*/  LEA.HI R7, R5, R5, RZ, 0x1 ;  /* 0x0000000505077211 */ /* 0x000fe400078f08ff */
[----:B------:R-:W-:Y:S02]  /*b530*/  LEA.HI R6, R6, R3, RZ, 0x3 ;  /* 0x0000000306067211 */ /* 0x000fe400078f18ff */
[----:B------:R-:W-:Y:S01]  /*b540*/  LOP3.LUT R8, R7, 0x1ffffffe, RZ, 0xc0, !PT ;  /* 0x1ffffffe07087812 */ /* 0x000fe200078ec0ff */
[----:B------:R-:W-:Y:S01]  /*b550*/  IMAD.U32 R7, RZ, RZ, UR5 ;  /* 0x00000005ff077e24 */ /* 0x000fe2000f8e00ff */
[----:B------:R-:W-:Y:S01]  /*b560*/  LOP3.LUT R6, R6, 0xfffffff8, RZ, 0xc0, !PT ;  /* 0xfffffff806067812 */ /* 0x000fe200078ec0ff */
[----:B------:R-:W-:Y:S01]  /*b570*/  IMAD.U32 R7, RZ, RZ, UR6 ;  /* 0x00000006ff077e24 */ /* 0x000fe2000f8e00ff */
[----:B------:R-:W-:Y:S01]  /*b580*/  UIMAD UR6, UR13, UR9, UR7 ;  /* 0x000000090d0672a4 */ /* 0x000fe2000f8e0207 */
[----:B------:R-:W-:Y:S01]  /*b590*/  IMAD.IADD R8, R5, 0x1, -R8 ;  /* 0x0000000105087824 */ /* 0x000fe200078e0a08 */
[----:B------:R-:W-:Y:S01]  /*b5a0*/  LOP3.LUT R120, R120, 0x7ffffffc, RZ, 0xc0, !PT ;  /* 0x7ffffffc78787812 */ /* 0x000fe200078ec0ff */
[----:B------:R-:W-:Y:S01]  /*b5b0*/  IMAD.IADD R6, R3, 0x1, -R6 ;  /* 0x0000000103067824 */ /* 0x000fe200078e0a06 */
[----:B------:R-:W-:Y:S01]  /*b5c0*/  LEA.HI R3, R10, R23, RZ, 0x5 ;  /* 0x000000170a037211 */ /* 0x000fe200078f28ff */
[----:B------:R-:W0:Y:S02]  /*b5d0*/  @P0 LDC R5, c[0x0][0xbec] ;  /* 0x0002fb00ff050b82 */ /* 0x000e240000000800 */
[----:B------:R-:W-:Y:S01]  /*b5e0*/  IMAD.IADD R120, R23, 0x1, -R120 ;  /* 0x0000000117787824 */ /* 0x000fe200078e0a78 */
[----:B------:R-:W-:-:S04]  /*b5f0*/  SHF.R.S32.HI R3, RZ, 0x5, R3 ;  /* 0x00000005ff037819 */ /* 0x000fc80000011403 */
[----:B------:R-:W-:Y:S01]  /*b600*/  LEA R3, R3, R6, 0x4 ;  /* 0x0000000603037211 */ /* 0x000fe200078e20ff */
[----:B------:R-:W5:Y:S01]  /*b610*/  LDC.64 R10, c[0x0][0xbd8] ;  /* 0x0002f600ff0a7b82 */ /* 0x000f620000000a00 */
[----:B------:R-:W-:Y:S01]  /*b620*/  IMAD.U32 R6, RZ, RZ, UR4 ;  /* 0x00000004ff067e24 */ /* 0x000fe2000f8e00ff */
[----:B------:R-:W-:Y:S02]  /*b630*/  UIMAD.WIDE.U32 UR4, UR13, UR8, URZ ;  /* 0x000000080d0472a5 */ /* 0x000fe4000f8e003f */
[----:B------:R-:W-:Y:S01]  /*b640*/  IMAD R3, R0, 0x40, R3 ;  /* 0x0000004000037824 */ /* 0x000fe200078e0203 */
[----:B------:R-:W-:Y:S01]  /*b650*/  ULDC.64 UR8, c[0x0][0xb28] ;  /* 0x0002ca0000087ab9 */ /* 0x000fe20000000a00 */
[----:B------:R-:W-:Y:S02]  /*b660*/  UIADD3 UR6, UR5, UR6, URZ ;  /* 0x0000000605067290 */ /* 0x000fe4000fffe03f */
[----:B------:R-:W-:Y:S01]  /*b670*/  IMAD R8, R8, 0x8, R3 ;  /* 0x0000000808087824 */ /* 0x000fe200078e0203 */
[----:B--2---:R-:W-:Y:S01]  /*b680*/  LEA R3, R12, R3, 0x7 ;  /* 0x000000030c037211 */ /* 0x004fe200078e38ff */
[----:B------:R-:W-:-:S02]  /*b690*/  IMAD.U32 R9, RZ, RZ, UR5 ;  /* 0x00000005ff097e24 */ /* 0x000fc4000f8e00ff */
[----:B------:R-:W-:Y:S01]  /*b6a0*/  IMAD.U32 R9, RZ, RZ, UR6 ;  /* 0x00000006ff097e24 */ /* 0x000fe2000f8e00ff */
[----:B------:R-:W-:Y:S01]  /*b6b0*/  ULDC.64 UR6, c[0x0][0xb48] ;  /* 0x0002d20000067ab9 */ /* 0x000fe20000000a00 */
[C---:B-----5:R-:W-:Y:S02]  /*b6c0*/  IMAD R0, R10.reuse, UR10, RZ ;  /* 0x0000000a0a007c24 */ /* 0x060fe4000f8e02ff */
[----:B------:R-:W-:-:S04]  /*b6d0*/  IMAD.WIDE.U32 R6, R10, UR12, R6 ;  /* 0x0000000c0a067c25 */ /* 0x000fc8000f8e0006 */
[----:B------:R-:W-:Y:S02]  /*b6e0*/  IMAD R11, R11, UR12, R0 ;  /* 0x0000000c0b0b7c24 */ /* 0x000fe4000f8e0200 */
[----:B------:R-:W-:Y:S01]  /*b6f0*/  IMAD R0, R12, 0x80, R8 ;  /* 0x000000800c007824 */ /* 0x000fe200078e0208 */
[----:B------:R-:W-:Y:S01]  /*b700*/  MOV R8, UR4 ;  /* 0x0000000400087c02 */ /* 0x000fe20008000f00 */
[----:B------:R-:W-:Y:S01]  /*b710*/  IMAD.IADD R7, R7, 0x1, R11 ;  /* 0x0000000107077824 */ /* 0x000fe200078e020b */
[----:B------:R-:W-:Y:S01]  /*b720*/  ULDC.64 UR4, c[0x0][0xbe0] ;  /* 0x0002f80000047ab9 */ /* 0x000fe20000000a00 */
[----:B0-----:R-:W-:-:S04]  /*b730*/  @P0 IMAD.HI.U32 R10, R0, R5, RZ ;  /* 0x00000005000a0227 */ /* 0x001fc800078e00ff */
[----:B------:R-:W-:Y:S01]  /*b740*/  IMAD.MOV.U32 R5, RZ, RZ, R0 ;  /* 0x000000ffff057224 */ /* 0x000fe200078e0000 */
[----:B-1----:R-:W-:Y:S01]  /*b750*/  @P0 SHF.R.U32.HI R5, RZ, R13, R10 ;  /* 0x0000000dff050219 */ /* 0x002fe2000001160a */
[----:B------:R-:W-:Y:S01]  /*b760*/  IMAD R13, R21, UR12, R14 ;  /* 0x0000000c150d7c24 */ /* 0x000fe2000f8e020e */
[----:B------:R-:W-:Y:S01]  /*b770*/  SHF.R.S32.HI R14, RZ, 0x1f, R19 ;  /* 0x0000001fff0e7819 */ /* 0x000fe20000011413 */
[----:B------:R-:W-:-:S04]  /*b780*/  IMAD.WIDE.U32 R8, R20, UR12, R8 ;  /* 0x0000000c14087c25 */ /* 0x000fc8000f8e0008 */
[----:B---3--:R-:W-:Y:S01]  /*b790*/  @P0 IMAD.HI.U32 R121, R0, R121, RZ ;  /* 0x0000007900790227 */ /* 0x008fe200078e00ff */
[----:B------:R-:W-:-:S03]  /*b7a0*/  IADD3 R9, R9, R13, RZ ;  /* 0x0000000d09097210 */ /* 0x000fc60007ffe0ff */
[----:B------:R-:W-:Y:S02]  /*b7b0*/  IMAD R13, R14, UR6, RZ ;  /* 0x000000060e0d7c24 */ /* 0x000fe4000f8e02ff */
[----:B------:R-:W-:-:S04]  /*b7c0*/  IMAD.WIDE.U32 R6, R19, UR4, R6 ;  /* 0x0000000413067c25 */ /* 0x000fc8000f8e0006 */
[----:B------:R-:W-:Y:S01]  /*b7d0*/  IMAD.MOV.U32 R11, RZ, RZ, R0 ;  /* 0x000000ffff0b7224 */ /* 0x000fe200078e0000 */
[----:B----4-:R-:W-:Y:S01]  /*b7e0*/  @P0 SHF.R.U32.HI R11, RZ, R22, R121 ;  /* 0x00000016ff0b0219 */ /* 0x010fe20000011679 */
[----:B------:R-:W-:Y:S01]  /*b7f0*/  IMAD R10, R14, UR4, RZ ;  /* 0x000000040e0a7c24 */ /* 0x000fe2000f8e02ff */
[----:B------:R-:W-:Y:S01]  /*b800*/  IADD3 R6, P0, R5, R6, RZ ;  /* 0x0000000605067210 */ /* 0x000fe20007f1e0ff */
[C---:B------:R-:W-:Y:S01]  /*b810*/  IMAD R15, R19.reuse, UR7, R13 ;  /* 0x00000007130f7c24 */ /* 0x040fe2000f8e020d */
[--C-:B------:R-:W-:Y:S01]  /*b820*/  SHF.R.S32.HI R13, RZ, 0x1f, R5.reuse ;  /* 0x0000001fff0d7819 */ /* 0x100fe20000011405 */
[----:B------:R-:W-:Y:S02]  /*b830*/  IMAD.MOV R5, RZ, RZ, -R5 ;  /* 0x000000ffff057224 */ /* 0x000fe400078e0a05 */
[----:B------:R-:W-:Y:S01]  /*b840*/  IMAD R14, R19, UR5, R10 ;  /* 0x00000005130e7c24 */ /* 0x000fe2000f8e020a */
[--C-:B------:R-:W-:Y:S01]  /*b850*/  SHF.R.S32.HI R10, RZ, 0x1f, R11.reuse ;  /* 0x0000001fff0a7819 */ /* 0x100fe2000001140b */
[----:B------:R-:W-:Y:S01]  /*b860*/  IMAD.MOV R16, RZ, RZ, -R11 ;  /* 0x000000ffff107224 */ /* 0x000fe200078e0a0b */
[----:B------:R-:W-:Y:S01]  /*b870*/  ULDC.64 UR4, c[0x0][0xb30] ;  /* 0x0002cc0000047ab9 */ /* 0x000fe20000000a00 */
[----:B------:R-:W-:Y:S01]  /*b880*/  IMAD R5, R17, R5, R0 ;  /* 0x0000000511057224 */ /* 0x000fe200078e0200 */
[----:B------:R-:W-:Y:S01]  /*b890*/  IADD3.X R7, R13, R7, R14, P0, !PT ;  /* 0x000000070d077210 */ /* 0x000fe200007fe40e */
[----:B------:R-:W-:Y:S01]  /*b8a0*/  IMAD.WIDE.U32 R8, R19, UR6, R8 ;  /* 0x0000000613087c25 */ /* 0x000fe2000f8e0008 */
[----:B------:R-:W-:-:S03]  /*b8b0*/  ULDC.64 UR6, c[0x0][0xbc8] ;  /* 0x0002f20000067ab9 */ /* 0x000fc60000000a00 */
[----:B------:R-:W-:Y:S02]  /*b8c0*/  IMAD R10, R10, UR4, RZ ;  /* 0x000000040a0a7c24 */ /* 0x000fe4000f8e02ff */
[----:B------:R-:W-:Y:S01]  /*b8d0*/  IMAD R13, R17, R16, R0 ;  /* 0x00000010110d7224 */ /* 0x000fe200078e0200 */
[----:B------:R-:W-:Y:S01]  /*b8e0*/  SHF.R.S32.HI R0, RZ, 0x1f, R5 ;  /* 0x0000001fff007819 */ /* 0x000fe20000011405 */
[----:B------:R-:W-:Y:S02]  /*b8f0*/  IMAD.IADD R9, R9, 0x1, R15 ;  /* 0x0000000109097824 */ /* 0x000fe400078e020f */
[C---:B------:R-:W-:Y:S01]  /*b900*/  IMAD R15, R11.reuse, UR5, R10 ;  /* 0x000000050b0f7c24 */ /* 0x040fe2000f8e020a */
[----:B------:R-:W-:Y:S01]  /*b910*/  SHF.R.S32.HI R10, RZ, 0x1f, R13 ;  /* 0x0000001fff0a7819 */ /* 0x000fe2000001140d */
[----:B------:R-:W-:Y:S01]  /*b920*/  IMAD.WIDE.U32 R8, R11, UR4, R8 ;  /* 0x000000040b087c25 */ /* 0x000fe2000f8e0008 */
[----:B------:R-:W0:Y:S01]  /*b930*/  S2UR UR5, SR_CgaCtaId ;  /* 0x00000000000579c3 */ /* 0x000e220000008800 */
[----:B------:R-:W-:-:S02]  /*b940*/  UMOV UR4, 0x400 ;  /* 0x0000040000047882 */ /* 0x000fc40000000000 */
[----:B------:R-:W-:Y:S02]  /*b950*/  IMAD R0, R0, UR6, RZ ;  /* 0x0000000600007c24 */ /* 0x000fe4000f8e02ff */
[----:B------:R-:W-:Y:S02]  /*b960*/  IMAD.IADD R9, R9, 0x1, R15 ;  /* 0x0000000109097824 */ /* 0x000fe400078e020f */
[----:B------:R-:W-:Y:S02]  /*b970*/  IMAD R10, R10, UR8, RZ ;  /* 0x000000080a0a7c24 */ /* 0x000fe4000f8e02ff */
[C---:B------:R-:W-:Y:S02]  /*b980*/  IMAD R11, R5.reuse, UR7, R0 ;  /* 0x00000007050b7c24 */ /* 0x040fe4000f8e0200 */
[----:B------:R-:W-:Y:S01]  /*b990*/  IMAD.WIDE.U32 R6, R5, UR6, R6 ;  /* 0x0000000605067c25 */ /* 0x000fe2000f8e0006 */
[----:B------:R-:W-:-:S03]  /*b9a0*/  ULDC.64 UR6, c[0x0][0xba8] ;  /* 0x0002ea0000067ab9 */ /* 0x000fc60000000a00 */
[C---:B------:R-:W-:Y:S02]  /*b9b0*/  IMAD R5, R13.reuse, UR9, R10 ;  /* 0x000000090d057c24 */ /* 0x040fe4000f8e020a */
[----:B------:R-:W-:Y:S01]  /*b9c0*/  IMAD.WIDE.U32 R8, R13, UR8, R8 ;  /* 0x000000080d087c25 */ /* 0x000fe2000f8e0008 */
[----:B------:R-:W-:Y:S01]  /*b9d0*/  LEA R13, P0, R6, UR6, 0x2 ;  /* 0x00000006060d7c11 */ /* 0x000fe2000f8010ff */
[----:B------:R-:W-:Y:S01]  /*b9e0*/  ULDC.64 UR8, c[0x0][0xb00] ;  /* 0x0002c00000087ab9 */ /* 0x000fe20000000a00 */
[----:B------:R-:W-:Y:S01]  /*b9f0*/  ULDC UR6, c[0x0][0xa88] ;  /* 0x0002a20000067ab9 */ /* 0x000fe20000000800 */
[----:B------:R-:W-:Y:S01]  /*ba00*/  IMAD.IADD R7, R7, 0x1, R11 ;  /* 0x0000000107077824 */ /* 0x000fe200078e020b */
[----:B------:R-:W-:Y:S01]  /*ba10*/  LEA R0, P1, R8, UR8, 0x2 ;  /* 0x0000000808007c11 */ /* 0x000fe2000f8210ff */
[----:B------:R-:W-:Y:S01]  /*ba20*/  IMAD.IADD R5, R9, 0x1, R5 ;  /* 0x0000000109057824 */ /* 0x000fe200078e0205 */
[----:B------:R-:W-:Y:S01]  /*ba30*/  SHFL.IDX PT, R10, R13, 0x1, 0x1c1f ;  /* 0x003c1f000d0a7f89 */ /* 0x000fe200000e0000 */
[----:B0-----:R-:W-:Y:S01]  /*ba40*/  ULEA UR4, UR5, UR4, 0x18 ;  /* 0x0000000405047291 */ /* 0x001fe2000f8ec03f */
[----:B------:R-:W-:Y:S01]  /*ba50*/  LEA.HI.X R14, R6, UR7, R7, 0x2, P0 ;  /* 0x00000007060e7c11 */ /* 0x000fe200080f1407 */
[----:B------:R-:W-:Y:S01]  /*ba60*/  IMAD R22, R17, UR6, RZ ;  /* 0x0000000611167c24 */ /* 0x000fe2000f8e02ff */
[----:B------:R-:W-:Y:S01]  /*ba70*/  LEA.HI.X R5, R8, UR9, R5, 0x2, P1 ;  /* 0x0000000908057c11 */ /* 0x000fe200088f1405 */
[----:B------:R-:W-:Y:S01]  /*ba80*/  VIADD R19, R3, 0x8 ;  /* 0x0000000803137836 */ /* 0x000fe20000000000 */
[----:B------:R-:W-:Y:S01]  /*ba90*/  SHFL.IDX PT, R8, R13, RZ, 0x1c1f ;  /* 0x001c1fff0d087589 */ /* 0x000fe200000e0000 */
[----:B------:R-:W-:Y:S01]  /*baa0*/  LOP3.LUT P0, RZ, R23, 0x3, RZ, 0xc0, !PT ;  /* 0x0000000317ff7812 */ /* 0x000fe2000780c0ff */
[----:B------:R-:W-:Y:S01]  /*bab0*/  UIADD3 UR4, UR4, 0x36820, URZ ;  /* 0x0003682004047890 */ /* 0x000fe2000fffe03f */
[CC--:B------:R-:W-:Y:S01]  /*bac0*/  ISETP.GE.AND P2, PT, R3.reuse, R22.reuse, PT ;  /* 0x000000160300720c */ /* 0x0c0fe20003f46270 */
[----:B------:R-:W0:Y:S01]  /*bad0*/  SHFL.IDX PT, R9, R14, RZ, 0x1c1f ;  /* 0x001c1fff0e097589 */ /* 0x000e2200000e0000 */
[-C--:B------:R-:W-:Y:S01]  /*bae0*/  ISETP.GE.OR P1, PT, R3, R22.reuse, P0 ;  /* 0x000000160300720c */ /* 0x080fe20000726670 */
[----:B------:R-:W-:Y:S01]  /*baf0*/  UPRMT UR4, URZ, 0x654, UR4 ;  /* 0x000006543f047896 */ /* 0x000fe20008000004 */
[----:B------:R-:W-:Y:S01]  /*bb00*/  ISETP.GE.OR P0, PT, R19, R22, P0 ;  /* 0x000000161300720c */ /* 0x000fe20000706670 */
[----:B------:R-:W1:Y:S01]  /*bb10*/  SHFL.IDX PT, R11, R14, 0x1, 0x1c1f ;  /* 0x003c1f000e0b7f89 */ /* 0x000e6200000e0000 */
[----:B------:R-:W-:-:S03]  /*bb20*/  IMAD.SHL.U32 R3, R120, 0x2, RZ ;  /* 0x0000000278037824 */ /* 0x000fc600078e00ff */
[----:B------:R2:W3:Y:S03]  /*bb30*/  SHFL.IDX PT, R6, R0, RZ, 0x1c1f ;  /* 0x001c1fff00067589 */ /* 0x0004e600000e0000 */
[----:B------:R-:W-:Y:S01]  /*bb40*/  SYNCS.ARRIVE.TRANS64.RED.A1T0 RZ, [UR4], RZ ;  /* 0x000000ffffff79a7 */ /* 0x000fe20008100404 */
[----:B------:R2:W4:Y:S04]  /*bb50*/  SHFL.IDX PT, R7, R5, RZ, 0x1c1f ;  /* 0x001c1fff05077589 */ /* 0x00052800000e0000 */
[----:B0-----:R2:W-:Y:S04]  /*bb60*/  @!P1 ST.E desc[UR14][R8.64], R4 ;  /* 0x0000000408009985 */ /* 0x0015e8000c10190e */
[----:B-1----:R2:W-:Y:S01]  /*bb70*/  @!P0 ST.E desc[UR14][R10.64], R2 ;  /* 0x000000020a008985 */ /* 0x0025e2000c10190e */
[----:B------:R-:W-:Y:S05]  /*bb80*/  @P2 BRA `(.L_x_35) ;  /* 0x00000008003c2947 */ /* 0x000fea0003800000 */
[C---:B--2---:R-:W-:Y:S01]  /*bb90*/  VIADD R2, R3.reuse, 0x8 ;  /* 0x0000000803027836 */ /* 0x044fe20000000000 */
[----:B------:R-:W-:Y:S01]  /*bba0*/  ULDC UR4, c[0x0][0xac8] ;  /* 0x0002b20000047ab9 */ /* 0x000fe20000000800 */
[C---:B------:R-:W-:Y:S01]  /*bbb0*/  VIADD R4, R3.reuse, 0x10 ;  /* 0x0000001003047836 */ /* 0x040fe20000000000 */
[C---:B------:R-:W-:Y:S01]  /*bbc0*/  ISETP.GE.AND P0, PT, R3.reuse, UR4, PT ;  /* 0x0000000403007c0c */ /* 0x040fe2000bf06270 */
[C---:B------:R-:W-:Y:S01]  /*bbd0*/  VIADD R14, R3.reuse, 0x18 ;  /* 0x00000018030e7836 */ /* 0x040fe20000000000 */
[----:B------:R-:W-:Y:S01]  /*bbe0*/  ISETP.GE.AND P1, PT, R2, UR4, PT ;  /* 0x0000000402007c0c */ /* 0x000fe2000bf26270 */
[----:B------:R-:W-:Y:S01]  /*bbf0*/  ULDC.64 UR6, c[0x0][0x208] ;  /* 0x0000820000067ab9 */ /* 0x000fe20000000a00 */
[----:B------:R-:W-:Y:S01]  /*bc00*/  ISETP.GE.AND P2, PT, R4, UR4, PT ;  /* 0x0000000404007c0c */ /* 0x000fe2000bf46270 */
[C---:B------:R-:W-:Y:S01]  /*bc10*/  VIADD R16, R3.reuse, 0x38 ;  /* 0x0000003803107836 */ /* 0x040fe20000000000 */
[C---:B------:R-:W-:Y:S01]  /*bc20*/  IADD3 R15, R3.reuse, 0x20, RZ ;  /* 0x00000020030f7810 */ /* 0x040fe20007ffe0ff */
[C---:B------:R-:W-:Y:S01]  /*bc30*/  VIADD R17, R3.reuse, 0x40 ;  /* 0x0000004003117836 */ /* 0x040fe20000000000 */
[----:B------:R-:W-:Y:S01]  /*bc40*/  ISETP.GE.AND P5, PT, R14, UR4, PT ;  /* 0x000000040e007c0c */ /* 0x000fe2000bfa6270 */
[----:B------:R-:W-:Y:S01]  /*bc50*/  VIADD R20, R3, 0x48 ;  /* 0x0000004803147836 */ /* 0x000fe20000000000 */
[----:B------:R-:W-:-:S02]  /*bc60*/  ISETP.GE.AND P6, PT, R15, UR4, PT ;  /* 0x000000040f007c0c */ /* 0x000fc4000bfc6270 */
[----:B------:R-:W-:Y:S01]  /*bc70*/  ISETP.GE.AND P3, PT, R16, UR4, PT ;  /* 0x0000000410007c0c */ /* 0x000fe2000bf66270 */
[C-C-:B---34-:R-:W-:Y:S02]  /*bc80*/  @!P0 IMAD.WIDE R8, R3.reuse, 0x4, R6.reuse ;  /* 0x0000000403088825 */ /* 0x158fe400078e0206 */
[----:B------:R-:W-:Y:S02]  /*bc90*/  @!P1 LEA.HI R2, R2, R2, RZ, 0x1 ;  /* 0x0000000202029211 */ /* 0x000fe400078f08ff */
[----:B------:R-:W-:Y:S01]  /*bca0*/  @!P2 LEA.HI R4, R4, R4, RZ, 0x1 ;  /* 0x000000040404a211 */ /* 0x000fe200078f08ff */
[----:B------:R0:W-:Y:S01]  /*bcb0*/  @!P0 ST.E.64 desc[UR6][R8.64], R24 ;  /* 0x0000001808008985 */ /* 0x0001e2000c101b06 */
[----:B------:R-:W-:Y:S01]  /*bcc0*/  @!P1 LOP3.LUT R11, R2, 0xfffffffe, RZ, 0xc0, !PT ;  /* 0xfffffffe020b9812 */ /* 0x000fe200078ec0ff */
[C---:B------:R-:W-:Y:S01]  /*bcd0*/  VIADD R2, R3.reuse, 0x28 ;  /* 0x0000002803027836 */ /* 0x040fe20000000000 */
[----:B------:R-:W-:Y:S01]  /*bce0*/  @!P2 LOP3.LUT R13, R4, 0xfffffffe, RZ, 0xc0, !PT ;  /* 0xfffffffe040da812 */ /* 0x000fe200078ec0ff */
[----:B------:R-:W-:Y:S01]  /*bcf0*/  VIADD R4, R3, 0x30 ;  /* 0x0000003003047836 */ /* 0x000fe20000000000 */
[----:B------:R-:W-:Y:S01]  /*bd00*/  @!P5 LEA.HI R14, R14, R14, RZ, 0x1 ;  /* 0x0000000e0e0ed211 */ /* 0x000fe200078f08ff */
[----:B------:R-:W-:Y:S01]  /*bd10*/  @!P1 IMAD.WIDE R10, R11, 0x4, R6 ;  /* 0x000000040b0a9825 */ /* 0x000fe200078e0206 */
[----:B------:R-:W-:-:S02]  /*bd20*/  ISETP.GE.AND P0, PT, R2, UR4, PT ;  /* 0x0000000402007c0c */ /* 0x000fc4000bf06270 */
[----:B------:R-:W-:Y:S01]  /*bd30*/  ISETP.GE.AND P4, PT, R4, UR4, PT ;  /* 0x0000000404007c0c */ /* 0x000fe2000bf86270 */
[----:B------:R-:W-:Y:S01]  /*bd40*/  @!P2 IMAD.WIDE R12, R13, 0x4, R6 ;  /* 0x000000040d0ca825 */ /* 0x000fe200078e0206 */
[----:B------:R1:W-:Y:S01]  /*bd50*/  @!P1 ST.E.64 desc[UR6][R10.64], R28 ;  /* 0x0000001c0a009985 */ /* 0x0003e2000c101b06 */
[----:B------:R-:W-:Y:S02]  /*bd60*/  ISETP.GE.AND P1, PT, R20, UR4, PT ;  /* 0x0000000414007c0c */ /* 0x000fe4000bf26270 */
[----:B------:R-:W-:Y:S01]  /*bd70*/  @!P6 LEA.HI R15, R15, R15, RZ, 0x1 ;  /* 0x0000000f0f0fe211 */ /* 0x000fe200078f08ff */
[----:B------:R2:W-:Y:S01]  /*bd80*/  @!P2 ST.E.64 desc[UR6][R12.64], R32 ;  /* 0x000000200c00a985 */ /* 0x0005e2000c101b06 */
[----:B------:R-:W-:Y:S01]  /*bd90*/  ISETP.GE.AND P2, PT, R17, UR4, PT ;  /* 0x0000000411007c0c */ /* 0x000fe2000bf46270 */
[----:B0-----:R-:W-:Y:S01]  /*bda0*/  VIADD R24, R3, 0x50 ;  /* 0x0000005003187836 */ /* 0x001fe20000000000 */
[----:B------:R-:W-:Y:S02]  /*bdb0*/  @!P5 LOP3.LUT R9, R14, 0xfffffffe, RZ, 0xc0, !PT ;  /* 0xfffffffe0e09d812 */ /* 0x000fe400078ec0ff */
[----:B------:R-:W-:-:S02]  /*bdc0*/  @!P0 LEA.HI R2, R2, R2, RZ, 0x1 ;  /* 0x0000000202028211 */ /* 0x000fc400078f08ff */
[----:B------:R-:W-:Y:S01]  /*bdd0*/  @!P4 LEA.HI R4, R4, R4, RZ, 0x1 ;  /* 0x000000040404c211 */ /* 0x000fe200078f08ff */
[--C-:B------:R-:W-:Y:S01]  /*bde0*/  @!P5 IMAD.WIDE R8, R9, 0x4, R6.reuse ;  /* 0x000000040908d825 */ /* 0x100fe200078e0206 */
[----:B------:R-:W-:Y:S02]  /*bdf0*/  @!P3 LEA.HI R16, R16, R16, RZ, 0x1 ;  /* 0x000000101010b211 */ /* 0x000fe400078f08ff */
[----:B-1----:R-:W-:Y:S02]  /*be00*/  @!P6 LOP3.LUT R11, R15, 0xfffffffe, RZ, 0xc0, !PT ;  /* 0xfffffffe0f0be812 */ /* 0x002fe400078ec0ff */
[----:B------:R-:W-:Y:S01]  /*be10*/  @!P1 LEA.HI R20, R20, R20, RZ, 0x1 ;  /* 0x0000001414149211 */ /* 0x000fe200078f08ff */
[----:B------:R0:W-:Y:S01]  /*be20*/  @!P5 ST.E.64 desc[UR6][R8.64], R36 ;  /* 0x000000240800d985 */ /* 0x0001e2000c101b06 */
[----:B--2---:R-:W-:Y:S01]  /*be30*/  @!P2 LEA.HI R12, R17, R17, RZ, 0x1 ;  /* 0x00000011110ca211 */ /* 0x004fe200078f08ff */
[----:B------:R-:W-:Y:S01]  /*be40*/  @!P6 IMAD.WIDE R10, R11, 0x4, R6 ;  /* 0x000000040b0ae825 */ /* 0x000fe200078e0206 */
[----:B------:R-:W-:-:S02]  /*be50*/  @!P0 LOP3.LUT R13, R2, 0xfffffffe, RZ, 0xc0, !PT ;  /* 0xfffffffe020d8812 */ /* 0x000fc400078ec0ff */
[----:B------:R-:W-:Y:S01]  /*be60*/  @!P4 LOP3.LUT R15, R4, 0xfffffffe, RZ, 0xc0, !PT ;  /* 0xfffffffe040fc812 */ /* 0x000fe200078ec0ff */
[C---:B------:R-:W-:Y:S01]  /*be70*/  VIADD R2, R3.reuse, 0x60 ;  /* 0x0000006003027836 */ /* 0x040fe20000000000 */
[----:B------:R-:W-:Y:S01]  /*be80*/  @!P3 LOP3.LUT R17, R16, 0xfffffffe, RZ, 0xc0, !PT ;  /* 0xfffffffe1011b812 */ /* 0x000fe200078ec0ff */
[----:B------:R1:W-:Y:S01]  /*be90*/  @!P6 ST.E.64 desc[UR6][R10.64], R40 ;  /* 0x000000280a00e985 */ /* 0x0003e2000c101b06 */
[----:B------:R-:W-:Y:S01]  /*bea0*/  @!P2 LOP3.LUT R21, R12, 0xfffffffe, RZ, 0xc0, !PT ;  /* 0xfffffffe0c15a812 */ /* 0x000fe200078ec0ff */
[C---:B------:R-:W-:Y:S01]  /*beb0*/  VIADD R4, R3.reuse, 0x68 ;  /* 0x0000006803047836 */ /* 0x040fe20000000000 */
[----:B------:R-:W-:Y:S01]  /*bec0*/  @!P1 LOP3.LUT R23, R20, 0xfffffffe, RZ, 0xc0, !PT ;  /* 0xfffffffe14179812 */ /* 0x000fe200078ec0ff */
[C---:B------:R-:W-:Y:S01]  /*bed0*/  VIADD R20, R3.reuse, 0x70 ;  /* 0x0000007003147836 */ /* 0x040fe20000000000 */
[----:B------:R-:W-:Y:S01]  /*bee0*/  IADD3 R25, R3, 0x58, RZ ;  /* 0x0000005803197810 */ /* 0x000fe20007ffe0ff */
[----:B0-----:R-:W-:Y:S01]  /*bef0*/  @!P0 IMAD.WIDE R8, R13, 0x4, R6 ;  /* 0x000000040d088825 */ /* 0x001fe200078e0206 */
[----:B------:R-:W-:-:S02]  /*bf00*/  ISETP.GE.AND P5, PT, R24, UR4, PT ;  /* 0x0000000418007c0c */ /* 0x000fc4000bfa6270 */
[----:B------:R-:W-:Y:S01]  /*bf10*/  ISETP.GE.AND P6, PT, R25, UR4, PT ;  /* 0x0000000419007c0c */ /* 0x000fe2000bfc6270 */
[--C-:B------:R-:W-:Y:S01]  /*bf20*/  @!P3 IMAD.WIDE R12, R17, 0x4, R6.reuse ;  /* 0x00000004110cb825 */ /* 0x100fe200078e0206 */
[----:B------:R0:W-:Y:S01]  /*bf30*/  @!P0 ST.E.64 desc[UR6][R8.64], R44 ;  /* 0x0000002c08008985 */ /* 0x0001e2000c101b06 */
[----:B------:R-:W-:Y:S02]  /*bf40*/  ISETP.GE.AND P0, PT, R2, UR4, PT ;  /* 0x0000000402007c0c */ /* 0x000fe4000bf06270 */
[----:B-1----:R-:W-:-:S04]  /*bf50*/  @!P4 IMAD.WIDE R10, R15, 0x4, R6 ;  /* 0x000000040f0ac825 */ /* 0x002fc800078e0206 */
[--C-:B------:R-:W-:Y:S01]  /*bf60*/  @!P2 IMAD.WIDE R14, R21, 0x4, R6.reuse ;  /* 0x00000004150ea825 */ /* 0x100fe200078e0206 */
[----:B------:R1:W-:Y:S01]  /*bf70*/  @!P4 ST.E.64 desc[UR6][R10.64], R48 ;  /* 0x000000300a00c985 */ /* 0x0003e2000c101b06 */
[----:B------:R-:W-:Y:S02]  /*bf80*/  @!P5 LEA.HI R24, R24, R24, RZ, 0x1 ;  /* 0x000000181818d211 */ /* 0x000fe400078f08ff */
[----:B------:R-:W-:Y:S01]  /*bf90*/  @!P1 IMAD.WIDE R16, R23, 0x4, R6 ;  /* 0x0000000417109825 */ /* 0x000fe200078e0206 */
[----:B------:R2:W-:Y:S01]  /*bfa0*/  @!P3 ST.E.64 desc[UR6][R12.64], R52 ;  /* 0x000000340c00b985 */ /* 0x0005e2000c101b06 */
[----:B------:R-:W-:Y:S02]  /*bfb0*/  @!P6 LEA.HI R25, R25, R25, RZ, 0x1 ;  /* 0x000000191919e211 */ /* 0x000fe400078f08ff */
[C---:B------:R-:W-:Y:S01]  /*bfc0*/  VIADD R21, R3.reuse, 0x78 ;  /* 0x0000007803157836 */ /* 0x040fe20000000000 */
[----:B------:R3:W-:Y:S01]  /*bfd0*/  @!P2 ST.E.64 desc[UR6][R14.64], R56 ;  /* 0x000000380e00a985 */ /* 0x0007e2000c101b06 */
[----:B------:R-:W-:Y:S01]  /*bfe0*/  VIADD R23, R3, 0x80 ;  /* 0x0000008003177836 */ /* 0x000fe20000000000 */
[----:B------:R-:W-:-:S02]  /*bff0*/  ISETP.GE.AND P2, PT, R20, UR4, PT ;  /* 0x0000000414007c0c */ /* 0x000fc4000bf46270 */
[----:B------:R4:W-:Y:S01]  /*c000*/  @!P1 ST.E.64 desc[UR6][R16.64], R60 ;  /* 0x0000003c10009985 */ /* 0x0009e2000c101b06 */
[----:B------:R-:W-:Y:S02]  /*c010*/  ISETP.GE.AND P1, PT, R4, UR4, PT ;  /* 0x0000000404007c0c */ /* 0x000fe4000bf26270 */
[----:B------:R-:W-:Y:S02]  /*c020*/  ISETP.GE.AND P3, PT, R21, UR4, PT ;  /* 0x0000000415007c0c */ /* 0x000fe4000bf66270 */
[----:B------:R-:W-:Y:S02]  /*c030*/  ISETP.GE.AND P4, PT, R23, UR4, PT ;  /* 0x0000000417007c0c */ /* 0x000fe4000bf86270 */
[----:B0-----:R-:W-:Y:S02]  /*c040*/  @!P5 LOP3.LUT R9, R24, 0xfffffffe, RZ, 0xc0, !PT ;  /* 0xfffffffe1809d812 */ /* 0x001fe400078ec0ff */
[----:B------:R-:W-:Y:S02]  /*c050*/  @!P0 LEA.HI R2, R2, R2, RZ, 0x1 ;  /* 0x0000000202028211 */ /* 0x000fe400078f08ff */
[----:B-1----:R-:W-:Y:S01]  /*c060*/  @!P6 LOP3.LUT R11, R25, 0xfffffffe, RZ, 0xc0, !PT ;  /* 0xfffffffe190be812 */ /* 0x002fe200078ec0ff */
[----:B------:R-:W-:Y:S01]  /*c070*/  @!P5 IMAD.WIDE R8, R9, 0x4, R6 ;  /* 0x000000040908d825 */ /* 0x000fe200078e0206 */
[----:B--2---:R-:W-:-:S02]  /*c080*/  @!P0 LOP3.LUT R13, R2, 0xfffffffe, RZ, 0xc0, !PT ;  /* 0xfffffffe020d8812 */ /* 0x004fc400078ec0ff */
[----:B------:R-:W-:Y:S01]  /*c090*/  @!P1 LEA.HI R4, R4, R4, RZ, 0x1 ;  /* 0x0000000404049211 */ /* 0x000fe200078f08ff */
[--C-:B------:R-:W-:Y:S01]  /*c0a0*/  @!P6 IMAD.WIDE R10, R11, 0x4, R6.reuse ;  /* 0x000000040b0ae825 */ /* 0x100fe200078e0206 */
[----:B------:R-:W-:Y:S01]  /*c0b0*/  @!P2 LEA.HI R20, R20, R20, RZ, 0x1 ;  /* 0x000000141414a211 */ /* 0x000fe200078f08ff */
[----:B------:R0:W-:Y:S01]  /*c0c0*/  @!P5 ST.E.64 desc[UR6][R8.64], R64 ;  /* 0x000000400800d985 */ /* 0x0001e2000c101b06 */
[----:B---3--:R-:W-:Y:S01]  /*c0d0*/  @!P1 LOP3.LUT R15, R4, 0xfffffffe, RZ, 0xc0, !PT ;  /* 0xfffffffe040f9812 */ /* 0x008fe200078ec0ff */
[----:B------:R-:W-:Y:S01]  /*c0e0*/  @!P0 IMAD.WIDE R12, R13, 0x4, R6 ;  /* 0x000000040d0c8825 */ /* 0x000fe200078e0206 */
[----:B------:R-:W-:Y:S01]  /*c0f0*/  @!P3 LEA.HI R21, R21, R21, RZ, 0x1 ;  /* 0x000000151515b211 */ /* 0x000fe200078f08ff */
[----:B------:R1:W-:Y:S01]  /*c100*/  @!P6 ST.E.64 desc[UR6][R10.64], R68 ;  /* 0x000000440a00e985 */ /* 0x0003e2000c101b06 */
[----:B------:R-:W-:Y:S01]  /*c110*/  @!P4 LEA.HI R23, R23, R23, RZ, 0x1 ;  /* 0x000000171717c211 */ /* 0x000fe200078f08ff */
[----:B------:R-:W-:Y:S01]  /*c120*/  VIADD R2, R3, 0x88 ;  /* 0x0000008803027836 */ /* 0x000fe20000000000 */
[----:B----4-:R-:W-:Y:S01]  /*c130*/  @!P2 LOP3.LUT R17, R20, 0xfffffffe, RZ, 0xc0, !PT ;  /* 0xfffffffe1411a812 */ /* 0x010fe200078ec0ff */
[----:B------:R2:W-:Y:S01]  /*c140*/  @!P0 ST.E.64 desc[UR6][R12.64], R72 ;  /* 0x000000480c008985 */ /* 0x0005e2000c101b06 */
[----:B------:R-:W-:Y:S01]  /*c150*/  @!P3 LOP3.LUT R21, R21, 0xfffffffe, RZ, 0xc0, !PT ;  /* 0xfffffffe1515b812 */ /* 0x000fe200078ec0ff */
[----:B------:R-:W-:Y:S01]  /*c160*/  VIADD R20, R3, 0x98 ;  /* 0x0000009803147836 */ /* 0x000fe20000000000 */
[----:B------:R-:W-:-:S02]  /*c170*/  @!P4 LOP3.LUT R23, R23, 0xfffffffe, RZ, 0xc0, !PT ;  /* 0xfffffffe1717c812 */ /* 0x000fc400078ec0ff */
[----:B------:R-:W-:Y:S01]  /*c180*/  IADD3 R4, R3, 0x90, RZ ;  /* 0x0000009003047810 */ /* 0x000fe20007ffe0ff */
[----:B0-----:R-:W-:Y:S01]  /*c190*/  @!P1 IMAD.WIDE R8, R15, 0x4, R6 ;  /* 0x000000040f089825 */ /* 0x001fe200078e0206 */
[----:B------:R-:W-:-:S03]  /*c1a0*/  ISETP.GE.AND P0, PT, R2, UR4, PT ;  /* 0x0000000402007c0c */ /* 0x000fc6000bf06270 */
[--C-:B-1----:R-:W-:Y:S01]  /*c1b0*/  @!P2 IMAD.WIDE R10, R17, 0x4, R6.reuse ;  /* 0x00000004110aa825 */ /* 0x102fe200078e0206 */
[----:B------:R0:W-:Y:S01]  /*c1c0*/  @!P1 ST.E.64 desc[UR6][R8.64], R76 ;  /* 0x0000004c08009985 */ /* 0x0001e2000c101b06 */
[----:B------:R-:W-:Y:S02]  /*c1d0*/  ISETP.GE.AND P1, PT, R4, UR4, PT ;  /* 0x0000000404007c0c */ /* 0x000fe4000bf26270 */
[--C-:B------:R-:W-:Y:S01]  /*c1e0*/  @!P3 IMAD.WIDE R14, R21, 0x4, R6.reuse ;  /* 0x00000004150eb825 */ /* 0x100fe200078e0206 */
[----:B------:R1:W-:Y:S01]  /*c1f0*/  @!P2 ST.E.64 desc[UR6][R10.64], R80 ;  /* 0x000000500a00a985 */ /* 0x0003e2000c101b06 */
[----:B------:R-:W-:Y:S02]  /*c200*/  ISETP.GE.AND P2, PT, R20, UR4, PT ;  /* 0x0000000414007c0c */ /* 0x000fe4000bf46270 */
[----:B------:R-:W-:Y:S01]  /*c210*/  @!P4 IMAD.WIDE R16, R23, 0x4, R6 ;  /* 0x000000041710c825 */ /* 0x000fe200078e0206 */
[----:B------:R3:W-:Y:S01]  /*c220*/  @!P3 ST.E.64 desc[UR6][R14.64], R84 ;  /* 0x000000540e00b985 */ /* 0x0007e2000c101b06 */
[----:B------:R-:W-:-:S02]  /*c230*/  @!P0 LEA.HI R2, R2, R2, RZ, 0x1 ;  /* 0x0000000202028211 */ /* 0x000fc400078f08ff */
[C---:B------:R-:W-:Y:S01]  /*c240*/  VIADD R21, R3.reuse, 0xa0 ;  /* 0x000000a003157836 */ /* 0x040fe20000000000 */
[----:B------:R4:W-:Y:S01]  /*c250*/  @!P4 ST.E.64 desc[UR6][R16.64], R88 ;  /* 0x000000581000c985 */ /* 0x0009e2000c101b06 */
[C---:B--2---:R-:W-:Y:S01]  /*c260*/  VIADD R12, R3.reuse, 0xa8 ;  /* 0x000000a8030c7836 */ /* 0x044fe20000000000 */
[----:B------:R-:W-:Y:S01]  /*c270*/  @!P1 LEA.HI R4, R4, R4, RZ, 0x1 ;  /* 0x0000000404049211 */ /* 0x000fe200078f08ff */
[----:B0-----:R-:W-:Y:S01]  /*c280*/  VIADD R9, R3, 0xb8 ;  /* 0x000000b803097836 */ /* 0x001fe20000000000 */
[----:B------:R-:W-:Y:S01]  /*c290*/  ISETP.GE.AND P3, PT, R21, UR4, PT ;  /* 0x0000000415007c0c */ /* 0x000fe2000bf66270 */
[----:B------:R-:W-:Y:S01]  /*c2a0*/  VIADD R13, R3, 0xb0 ;  /* 0x000000b0030d7836 */ /* 0x000fe20000000000 */
[----:B------:R-:W-:Y:S02]  /*c2b0*/  ISETP.GE.AND P4, PT, R12, UR4, PT ;  /* 0x000000040c007c0c */ /* 0x000fe4000bf86270 */
[----:B------:R-:W-:Y:S02]  /*c2c0*/  ISETP.GE.AND P6, PT, R9, UR4, PT ;  /* 0x0000000409007c0c */ /* 0x000fe4000bfc6270 */
[----:B------:R-:W-:-:S02]  /*c2d0*/  ISETP.GE.AND P5, PT, R13, UR4, PT ;  /* 0x000000040d007c0c */ /* 0x000fc4000bfa6270 */
[----:B------:R-:W-:Y:S02]  /*c2e0*/  @!P2 LEA.HI R20, R20, R20, RZ, 0x1 ;  /* 0x000000141414a211 */ /* 0x000fe400078f08ff */
[----:B-1----:R-:W-:-:S03]  /*c2f0*/  @!P1 LOP3.LUT R11, R4, 0xfffffffe, RZ, 0xc0, !PT ;  /* 0xfffffffe040b9812 */ /* 0x002fc600078ec0ff */
[----:B------:R-:W-:Y:S02]  /*c300*/  @!P3 LEA.HI R21, R21, R21, RZ, 0x1 ;  /* 0x000000151515b211 */ /* 0x000fe400078f08ff */
[----:B------:R-:W-:Y:S02]  /*c310*/  @!P4 LEA.HI R12, R12, R12, RZ, 0x1 ;  /* 0x0000000c0c0cc211 */ /* 0x000fe400078f08ff */
[----:B------:R-:W-:Y:S02]  /*c320*/  @!P6 LEA.HI R10, R9, R9, RZ, 0x1 ;  /* 0x00000009090ae211 */ /* 0x000fe400078f08ff */
[----:B------:R-:W-:Y:S02]  /*c330*/  @!P5 LEA.HI R8, R13, R13, RZ, 0x1 ;  /* 0x0000000d0d08d211 */ /* 0x000fe400078f08ff */
[----:B------:R-:W-:Y:S02]  /*c340*/  @!P0 LOP3.LUT R9, R2, 0xfffffffe, RZ, 0xc0, !PT ;  /* 0xfffffffe02098812 */ /* 0x000fe400078ec0ff */
[----:B------:R-:W-:-:S02]  /*c350*/  @!P2 LOP3.LUT R13, R20, 0xfffffffe, RZ, 0xc0, !PT ;  /* 0xfffffffe140da812 */ /* 0x000fc400078ec0ff */
[----:B---3--:R-:W-:Y:S02]  /*c360*/  @!P3 LOP3.LUT R15, R21, 0xfffffffe, RZ, 0xc0, !PT ;  /* 0xfffffffe150fb812 */ /* 0x008fe400078ec0ff */
[----:B----4-:R-:W-:Y:S01]  /*c370*/  @!P4 LOP3.LUT R17, R12, 0xfffffffe, RZ, 0xc0, !PT ;  /* 0xfffffffe0c11c812 */ /* 0x010fe200078ec0ff */
[--C-:B------:R-:W-:Y:S01]  /*c380*/  @!P2 IMAD.WIDE R12, R13, 0x4, R6.reuse ;  /* 0x000000040d0ca825 */ /* 0x100fe200078e0206 */
[----:B------:R-:W-:Y:S02]  /*c390*/  @!P5 LOP3.LUT R21, R8, 0xfffffffe, RZ, 0xc0, !PT ;  /* 0xfffffffe0815d812 */ /* 0x000fe400078ec0ff */
[----:B------:R-:W-:Y:S01]  /*c3a0*/  @!P6 LOP3.LUT R23, R10, 0xfffffffe, RZ, 0xc0, !PT ;  /* 0xfffffffe0a17e812 */ /* 0x000fe200078ec0ff */
[----:B------:R-:W-:-:S04]  /*c3b0*/  @!P0 IMAD.WIDE R8, R9, 0x4, R6 ;  /* 0x0000000409088825 */ /* 0x000fc800078e0206 */
[--C-:B------:R-:W-:Y:S01]  /*c3c0*/  @!P1 IMAD.WIDE R10, R11, 0x4, R6.reuse ;  /* 0x000000040b0a9825 */ /* 0x100fe200078e0206 */
[----:B------:R0:W-:Y:S03]  /*c3d0*/  @!P0 ST.E.64 desc[UR6][R8.64], R92 ;  /* 0x0000005c08008985 */ /* 0x0001e6000c101b06 */
[--C-:B------:R-:W-:Y:S01]  /*c3e0*/  @!P3 IMAD.WIDE R14, R15, 0x4, R6.reuse ;  /* 0x000000040f0eb825 */ /* 0x100fe200078e0206 */
[----:B------:R0:W-:Y:S03]  /*c3f0*/  @!P1 ST.E.64 desc[UR6][R10.64], R96 ;  /* 0x000000600a009985 */ /* 0x0001e6000c101b06 */
[--C-:B------:R-:W-:Y:S01]  /*c400*/  @!P4 IMAD.WIDE R16, R17, 0x4, R6.reuse ;  /* 0x000000041110c825 */ /* 0x100fe200078e0206 */
[----:B------:R0:W-:Y:S03]  /*c410*/  @!P2 ST.E.64 desc[UR6][R12.64], R100 ;  /* 0x000000640c00a985 */ /* 0x0001e6000c101b06 */
[--C-:B------:R-:W-:Y:S01]  /*c420*/  @!P5 IMAD.WIDE R20, R21, 0x4, R6.reuse ;  /* 0x000000041514d825 */ /* 0x100fe200078e0206 */
[----:B------:R0:W-:Y:S03]  /*c430*/  @!P3 ST.E.64 desc[UR6][R14.64], R104 ;  /* 0x000000680e00b985 */ /* 0x0001e6000c101b06 */
[----:B------:R-:W-:Y:S01]  /*c440*/  @!P6 IMAD.WIDE R6, R23, 0x4, R6 ;  /* 0x000000041706e825 */ /* 0x000fe200078e0206 */
[----:B------:R0:W-:Y:S04]  /*c450*/  @!P4 ST.E.64 desc[UR6][R16.64], R108 ;  /* 0x0000006c1000c985 */ /* 0x0001e8000c101b06 */
[----:B------:R0:W-:Y:S04]  /*c460*/  @!P5 ST.E.64 desc[UR6][R20.64], R112 ;  /* 0x000000701400d985 */ /* 0x0001e8000c101b06 */
[----:B------:R0:W-:Y:S02]  /*c470*/  @!P6 ST.E.64 desc[UR6][R6.64], R116 ;  /* 0x000000740600e985 */ /* 0x0001e4000c101b06 */
.L_x_35:
[----:B------:R-:W-:Y:S05]  /*c480*/  BSYNC B0 ;  /* 0x0000000000007941 */ /* 0x000fea0003800000 */
.L_x_34:
[----:B------:R-:W-:Y:S01]  /*c490*/  ISETP.GE.AND P0, PT, R19, R22, PT ;  /* 0x000000161300720c */ /* 0x000fe20003f06270 */
[----:B0---4-:R4:W0:Y:S04]  /*c4a0*/  SHFL.IDX PT, R7, R5, 0x1, 0x1c1f ;  /* 0x003c1f0005077f89 */ /* 0x01182800000e0000 */
[----:B---3--:R4:W1:Y:S08]  /*c4b0*/  SHFL.IDX PT, R6, R0, 0x1, 0x1c1f ;  /* 0x003c1f0000067f89 */ /* 0x00887000000e0000 */
[----:B----4-:R-:W-:Y:S05]  /*c4c0*/  @P0 BRA `(.L_x_10) ;  /* 0x0000004c00c00947 */ /* 0x010fea0003800000 */
[C---:B--2---:R-:W-:Y:S01]  /*c4d0*/  VIADD R0, R3.reuse, 0x8 ;  /* 0x0000000803007836 */ /* 0x044fe20000000000 */
[----:B------:R-:W-:Y:S01]  /*c4e0*/  ULDC UR4, c[0x0][0xac8] ;  /* 0x0002b20000047ab9 */ /* 0x000fe20000000800 */
[C---:B------:R-:W-:Y:S01]  /*c4f0*/  IADD3 R2, R3.reuse, 0x10, RZ ;  /* 0x0000001003027810 */ /* 0x040fe20007ffe0ff */
[C---:B------:R-:W-:Y:S01]  /*c500*/  VIADD R10, R3.reuse, 0x18 ;  /* 0x00000018030a7836 */ /* 0x040fe20000000000 */
[C---:B------:R-:W-:Y:S01]  /*c510*/  ISETP.GE.AND P2, PT, R3.reuse, UR4, PT ;  /* 0x0000000403007c0c */ /* 0x040fe2000bf46270 */
[C---:B------:R-:W-:Y:S01]  /*c520*/  VIADD R11, R3.reuse, 0x28 ;  /* 0x00000028030b7836 */ /* 0x040fe20000000000 */
[----:B------:R-:W-:Y:S01]  /*c530*/  ISETP.GE.AND P3, PT, R0, UR4, PT ;  /* 0x0000000400007c0c */ /* 0x000fe2000bf66270 */
[----:B------:R-:W-:Y:S01]  /*c540*/  ULDC.64 UR6, c[0x0][0x208] ;  /* 0x0000820000067ab9 */ /* 0x000fe20000000a00 */
[----:B------:R-:W-:Y:S01]  /*c550*/  ISETP.GE.AND P0, PT, R2, UR4, PT ;  /* 0x0000000402007c0c */ /* 0x000fe2000bf06270 */
[C---:B------:R-:W-:Y:S01]  /*c560*/  VIADD R12, R3.reuse, 0x30 ;  /* 0x00000030030c7836 */ /* 0x040fe20000000000 */
[----:B------:R-:W-:Y:S01]  /*c570*/  ISETP.GE.AND P1, PT, R10, UR4, PT ;  /* 0x000000040a007c0c */ /* 0x000fe2000bf26270 */
[C---:B------:R-:W-:Y:S01]  /*c580*/  VIADD R13, R3.reuse, 0x38 ;  /* 0x00000038030d7836 */ /* 0x040fe20000000000 */
[C---:B------:R-:W-:Y:S01]  /*c590*/  IADD3 R16, R3.reuse, 0x48, RZ ;  /* 0x0000004803107810 */ /* 0x040fe20007ffe0ff */
[C---:B------:R-:W-:Y:S01]  /*c5a0*/  VIADD R14, R3.reuse, 0x40 ;  /* 0x00000040030e7836 */ /* 0x040fe20000000000 */
[----:B------:R-:W-:Y:S01]  /*c5b0*/  ISETP.GE.AND P4, PT, R12, UR4, PT ;  /* 0x000000040c007c0c */ /* 0x000fe2000bf86270 */
[----:B------:R-:W-:Y:S01]  /*c5c0*/  VIADD R20, R3, 0x50 ;  /* 0x0000005003147836 */ /* 0x000fe20000000000 */
[----:B------:R-:W-:Y:S01]  /*c5d0*/  ISETP.GE.AND P5, PT, R13, UR4, PT ;  /* 0x000000040d007c0c */ /* 0x000fe2000bfa6270 */
[----:B01----:R-:W-:Y:S01]  /*c5e0*/  @!P2 IMAD.WIDE R4, R3, 0x4, R6 ;  /* 0x000000040304a825 */ /* 0x003fe200078e0206 */
[----:B------:R-:W-:-:S02]  /*c5f0*/  ISETP.GE.AND P6, PT, R14, UR4, PT ;  /* 0x000000040e007c0c */ /* 0x000fc4000bfc6270 */
[----:B------:R-:W-:Y:S01]  /*c600*/  @!P3 LEA.HI R0, R0, R0, RZ, 0x1 ;  /* 0x000000000000b211 */ /* 0x000fe200078f08ff */
[C---:B------:R-:W-:Y:S01]  /*c610*/  VIADD R21, R3.reuse, 0x78 ;  /* 0x0000007803157836 */ /* 0x040fe20000000000 */
[----:B------:R0:W-:Y:S01]  /*c620*/  @!P2 ST.E.64 desc[UR6][R4.64], R26 ;  /* 0x0000001a0400a985 */ /* 0x0001e2000c101b06 */
[----:B------:R-:W-:Y:S02]  /*c630*/  @!P0 LEA.HI R2, R2, R2, RZ, 0x1 ;  /* 0x0000000202028211 */ /* 0x000fe400078f08ff */
[----:B------:R-:W-:Y:S01]  /*c640*/  @!P3 LOP3.LUT R9, R0, 0xfffffffe, RZ, 0xc0, !PT ;  /* 0xfffffffe0009b812 */ /* 0x000fe200078ec0ff */
[----:B------:R-:W-:Y:S01]  /*c650*/  VIADD R0, R3, 0x20 ;  /* 0x0000002003007836 */ /* 0x000fe20000000000 */
[----:B------:R-:W-:Y:S02]  /*c660*/  @!P1 LEA.HI R10, R10, R10, RZ, 0x1 ;  /* 0x0000000a0a0a9211 */ /* 0x000fe400078f08ff */
[----:B------:R-:W-:Y:S01]  /*c670*/  @!P4 LEA.HI R12, R12, R12, RZ, 0x1 ;  /* 0x0000000c0c0cc211 */ /* 0x000fe200078f08ff */
[----:B------:R-:W-:Y:S01]  /*c680*/  @!P3 IMAD.WIDE R8, R9, 0x4, R6 ;  /* 0x000000040908b825 */ /* 0x000fe200078e0206 */
[----:B------:R-:W-:-:S02]  /*c690*/  ISETP.GE.AND P2, PT, R0, UR4, PT ;  /* 0x0000000400007c0c */ /* 0x000fc4000bf46270 */
[----:B------:R-:W-:Y:S02]  /*c6a0*/  @!P6 LEA.HI R14, R14, R14, RZ, 0x1 ;  /* 0x0000000e0e0ee211 */ /* 0x000fe400078f08ff */
[----:B------:R1:W-:Y:S01]  /*c6b0*/  @!P3 ST.E.64 desc[UR6][R8.64], R30 ;  /* 0x0000001e0800b985 */ /* 0x0003e2000c101b06 */
[----:B------:R-:W-:Y:S02]  /*c6c0*/  ISETP.GE.AND P3, PT, R11, UR4, PT ;  /* 0x000000040b007c0c */ /* 0x000fe4000bf66270 */
[----:B0-----:R-:W-:Y:S02]  /*c6d0*/  @!P0 LOP3.LUT R5, R2, 0xfffffffe, RZ, 0xc0, !PT ;  /* 0xfffffffe02058812 */ /* 0x001fe400078ec0ff */
[----:B------:R-:W-:Y:S02]  /*c6e0*/  @!P4 LOP3.LUT R15, R12, 0xfffffffe, RZ, 0xc0, !PT ;  /* 0xfffffffe0c0fc812 */ /* 0x000fe400078ec0ff */
[----:B------:R-:W-:Y:S01]  /*c6f0*/  @!P6 LOP3.LUT R19, R14, 0xfffffffe, RZ, 0xc0, !PT ;  /* 0xfffffffe0e13e812 */ /* 0x000fe200078ec0ff */
[----:B------:R-:W-:Y:S01]  /*c700*/  @!P0 IMAD.WIDE R4, R5, 0x4, R6 ;  /* 0x0000000405048825 */ /* 0x000fe200078e0206 */
[----:B------:R-:W-:-:S04]  /*c710*/  @!P2 LEA.HI R0, R0, R0, RZ, 0x1 ;  /* 0x000000000000a211 */ /* 0x000fc800078f08ff */
[----:B------:R0:W-:Y:S01]  /*c720*/  @!P0 ST.E.64 desc[UR6][R4.64], R34 ;  /* 0x0000002204008985 */ /* 0x0001e2000c101b06 */
[----:B-1----:R-:W-:Y:S02]  /*c730*/  @!P1 LOP3.LUT R9, R10, 0xfffffffe, RZ, 0xc0, !PT ;  /* 0xfffffffe0a099812 */ /* 0x002fe400078ec0ff */
[----:B------:R-:W-:Y:S02]  /*c740*/  @!P3 LEA.HI R2, R11, R11, RZ, 0x1 ;  /* 0x0000000b0b02b211 */ /* 0x000fe400078f08ff */
[----:B------:R-:W-:Y:S01]  /*c750*/  @!P5 LEA.HI R10, R13, R13, RZ, 0x1 ;  /* 0x0000000d0d0ad211 */ /* 0x000fe200078f08ff */
[--C-:B------:R-:W-:Y:S01]  /*c760*/  @!P1 IMAD.WIDE R8, R9, 0x4, R6.reuse ;  /* 0x0000000409089825 */ /* 0x100fe200078e0206 */
[----:B------:R-:W-:Y:S02]  /*c770*/  @!P2 LOP3.LUT R11, R0, 0xfffffffe, RZ, 0xc0, !PT ;  /* 0xfffffffe000ba812 */ /* 0x000fe400078ec0ff */
[----:B------:R-:W-:Y:S01]  /*c780*/  @!P3 LOP3.LUT R13, R2, 0xfffffffe, RZ, 0xc0, !PT ;  /* 0xfffffffe020db812 */ /* 0x000fe200078ec0ff */
[----:B------:R-:W-:Y:S01]  /*c790*/  VIADD R0, R3, 0x58 ;  /* 0x0000005803007836 */ /* 0x000fe20000000000 */
[----:B------:R-:W-:Y:S01]  /*c7a0*/  @!P5 LOP3.LUT R17, R10, 0xfffffffe, RZ, 0xc0, !PT ;  /* 0xfffffffe0a11d812 */ /* 0x000fe200078ec0ff */
[----:B------:R1:W-:Y:S01]  /*c7b0*/  @!P1 ST.E.64 desc[UR6][R8.64], R38 ;  /* 0x0000002608009985 */ /* 0x0003e2000c101b06 */
[----:B------:R-:W-:Y:S01]  /*c7c0*/  ISETP.GE.AND P1, PT, R16, UR4, PT ;  /* 0x0000000410007c0c */ /* 0x000fe2000bf26270 */
[----:B0-----:R-:W-:Y:S01]  /*c7d0*/  @!P2 IMAD.WIDE R4, R11, 0x4, R6 ;  /* 0x000000040b04a825 */ /* 0x001fe200078e0206 */
[----:B------:R-:W-:-:S03]  /*c7e0*/  ISETP.GE.AND P0, PT, R20, UR4, PT ;  /* 0x0000000414007c0c */ /* 0x000fc6000bf06270 */
[--C-:B------:R-:W-:Y:S01]  /*c7f0*/  @!P4 IMAD.WIDE R10, R15, 0x4, R6.reuse ;  /* 0x000000040f0ac825 */ /* 0x100fe200078e0206 */
[----:B------:R0:W-:Y:S01]  /*c800*/  @!P2 ST.E.64 desc[UR6][R4.64], R42 ;  /* 0x0000002a0400a985 */ /* 0x0001e2000c101b06 */
[----:B------:R-:W-:Y:S02]  /*c810*/  ISETP.GE.AND P2, PT, R0, UR4, PT ;  /* 0x0000000400007c0c */ /* 0x000fe4000bf46270 */
[----:B------:R-:W-:-:S04]  /*c820*/  @!P6 IMAD.WIDE R14, R19, 0x4, R6 ;  /* 0x00000004130ee825 */ /* 0x000fc800078e0206 */
[--C-:B-1----:R-:W-:Y:S01]  /*c830*/  @!P3 IMAD.WIDE R8, R13, 0x4, R6.reuse ;  /* 0x000000040d08b825 */ /* 0x102fe200078e0206 */
[----:B------:R-:W-:Y:S02]  /*c840*/  @!P1 LEA.HI R16, R16, R16, RZ, 0x1 ;  /* 0x0000001010109211 */ /* 0x000fe400078f08ff */
[----:B------:R-:W-:Y:S01]  /*c850*/  @!P0 LEA.HI R20, R20, R20, RZ, 0x1 ;  /* 0x0000001414148211 */ /* 0x000fe200078f08ff */
[----:B------:R-:W-:Y:S01]  /*c860*/  @!P5 IMAD.WIDE R12, R17, 0x4, R6 ;  /* 0x00000004110cd825 */ /* 0x000fe200078e0206 */
[----:B------:R1:W-:Y:S01]  /*c870*/  @!P3 ST.E.64 desc[UR6][R8.64], R46 ;  /* 0x0000002e0800b985 */ /* 0x0003e2000c101b06 */
[----:B------:R-:W-:Y:S02]  /*c880*/  ISETP.GE.AND P3, PT, R21, UR4, PT ;  /* 0x0000000415007c0c */ /* 0x000fe4000bf66270 */
[C---:B------:R-:W-:Y:S01]  /*c890*/  VIADD R2, R3.reuse, 0x60 ;  /* 0x0000006003027836 */ /* 0x040fe20000000000 */
[----:B------:R2:W-:Y:S01]  /*c8a0*/  @!P4 ST.E.64 desc[UR6][R10.64], R50 ;  /* 0x000000320a00c985 */ /* 0x0005e2000c101b06 */
[C---:B------:R-:W-:Y:S01]  /*c8b0*/  VIADD R17, R3.reuse, 0x68 ;  /* 0x0000006803117836 */ /* 0x040fe20000000000 */
[----:B0-----:R-:W-:Y:S01]  /*c8c0*/  @!P1 LOP3.LUT R5, R16, 0xfffffffe, RZ, 0xc0, !PT ;  /* 0xfffffffe10059812 */ /* 0x001fe200078ec0ff */
[----:B------:R-:W-:Y:S01]  /*c8d0*/  VIADD R19, R3, 0x70 ;  /* 0x0000007003137836 */ /* 0x000fe20000000000 */
[----:B------:R0:W-:Y:S01]  /*c8e0*/  @!P5 ST.E.64 desc[UR6][R12.64], R54 ;  /* 0x000000360c00d985 */ /* 0x0001e2000c101b06 */
[----:B------:R-:W-:-:S02]  /*c8f0*/  @!P2 LEA.HI R0, R0, R0, RZ, 0x1 ;  /* 0x000000000000a211 */ /* 0x000fc400078f08ff */
[----:B------:R-:W-:Y:S01]  /*c900*/  ISETP.GE.AND P5, PT, R17, UR4, PT ;  /* 0x0000000411007c0c */ /* 0x000fe2000bfa6270 */
[----:B------:R-:W-:Y:S01]  /*c910*/  @!P6 ST.E.64 desc[UR6][R14.64], R58 ;  /* 0x0000003a0e00e985 */ /* 0x000fe2000c101b06 */
[----:B------:R-:W-:Y:S01]  /*c920*/  ISETP.GE.AND P6, PT, R2, UR4, PT ;  /* 0x0000000402007c0c */ /* 0x000fe2000bfc6270 */
[--C-:B------:R-:W-:Y:S01]  /*c930*/  @!P1 IMAD.WIDE R4, R5, 0x4, R6.reuse ;  /* 0x0000000405049825 */ /* 0x100fe200078e0206 */
[----:B------:R-:W-:Y:S02]  /*c940*/  ISETP.GE.AND P4, PT, R19, UR4, PT ;  /* 0x0000000413007c0c */ /* 0x000fe4000bf86270 */
[----:B-1----:R-:W-:Y:S01]  /*c950*/  @!P0 LOP3.LUT R9, R20, 0xfffffffe, RZ, 0xc0, !PT ;  /* 0xfffffffe14098812 */ /* 0x002fe200078ec0ff */
[----:B------:R-:W-:Y:S01]  /*c960*/  VIADD R20, R3, 0x88 ;  /* 0x0000008803147836 */ /* 0x000fe20000000000 */
[----:B------:R-:W-:Y:S01]  /*c970*/  @!P3 LEA.HI R21, R21, R21, RZ, 0x1 ;  /* 0x000000151515b211 */ /* 0x000fe200078f08ff */
[----:B------:R1:W-:Y:S01]  /*c980*/  @!P1 ST.E.64 desc[UR6][R4.64], R62 ;  /* 0x0000003e04009985 */ /* 0x0003e2000c101b06 */
[----:B--2---:R-:W-:Y:S01]  /*c990*/  @!P2 LOP3.LUT R11, R0, 0xfffffffe, RZ, 0xc0, !PT ;  /* 0xfffffffe000ba812 */ /* 0x004fe200078ec0ff */
[----:B------:R-:W-:Y:S01]  /*c9a0*/  @!P0 IMAD.WIDE R8, R9, 0x4, R6 ;  /* 0x0000000409088825 */ /* 0x000fe200078e0206 */
[----:B------:R-:W-:-:S02]  /*c9b0*/  IADD3 R16, R3, 0x80, RZ ;  /* 0x0000008003107810 */ /* 0x000fc40007ffe0ff */
[----:B------:R-:W-:Y:S01]  /*c9c0*/  @!P5 LEA.HI R17, R17, R17, RZ, 0x1 ;  /* 0x000000111111d211 */ /* 0x000fe200078f08ff */
[----:B------:R-:W-:Y:S01]  /*c9d0*/  VIADD R0, R3, 0x90 ;  /* 0x0000009003007836 */ /* 0x000fe20000000000 */
[----:B------:R-:W-:Y:S01]  /*c9e0*/  @!P6 LEA.HI R2, R2, R2, RZ, 0x1 ;  /* 0x000000020202e211 */ /* 0x000fe200078f08ff */
[----:B------:R2:W-:Y:S01]  /*c9f0*/  @!P0 ST.E.64 desc[UR6][R8.64], R66 ;  /* 0x0000004208008985 */ /* 0x0005e2000c101b06 */
[----:B------:R-:W-:Y:S02]  /*ca00*/  @!P4 LEA.HI R19, R19, R19, RZ, 0x1 ;  /* 0x000000131313c211 */ /* 0x000fe400078f08ff */
[----:B0-----:R-:W-:Y:S01]  /*ca10*/  @!P6 LOP3.LUT R13, R2, 0xfffffffe, RZ, 0xc0, !PT ;  /* 0xfffffffe020de812 */ /* 0x001fe200078ec0ff */
[----:B------:R-:W-:Y:S01]  /*ca20*/  VIADD R2, R3, 0x98 ;  /* 0x0000009803027836 */ /* 0x000fe20000000000 */
[----:B------:R-:W-:Y:S01]  /*ca30*/  @!P5 LOP3.LUT R17, R17, 0xfffffffe, RZ, 0xc0, !PT ;  /* 0xfffffffe1111d812 */ /* 0x000fe200078ec0ff */
[----:B-1----:R-:W-:Y:S01]  /*ca40*/  @!P2 IMAD.WIDE R4, R11, 0x4, R6 ;  /* 0x000000040b04a825 */ /* 0x002fe200078e0206 */
[----:B------:R-:W-:-:S02]  /*ca50*/  @!P4 LOP3.LUT R19, R19, 0xfffffffe, RZ, 0xc0, !PT ;  /* 0xfffffffe1313c812 */ /* 0x000fc400078ec0ff */
[----:B------:R-:W-:Y:S01]  /*ca60*/  @!P3 LOP3.LUT R15, R21, 0xfffffffe, RZ, 0xc0, !PT ;  /* 0xfffffffe150fb812 */ /* 0x000fe200078ec0ff */
[--C-:B------:R-:W-:Y:S01]  /*ca70*/  @!P5 IMAD.WIDE R10, R17, 0x4, R6.reuse ;  /* 0x00000004110ad825 */ /* 0x100fe200078e0206 */
[----:B------:R-:W-:Y:S01]  /*ca80*/  ISETP.GE.AND P0, PT, R16, UR4, PT ;  /* 0x0000000410007c0c */ /* 0x000fe2000bf06270 */
[----:B------:R0:W-:Y:S01]  /*ca90*/  @!P2 ST.E.64 desc[UR6][R4.64], R70 ;  /* 0x000000460400a985 */ /* 0x0001e2000c101b06 */
[----:B------:R-:W-:Y:S01]  /*caa0*/  ISETP.GE.AND P1, PT, R20, UR4, PT ;  /* 0x0000000414007c0c */ /* 0x000fe2000bf26270 */
[----:B--2---:R-:W-:Y:S01]  /*cab0*/  @!P6 IMAD.WIDE R8, R13, 0x4, R6 ;  /* 0x000000040d08e825 */ /* 0x004fe200078e0206 */
[----:B------:R-:W-:-:S03]  /*cac0*/  ISETP.GE.AND P2, PT, R0, UR4, PT ;  /* 0x0000000400007c0c */ /* 0x000fc6000bf46270 */
[--C-:B------:R-:W-:Y:S01]  /*cad0*/  @!P4 IMAD.WIDE R12, R19, 0x4, R6.reuse ;  /* 0x00000004130cc825 */ /* 0x100fe200078e0206 */
[----:B------:R1:W-:Y:S03]  /*cae0*/  @!P6 ST.E.64 desc[UR6][R8.64], R74 ;  /* 0x0000004a0800e985 */ /* 0x0003e6000c101b06 */
[----:B------:R-:W-:Y:S01]  /*caf0*/  @!P3 IMAD.WIDE R14, R15, 0x4, R6 ;  /* 0x000000040f0eb825 */ /* 0x000fe200078e0206 */
[----:B------:R2:W-:Y:S01]  /*cb00*/  @!P5 ST.E.64 desc[UR6][R10.64], R78 ;  /* 0x0000004e0a00d985 */ /* 0x0005e2000c101b06 */
[----:B------:R-:W-:Y:S02]  /*cb10*/  @!P0 LEA.HI R16, R16, R16, RZ, 0x1 ;  /* 0x0000001010108211 */ /* 0x000fe400078f08ff */
[C---:B------:R-:W-:Y:S01]  /*cb20*/  VIADD R17, R3.reuse, 0xa0 ;  /* 0x000000a003117836 */ /* 0x040fe20000000000 */
[----:B------:R3:W-:Y:S01]  /*cb30*/  @!P4 ST.E.64 desc[UR6][R12.64], R82 ;  /* 0x000000520c00c985 */ /* 0x0007e2000c101b06 */
[C---:B------:R-:W-:Y:S01]  /*cb40*/  VIADD R19, R3.reuse, 0xa8 ;  /* 0x000000a803137836 */ /* 0x040fe20000000000 */
[----:B------:R-:W-:Y:S01]  /*cb50*/  @!P1 LEA.HI R20, R20, R20, RZ, 0x1 ;  /* 0x0000001414149211 */ /* 0x000fe200078f08ff */
[----:B------:R-:W-:Y:S01]  /*cb60*/  VIADD R21, R3, 0xb0 ;  /* 0x000000b003157836 */ /* 0x000fe20000000000 */
[----:B------:R-:W-:Y:S01]  /*cb70*/  @!P3 ST.E.64 desc[UR6][R14.64], R86 ;  /* 0x000000560e00b985 */ /* 0x000fe2000c101b06 */
[----:B------:R-:W-:-:S02]  /*cb80*/  ISETP.GE.AND P3, PT, R2, UR4, PT ;  /* 0x0000000402007c0c */ /* 0x000fc4000bf66270 */
[----:B------:R-:W-:Y:S02]  /*cb90*/  ISETP.GE.AND P4, PT, R17, UR4, PT ;  /* 0x0000000411007c0c */ /* 0x000fe4000bf86270 */
[----:B------:R-:W-:Y:S02]  /*cba0*/  ISETP.GE.AND P5, PT, R19, UR4, PT ;  /* 0x0000000413007c0c */ /* 0x000fe4000bfa6270 */
[----:B------:R-:W-:Y:S02]  /*cbb0*/  ISETP.GE.AND P6, PT, R21, UR4, PT ;  /* 0x0000000415007c0c */ /* 0x000fe4000bfc6270 */
[----:B0-----:R-:W-:Y:S02]  /*cbc0*/  @!P0 LOP3.LUT R5, R16, 0xfffffffe, RZ, 0xc0, !PT ;  /* 0xfffffffe10058812 */ /* 0x001fe400078ec0ff */
[----:B-1----:R-:W-:Y:S02]  /*cbd0*/  @!P1 LOP3.LUT R9, R20, 0xfffffffe, RZ, 0xc0, !PT ;  /* 0xfffffffe14099812 */ /* 0x002fe400078ec0ff */
[----:B------:R-:W-:Y:S01]  /*cbe0*/  @!P2 LEA.HI R0, R0, R0, RZ, 0x1 ;  /* 0x000000000000a211 */ /* 0x000fe200078f08ff */
[----:B------:R-:W-:Y:S01]  /*cbf0*/  @!P0 IMAD.WIDE R4, R5, 0x4, R6 ;  /* 0x0000000405048825 */ /* 0x000fe200078e0206 */
[----:B------:R-:W-:-:S02]  /*cc00*/  @!P3 LEA.HI R2, R2, R2, RZ, 0x1 ;  /* 0x000000020202b211 */ /* 0x000fc400078f08ff */
[----:B------:R-:W-:Y:S01]  /*cc10*/  @!P4 LEA.HI R17, R17, R17, RZ, 0x1 ;  /* 0x000000111111c211 */ /* 0x000fe200078f08ff */
[----:B------:R-:W-:Y:S01]  /*cc20*/  @!P1 IMAD.WIDE R8, R9, 0x4, R6 ;  /* 0x0000000409089825 */ /* 0x000fe200078e0206 */
[----:B------:R-:W-:Y:S01]  /*cc30*/  IADD3 R3, R3, 0xb8, RZ ;  /* 0x000000b803037810 */ /* 0x000fe20007ffe0ff */
[----:B------:R0:W-:Y:S01]  /*cc40*/  @!P0 ST.E.64 desc[UR6][R4.64], R90 ;  /* 0x0000005a04008985 */ /* 0x0001e2000c101b06 */
[----:B------:R-:W-:Y:S02]  /*cc50*/  @!P5 LEA.HI R19, R19, R19, RZ, 0x1 ;  /* 0x000000131313d211 */ /* 0x000fe400078f08ff */
[----:B------:R-:W-:Y:S01]  /*cc60*/  @!P6 LEA.HI R21, R21, R21, RZ, 0x1 ;  /* 0x000000151515e211 */ /* 0x000fe200078f08ff */
[----:B------:R1:W-:Y:S01]  /*cc70*/  @!P1 ST.E.64 desc[UR6][R8.64], R94 ;  /* 0x0000005e08009985 */ /* 0x0003e2000c101b06 */
[----:B--2---:R-:W-:Y:S02]  /*cc80*/  @!P2 LOP3.LUT R11, R0, 0xfffffffe, RZ, 0xc0, !PT ;  /* 0xfffffffe000ba812 */ /* 0x004fe400078ec0ff */
[----:B---3--:R-:W-:-:S02]  /*cc90*/  @!P3 LOP3.LUT R13, R2, 0xfffffffe, RZ, 0xc0, !PT ;  /* 0xfffffffe020db812 */ /* 0x008fc400078ec0ff */
[----:B------:R-:W-:Y:S02]  /*cca0*/  @!P4 LOP3.LUT R17, R17, 0xfffffffe, RZ, 0xc0, !PT ;  /* 0xfffffffe1111c812 */ /* 0x000fe400078ec0ff */
[----:B------:R-:W-:Y:S02]  /*ccb0*/  ISETP.GE.AND P0, PT, R3, UR4, PT ;  /* 0x0000000403007c0c */ /* 0x000fe4000bf06270 */
[----:B------:R-:W-:Y:S01]  /*ccc0*/  @!P5 LOP3.LUT R19, R19, 0xfffffffe, RZ, 0xc0, !PT ;  /* 0xfffffffe1313d812 */ /* 0x000fe200078ec0ff */
[----:B0-----:R-:W-:Y:S01]  /*ccd0*/  @!P2 IMAD.WIDE R4, R11, 0x4, R6 ;  /* 0x000000040b04a825 */ /* 0x001fe200078e0206 */
[----:B------:R-:W-:-:S03]  /*cce0*/  @!P6 LOP3.LUT R15, R21, 0xfffffffe, RZ, 0xc0, !PT ;  /* 0xfffffffe150fe812 */ /* 0x000fc600078ec0ff */
[--C-:B-1----:R-:W-:Y:S01]  /*ccf0*/  @!P3 IMAD.WIDE R8, R13, 0x4, R6.reuse ;  /* 0x000000040d08b825 */ /* 0x102fe200078e0206 */
[----:B------:R4:W-:Y:S03]  /*cd00*/  @!P2 ST.E.64 desc[UR6][R4.64], R98 ;  /* 0x000000620400a985 */ /* 0x0009e6000c101b06 */
[--C-:B------:R-:W-:Y:S01]  /*cd10*/  @!P4 IMAD.WIDE R10, R17, 0x4, R6.reuse ;  /* 0x00000004110ac825 */ /* 0x100fe200078e0206 */
[----:B------:R4:W-:Y:S03]  /*cd20*/  @!P3 ST.E.64 desc[UR6][R8.64], R102 ;  /* 0x000000660800b985 */ /* 0x0009e6000c101b06 */
[--C-:B------:R-:W-:Y:S01]  /*cd30*/  @!P5 IMAD.WIDE R12, R19, 0x4, R6.reuse ;  /* 0x00000004130cd825 */ /* 0x100fe200078e0206 */
[----:B------:R4:W-:Y:S03]  /*cd40*/  @!P4 ST.E.64 desc[UR6][R10.64], R106 ;  /* 0x0000006a0a00c985 */ /* 0x0009e6000c101b06 */
[----:B------:R-:W-:Y:S01]  /*cd50*/  @!P6 IMAD.WIDE R14, R15, 0x4, R6 ;  /* 0x000000040f0ee825 */ /* 0x000fe200078e0206 */
[----:B------:R4:W-:Y:S04]  /*cd60*/  @!P5 ST.E.64 desc[UR6][R12.64], R110 ;  /* 0x0000006e0c00d985 */ /* 0x0009e8000c101b06 */
[----:B------:R4:W-:Y:S01]  /*cd70*/  @!P6 ST.E.64 desc[UR6][R14.64], R114 ;  /* 0x000000720e00e985 */ /* 0x0009e2000c101b06 */
[----:B------:R-:W-:Y:S05]  /*cd80*/  @P0 BRA `(.L_x_10) ;  /* 0x0000004400900947 */ /* 0x000fea0003800000 */
[----:B------:R-:W-:Y:S01]  /*cd90*/  LEA.HI R3, R3, R3, RZ, 0x1 ;  /* 0x0000000303037211 */ /* 0x000fe200078f08ff */
[----:B------:R-:W-:-:S03]  /*cda0*/  ULDC.64 UR4, c[0x0][0x208] ;  /* 0x0000820000047ab9 */ /* 0x000fc60000000a00 */
[----:B------:R-:W-:-:S05]  /*cdb0*/  LOP3.LUT R3, R3, 0xfffffffe, RZ, 0xc0, !PT ;  /* 0xfffffffe03037812 */ /* 0x000fca00078ec0ff */
[----:B------:R-:W-:-:S05]  /*cdc0*/  IMAD.WIDE R6, R3, 0x4, R6 ;  /* 0x0000000403067825 */ /* 0x000fca00078e0206 */
[----:B------:R0:W-:Y:S01]  /*cdd0*/  ST.E.64 desc[UR4][R6.64], R118 ;  /* 0x0000007606007985 */ /* 0x0001e2000c101b04 */
[----:B------:R-:W-:Y:S05]  /*cde0*/  BRA `(.L_x_10) ;  /* 0x0000004400787947 */ /* 0x000fea0003800000 */
.L_x_33:
[----:B------:R-:W0:Y:S02]  /*cdf0*/  S2R R0, SR_TID.X ;  /* 0x0000000000007919 */ /* 0x000e240000002100 */
[----:B0-----:R-:W-:-:S05]  /*ce00*/  VIADD R2, R0, 0xffffff80 ;  /* 0xffffff8000027836 */ /* 0x001fca0000000000 */
[----:B------:R-:W-:-:S13]  /*ce10*/  ISETP.GT.AND P0, PT, R2, 0x7f, PT ;  /* 0x0000007f0200780c */ /* 0x000fda0003f04270 */
[----:B------:R-:W-:Y:S05]  /*ce20*/  @P0 BRA `(.L_x_10) ;  /* 0x0000004400680947 */ /* 0x000fea0003800000 */
[----:B------:R-:W0:Y:S01]  /*ce30*/  S2R R3, SR_CTAID.X ;  /* 0x0000000000037919 */ /* 0x000e220000002500 */
[----:B------:R-:W1:Y:S01]  /*ce40*/  LDC R6, c[0x0][0xbe8] ;  /* 0x0002fa00ff067b82 */ /* 0x000e620000000800 */
[----:B------:R-:W-:Y:S01]  /*ce50*/  ULDC UR4, c[0x0][0xa88] ;  /* 0x0002a20000047ab9 */ /* 0x000fe20000000800 */
[----:B0-----:R-:W-:Y:S02]  /*ce60*/  IMAD R0, R3, 0x80, R0 ;  /* 0x0000008003007824 */ /* 0x001fe400078e0200 */
[----:B-1----:R-:W-:Y:S02]  /*ce70*/  IMAD R3, R6, UR4, RZ ;  /* 0x0000000406037c24 */ /* 0x002fe4000f8e02ff */
[----:B------:R-:W-:-:S05]  /*ce80*/  VIADD R0, R0, 0xffffff80 ;  /* 0xffffff8000007836 */ /* 0x000fca0000000000 */
[----:B------:R-:W-:-:S13]  /*ce90*/  ISETP.GE.AND P0, PT, R0, R3, PT ;  /* 0x000000030000720c */ /* 0x000fda0003f06270 */
[----:B------:R-:W-:Y:S05]  /*cea0*/  @P0 BRA `(.L_x_10) ;  /* 0x0000004400480947 */ /* 0x000fea0003800000 */
[----:B------:R-:W-:Y:S01]  /*ceb0*/  ISETP.NE.AND P0, PT, R6, 0x1, PT ;  /* 0x000000010600780c */ /* 0x000fe20003f05270 */
[----:B------:R-:W0:Y:S01]  /*cec0*/  S2UR UR7, SR_CTAID.Z ;  /* 0x00000000000779c3 */ /* 0x000e220000002700 */
[----:B------:R-:W-:Y:S01]  /*ced0*/  R2UR UR11, R18 ;  /* 0x00000000120b72ca */ /* 0x000fe200000e0000 */
[----:B------:R-:W-:Y:S01]  /*cee0*/  ULDC.64 UR8, c[0x0][0xbd0] ;  /* 0x0002f40000087ab9 */ /* 0x000fe20000000a00 */
[----:B------:R-:W-:Y:S01]  /*cef0*/  IMAD.MOV.U32 R5, RZ, RZ, R0 ;  /* 0x000000ffff057224 */ /* 0x000fe200078e0000 */
[----:B------:R-:W-:-:S04]  /*cf00*/  ULDC.64 UR12, c[0x0][0x208] ;  /* 0x00008200000c7ab9 */ /* 0x000fc80000000a00 */
[----:B------:R-:W1:Y:S06]  /*cf10*/  LDC.64 R10, c[0x0][0xbd8] ;  /* 0x0002f600ff0a7b82 */ /* 0x000e6c0000000a00 */
[----:B------:R-:W-:Y:S02]  /*cf20*/  USHF.R.S32.HI UR6, URZ, 0x1f, UR11 ;  /* 0x0000001f3f067899 */ /* 0x000fe4000801140b */
[----:B------:R-:W2:Y:S01]  /*cf30*/  @P0 LDC R7, c[0x0][0xbec] ;  /* 0x0002fb00ff070b82 */ /* 0x000ea20000000800 */
[----:B------:R-:W-:Y:S02]  /*cf40*/  UIMAD.WIDE.U32 UR4, UR11, UR8, URZ ;  /* 0x000000080b0472a5 */ /* 0x000fe4000f8e003f */
[----:B------:R-:W-:-:S04]  /*cf50*/  UIMAD UR6, UR6, UR8, URZ ;  /* 0x00000008060672a4 */ /* 0x000fc8000f8e023f */
[----:B------:R-:W-:Y:S01]  /*cf60*/  UIMAD UR6, UR11, UR9, UR6 ;  /* 0x000000090b0672a4 */ /* 0x000fe2000f8e0206 */
[----:B------:R-:W3:Y:S01]  /*cf70*/  @P0 LDC R9, c[0x0][0xbf0] ;  /* 0x0002fc00ff090b82 */ /* 0x000ee20000000800 */
[----:B0-----:R-:W-:Y:S01]  /*cf80*/  USHF.R.S32.HI UR8, URZ, 0x1f, UR7 ;  /* 0x0000001f3f087899 */ /* 0x001fe20008011407 */
[----:B------:R-:W-:Y:S01]  /*cf90*/  IMAD.U32 R3, RZ, RZ, UR5 ;  /* 0x00000005ff037e24 */ /* 0x000fe2000f8e00ff */
[----:B------:R-:W-:Y:S01]  /*cfa0*/  UIADD3 UR6, UR5, UR6, URZ ;  /* 0x0000000605067290 */ /* 0x000fe2000fffe03f */
[----:B------:R-:W-:Y:S02]  /*cfb0*/  IMAD.U32 R2, RZ, RZ, UR4 ;  /* 0x00000004ff027e24 */ /* 0x000fe4000f8e00ff */
[----:B------:R-:W-:Y:S02]  /*cfc0*/  ULDC.64 UR4, c[0x0][0xbe0] ;  /* 0x0002f80000047ab9 */ /* 0x000fe40000000a00 */
[----:B------:R-:W0:Y:S01]  /*cfd0*/  S2UR UR10, SR_CTAID.Y ;  /* 0x00000000000a79c3 */ /* 0x000e220000002600 */
[----:B------:R-:W-:Y:S01]  /*cfe0*/  MOV R3, UR6 ;  /* 0x0000000600037c02 */ /* 0x000fe20008000f00 */
[----:B-1----:R-:W-:-:S04]  /*cff0*/  IMAD R12, R10, UR8, RZ ;  /* 0x000000080a0c7c24 */ /* 0x002fc8000f8e02ff */
[----:B------:R-:W-:Y:S02]  /*d000*/  IMAD R11, R11, UR7, R12 ;  /* 0x000000070b0b7c24 */ /* 0x000fe4000f8e020c */
[----:B------:R-:W0:Y:S01]  /*d010*/  LDC R8, c[0x0][0xc50] ;  /* 0x00031400ff087b82 */ /* 0x000e220000000800 */
[----:B--2---:R-:W-:-:S04]  /*d020*/  @P0 IMAD.HI.U32 R4, R0, R7, RZ ;  /* 0x0000000700040227 */ /* 0x004fc800078e00ff */
[----:B------:R-:W-:Y:S02]  /*d030*/  IMAD R7, RZ, RZ, -UR11 ;  /* 0x8000000bff077e24 */ /* 0x000fe4000f8e02ff */
[----:B------:R-:W-:Y:S01]  /*d040*/  IMAD.WIDE.U32 R2, R10, UR7, R2 ;  /* 0x000000070a027c25 */ /* 0x000fe2000f8e0002 */
[----:B---3--:R-:W-:-:S03]  /*d050*/  @P0 SHF.R.U32.HI R5, RZ, R9, R4 ;  /* 0x00000009ff050219 */ /* 0x008fc60000011604 */
[----:B------:R-:W-:Y:S02]  /*d060*/  IMAD.IADD R3, R11, 0x1, R3 ;  /* 0x000000010b037824 */ /* 0x000fe400078e0203 */
[----:B0-----:R-:W-:Y:S02]  /*d070*/  IMAD R9, R8, R7, UR10 ;  /* 0x0000000a08097e24 */ /* 0x001fe4000f8e0207 */
[----:B------:R-:W-:Y:S02]  /*d080*/  IMAD.MOV R7, RZ, RZ, -R5 ;  /* 0x000000ffff077224 */ /* 0x000fe400078e0a05 */
[----:B------:R-:W-:Y:S01]  /*d090*/  IMAD.WIDE.U32 R2, R9, UR4, R2 ;  /* 0x0000000409027c25 */ /* 0x000fe2000f8e0002 */
[----:B------:R-:W-:-:S03]  /*d0a0*/  SHF.R.S32.HI R4, RZ, 0x1f, R9 ;  /* 0x0000001fff047819 */ /* 0x000fc60000011409 */
[----:B------:R-:W-:Y:S01]  /*d0b0*/  IMAD R7, R6, R7, R0 ;  /* 0x0000000706077224 */ /* 0x000fe200078e0200 */
[----:B------:R-:W-:Y:S01]  /*d0c0*/  IADD3 R2, P0, R5, R2, RZ ;  /* 0x0000000205027210 */ /* 0x000fe20007f1e0ff */
[----:B------:R-:W-:-:S03]  /*d0d0*/  IMAD R4, R4, UR4, RZ ;  /* 0x0000000404047c24 */ /* 0x000fc6000f8e02ff */
[----:B------:R-:W-:Y:S01]  /*d0e0*/  SHF.R.S32.HI R0, RZ, 0x1f, R7 ;  /* 0x0000001fff007819 */ /* 0x000fe20000011407 */
[----:B------:R-:W-:Y:S01]  /*d0f0*/  IMAD R4, R9, UR5, R4 ;  /* 0x0000000509047c24 */ /* 0x000fe2000f8e0204 */
[----:B------:R-:W-:Y:S01]  /*d100*/  SHF.R.S32.HI R9, RZ, 0x1f, R5 ;  /* 0x0000001fff097819 */ /* 0x000fe20000011405 */
[----:B------:R-:W-:Y:S02]  /*d110*/  ULDC.64 UR4, c[0x0][0xbc8] ;  /* 0x0002f20000047ab9 */ /* 0x000fe40000000a00 */
[----:B------:R-:W-:Y:S01]  /*d120*/  IMAD R0, R0, UR4, RZ ;  /* 0x0000000400007c24 */ /* 0x000fe2000f8e02ff */
[----:B------:R-:W-:-:S03]  /*d130*/  IADD3.X R3, R9, R3, R4, P0, !PT ;  /* 0x0000000309037210 */ /* 0x000fc600007fe404 */
[C---:B------:R-:W-:Y:S02]  /*d140*/  IMAD R5, R7.reuse, UR5, R0 ;  /* 0x0000000507057c24 */ /* 0x040fe4000f8e0200 */
[----:B------:R-:W-:Y:S01]  /*d150*/  IMAD.WIDE.U32 R2, R7, UR4, R2 ;  /* 0x0000000407027c25 */ /* 0x000fe2000f8e0002 */
[----:B------:R-:W-:-:S03]  /*d160*/  ULDC.64 UR4, c[0x0][0xba8] ;  /* 0x0002ea0000047ab9 */ /* 0x000fc60000000a00 */
[----:B------:R-:W-:Y:S01]  /*d170*/  IMAD.IADD R3, R3, 0x1, R5 ;  /* 0x0000000103037824 */ /* 0x000fe200078e0205 */
[----:B------:R-:W-:-:S04]  /*d180*/  LEA R4, P0, R2, UR4, 0x2 ;  /* 0x0000000402047c11 */ /* 0x000fc8000f8010ff */
[----:B------:R-:W-:Y:S01]  /*d190*/  LEA.HI.X R5, R2, UR5, R3, 0x2, P0 ;  /* 0x0000000502057c11 */ /* 0x000fe200080f1403 */
[----:B------:R-:W-:-:S05]  /*d1a0*/  IMAD.MOV.U32 R3, RZ, RZ, -0x800000 ;  /* 0xff800000ff037424 */ /* 0x000fca00078e00ff */
[----:B------:R3:W-:Y:S01]  /*d1b0*/  STG.E desc[UR12][R4.64], R3 ;  /* 0x0000000304007986 */ /* 0x0007e2000c10190c */
[----:B------:R-:W-:Y:S05]  /*d1c0*/  BRA `(.L_x_10) ;  /* 0x0000004000807947 */ /* 0x000fea0003800000 */
.L_x_8:
[----:B------:R-:W-:-:S08]  /*d1d0*/  NOP ;  /* 0x0000000000007918 */ /* 0x000fd00000000000 */
[----:B0-----:R-:W0:-:S00]  /*d1e0*/  USETMAXREG.DEALLOC.CTAPOOL 0x18 ;  /* 0x00000018000079c8 */ /* 0x001e0000080e0500 */
[----:B0-----:R-:W-:Y:S01]  /*d1f0*/  LOP3.LUT R0, R0, 0x3, RZ, 0xc0, !PT ;  /* 0x0000000300007812 */ /* 0x001fe200078ec0ff */
[----:B------:R-:W0:Y:S05]  /*d200*/  S2R R19, SR_CTAID.Z ;  /* 0x0000000000137919 */ /* 0x000e2a0000002700 */
[----:B------:R-:W1:Y:S01]  /*d210*/  S2UR UR6, SR_CTAID.Y ;  /* 0x00000000000679c3 */ /* 0x000e620000002600 */
[----:B------:R-:W2:Y:S02]  /*d220*/  SHFL.IDX PT, R0, R0, RZ, 0x1f ;  /* 0x00001fff00007589 */ /* 0x000ea400000e0000 */
[----:B--2---:R-:W-:-:S13]  /*d230*/  ISETP.NE.AND P0, PT, R0, RZ, PT ;  /* 0x000000ff0000720c */ /* 0x004fda0003f05270 */
[----:B01----:R-:W-:Y:S05]  /*d240*/  @!P0 BRA `(.L_x_36) ;  /* 0x0000000000288947 */ /* 0x003fea0003800000 */
[----:B------:R-:W-:Y:S01]  /*d250*/  ULDC UR7, c[0x0][0xc50] ;  /* 0x0003140000077ab9 */ /* 0x000fe20000000800 */
[----:B------:R-:W-:Y:S01]  /*d260*/  UMOV UR36, UR6 ;  /* 0x0000000600247c82 */ /* 0x000fe20008000000 */
[----:B------:R-:W-:-:S06]  /*d270*/  UISETP.NE.AND UP0, UPT, UR7, 0x1, UPT ;  /* 0x000000010700788c */ /* 0x000fcc000bf05270 */
[----:B------:R-:W-:-:S13]  /*d280*/  PLOP3.LUT P0, PT, PT, PT, UP0, 0x80, 0x0 ;  /* 0x000000000000781c */ /* 0x000fda0003f0f008 */
[----:B------:R-:W-:Y:S05]  /*d290*/  @!P0 BRA `(.L_x_37) ;  /* 0x0000000000308947 */ /* 0x000fea0003800000 */
[----:B------:R-:W-:Y:S01]  /*d2a0*/  ULDC UR4, c[0x0][0xc54] ;  /* 0x0003150000047ab9 */ /* 0x000fe20000000800 */
[----:B------:R-:W-:Y:S01]  /*d2b0*/  ULDC UR36, c[0x0][0xc58] ;  /* 0x0003160000247ab9 */ /* 0x000fe20000000800 */
[----:B------:R-:W-:-:S04]  /*d2c0*/  UIMAD.WIDE.U32 UR4, UR6, UR4, URZ ;  /* 0x00000004060472a5 */ /* 0x000fc8000f8e003f */
[----:B------:R-:W-:Y:S01]  /*d2d0*/  USHF.R.U32.HI UR36, URZ, UR36, UR5 ;  /* 0x000000243f247299 */ /* 0x000fe20008011605 */
[----:B------:R-:W-:Y:S11]  /*d2e0*/  BRA `(.L_x_37) ;  /* 0x00000000001c7947 */ /* 0x000ff60003800000 */
.L_x_36:
[----:B------:R-:W-:Y:S01]  /*d2f0*/  ULDC UR7, c[0x0][0xc50] ;  /* 0x0003140000077ab9 */ /* 0x000fe20000000800 */
[----:B------:R-:W-:Y:S01]  /*d300*/  UMOV UR36, UR6 ;  /* 0x0000000600247c82 */ /* 0x000fe20008000000 */
[----:B------:R-:W-:-:S11]  /*d310*/  UISETP.NE.AND UP0, UPT, UR7, 0x1, UPT ;  /* 0x000000010700788c */ /* 0x000fd6000bf05270 */
[----:B------:R-:W-:Y:S01]  /*d320*/  @UP0 ULDC UR4, c[0x0][0xc54] ;  /* 0x0003150000040ab9 */ /* 0x000fe20000000800 */
[----:B------:R-:W-:Y:S01]  /*d330*/  @UP0 ULDC UR8, c[0x0][0xc58] ;  /* 0x0003160000080ab9 */ /* 0x000fe20000000800 */
[----:B------:R-:W-:-:S04]  /*d340*/  UIMAD.WIDE.U32 UR4, UR6, UR4, URZ ;  /* 0x00000004060472a5 */ /* 0x000fc8000f8e003f */
[----:B------:R-:W-:-:S12]  /*d350*/  @UP0 USHF.R.U32.HI UR36, URZ, UR8, UR5 ;  /* 0x000000083f240299 */ /* 0x000fd80008011605 */
.L_x_37:
[----:B------:R-:W-:Y:S01]  /*d360*/  ISETP.GE.AND P0, PT, R19, RZ, PT ;  /* 0x000000ff1300720c */ /* 0x000fe20003f06270 */
[----:B------:R-:W-:Y:S01]  /*d370*/  UIADD3 UR4, -UR36, URZ, URZ ;  /* 0x0000003f24047290 */ /* 0x000fe2000fffe13f */
[----:B------:R-:W-:Y:S01]  /*d380*/  IMAD.MOV.U32 R10, RZ, RZ, 0x1 ;  /* 0x00000001ff0a7424 */ /* 0x000fe200078e00ff */
[----:B------:R-:W-:Y:S01]  /*d390*/  MOV R0, RZ ;  /* 0x000000ff00007202 */ /* 0x000fe20000000f00 */
[----:B------:R-:W-:Y:S01]  /*d3a0*/  IMAD.MOV.U32 R3, RZ, RZ, 0x1 ;  /* 0x00000001ff037424 */ /* 0x000fe200078e00ff */
[----:B------:R-:W-:-:S08]  /*d3b0*/  UIMAD UR6, UR7, UR4, UR6 ;  /* 0x00000004070672a4 */ /* 0x000fd0000f8e0206 */
[----:B------:R-:W-:Y:S05]  /*d3c0*/  @!P0 BRA `(.L_x_38) ;  /* 0x0000003c00388947 */ /* 0x000fea0003800000 */
[----:B------:R-:W-:Y:S01]  /*d3d0*/  ULDC.64 UR4, c[0x0][0x418] ;  /* 0x0001060000047ab9 */ /* 0x000fe20000000a00 */
[----:B------:R-:W-:Y:S02]  /*d3e0*/  ULOP3.LUT UR42, UR6, 0xffff, URZ, 0xc0, !UPT ;  /* 0x0000ffff062a7892 */ /* 0x000fe4000f8ec03f */
[----:B------:R-:W-:Y:S01]  /*d3f0*/  UISETP.NE.U32.AND UP0, UPT, UR4, URZ, UPT ;  /* 0x0000003f0400728c */ /* 0x000fe2000bf05070 */
[----:B------:R-:W-:Y:S02]  /*d400*/  UMOV UR41, URZ ;  /* 0x0000003f00297c82 */ /* 0x000fe40008000000 */
[----:B------:R-:W-:Y:S01]  /*d410*/  ULDC UR4, c[0x0][0x424] ;  /* 0x0001090000047ab9 */ /* 0x000fe20000000800 */
[----:B------:R-:W-:-:S03]  /*d420*/  UISETP.NE.AND.EX UP0, UPT, UR5, URZ, UPT, UP0 ;  /* 0x0000003f0500728c */ /* 0x000fc6000bf05300 */
[----:B------:R-:W-:Y:S01]  /*d430*/  ULDC UR5, c[0x0][0x2f0] ;  /* 0x0000bc0000057ab9 */ /* 0x000fe20000000800 */
[----:B------:R-:W-:-:S04]  /*d440*/  USEL UR4, UR4, 0x1, UP0 ;  /* 0x0000000104047887 */ /* 0x000fc80008000000 */
[----:B------:R-:W-:-:S04]  /*d450*/  UIMAD UR4, UR4, UR5, URZ ;  /* 0x00000005040472a4 */ /* 0x000fc8000f8e023f */
[----:B------:R-:W-:Y:S02]  /*d460*/  UISETP.GE.AND UP0, UPT, UR4, 0x1, UPT ;  /* 0x000000010400788c */ /* 0x000fe4000bf06270 */
[----:B------:R-:W-:-:S03]  /*d470*/  UIADD3 UR5, UR4, 0x6f, URZ ;  /* 0x0000006f04057890 */ /* 0x000fc6000fffe03f */
[----:B------:R-:W-:Y:S01]  /*d480*/  UMOV UR4, URZ ;  /* 0x0000003f00047c82 */ /* 0x000fe20008000000 */
[----:B------:R-:W-:Y:S01]  /*d490*/  PLOP3.LUT P0, PT, PT, PT, UP0, 0x80, 0x0 ;  /* 0x000000000000781c */ /* 0x000fe20003f0f008 */
[----:B------:R-:W-:-:S04]  /*d4a0*/  UIMAD.WIDE UR4, UR5, -0x6db6db6d, UR4 ;  /* 0x92492493050478a5 */ /* 0x000fc8000f8e0204 */
[----:B------:R-:W-:-:S04]  /*d4b0*/  USHF.R.U32.HI UR39, URZ, 0x1f, UR5 ;  /* 0x0000001f3f277899 */ /* 0x000fc80008011605 */
        /* <DEDUP_REMOVED lines=9> */
[----:B------:R-:W-:Y:S01]  /*d550*/  IABS R4, R3 ;  /* 0x0000000300047213 */ /* 0x000fe20000000000 */
[----:B------:R-:W-:Y:S01]  /*d560*/  IMAD.U32 R3, RZ, RZ, UR7 ;  /* 0x00000007ff037e24 */ /* 0x000fe2000f8e00ff */
[----:B------:R-:W-:Y:S01]  /*d570*/  R2UR UR11, R0 ;  /* 0x00000000000b72ca */ /* 0x000fe200000e0000 */
[----:B------:R-:W-:Y:S02]  /*d580*/  ULOP3.LUT UR7, UR7, UR6, URZ, 0x3c, !UPT ;  /* 0x0000000607077292 */ /* 0x000fe4000f8e3c3f */
[----:B------:R-:W-:-:S10]  /*d590*/  IMAD.MOV R4, RZ, RZ, -R4 ;  /* 0x000000ffff047224 */ /* 0x000fd400078e0a04 */
[----:B------:R-:W0:Y:S08]  /*d5a0*/  I2F.RP R0, UR11 ;  /* 0x0000000b00007d06 */ /* 0x000e300008209400 */
[----:B0-----:R-:W0:Y:S02]  /*d5b0*/  MUFU.RCP R0, R0 ;  /* 0x0000000000007308 */ /* 0x001e240000001000 */
[----:B0-----:R-:W-:Y:S01]  /*d5c0*/  VIADD R2, R0, 0xffffffe ;  /* 0x0ffffffe00027836 */ /* 0x001fe20000000000 */
[----:B------:R-:W-:Y:S01]  /*d5d0*/  IABS R0, R3 ;  /* 0x0000000300007213 */ /* 0x000fe20000000000 */
[----:B------:R-:W-:-:S03]  /*d5e0*/  IMAD.MOV.U32 R3, RZ, RZ, R4 ;  /* 0x000000ffff037224 */ /* 0x000fc600078e0004 */
[----:B------:R-:W-:Y:S01]  /*d5f0*/  R2UR UR9, R0 ;  /* 0x00000000000972ca */ /* 0x000fe200000e0000 */
[----:B------:R-:W0:Y:S01]  /*d600*/  F2I.FTZ.U32.TRUNC.NTZ R2, R2 ;  /* 0x0000000200027305 */ /* 0x000e22000021f000 */
[----:B------:R-:W-:Y:S02]  /*d610*/  R2UR UR10, R3 ;  /* 0x00000000030a72ca */ /* 0x000fe400000e0000 */
[----:B0-----:R-:W-:-:S13]  /*d620*/  R2UR UR5, R2 ;  /* 0x00000000020572ca */ /* 0x001fda00000e0000 */
[----:B------:R-:W-:-:S04]  /*d630*/  UIADD3 UR8, URZ, -UR5, URZ ;  /* 0x800000053f087290 */ /* 0x000fc8000fffe03f */
[----:B------:R-:W-:-:S04]  /*d640*/  UIMAD UR8, UR8, UR11, URZ ;  /* 0x0000000b080872a4 */ /* 0x000fc8000f8e023f */
[----:B------:R-:W-:-:S04]  /*d650*/  UIMAD.WIDE.U32 UR4, UR5, UR8, UR4 ;  /* 0x00000008050472a5 */ /* 0x000fc8000f8e0004 */
[----:B------:R-:W-:-:S04]  /*d660*/  UIMAD.WIDE.U32 UR4, UR5, UR9, URZ ;  /* 0x00000009050472a5 */ /* 0x000fc8000f8e003f */
[----:B------:R-:W-:-:S04]  /*d670*/  UIMAD UR4, UR5, UR10, UR9 ;  /* 0x0000000a050472a4 */ /* 0x000fc8000f8e0209 */
[----:B------:R-:W-:-:S11]  /*d680*/  UISETP.GT.U32.AND UP1, UPT, UR11, UR4, UPT ;  /* 0x000000040b00728c */ /* 0x000fd6000bf24070 */
[----:B------:R-:W-:Y:S02]  /*d690*/  @!UP1 UIADD3 UR4, UR4, -UR11, URZ ;  /* 0x8000000b04049290 */ /* 0x000fe4000fffe03f */
[----:B------:R-:W-:Y:S02]  /*d6a0*/  @!UP1 UIADD3 UR5, UR5, 0x1, URZ ;  /* 0x0000000105059890 */ /* 0x000fe4000fffe03f */
[----:B------:R-:W-:Y:S02]  /*d6b0*/  UISETP.GE.U32.AND UP0, UPT, UR4, UR11, UPT ;  /* 0x0000000b0400728c */ /* 0x000fe4000bf06070 */
[----:B------:R-:W-:-:S09]  /*d6c0*/  UISETP.GE.AND UP1, UPT, UR7, URZ, UPT ;  /* 0x0000003f0700728c */ /* 0x000fd2000bf26270 */
[----:B------:R-:W-:Y:S02]  /*d6d0*/  @UP0 UIADD3 UR5, UR5, 0x1, URZ ;  /* 0x0000000105050890 */ /* 0x000fe4000fffe03f */
[----:B------:R-:W-:Y:S02]  /*d6e0*/  UISETP.NE.AND UP0, UPT, UR6, URZ, UPT ;  /* 0x0000003f0600728c */ /* 0x000fe4000bf05270 */
[----:B------:R-:W-:-:S09]  /*d6f0*/  @!UP1 UIADD3 UR5, -UR5, URZ, URZ ;  /* 0x0000003f05059290 */ /* 0x000fd2000fffe13f */
[----:B------:R-:W-:-:S07]  /*d700*/  @!UP0 ULOP3.LUT UR5, URZ, UR6, URZ, 0x33, !UPT ;  /* 0x000000063f058292 */ /* 0x000fce000f8e333f */
[----:B------:R-:W-:-:S05]  /*d710*/  UMOV UR41, UR5 ;  /* 0x0000000500297c82 */ /* 0x000fca0008000000 */
.L_x_39:
[----:B------:R-:W-:Y:S01]  /*d720*/  UIMAD UR40, UR42, UR41, URZ ;  /* 0x000000292a2872a4 */ /* 0x000fe2000f8e023f */
[----:B------:R-:W-:-:S05]  /*d730*/  MOV R0, UR39 ;  /* 0x0000002700007c02 */ /* 0x000fca0008000f00 */
[----:B------:R-:W-:-:S05]  /*d740*/  IMAD.U32 R3, RZ, RZ, UR40 ;  /* 0x00000028ff037e24 */ /* 0x000fca000f8e00ff */
[----:B------:R-:W-:Y:S01]  /*d750*/  VIADDMNMX R18, R3, UR41, R0, PT ;  /* 0x0000002903127c46 */ /* 0x000fe2000b800100 */
[----:B------:R-:W-:Y:S02]  /*d760*/  IMAD.MOV.U32 R0, RZ, RZ, RZ ;  /* 0x000000ffff007224 */ /* 0x000fe400078e00ff */
[----:B------:R-:W-:Y:S01]  /*d770*/  IMAD.MOV.U32 R3, RZ, RZ, 0x1 ;  /* 0x00000001ff037424 */ /* 0x000fe200078e00ff */
[----:B------:R-:W-:Y:S01]  /*d780*/  ISETP.GT.AND P0, PT, R18, UR40, PT ;  /* 0x0000002812007c0c */ /* 0x000fe2000bf04270 */
[----:B------:R0:W-:-:S12]  /*d790*/  STL [R1+0x4], R18 ;  /* 0x0000041201007387 */ /* 0x0001d80000100800 */
[----:B0-----:R-:W-:Y:S05]  /*d7a0*/  @!P0 BRA `(.L_x_38) ;  /* 0x0000003800408947 */ /* 0x001fea0003800000 */
[----:B------:R-:W0:Y:S01]  /*d7b0*/  S2UR UR4, SR_CgaCtaId ;  /* 0x00000000000479c3 */ /* 0x000e220000008800 */
[----:B------:R-:W-:Y:S02]  /*d7c0*/  UMOV UR38, 0x400 ;  /* 0x0000040000267882 */ /* 0x000fe40000000000 */
[----:B0-----:R-:W-:-:S04]  /*d7d0*/  ULEA UR38, UR4, UR38, 0x18 ;  /* 0x0000002604267291 */ /* 0x001fc8000f8ec03f */
[----:B------:R-:W-:-:S04]  /*d7e0*/  UIADD3 UR4, UR38, 0x21400, URZ ;  /* 0x0002140026047890 */ /* 0x000fc8000fffe03f */
[----:B------:R-:W-:-:S06]  /*d7f0*/  ULOP3.LUT UP0, URZ, UR4, 0x3ff, URZ, 0xc0, !UPT ;  /* 0x000003ff043f7892 */ /* 0x000fcc000f80c03f */
[----:B------:R-:W-:-:S13]  /*d800*/  PLOP3.LUT P0, PT, PT, PT, UP0, 0x80, 0x0 ;  /* 0x000000000000781c */ /* 0x000fda0003f0f008 */
[----:B------:R-:W-:Y:S05]  /*d810*/  @!P0 BRA `(.L_x_40) ;  /* 0x0000000000408947 */ /* 0x000fea0003800000 */
[----:B------:R-:W-:Y:S01]  /*d820*/  MOV R2, 0x0 ;  /* 0x0000000000027802 */ /* 0x000fe20000000f00 */
[----:B------:R-:W-:Y:S01]  /*d830*/  ULDC.64 UR6, c[0x4][0xa8] ;  /* 0x01002a0000067ab9 */ /* 0x000fe20000000a00 */
[----:B------:R-:W-:Y:S01]  /*d840*/  ULDC.64 UR8, c[0x4][0xb0] ;  /* 0x01002c0000087ab9 */ /* 0x000fe20000000a00 */
[----:B------:R-:W-:Y:S01]  /*d850*/  ULDC.64 UR4, c[0x4][0x8] ;  /* 0x0100020000047ab9 */ /* 0x000fe20000000a00 */
[----:B------:R-:W-:Y:S01]  /*d860*/  IMAD.U32 R4, RZ, RZ, UR6 ;  /* 0x00000006ff047e24 */ /* 0x000fe2000f8e00ff */
[----:B------:R-:W-:Y:S01]  /*d870*/  MOV R7, UR9 ;  /* 0x0000000900077c02 */ /* 0x000fe20008000f00 */
[----:B------:R-:W0:Y:S01]  /*d880*/  LDC.64 R2, c[0x4][R2] ;  /* 0x0100000002027b82 */ /* 0x000e220000000a00 */
[----:B------:R-:W-:Y:S02]  /*d890*/  IMAD.U32 R5, RZ, RZ, UR7 ;  /* 0x00000007ff057e24 */ /* 0x000fe4000f8e00ff */
[----:B------:R-:W-:Y:S02]  /*d8a0*/  IMAD.U32 R6, RZ, RZ, UR8 ;  /* 0x00000008ff067e24 */ /* 0x000fe4000f8e00ff */
[----:B------:R-:W-:-:S02]  /*d8b0*/  IMAD.U32 R10, RZ, RZ, UR4 ;  /* 0x00000004ff0a7e24 */ /* 0x000fc4000f8e00ff */
[----:B------:R-:W-:Y:S02]  /*d8c0*/  IMAD.U32 R11, RZ, RZ, UR5 ;  /* 0x00000005ff0b7e24 */ /* 0x000fe4000f8e00ff */
[----:B------:R-:W-:Y:S02]  /*d8d0*/  IMAD.MOV.U32 R8, RZ, RZ, 0x70 ;  /* 0x00000070ff087424 */ /* 0x000fe400078e00ff */
[----:B------:R-:W-:Y:S02]  /*d8e0*/  IMAD.MOV.U32 R12, RZ, RZ, 0x1 ;  /* 0x00000001ff0c7424 */ /* 0x000fe400078e00ff */
[----:B------:R-:W-:-:S07]  /*d8f0*/  IMAD.MOV.U32 R13, RZ, RZ, RZ ;  /* 0x000000ffff0d7224 */ /* 0x000fce00078e00ff */
[----:B------:R-:W-:-:S07]  /*d900*/  LEPC R20, `(.L_x_40) ;  /* 0x000000001014794e */ /* 0x000fce0000000000 */
[----:B0-----:R-:W-:Y:S05]  /*d910*/  CALL.ABS.NOINC R2 ;  /* 0x0000000002007343 */ /* 0x001fea0003c00000 */
.L_x_40:
        /* <DEDUP_REMOVED lines=8> */
[----:B------:R0:W1:Y:S01]  /*d9a0*/  LDC.64 R2, c[0x4][R16] ;  /* 0x0100000010027b82 */ /* 0x0000620000000a00 */
[----:B------:R-:W-:Y:S01]  /*d9b0*/  IMAD.U32 R4, RZ, RZ, UR6 ;  /* 0x00000006ff047e24 */ /* 0x000fe2000f8e00ff */
[----:B------:R-:W-:Y:S01]  /*d9c0*/  MOV R5, UR7 ;  /* 0x0000000700057c02 */ /* 0x000fe20008000f00 */
        /* <DEDUP_REMOVED lines=9> */
.L_x_42:
[----:B------:R0:W1:Y:S01]  /*da60*/  LDC.64 R2, c[0x4][R16] ;  /* 0x0100000010027b82 */ /* 0x0000620000000a00 */
[----:B------:R-:W-:Y:S01]  /*da70*/  ULDC.64 UR6, c[0x4][0xa8] ;  /* 0x01002a0000067ab9 */ /* 0x000fe20000000a00 */
[----:B------:R-:W-:Y:S01]  /*da80*/  ULDC.64 UR8, c[0x4][0xb0] ;  /* 0x01002c0000087ab9 */ /* 0x000fe20000000a00 */
[----:B------:R-:W-:Y:S01]  /*da90*/  ULDC.64 UR4, c[0x4][0x18] ;  /* 0x0100060000047ab9 */ /* 0x000fe20000000a00 */
[----:B------:R-:W-:Y:S01]  /*daa0*/  IMAD.U32 R4, RZ, RZ, UR6 ;  /* 0x00000006ff047e24 */ /* 0x000fe2000f8e00ff */
[----:B------:R-:W-:Y:S01]  /*dab0*/  MOV R8, 0x70 ;  /* 0x0000007000087802 */ /* 0x000fe20000000f00 */
[----:B------:R-:W-:Y:S02]  /*dac0*/  IMAD.U32 R5, RZ, RZ, UR7 ;  /* 0x00000007ff057e24 */ /* 0x000fe4000f8e00ff */
[----:B------:R-:W-:Y:S02]  /*dad0*/  IMAD.U32 R6, RZ, RZ, UR8 ;  /* 0x00000008ff067e24 */ /* 0x000fe4000f8e00ff */
[----:B------:R-:W-:-:S02]  /*dae0*/  IMAD.U32 R7, RZ, RZ, UR9 ;  /* 0x00000009ff077e24 */ /* 0x000fc4000f8e00ff */
[----:B------:R-:W-:Y:S02]  /*daf0*/  IMAD.U32 R10, RZ, RZ, UR4 ;  /* 0x00000004ff0a7e24 */ /* 0x000fe4000f8e00ff */
[----:B------:R-:W-:Y:S02]  /*db00*/  IMAD.U32 R11, RZ, RZ, UR5 ;  /* 0x00000005ff0b7e24 */ /* 0x000fe4000f8e00ff */
[----:B------:R-:W-:Y:S02]  /*db10*/  IMAD.MOV.U32 R12, RZ, RZ, 0x1 ;  /* 0x00000001ff0c7424 */ /* 0x000fe400078e00ff */
[----:B0-----:R-:W-:-:S07]  /*db20*/  IMAD.MOV.U32 R13, RZ, RZ, RZ ;  /* 0x000000ffff0d7224 */ /* 0x001fce00078e00ff */
[----:B------:R-:W-:-:S07]  /*db30*/  LEPC R20, `(.L_x_41) ;  /* 0x000000001014794e */ /* 0x000fce0000000000 */
[----:B-1----:R-:W-:Y:S05]  /*db40*/  CALL.ABS.NOINC R2 ;  /* 0x0000000002007343 */ /* 0x002fea0003c00000 */
.L_x_41:
[----:B------:R-:W0:Y:S01]  /*db50*/  LDC.64 R2, c[0x0][0x9f8] ;  /* 0x00027e00ff027b82 */ /* 0x000e220000000a00 */
[----:B------:R-:W-:-:S07]  /*db60*/  ULDC.64 UR4, c[0x0][0x208] ;  /* 0x0000820000047ab9 */ /* 0x000fce0000000a00 */
[----:B------:R-:W1:Y:S01]  /*db70*/  LDC.64 R4, c[0x0][0x418] ;  /* 0x00010600ff047b82 */ /* 0x000e620000000a00 */
[----:B0-----:R-:W-:-:S04]  /*db80*/  ISETP.NE.U32.AND P0, PT, R2, RZ, PT ;  /* 0x000000ff0200720c */ /* 0x001fc80003f05070 */
[----:B------:R-:W-:-:S13]  /*db90*/  ISETP.NE.AND.EX P0, PT, R3, RZ, PT, P0 ;  /* 0x000000ff0300720c */ /* 0x000fda0003f05300 */
[----:B------:R-:W0:Y:S02]  /*dba0*/  @P0 LDC.64 R2, c[0x0][0x9f8] ;  /* 0x00027e00ff020b82 */ /* 0x000e240000000a00 */
[----:B0-----:R-:W-:-:S05]  /*dbb0*/  @P0 IMAD.WIDE R2, R19, 0x4, R2 ;  /* 0x0000000413020825 */ /* 0x001fca00078e0202 */
[----:B------:R-:W2:Y:S01]  /*dbc0*/  @P0 LDG.E R19, desc[UR4][R2.64] ;  /* 0x0000000402130981 */ /* 0x000ea2000c1e1900 */
[----:B-1----:R-:W-:Y:S01]  /*dbd0*/  ISETP.NE.U32.AND P0, PT, R4, RZ, PT ;  /* 0x000000ff0400720c */ /* 0x002fe20003f05070 */
[----:B------:R-:W-:Y:S01]  /*dbe0*/  UMOV UR4, 0xffffffff ;  /* 0xffffffff00047882 */ /* 0x000fe20000000000 */
[----:B------:R-:W-:Y:S01]  /*dbf0*/  LOP3.LUT R17, R17, 0xfffffffe, RZ, 0xc0, !PT ;  /* 0xfffffffe11117812 */ /* 0x000fe200078ec0ff */
[----:B------:R-:W0:Y:S01]  /*dc00*/  S2R R0, SR_TID.X ;  /* 0x0000000000007919 */ /* 0x000e220000002100 */
[----:B------:R-:W-:Y:S01]  /*dc10*/  ISETP.NE.AND.EX P1, PT, R5, RZ, PT, P0 ;  /* 0x000000ff0500720c */ /* 0x000fe20003f25300 */
[----:B------:R-:W-:-:S12]  /*dc20*/  VIADD R18, R18, 0xffffffff ;  /* 0xffffffff12127836 */ /* 0x000fd80000000000 */
[----:B------:R-:W-:Y:S02]  /*dc30*/  @P1 LOP3.LUT R17, R17, 0x1, RZ, 0xfc, !PT ;  /* 0x0000000111111812 */ /* 0x000fe400078efcff */
[----:B0-----:R-:W-:-:S04]  /*dc40*/  SHF.R.U32.HI R0, RZ, 0x5, R0 ;  /* 0x00000005ff007819 */ /* 0x001fc80000011600 */
[----:B------:R-:W-:Y:S02]  /*dc50*/  LOP3.LUT R0, R0, 0x3, RZ, 0xc0, !PT ;  /* 0x0000000300007812 */ /* 0x000fe400078ec0ff */
[----:B--2---:R-:W-:Y:S02]  /*dc60*/  SHF.R.S32.HI R7, RZ, 0x1f, R19 ;  /* 0x0000001fff077819 */ /* 0x004fe40000011413 */
[----:B------:R-:W-:-:S03]  /*dc70*/  SEL R16, R19, RZ, !P1 ;  /* 0x000000ff13107207 */ /* 0x000fc60004800000 */
[----:B------:R0:W-:Y:S01]  /*dc80*/  STL [R1], R7 ;  /* 0x0000000701007387 */ /* 0x0001e20000100800 */
[----:B------:R-:W-:Y:S05]  /*dc90*/  BRA.DIV UR4, `(.L_x_43) ;  /* 0x0000003a04547947 */ /* 0x000fea000b800000 */
[----:B------:R1:W2:Y:S02]  /*dca0*/  SHFL.IDX PT, R14, R0, RZ, 0x1f ;  /* 0x00001fff000e7589 */ /* 0x0002a400000e0000 */
.L_x_127:
[----:B--2---:R-:W-:Y:S02]  /*dcb0*/  ISETP.NE.AND P0, PT, R14, RZ, PT ;  /* 0x000000ff0e00720c */ /* 0x004fe40003f05270 */
[----:B------:R-:W-:Y:S02]  /*dcc0*/  PLOP3.LUT P2, PT, PT, PT, PT, 0x8, 0x0 ;  /* 0x000000000000781c */ /* 0x000fe40003f4e170 */
[----:B------:R-:W-:-:S11]  /*dcd0*/  LOP3.LUT R17, R17, 0xfffffffd, RZ, 0xc0, !PT ;  /* 0xfffffffd11117812 */ /* 0x000fd600078ec0ff */
[----:B------:R-:W-:Y:S01]  /*dce0*/  @P2 LOP3.LUT R17, R17, 0x2, RZ, 0xfc, !PT ;  /* 0x0000000211112812 */ /* 0x000fe200078efcff */
[----:B------:R-:W-:Y:S06]  /*dcf0*/  @P0 BRA `(.L_x_44) ;  /* 0x0000000400180947 */ /* 0x000fec0003800000 */
[----:B------:R-:W-:-:S03]  /*dd00*/  UMOV UR4, 0xffffffff ;  /* 0xffffffff00047882 */ /* 0x000fc60000000000 */
[----:B------:R-:W-:Y:S05]  /*dd10*/  BRA.DIV UR4, `(.L_x_45) ;  /* 0x0000003a04547947 */ /* 0x000fea000b800000 */
[----:B------:R-:W-:-:S13]  /*dd20*/  ELECT P6, URZ, PT ;  /* 0x00000000003f782f */ /* 0x000fda00038c0000 */
.L_x_130:
[----:B------:R-:W-:Y:S05]  /*dd30*/  @!P6 BRA `(.L_x_44) ;  /* 0x000000040008e947 */ /* 0x000fea0003800000 */
[----:B------:R-:W-:Y:S01]  /*dd40*/  IMAD.MOV.U32 R16, RZ, RZ, R19 ;  /* 0x000000ffff107224 */ /* 0x000fe200078e0013 */
[----:B------:R-:W-:Y:S06]  /*dd50*/  @!P1 BRA `(.L_x_46) ;  /* 0x00000000004c9947 */ /* 0x000fec0003800000 */
[----:B------:R-:W2:Y:S01]  /*dd60*/  LDC R6, c[0x0][0x43c] ;  /* 0x00010f00ff067b82 */ /* 0x000ea20000000800 */
[----:B-1----:R-:W-:Y:S01]  /*dd70*/  IMAD.MOV.U32 R0, RZ, RZ, R18 ;  /* 0x000000ffff007224 */ /* 0x002fe200078e0012 */
[----:B------:R-:W-:Y:S01]  /*dd80*/  ULDC.64 UR4, c[0x0][0x428] ;  /* 0x00010a0000047ab9 */ /* 0x000fe20000000a00 */
[----:B------:R-:W-:Y:S01]  /*dd90*/  ULDC.64 UR6, c[0x0][0x208] ;  /* 0x0000820000067ab9 */ /* 0x000fe20000000a00 */
[----:B------:R-:W-:-:S04]  /*dda0*/  IMAD R8, R7, UR4, RZ ;  /* 0x0000000407087c24 */ /* 0x000fc8000f8e02ff */
[----:B0-----:R-:W-:Y:S01]  /*ddb0*/  IMAD R7, R19, UR5, R8 ;  /* 0x0000000513077c24 */ /* 0x001fe2000f8e0208 */
[----:B--2---:R-:W-:-:S13]  /*ddc0*/  ISETP.NE.AND P0, PT, R6, 0x1, PT ;  /* 0x000000010600780c */ /* 0x004fda0003f05270 */
[----:B------:R-:W0:Y:S02]  /*ddd0*/  @P0 LDC.64 R2, c[0x0][0x440] ;  /* 0x00011000ff020b82 */ /* 0x000e240000000a00 */
[----:B0-----:R-:W-:-:S05]  /*dde0*/  @P0 IMAD.HI.U32 R2, R18, R2, RZ ;  /* 0x0000000212020227 */ /* 0x001fca00078e00ff */
[----:B------:R-:W-:-:S04]  /*ddf0*/  @P0 SHF.R.U32.HI R0, RZ, R3, R2 ;  /* 0x00000003ff000219 */ /* 0x000fc80000011602 */
[--C-:B------:R-:W-:Y:S01]  /*de00*/  SHF.R.S32.HI R3, RZ, 0x1f, R0.reuse ;  /* 0x0000001fff037819 */ /* 0x100fe20000011400 */
[----:B------:R-:W-:-:S04]  /*de10*/  IMAD.MOV.U32 R2, RZ, RZ, R0 ;  /* 0x000000ffff027224 */ /* 0x000fc800078e0000 */
[----:B------:R-:W-:-:S03]  /*de20*/  IMAD.WIDE.U32 R2, R19, UR4, R2 ;  /* 0x0000000413027c25 */ /* 0x000fc6000f8e0002 */
[----:B------:R-:W-:Y:S02]  /*de30*/  LEA R4, P0, R2, R4, 0x2 ;  /* 0x0000000402047211 */ /* 0x000fe400078010ff */
[----:B------:R-:W-:-:S04]  /*de40*/  IADD3 R3, R3, R7, RZ ;  /* 0x0000000703037210 */ /* 0x000fc80007ffe0ff */
[----:B------:R-:W-:-:S05]  /*de50*/  LEA.HI.X R5, R2, R5, R3, 0x2, P0 ;  /* 0x0000000502057211 */ /* 0x000fca00000f1403 */
[----:B------:R2:W5:Y:S01]  /*de60*/  LDG.E R16, desc[UR6][R4.64] ;  /* 0x0000000604107981 */ /* 0x000562000c1e1900 */
[----:B------:R-:W-:-:S04]  /*de70*/  IMAD.MOV R3, RZ, RZ, -R0 ;  /* 0x000000ffff037224 */ /* 0x000fc800078e0a00 */
[----:B------:R-:W-:-:S07]  /*de80*/  IMAD R18, R6, R3, R18 ;  /* 0x0000000306127224 */ /* 0x000fce00078e0212 */
.L_x_46:
[----:B-1----:R-:W-:Y:S01]  /*de90*/  IMAD.MOV.U32 R0, RZ, RZ, 0x1 ;  /* 0x00000001ff007424 */ /* 0x002fe200078e00ff */
[----:B------:R-:W1:Y:S04]  /*dea0*/  S2R R9, SR_TID.X ;  /* 0x0000000000097919 */ /* 0x000e680000002100 */
[----:B------:R-:W-:-:S04]  /*deb0*/  SHF.L.U32 R0, R0, 0x1f, RZ ;  /* 0x0000001f00007819 */ /* 0x000fc800000006ff */
[----:B------:R-:W3:Y:S01]  /*dec0*/  SYNCS.PHASECHK.TRANS64.TRYWAIT P0, [UR38+0x36840], R0 ;  /* 0x03684000ff0075a7 */ /* 0x000ee20008000166 */
[----:B-1----:R-:W-:-:S04]  /*ded0*/  LOP3.LUT R2, R9, 0x7f, RZ, 0xc0, !PT ;  /* 0x0000007f09027812 */ /* 0x002fc800078ec0ff */
[----:B------:R-:W-:Y:S01]  /*dee0*/  ISETP.NE.AND P1, PT, R2, RZ, PT ;  /* 0x000000ff0200720c */ /* 0x000fe20003f25270 */
[----:B---3--:R-:W-:-:S12]  /*def0*/  @!P0 BRA `(.L_x_47) ;  /* 0x0000003400fc8947 */ /* 0x008fd80003800000 */
.L_x_131:
[----:B------:R-:W-:Y:S05]  /*df00*/  @P1 BRA `(.L_x_48) ;  /* 0x0000000000181947 */ /* 0x000fea0003800000 */
[----:B------:R-:W3:Y:S01]  /*df10*/  S2R R2, SR_TID.X ;  /* 0x0000000000027919 */ /* 0x000ee20000002100 */
[----:B-1----:R-:W-:-:S04]  /*df20*/  IMAD.MOV.U32 R0, RZ, RZ, 0xa800 ;  /* 0x0000a800ff007424 */ /* 0x002fc800078e00ff */
[----:B------:R4:W-:Y:S01]  /*df30*/  SYNCS.ARRIVE.TRANS64 RZ, [UR38+0x36830], R0 ;  /* 0x03683000ffff79a7 */ /* 0x0009e20008000026 */
[----:B---3--:R-:W-:-:S13]  /*df40*/  LOP3.LUT P0, RZ, R2, 0x1f, RZ, 0xc0, !PT ;  /* 0x0000001f02ff7812 */ /* 0x008fda000780c0ff */
[----:B----4-:R-:W-:Y:S05]  /*df50*/  @!P0 BRA `(.L_x_48) ;  /* 0x0000000000048947 */ /* 0x010fea0003800000 */
[----:B------:R-:W-:Y:S01]  /*df60*/  BPT.TRAP 0x1 ;  /* 0x000000040000795c */ /* 0x000fe20000300000 */
.L_x_48:
[----:B------:R-:W-:Y:S01]  /*df70*/  R2UR UR11, R18 ;  /* 0x00000000120b72ca */ /* 0x000fe200000e0000 */
[----:B------:R-:W-:Y:S01]  /*df80*/  ULDC.64 UR4, c[0x0][0x198] ;  /* 0x0000660000047ab9 */ /* 0x000fe20000000a00 */
[----:B-----5:R-:W-:Y:S01]  /*df90*/  R2UR UR13, R16 ;  /* 0x00000000100d72ca */ /* 0x020fe200000e0000 */
[----:B------:R-:W-:Y:S01]  /*dfa0*/  UIADD3 UR4, UP0, UR4, 0x370, URZ ;  /* 0x0000037004047890 */ /* 0x000fe2000ff1e03f */
[----:B------:R-:W-:Y:S01]  /*dfb0*/  PLOP3.LUT P0, PT, PT, PT, PT, 0x80, 0x0 ;  /* 0x000000000000781c */ /* 0x000fe20003f0f070 */
[----:B------:R-:W-:Y:S01]  /*dfc0*/  UIADD3 UR8, UR38, 0x21400, URZ ;  /* 0x0002140026087890 */ /* 0x000fe2000fffe03f */
[----:B------:R-:W-:Y:S01]  /*dfd0*/  LOP3.LUT R17, R17, 0xfffffffd, RZ, 0xc0, !PT ;  /* 0xfffffffd11117812 */ /* 0x000fe200078ec0ff */
[----:B------:R-:W-:Y:S02]  /*dfe0*/  UIADD3 UR9, UR38, 0x36830, URZ ;  /* 0x0003683026097890 */ /* 0x000fe4000fffe03f */
[----:B------:R-:W-:Y:S02]  /*dff0*/  UIADD3.X UR5, URZ, UR5, URZ, UP0, !UPT ;  /* 0x000000053f057290 */ /* 0x000fe400087fe43f */
[----:B------:R-:W-:-:S02]  /*e000*/  UIADD3 UR24, UR38, 0x24c00, URZ ;  /* 0x00024c0026187890 */ /* 0x000fc4000fffe03f */
[----:B------:R-:W-:Y:S02]  /*e010*/  UIMAD UR11, UR11, 0x70, URZ ;  /* 0x000000700b0b78a4 */ /* 0x000fe4000f8e023f */
[----:B------:R-:W-:Y:S01]  /*e020*/  UIADD3 UR16, UR38, 0x28400, URZ ;  /* 0x0002840026107890 */ /* 0x000fe2000fffe03f */
[----:B------:R-:W-:Y:S01]  /*e030*/  UMOV UR6, 0x0 ;  /* 0x0000000000067882 */ /* 0x000fe20000000000 */
[----:B------:R-:W-:Y:S01]  /*e040*/  UMOV UR7, 0x14f00000 ;  /* 0x14f0000000077882 */ /* 0x000fe20000000000 */
[----:B------:R-:W-:Y:S01]  /*e050*/  UMOV UR10, URZ ;  /* 0x0000003f000a7c82 */ /* 0x000fe20008000000 */
[----:B------:R-:W-:Y:S01]  /*e060*/  UMOV UR12, UR36 ;  /* 0x00000024000c7c82 */ /* 0x000fe20008000000 */
[----:B------:R-:W-:Y:S01]  /*e070*/  UMOV UR26, 0x40 ;  /* 0x00000040001a7882 */ /* 0x000fe20000000000 */
[----:B------:R-:W-:Y:S01]  /*e080*/  UMOV UR28, UR36 ;  /* 0x00000024001c7c82 */ /* 0x000fe20008000000 */
[----:B------:R-:W-:Y:S01]  /*e090*/  UMOV UR25, UR9 ;  /* 0x0000000900197c82 */ /* 0x000fe20008000000 */
[----:B------:R-:W-:Y:S01]  /*e0a0*/  UMOV UR29, UR13 ;  /* 0x0000000d001d7c82 */ /* 0x000fe20008000000 */
[----:B------:R-:W-:Y:S01]  /*e0b0*/  UMOV UR27, UR11 ;  /* 0x0000000b001b7c82 */ /* 0x000fe20008000000 */
[----:B------:R-:W-:Y:S01]  /*e0c0*/  UMOV UR18, 0x80 ;  /* 0x0000008000127882 */ /* 0x000fe20000000000 */
[----:B------:R-:W-:Y:S01]  /*e0d0*/  UMOV UR20, UR36 ;  /* 0x0000002400147c82 */ /* 0x000fe20008000000 */
[----:B------:R-:W-:Y:S01]  /*e0e0*/  UMOV UR17, UR9 ;  /* 0x0000000900117c82 */ /* 0x000fe20008000000 */
[----:B------:R-:W-:Y:S01]  /*e0f0*/  UMOV UR21, UR13 ;  /* 0x0000000d00157c82 */ /* 0x000fe20008000000 */
[----:B------:R3:W-:Y:S01]  /*e100*/  UTMALDG.4D [UR8], [UR4], desc[UR6] ;  /* 0x00000608040075b4 */ /* 0x0007e20008019000 */
[----:B------:R-:W-:Y:S01]  /*e110*/  UMOV UR19, UR11 ;  /* 0x0000000b00137c82 */ /* 0x000fe20008000000 */
[----:B------:R-:W-:Y:S01]  /*e120*/  @P0 LOP3.LUT R17, R17, 0x2, RZ, 0xfc, !PT ;  /* 0x0000000211110812 */ /* 0x000fe200078efcff */
[----:B------:R3:W-:Y:S01]  /*e130*/  UTMALDG.4D [UR24], [UR4], desc[UR6] ;  /* 0x00000618040075b4 */ /* 0x0007e20008019000 */
[----:B------:R3:W-:Y:S02]  /*e140*/  UTMALDG.4D [UR16], [UR4], desc[UR6] ;  /* 0x00000610040075b4 */ /* 0x0007e40008019000 */
[----:B---3--:R-:W-:-:S03]  /*e150*/  NOP ;  /* 0x0000000000007918 */ /* 0x008fc60000000000 */
.L_x_44:
[----:B------:R-:W-:Y:S05]  /*e160*/  WARPSYNC.ALL ;  /* 0x0000000000007948 */ /* 0x000fea0003800000 */
[----:B------:R-:W-:Y:S01]  /*e170*/  UIADD3 UR4, UR38, 0x15400, URZ ;  /* 0x0001540026047890 */ /* 0x000fe2000fffe03f */
[----:B------:R-:W-:Y:S03]  /*e180*/  BAR.SYNC.DEFER_BLOCKING 0x8, 0x180 ;  /* 0x0206000000007b1d */ /* 0x000fe60000010000 */
[----:B------:R-:W-:-:S06]  /*e190*/  ULOP3.LUT UP0, URZ, UR4, 0x3ff, URZ, 0xc0, !UPT ;  /* 0x000003ff043f7892 */ /* 0x000fcc000f80c03f */
[----:B------:R-:W-:-:S13]  /*e1a0*/  PLOP3.LUT P0, PT, PT, PT, UP0, 0x80, 0x0 ;  /* 0x000000000000781c */ /* 0x000fda0003f0f008 */
[----:B------:R-:W-:Y:S05]  /*e1b0*/  @!P0 BRA `(.L_x_49) ;  /* 0x0000000000408947 */ /* 0x000fea0003800000 */
[----:B------:R-:W-:Y:S01]  /*e1c0*/  MOV R2, 0x0 ;  /* 0x0000000000027802 */ /* 0x000fe20000000f00 */
[----:B------:R-:W-:Y:S01]  /*e1d0*/  ULDC.64 UR6, c[0x4][0xa8] ;  /* 0x01002a0000067ab9 */ /* 0x000fe20000000a00 */
[----:B------:R-:W-:Y:S01]  /*e1e0*/  ULDC.64 UR8, c[0x4][0xb0] ;  /* 0x01002c0000087ab9 */ /* 0x000fe20000000a00 */
[----:B------:R-:W-:Y:S01]  /*e1f0*/  ULDC.64 UR4, c[0x4][0x20] ;  /* 0x0100080000047ab9 */ /* 0x000fe20000000a00 */
[----:B--2---:R-:W-:Y:S01]  /*e200*/  IMAD.U32 R4, RZ, RZ, UR6 ;  /* 0x00000006ff047e24 */ /* 0x004fe2000f8e00ff */
[----:B0-----:R-:W-:Y:S01]  /*e210*/  MOV R7, UR9 ;  /* 0x0000000900077c02 */ /* 0x001fe20008000f00 */
[----:B-1----:R-:W0:Y:S01]  /*e220*/  LDC.64 R2, c[0x4][R2] ;  /* 0x0100000002027b82 */ /* 0x002e220000000a00 */
        /* <DEDUP_REMOVED lines=9> */
.L_x_49:
[----:B------:R-:W3:Y:S01]  /*e2c0*/  LDC R6, c[0x0][0x448] ;  /* 0x00011200ff067b82 */ /* 0x000ee20000000800 */
[----:B------:R-:W4:Y:S01]  /*e2d0*/  S2R R14, SR_TID.X ;  /* 0x00000000000e7919 */ /* 0x000f220000002100 */
[----:B------:R-:W-:Y:S01]  /*e2e0*/  USHF.R.S32.HI UR6, URZ, 0x1f, UR36 ;  /* 0x0000001f3f067899 */ /* 0x000fe20008011424 */
[----:B------:R-:W-:Y:S01]  /*e2f0*/  ULDC.64 UR8, c[0x0][0x2d8] ;  /* 0x0000b60000087ab9 */ /* 0x000fe20000000a00 */
[----:B------:R-:W5:Y:S02]  /*e300*/  S2R R15, SR_CTAID.Z ;  /* 0x00000000000f7919 */ /* 0x000f640000002700 */
[----:B------:R-:W-:Y:S02]  /*e310*/  UIMAD UR6, UR6, UR8, URZ ;  /* 0x00000008060672a4 */ /* 0x000fe4000f8e023f */
[----:B-1----:R-:W1:Y:S01]  /*e320*/  LDC.64 R2, c[0x0][0x2e0] ;  /* 0x0000b800ff027b82 */ /* 0x002e620000000a00 */
[----:B------:R-:W0:Y:S01]  /*e330*/  S2R R12, SR_CTAID.X ;  /* 0x00000000000c7919 */ /* 0x000e220000002500 */
[----:B------:R-:W-:-:S02]  /*e340*/  UIMAD.WIDE.U32 UR4, UR36, UR8, URZ ;  /* 0x00000008240472a5 */ /* 0x000fc4000f8e003f */
[----:B------:R-:W-:-:S04]  /*e350*/  UIMAD UR6, UR36, UR9, UR6 ;  /* 0x00000009240672a4 */ /* 0x000fc8000f8e0206 */
[----:B------:R-:W-:Y:S01]  /*e360*/  UIADD3 UR5, UR5, UR6, URZ ;  /* 0x0000000605057290 */ /* 0x000fe2000fffe03f */
[----:B---3--:R-:W-:Y:S02]  /*e370*/  ISETP.NE.AND P0, PT, R6, 0x1, PT ;  /* 0x000000010600780c */ /* 0x008fe40003f05270 */
[C---:B----4-:R-:W-:Y:S01]  /*e380*/  LOP3.LUT R13, R14.reuse, 0x7f, RZ, 0xc0, !PT ;  /* 0x0000007f0e0d7812 */ /* 0x050fe200078ec0ff */
[----:B--2---:R-:W-:-:S10]  /*e390*/  IMAD.SHL.U32 R5, R14, 0x10, RZ ;  /* 0x000000100e057824 */ /* 0x004fd400078e00ff */
[----:B------:R-:W2:Y:S01]  /*e3a0*/  @P0 LDC R9, c[0x0][0x44c] ;  /* 0x00011300ff090b82 */ /* 0x000ea20000000800 */
[----:B------:R-:W-:Y:S02]  /*e3b0*/  SHF.R.U32.HI R8, RZ, 0x3, R13 ;  /* 0x00000003ff087819 */ /* 0x000fe4000001160d */
[----:B-----5:R-:W-:Y:S02]  /*e3c0*/  SHF.R.S32.HI R11, RZ, 0x1f, R15 ;  /* 0x0000001fff0b7819 */ /* 0x020fe4000001140f */
[----:B------:R-:W-:-:S03]  /*e3d0*/  LOP3.LUT R0, R8, 0x70, R5, 0xf8, !PT ;  /* 0x0000007008007812 */ /* 0x000fc600078ef805 */
[----:B0-----:R-:W0:Y:S01]  /*e3e0*/  @P0 LDC R7, c[0x0][0x450] ;  /* 0x00011400ff070b82 */ /* 0x001e220000000800 */
[----:B------:R-:W-:Y:S01]  /*e3f0*/  LEA R0, R12, R0, 0x7 ;  /* 0x000000000c007211 */ /* 0x000fe200078e38ff */
[----:B-1----:R-:W-:-:S04]  /*e400*/  IMAD R4, R11, R2, RZ ;  /* 0x000000020b047224 */ /* 0x002fc800078e02ff */
[C---:B------:R-:W-:Y:S02]  /*e410*/  IMAD R5, R15.reuse, R3, R4 ;  /* 0x000000030f057224 */ /* 0x040fe400078e0204 */
[----:B------:R-:W-:Y:S02]  /*e420*/  IMAD.MOV.U32 R4, RZ, RZ, R0 ;  /* 0x000000ffff047224 */ /* 0x000fe400078e0000 */
[----:B------:R-:W-:Y:S01]  /*e430*/  IMAD.WIDE.U32 R2, R15, R2, UR4 ;  /* 0x000000040f027e25 */ /* 0x000fe2000f8e0002 */
[----:B------:R-:W-:-:S03]  /*e440*/  ULDC.64 UR4, c[0x0][0x2d0] ;  /* 0x0000b40000047ab9 */ /* 0x000fc60000000a00 */
[----:B------:R-:W-:Y:S02]  /*e450*/  IMAD.IADD R3, R3, 0x1, R5 ;  /* 0x0000000103037824 */ /* 0x000fe400078e0205 */
[----:B--2---:R-:W-:Y:S01]  /*e460*/  @P0 IMAD.HI.U32 R10, R0, R9, RZ ;  /* 0x00000009000a0227 */ /* 0x004fe200078e00ff */
[----:B------:R-:W-:-:S04]  /*e470*/  SHF.L.U32 R9, R13, 0x3, RZ ;  /* 0x000000030d097819 */ /* 0x000fc800000006ff */
[----:B0-----:R-:W-:-:S04]  /*e480*/  @P0 SHF.R.U32.HI R4, RZ, R7, R10 ;  /* 0x00000007ff040219 */ /* 0x001fc8000001160a */
[--C-:B------:R-:W-:Y:S01]  /*e490*/  SHF.R.S32.HI R5, RZ, 0x1f, R4.reuse ;  /* 0x0000001fff057819 */ /* 0x100fe20000011404 */
[----:B------:R-:W-:Y:S02]  /*e4a0*/  IMAD.MOV R7, RZ, RZ, -R4 ;  /* 0x000000ffff077224 */ /* 0x000fe400078e0a04 */
[----:B------:R-:W-:-:S04]  /*e4b0*/  IMAD.WIDE.U32 R2, R4, UR4, R2 ;  /* 0x0000000404027c25 */ /* 0x000fc8000f8e0002 */
[----:B------:R-:W-:Y:S02]  /*e4c0*/  IMAD R5, R5, UR4, RZ ;  /* 0x0000000405057c24 */ /* 0x000fe4000f8e02ff */
[----:B------:R-:W-:Y:S02]  /*e4d0*/  IMAD R0, R6, R7, R0 ;  /* 0x0000000706007224 */ /* 0x000fe400078e0200 */
[----:B------:R-:W-:Y:S01]  /*e4e0*/  IMAD R5, R4, UR5, R5 ;  /* 0x0000000504057c24 */ /* 0x000fe2000f8e0205 */
[----:B------:R-:W-:Y:S02]  /*e4f0*/  ULDC.64 UR4, c[0x0][0x2c8] ;  /* 0x0000b20000047ab9 */ /* 0x000fe40000000a00 */
[----:B------:R-:W-:Y:S01]  /*e500*/  SHF.R.S32.HI R4, RZ, 0x1f, R0 ;  /* 0x0000001fff047819 */ /* 0x000fe20000011400 */
[----:B------:R-:W-:-:S04]  /*e510*/  IMAD.IADD R3, R3, 0x1, R5 ;  /* 0x0000000103037824 */ /* 0x000fc800078e0205 */
[----:B------:R-:W-:Y:S02]  /*e520*/  IMAD R5, R4, UR4, RZ ;  /* 0x0000000404057c24 */ /* 0x000fe4000f8e02ff */
[----:B------:R-:W-:-:S04]  /*e530*/  IMAD.WIDE.U32 R2, R0, UR4, R2 ;  /* 0x0000000400027c25 */ /* 0x000fc8000f8e0002 */
[----:B------:R-:W-:Y:S01]  /*e540*/  IMAD R5, R0, UR5, R5 ;  /* 0x0000000500057c24 */ /* 0x000fe2000f8e0205 */
[----:B------:R-:W-:Y:S02]  /*e550*/  ULDC.64 UR4, c[0x0][0x280] ;  /* 0x0000a00000047ab9 */ /* 0x000fe40000000a00 */
[----:B------:R-:W-:Y:S01]  /*e560*/  LEA R0, P0, R2, UR4, 0x1 ;  /* 0x0000000402007c11 */ /* 0x000fe2000f8008ff */
[----:B------:R-:W-:Y:S01]  /*e570*/  IMAD.IADD R7, R3, 0x1, R5 ;  /* 0x0000000103077824 */ /* 0x000fe200078e0205 */
[----:B------:R-:W-:-:S04]  /*e580*/  ULDC UR4, c[0x0][0x2b8] ;  /* 0x0000ae0000047ab9 */ /* 0x000fc80000000800 */
[----:B------:R-:W-:Y:S01]  /*e590*/  LEA.HI.X R7, R2, UR5, R7, 0x1, P0 ;  /* 0x0000000502077c11 */ /* 0x000fe200080f0c07 */
[----:B------:R-:W-:-:S05]  /*e5a0*/  IMAD.SHL.U32 R2, R14, 0x8, RZ ;  /* 0x000000080e027824 */ /* 0x000fca00078e00ff */
[C---:B------:R-:W-:Y:S02]  /*e5b0*/  LOP3.LUT R3, R2.reuse, 0x1c0, RZ, 0xc0, !PT ;  /* 0x000001c002037812 */ /* 0x040fe400078ec0ff */
[----:B------:R-:W-:Y:S02]  /*e5c0*/  LOP3.LUT R10, R2, 0x38, RZ, 0xc0, !PT ;  /* 0x00000038020a7812 */ /* 0x000fe400078ec0ff */
[----:B------:R-:W-:Y:S02]  /*e5d0*/  LOP3.LUT R3, R3, 0x38, R2, 0xf8, !PT ;  /* 0x0000003803037812 */ /* 0x000fe400078ef802 */
[C---:B------:R-:W-:Y:S02]  /*e5e0*/  LOP3.LUT R2, R10.reuse, 0x40, RZ, 0xfc, !PT ;  /* 0x000000400a027812 */ /* 0x040fe400078efcff */
[----:B------:R-:W-:Y:S02]  /*e5f0*/  ISETP.GE.AND P2, PT, R10, UR4, PT ;  /* 0x000000040a007c0c */ /* 0x000fe4000bf46270 */
[----:B------:R-:W-:-:S02]  /*e600*/  ISETP.GE.AND P0, PT, R2, UR4, PT ;  /* 0x0000000402007c0c */ /* 0x000fc4000bf06270 */
[----:B------:R-:W-:-:S04]  /*e610*/  LOP3.LUT R2, R10, 0x80, RZ, 0xfc, !PT ;  /* 0x000000800a027812 */ /* 0x000fc800078efcff */
[----:B------:R-:W-:Y:S01]  /*e620*/  ISETP.GE.AND P1, PT, R2, UR4, PT ;  /* 0x0000000402007c0c */ /* 0x000fe2000bf26270 */
[----:B------:R-:W-:Y:S01]  /*e630*/  UMOV UR4, 0xffffffff ;  /* 0xffffffff00047882 */ /* 0x000fe20000000000 */
[----:B------:R-:W-:-:S04]  /*e640*/  LOP3.LUT R2, R3, 0x38, R14, 0x78, !PT ;  /* 0x0000003803027812 */ /* 0x000fc800078e780e */
[----:B------:R-:W-:Y:S01]  /*e650*/  LOP3.LUT R9, R2, 0x200, R9, 0xf8, !PT ;  /* 0x0000020002097812 */ /* 0x000fe200078ef809 */
[----:B------:R-:W-:Y:S06]  /*e660*/  BRA.DIV UR4, `(.L_x_50) ;  /* 0x0000003204387947 */ /* 0x000fec000b800000 */
[----:B------:R-:W0:Y:S01]  /*e670*/  S2R R2, SR_CTAID.X ;  /* 0x0000000000027919 */ /* 0x000e220000002500 */
[----:B------:R-:W-:Y:S01]  /*e680*/  ULDC UR4, c[0x0][0x288] ;  /* 0x0000a20000047ab9 */ /* 0x000fe20000000800 */
[----:B------:R-:W-:Y:S01]  /*e690*/  ULDC.64 UR6, c[0x0][0x208] ;  /* 0x0000820000067ab9 */ /* 0x000fe20000000a00 */
[----:B------:R-:W-:Y:S01]  /*e6a0*/  IMAD R6, R6, UR4, RZ ;  /* 0x0000000406067c24 */ /* 0x000fe2000f8e02ff */
[----:B------:R-:W-:Y:S04]  /*e6b0*/  SHFL.IDX PT, R14, R0, RZ, 0x181f ;  /* 0x00181fff000e7589 */ /* 0x000fe800000e0000 */
[----:B------:R-:W-:Y:S01]  /*e6c0*/  SHFL.IDX PT, R4, R7, 0x1, 0x181f ;  /* 0x00381f0007047f89 */ /* 0x000fe200000e0000 */
[----:B0-----:R-:W-:-:S03]  /*e6d0*/  IMAD R8, R2, 0x80, R8 ;  /* 0x0000008002087824 */ /* 0x001fc600078e0208 */
[----:B------:R-:W0:Y:S01]  /*e6e0*/  SHFL.IDX PT, R2, R7, RZ, 0x181f ;  /* 0x00181fff07027589 */ /* 0x000e2200000e0000 */
[C---:B------:R-:W-:Y:S01]  /*e6f0*/  VIADD R5, R8.reuse, 0x10 ;  /* 0x0000001008057836 */ /* 0x040fe20000000000 */
[----:B------:R-:W-:-:S13]  /*e700*/  ISETP.GE.AND P3, PT, R8, R6, PT ;  /* 0x000000060800720c */ /* 0x000fda0003f66270 */
[----:B------:R-:W-:Y:S01]  /*e710*/  @!P3 LEA R21, R9, UR38, 0x1 ;  /* 0x000000260915bc11 */ /* 0x000fe2000f8e08ff */
[----:B0-----:R-:W-:Y:S02]  /*e720*/  IMAD.MOV.U32 R3, RZ, RZ, R2 ;  /* 0x000000ffff037224 */ /* 0x001fe400078e0002 */
[----:B------:R-:W-:Y:S02]  /*e730*/  IMAD.MOV.U32 R2, RZ, RZ, R14 ;  /* 0x000000ffff027224 */ /* 0x000fe400078e000e */
[----:B------:R-:W0:Y:S02]  /*e740*/  SHFL.IDX PT, R14, R0, 0x1, 0x181f ;  /* 0x00381f00000e7f89 */ /* 0x000e2400000e0000 */
[----:B------:R-:W-:-:S05]  /*e750*/  @!P3 IMAD.WIDE.U32 R2, R10, 0x2, R2 ;  /* 0x000000020a02b825 */ /* 0x000fca00078e0002 */
[----:B------:R-:W-:Y:S04]  /*e760*/  @!P3 LDGSTS.E.BYPASS.LTC128B.128 [R21+0x15400], desc[UR6][R2.64], !P2 ;  /* 0x154000000215bfae */ /* 0x000fe8000d101d46 */
[----:B------:R-:W-:Y:S04]  /*e770*/  @!P3 LDGSTS.E.BYPASS.LTC128B.128 [R21+0x19400], desc[UR6][R2.64+0x80], !P0 ;  /* 0x194000800215bfae */ /* 0x000fe8000c101d46 */
[----:B------:R1:W-:Y:S01]  /*e780*/  @!P3 LDGSTS.E.BYPASS.LTC128B.128 [R21+0x1d400], desc[UR6][R2.64+0x100], !P1 ;  /* 0x1d4001000215bfae */ /* 0x0003e2000c901d46 */
[----:B------:R-:W-:Y:S01]  /*e790*/  ISETP.GE.AND P3, PT, R5, R6, PT ;  /* 0x000000060500720c */ /* 0x000fe20003f66270 */
[----:B------:R-:W-:-:S02]  /*e7a0*/  IMAD.MOV.U32 R5, RZ, RZ, R4 ;  /* 0x000000ffff057224 */ /* 0x000fc400078e0004 */
[----:B0-----:R-:W-:Y:S02]  /*e7b0*/  IMAD.MOV.U32 R4, RZ, RZ, R14 ;  /* 0x000000ffff047224 */ /* 0x001fe400078e000e */
[----:B------:R-:W-:Y:S01]  /*e7c0*/  SHFL.IDX PT, R14, R0, 0x2, 0x181f ;  /* 0x00581f00000e7f89 */ /* 0x000fe200000e0000 */
[----:B-1----:R-:W-:-:S07]  /*e7d0*/  IADD3 R3, R8, 0x20, RZ ;  /* 0x0000002008037810 */ /* 0x002fce0007ffe0ff */
[----:B------:R-:W-:Y:S01]  /*e7e0*/  @!P3 IMAD.WIDE.U32 R4, R10, 0x2, R4 ;  /* 0x000000020a04b825 */ /* 0x000fe200078e0004 */
[----:B------:R-:W0:Y:S01]  /*e7f0*/  SHFL.IDX PT, R2, R7, 0x2, 0x181f ;  /* 0x00581f0007027f89 */ /* 0x000e2200000e0000 */
[----:B------:R-:W-:-:S05]  /*e800*/  @!P3 LEA R20, R9, UR38, 0x1 ;  /* 0x000000260914bc11 */ /* 0x000fca000f8e08ff */
[----:B------:R-:W-:Y:S04]  /*e810*/  @!P3 LDGSTS.E.BYPASS.LTC128B.128 [R20+0x15c00], desc[UR6][R4.64], !P2 ;  /* 0x15c000000414bfae */ /* 0x000fe8000d101d46 */
[----:B------:R-:W-:Y:S04]  /*e820*/  @!P3 LDGSTS.E.BYPASS.LTC128B.128 [R20+0x19c00], desc[UR6][R4.64+0x80], !P0 ;  /* 0x19c000800414bfae */ /* 0x000fe8000c101d46 */
[----:B------:R1:W-:Y:S01]  /*e830*/  @!P3 LDGSTS.E.BYPASS.LTC128B.128 [R20+0x1dc00], desc[UR6][R4.64+0x100], !P1 ;  /* 0x1dc001000414bfae */ /* 0x0003e2000c901d46 */
[----:B------:R-:W-:Y:S01]  /*e840*/  ISETP.GE.AND P3, PT, R3, R6, PT ;  /* 0x000000060300720c */ /* 0x000fe20003f66270 */
[----:B0-----:R-:W-:-:S02]  /*e850*/  IMAD.MOV.U32 R3, RZ, RZ, R2 ;  /* 0x000000ffff037224 */ /* 0x001fc400078e0002 */
[----:B------:R-:W-:Y:S01]  /*e860*/  IMAD.MOV.U32 R2, RZ, RZ, R14 ;  /* 0x000000ffff027224 */ /* 0x000fe200078e000e */
[----:B-1----:R-:W0:Y:S09]  /*e870*/  SHFL.IDX PT, R4, R7, 0x3, 0x181f ;  /* 0x00781f0007047f89 */ /* 0x002e3200000e0000 */
[----:B------:R-:W-:Y:S01]  /*e880*/  @!P3 LEA R21, R9, UR38, 0x1 ;  /* 0x000000260915bc11 */ /* 0x000fe2000f8e08ff */
[----:B------:R-:W-:Y:S01]  /*e890*/  VIADD R5, R8, 0x30 ;  /* 0x0000003008057836 */ /* 0x000fe20000000000 */
[----:B------:R-:W1:Y:S01]  /*e8a0*/  SHFL.IDX PT, R14, R0, 0x3, 0x181f ;  /* 0x00781f00000e7f89 */ /* 0x000e6200000e0000 */
[----:B------:R-:W-:-:S05]  /*e8b0*/  @!P3 IMAD.WIDE.U32 R2, R10, 0x2, R2 ;  /* 0x000000020a02b825 */ /* 0x000fca00078e0002 */
[----:B------:R-:W-:Y:S04]  /*e8c0*/  @!P3 LDGSTS.E.BYPASS.LTC128B.128 [R21+0x16400], desc[UR6][R2.64], !P2 ;  /* 0x164000000215bfae */ /* 0x000fe8000d101d46 */
[----:B------:R-:W-:Y:S04]  /*e8d0*/  @!P3 LDGSTS.E.BYPASS.LTC128B.128 [R21+0x1a400], desc[UR6][R2.64+0x80], !P0 ;  /* 0x1a4000800215bfae */ /* 0x000fe8000c101d46 */
[----:B------:R2:W-:Y:S01]  /*e8e0*/  @!P3 LDGSTS.E.BYPASS.LTC128B.128 [R21+0x1e400], desc[UR6][R2.64+0x100], !P1 ;  /* 0x1e4001000215bfae */ /* 0x0005e2000c901d46 */
[----:B------:R-:W-:Y:S01]  /*e8f0*/  ISETP.GE.AND P3, PT, R5, R6, PT ;  /* 0x000000060500720c */ /* 0x000fe20003f66270 */
[----:B0-----:R-:W-:-:S02]  /*e900*/  IMAD.MOV.U32 R5, RZ, RZ, R4 ;  /* 0x000000ffff057224 */ /* 0x001fc400078e0004 */
[----:B-1----:R-:W-:Y:S01]  /*e910*/  IMAD.MOV.U32 R4, RZ, RZ, R14 ;  /* 0x000000ffff047224 */ /* 0x002fe200078e000e */
[----:B--2---:R-:W0:Y:S01]  /*e920*/  SHFL.IDX PT, R2, R7, 0x4, 0x181f ;  /* 0x00981f0007027f89 */ /* 0x004e2200000e0000 */
[----:B------:R-:W-:-:S08]  /*e930*/  VIADD R3, R8, 0x40 ;  /* 0x0000004008037836 */ /* 0x000fd00000000000 */
[----:B------:R-:W-:Y:S01]  /*e940*/  @!P3 LEA R20, R9, UR38, 0x1 ;  /* 0x000000260914bc11 */ /* 0x000fe2000f8e08ff */
[----:B------:R-:W-:Y:S01]  /*e950*/  @!P3 IMAD.WIDE.U32 R4, R10, 0x2, R4 ;  /* 0x000000020a04b825 */ /* 0x000fe200078e0004 */
[----:B------:R-:W1:Y:S04]  /*e960*/  SHFL.IDX PT, R14, R0, 0x4, 0x181f ;  /* 0x00981f00000e7f89 */ /* 0x000e6800000e0000 */
[----:B------:R-:W-:Y:S04]  /*e970*/  @!P3 LDGSTS.E.BYPASS.LTC128B.128 [R20+0x16c00], desc[UR6][R4.64], !P2 ;  /* 0x16c000000414bfae */ /* 0x000fe8000d101d46 */
[----:B------:R-:W-:Y:S04]  /*e980*/  @!P3 LDGSTS.E.BYPASS.LTC128B.128 [R20+0x1ac00], desc[UR6][R4.64+0x80], !P0 ;  /* 0x1ac000800414bfae */ /* 0x000fe8000c101d46 */
[----:B------:R2:W-:Y:S01]  /*e990*/  @!P3 LDGSTS.E.BYPASS.LTC128B.128 [R20+0x1ec00], desc[UR6][R4.64+0x100], !P1 ;  /* 0x1ec001000414bfae */ /* 0x0005e2000c901d46 */
[----:B------:R-:W-:-:S02]  /*e9a0*/  ISETP.GE.AND P3, PT, R3, R6, PT ;  /* 0x000000060300720c */ /* 0x000fc40003f66270 */
[----:B0-----:R-:W-:Y:S01]  /*e9b0*/  MOV R3, R2 ;  /* 0x0000000200037202 */ /* 0x001fe20000000f00 */
[----:B-1----:R-:W-:Y:S01]  /*e9c0*/  IMAD.MOV.U32 R2, RZ, RZ, R14 ;  /* 0x000000ffff027224 */ /* 0x002fe200078e000e */
[----:B--2---:R-:W0:Y:S09]  /*e9d0*/  SHFL.IDX PT, R4, R7, 0x5, 0x181f ;  /* 0x00b81f0007047f89 */ /* 0x004e3200000e0000 */
        /* <DEDUP_REMOVED lines=13> */
[C---:B------:R-:W-:Y:S01]  /*eab0*/  @!P3 IMAD.WIDE.U32 R4, R10.reuse, 0x2, R4 ;  /* 0x000000020a04b825 */ /* 0x040fe200078e0004 */
[----:B------:R-:W1:Y:S04]  /*eac0*/  SHFL.IDX PT, R14, R0, 0x6, 0x181f ;  /* 0x00d81f00000e7f89 */ /* 0x000e6800000e0000 */
[----:B------:R-:W-:Y:S04]  /*ead0*/  @!P3 LDGSTS.E.BYPASS.LTC128B.128 [R20+0x17c00], desc[UR6][R4.64], !P2 ;  /* 0x17c000000414bfae */ /* 0x000fe8000d101d46 */
[----:B------:R-:W-:Y:S04]  /*eae0*/  @!P3 LDGSTS.E.BYPASS.LTC128B.128 [R20+0x1bc00], desc[UR6][R4.64+0x80], !P0 ;  /* 0x1bc000800414bfae */ /* 0x000fe8000c101d46 */
[----:B------:R2:W-:Y:S01]  /*eaf0*/  @!P3 LDGSTS.E.BYPASS.LTC128B.128 [R20+0x1fc00], desc[UR6][R4.64+0x100], !P1 ;  /* 0x1fc001000414bfae */ /* 0x0005e2000c901d46 */
[----:B------:R-:W-:Y:S01]  /*eb00*/  ISETP.GE.AND P3, PT, R3, R6, PT ;  /* 0x000000060300720c */ /* 0x000fe20003f66270 */
[----:B0-----:R-:W-:Y:S01]  /*eb10*/  IMAD.MOV.U32 R3, RZ, RZ, R2 ;  /* 0x000000ffff037224 */ /* 0x001fe200078e0002 */
[----:B-1----:R-:W-:Y:S01]  /*eb20*/  MOV R2, R14 ;  /* 0x0000000e00027202 */ /* 0x002fe20000000f00 */
[----:B--2---:R0:W1:Y:S10]  /*eb30*/  SHFL.IDX PT, R4, R7, 0x7, 0x181f ;  /* 0x00f81f0007047f89 */ /* 0x00407400000e0000 */
[----:B------:R-:W-:Y:S01]  /*eb40*/  @!P3 LEA R21, R9, UR38, 0x1 ;  /* 0x000000260915bc11 */ /* 0x000fe2000f8e08ff */
[----:B------:R-:W-:Y:S01]  /*eb50*/  @!P3 IMAD.WIDE.U32 R2, R10, 0x2, R2 ;  /* 0x000000020a02b825 */ /* 0x000fe200078e0002 */
[----:B------:R0:W2:Y:S04]  /*eb60*/  SHFL.IDX PT, R14, R0, 0x7, 0x181f ;  /* 0x00f81f00000e7f89 */ /* 0x0000a800000e0000 */
[----:B------:R0:W-:Y:S04]  /*eb70*/  @!P3 LDGSTS.E.BYPASS.LTC128B.128 [R21+0x18400], desc[UR6][R2.64], !P2 ;  /* 0x184000000215bfae */ /* 0x0001e8000d101d46 */
[----:B------:R0:W-:Y:S04]  /*eb80*/  @!P3 LDGSTS.E.BYPASS.LTC128B.128 [R21+0x1c400], desc[UR6][R2.64+0x80], !P0 ;  /* 0x1c4000800215bfae */ /* 0x0001e8000c101d46 */
[----:B------:R0:W-:Y:S02]  /*eb90*/  @!P3 LDGSTS.E.BYPASS.LTC128B.128 [R21+0x20400], desc[UR6][R2.64+0x100], !P1 ;  /* 0x204001000215bfae */ /* 0x0001e4000c901d46 */
.L_x_148:
[----:B0-----:R-:W-:Y:S01]  /*eba0*/  VIADD R3, R8, 0x70 ;  /* 0x0000007008037836 */ /* 0x001fe20000000000 */
[----:B------:R-:W-:Y:S01]  /*ebb0*/  BSSY B0, `(.L_x_51) ;  /* 0x000000e000007945 */ /* 0x000fe20003800000 */
[----:B--2---:R-:W-:-:S03]  /*ebc0*/  IMAD.MOV.U32 R2, RZ, RZ, R14 ;  /* 0x000000ffff027224 */ /* 0x004fc600078e000e */
[----:B------:R-:W-:Y:S01]  /*ebd0*/  ISETP.GE.AND P3, PT, R3, R6, PT ;  /* 0x000000060300720c */ /* 0x000fe20003f66270 */
[----:B-1----:R-:W-:-:S12]  /*ebe0*/  IMAD.MOV.U32 R3, RZ, RZ, R4 ;  /* 0x000000ffff037224 */ /* 0x002fd800078e0004 */
[----:B------:R-:W-:Y:S05]  /*ebf0*/  @P3 BRA `(.L_x_52) ;  /* 0x0000000000243947 */ /* 0x000fea0003800000 */
[----:B------:R-:W-:Y:S01]  /*ec00*/  IMAD.WIDE.U32 R10, R10, 0x2, R2 ;  /* 0x000000020a0a7825 */ /* 0x000fe200078e0002 */
[----:B------:R-:W-:Y:S01]  /*ec10*/  LEA R9, R9, UR38, 0x1 ;  /* 0x0000002609097c11 */ /* 0x000fe2000f8e08ff */
[----:B------:R-:W-:-:S04]  /*ec20*/  ULDC.64 UR4, c[0x0][0x208] ;  /* 0x0000820000047ab9 */ /* 0x000fc80000000a00 */
[----:B------:R-:W-:Y:S01]  /*ec30*/  @!PT LDS RZ, [RZ] ;  /* 0x00000000fffff984 */ /* 0x000fe20000000800 */
[----:B------:R-:W-:Y:S01]  /*ec40*/  @!PT LDS RZ, [RZ] ;  /* 0x00000000fffff984 */ /* 0x000fe20000000800 */
[----:B------:R-:W-:Y:S01]  /*ec50*/  @!PT LDS RZ, [RZ] ;  /* 0x00000000fffff984 */ /* 0x000fe20000000800 */
[----:B------:R0:W-:Y:S04]  /*ec60*/  LDGSTS.E.BYPASS.LTC128B.128 [R9+0x18c00], desc[UR4][R10.64], !P2 ;  /* 0x18c000000a097fae */ /* 0x0001e8000d101d44 */
[----:B------:R0:W-:Y:S04]  /*ec70*/  LDGSTS.E.BYPASS.LTC128B.128 [R9+0x1cc00], desc[UR4][R10.64+0x80], !P0 ;  /* 0x1cc000800a097fae */ /* 0x0001e8000c101d44 */
[----:B------:R0:W-:Y:S02]  /*ec80*/  LDGSTS.E.BYPASS.LTC128B.128 [R9+0x20c00], desc[UR4][R10.64+0x100], !P1 ;  /* 0x20c001000a097fae */ /* 0x0001e4000c901d44 */
.L_x_52:
[----:B------:R-:W-:Y:S05]  /*ec90*/  BSYNC B0 ;  /* 0x0000000000007941 */ /* 0x000fea0003800000 */
.L_x_51:
[----:B------:R-:W-:Y:S01]  /*eca0*/  NOP ;  /* 0x0000000000007918 */ /* 0x000fe20000000000 */
[----:B------:R-:W-:Y:S01]  /*ecb0*/  SYNCS.ARRIVE.TRANS64.RED.A0T1 RZ, [UR38+0x36800], RZ ;  /* 0x036800ffffff79a7 */ /* 0x000fe20008200426 */
[----:B------:R-:W-:Y:S01]  /*ecc0*/  IMAD.MOV.U32 R0, RZ, RZ, 0x1 ;  /* 0x00000001ff007424 */ /* 0x000fe200078e00ff */
[----:B------:R-:W-:Y:S04]  /*ecd0*/  ARRIVES.LDGSTSBAR.64.TRANSCNT [UR38+0x36800] ;  /* 0x03680000ff0079b0 */ /* 0x000fe80008000aa6 */
[----:B------:R-:W-:Y:S01]  /*ece0*/  SHF.L.U32 R0, R0, 0x1f, RZ ;  /* 0x0000001f00007819 */ /* 0x000fe200000006ff */
[----:B------:R-:W-:Y:S01]  /*ecf0*/  NOP ;  /* 0x0000000000007918 */ /* 0x000fe20000000000 */
[----:B------:R-:W2:Y:S01]  /*ed00*/  LDL.LU R3, [R1+0x4] ;  /* 0x0000040001037983 */ /* 0x000ea20000300800 */
[----:B------:R-:W-:Y:S01]  /*ed10*/  SYNCS.ARRIVE.TRANS64.A1T0 RZ, [UR38+0x36800], RZ ;  /* 0x036800ffffff79a7 */ /* 0x000fe20008100026 */
[----:B------:R-:W1:Y:S01]  /*ed20*/  SYNCS.PHASECHK.TRANS64.TRYWAIT P0, [UR38+0x36820], R0 ;  /* 0x03682000ff0075a7 */ /* 0x000e620008000166 */
[----:B--2---:R-:W-:-:S05]  /*ed30*/  VIADD R6, R3, 0xfffffffe ;  /* 0xfffffffe03067836 */ /* 0x004fca0000000000 */
[----:B------:R-:W-:Y:S01]  /*ed40*/  ISETP.GE.AND P1, PT, R6, UR40, PT ;  /* 0x0000002806007c0c */ /* 0x000fe2000bf26270 */
[----:B-1----:R-:W-:-:S12]  /*ed50*/  @!P0 BRA `(.L_x_53) ;  /* 0x00000034003c8947 */ /* 0x002fd80003800000 */
.L_x_149:
[----:B0-----:R-:W-:Y:S01]  /*ed60*/  IMAD.MOV.U32 R10, RZ, RZ, 0x1 ;  /* 0x00000001ff0a7424 */ /* 0x001fe200078e00ff */
[----:B-1----:R-:W-:Y:S01]  /*ed70*/  MOV R0, RZ ;  /* 0x000000ff00007202 */ /* 0x002fe20000000f00 */
[----:B------:R-:W-:Y:S06]  /*ed80*/  @!P1 BRA `(.L_x_54) ;  /* 0x0000001c009c9947 */ /* 0x000fec0003800000 */
[----:B------:R-:W-:Y:S01]  /*ed90*/  UIADD3 UR4, UR42, 0x1, URZ ;  /* 0x000000012a047890 */ /* 0x000fe2000fffe03f */
[----:B------:R-:W-:Y:S01]  /*eda0*/  LOP3.LUT R2, RZ, UR40, RZ, 0x33, !PT ;  /* 0x00000028ff027c12 */ /* 0x000fe2000f8e33ff */
[----:B------:R-:W0:Y:S01]  /*edb0*/  S2R R4, SR_TID.X ;  /* 0x0000000000047919 */ /* 0x000e220000002100 */
[----:B------:R-:W-:Y:S01]  /*edc0*/  IMAD.MOV.U32 R10, RZ, RZ, 0x1 ;  /* 0x00000001ff0a7424 */ /* 0x000fe200078e00ff */
[----:B------:R-:W-:-:S04]  /*edd0*/  UIMAD UR4, UR4, UR41, URZ ;  /* 0x00000029040472a4 */ /* 0x000fc8000f8e023f */
[----:B------:R-:W-:-:S04]  /*ede0*/  UISETP.LT.AND UP0, UPT, UR39, UR4, UPT ;  /* 0x000000042700728c */ /* 0x000fc8000bf01270 */
[----:B------:R-:W-:-:S06]  /*edf0*/  USEL UR4, UR39, UR4, UP0 ;  /* 0x0000000427047287 */ /* 0x000fcc0008000000 */
[----:B------:R-:W-:-:S05]  /*ee00*/  IMAD R3, RZ, RZ, -UR4 ;  /* 0x80000004ff037e24 */ /* 0x000fca000f8e02ff */
[----:B------:R-:W-:-:S04]  /*ee10*/  VIADDMNMX R2, R3, 0x1, R2, !PT ;  /* 0x0000000103027846 */ /* 0x000fc80007800102 */
[----:B------:R-:W-:Y:S02]  /*ee20*/  R2UR UR5, R2 ;  /* 0x00000000020572ca */ /* 0x000fe400000e0000 */
[----:B------:R-:W-:Y:S02]  /*ee30*/  LOP3.LUT R2, RZ, UR4, RZ, 0x33, !PT ;  /* 0x00000004ff027c12 */ /* 0x000fe4000f8e33ff */
[----:B0-----:R-:W-:Y:S01]  /*ee40*/  LOP3.LUT R9, R4, 0x1f, RZ, 0xc0, !PT ;  /* 0x0000001f04097812 */ /* 0x001fe200078ec0ff */
[----:B------:R-:W-:-:S08]  /*ee50*/  IMAD.MOV.U32 R4, RZ, RZ, R16 ;  /* 0x000000ffff047224 */ /* 0x000fd000078e0010 */
[----:B------:R-:W-:Y:S02]  /*ee60*/  UIADD3 UR6, UR5, -0x2, URZ ;  /* 0xfffffffe05067890 */ /* 0x000fe4000fffe03f */
[----:B------:R-:W-:-:S04]  /*ee70*/  UIADD3 UR5, UR4, UR5, URZ ;  /* 0x0000000504057290 */ /* 0x000fc8000fffe03f */
[----:B------:R-:W-:Y:S02]  /*ee80*/  ISETP.NE.AND P0, PT, R2, UR6, PT ;  /* 0x0000000602007c0c */ /* 0x000fe4000bf05270 */
[----:B------:R-:W-:-:S05]  /*ee90*/  IMAD.U32 R11, RZ, RZ, UR5 ;  /* 0x00000005ff0b7e24 */ /* 0x000fca000f8e00ff */
[----:B------:R-:W-:-:S06]  /*eea0*/  LOP3.LUT R11, R11, 0x1, RZ, 0xc0, !PT ;  /* 0x000000010b0b7812 */ /* 0x000fcc00078ec0ff */
[----:B------:R-:W-:Y:S05]  /*eeb0*/  @!P0 BRA `(.L_x_55) ;  /* 0x0000001000ec8947 */ /* 0x000fea0003800000 */
[----:B------:R-:W-:Y:S01]  /*eec0*/  R2UR UR4, R11 ;  /* 0x000000000b0472ca */ /* 0x000fe200000e0000 */
[----:B------:R-:W-:Y:S01]  /*eed0*/  BSSY B0, `(.L_x_55) ;  /* 0x0000139000007945 */ /* 0x000fe20003800000 */
[----:B------:R-:W-:Y:S02]  /*eee0*/  IMAD.MOV.U32 R7, RZ, RZ, 0x1 ;  /* 0x00000001ff077424 */ /* 0x000fe400078e00ff */
[----:B------:R-:W-:-:S09]  /*eef0*/  IMAD.MOV.U32 R4, RZ, RZ, R16 ;  /* 0x000000ffff047224 */ /* 0x000fd200078e0010 */
[----:B------:R-:W-:-:S06]  /*ef00*/  UIADD3 UR4, UR5, -UR4, URZ ;  /* 0x8000000405047290 */ /* 0x000fcc000fffe03f */
[----:B------:R-:W-:-:S07]  /*ef10*/  MOV R8, UR4 ;  /* 0x0000000400087c02 */ /* 0x000fce0008000f00 */
.L_x_90:
[----:B------:R-:W-:Y:S01]  /*ef20*/  LOP3.LUT P0, RZ, R17, 0x2, RZ, 0xc0, !PT ;  /* 0x0000000211ff7812 */ /* 0x000fe2000780c0ff */
[----:B------:R-:W-:Y:S01]  /*ef30*/  VIADD R8, R8, 0xfffffffe ;  /* 0xfffffffe08087836 */ /* 0x000fe20000000000 */
[----:B------:R-:W-:Y:S04]  /*ef40*/  BSSY B1, `(.L_x_56) ;  /* 0x0000096000017945 */ /* 0x000fe80003800000 */
[----:B------:R-:W-:-:S07]  /*ef50*/  ISETP.NE.AND P1, PT, R8, RZ, PT ;  /* 0x000000ff0800720c */ /* 0x000fce0003f25270 */
[----:B------:R-:W-:Y:S06]  /*ef60*/  @!P0 BRA `(.L_x_57) ;  /* 0x00000008004c8947 */ /* 0x000fec0003800000 */
[----:B------:R-:W-:Y:S01]  /*ef70*/  LOP3.LUT P0, RZ, R17, 0x1, RZ, 0xc0, !PT ;  /* 0x0000000111ff7812 */ /* 0x000fe2000780c0ff */
[----:B------:R-:W-:-:S12]  /*ef80*/  IMAD.MOV.U32 R10, RZ, RZ, R6 ;  /* 0x000000ffff0a7224 */ /* 0x000fd800078e0006 */
[----:B------:R-:W-:Y:S05]  /*ef90*/  @!P0 BRA `(.L_x_58) ;  /* 0x0000000000508947 */ /* 0x000fea0003800000 */
[----:B------:R-:W2:Y:S01]  /*efa0*/  LDL R5, [R1] ;  /* 0x0000000001057983 */ /* 0x000ea20000100800 */
[----:B------:R-:W0:Y:S01]  /*efb0*/  LDC R10, c[0x0][0x43c] ;  /* 0x00010f00ff0a7b82 */ /* 0x000e220000000800 */
[----:B------:R-:W-:Y:S01]  /*efc0*/  ULDC.64 UR4, c[0x0][0x428] ;  /* 0x00010a0000047ab9 */ /* 0x000fe20000000a00 */
[----:B------:R-:W-:Y:S01]  /*efd0*/  ULDC.64 UR6, c[0x0][0x208] ;  /* 0x0000820000067ab9 */ /* 0x000fe20000000a00 */
[----:B0-----:R-:W-:-:S13]  /*efe0*/  ISETP.NE.AND P0, PT, R10, 0x1, PT ;  /* 0x000000010a00780c */ /* 0x001fda0003f05270 */
[----:B------:R-:W0:Y:S02]  /*eff0*/  @P0 LDC.64 R2, c[0x0][0x440] ;  /* 0x00011000ff020b82 */ /* 0x000e240000000a00 */
[----:B0-----:R-:W-:-:S04]  /*f000*/  @P0 IMAD.HI.U32 R4, R6, R2, RZ ;  /* 0x0000000206040227 */ /* 0x001fc800078e00ff */
[----:B------:R-:W-:Y:S01]  /*f010*/  IMAD.MOV.U32 R2, RZ, RZ, R6 ;  /* 0x000000ffff027224 */ /* 0x000fe200078e0006 */
[----:B------:R-:W-:-:S04]  /*f020*/  @P0 SHF.R.U32.HI R2, RZ, R3, R4 ;  /* 0x00000003ff020219 */ /* 0x000fc80000011604 */
[--C-:B------:R-:W-:Y:S01]  /*f030*/  SHF.R.S32.HI R3, RZ, 0x1f, R2.reuse ;  /* 0x0000001fff037819 */ /* 0x100fe20000011402 */
[----:B--2---:R-:W-:Y:S02]  /*f040*/  IMAD R4, R5, UR4, RZ ;  /* 0x0000000405047c24 */ /* 0x004fe4000f8e02ff */
[----:B------:R-:W-:Y:S02]  /*f050*/  IMAD.MOV R5, RZ, RZ, -R2 ;  /* 0x000000ffff057224 */ /* 0x000fe400078e0a02 */
[C---:B------:R-:W-:Y:S02]  /*f060*/  IMAD R4, R19.reuse, UR5, R4 ;  /* 0x0000000513047c24 */ /* 0x040fe4000f8e0204 */
[----:B------:R-:W-:Y:S01]  /*f070*/  IMAD.WIDE.U32 R2, R19, UR4, R2 ;  /* 0x0000000413027c25 */ /* 0x000fe2000f8e0002 */
[----:B------:R-:W-:-:S03]  /*f080*/  ULDC.64 UR4, c[0x0][0x418] ;  /* 0x0001060000047ab9 */ /* 0x000fc60000000a00 */
[----:B------:R-:W-:Y:S01]  /*f090*/  IMAD.IADD R3, R4, 0x1, R3 ;  /* 0x0000000104037824 */ /* 0x000fe200078e0203 */
[----:B------:R-:W-:Y:S01]  /*f0a0*/  LEA R4, P0, R2, UR4, 0x2 ;  /* 0x0000000402047c11 */ /* 0x000fe2000f8010ff */
[----:B------:R-:W-:-:S03]  /*f0b0*/  IMAD R10, R10, R5, R6 ;  /* 0x000000050a0a7224 */ /* 0x000fc600078e0206 */
[----:B------:R-:W-:-:S05]  /*f0c0*/  LEA.HI.X R5, R2, UR5, R3, 0x2, P0 ;  /* 0x0000000502057c11 */ /* 0x000fca00080f1403 */
[----:B------:R0:W5:Y:S04]  /*f0d0*/  LDG.E R4, desc[UR6][R4.64] ;  /* 0x0000000604047981 */ /* 0x000168000c1e1900 */
.L_x_58:
[----:B------:R-:W1:Y:S01]  /*f0e0*/  S2R R2, SR_TID.X ;  /* 0x0000000000027919 */ /* 0x000e620000002100 */
[----:B------:R-:W-:Y:S01]  /*f0f0*/  BSSY B2, `(.L_x_59) ;  /* 0x0000006000027945 */ /* 0x000fe20003800000 */
[----:B-1----:R-:W-:Y:S02]  /*f100*/  LOP3.LUT R3, R2, 0x7f, RZ, 0xc0, !PT ;  /* 0x0000007f02037812 */ /* 0x002fe400078ec0ff */
[----:B------:R-:W-:Y:S02]  /*f110*/  SHF.L.U32 R2, R7, 0x1f, RZ ;  /* 0x0000001f07027819 */ /* 0x000fe400000006ff */
[----:B------:R-:W-:Y:S02]  /*f120*/  ISETP.NE.AND P2, PT, R3, RZ, PT ;  /* 0x000000ff0300720c */ /* 0x000fe40003f45270 */
[----:B------:R-:W1:Y:S02]  /*f130*/  SYNCS.PHASECHK.TRANS64.TRYWAIT P0, [UR38+0x36848], R2 ;  /* 0x03684802ff0075a7 */ /* 0x000e640008000166 */
[----:B-1----:R-:W-:Y:S09]  /*f140*/  @!P0 BRA `(.L_x_60) ;  /* 0x0000003000588947 */ /* 0x002ff20003800000 */
.L_x_150:
[----:B------:R-:W-:Y:S05]  /*f150*/  BSYNC B2 ;  /* 0x0000000000027941 */ /* 0x000fea0003800000 */
.L_x_59:
[----:B------:R-:W-:Y:S04]  /*f160*/  BSSY B2, `(.L_x_61) ;  /* 0x0000007000027945 */ /* 0x000fe80003800000 */
[----:B------:R-:W-:Y:S05]  /*f170*/  @P2 BRA `(.L_x_62) ;  /* 0x0000000000142947 */ /* 0x000fea0003800000 */
[----:B------:R-:W-:Y:S01]  /*f180*/  ISETP.NE.AND P0, PT, R9, RZ, PT ;  /* 0x000000ff0900720c */ /* 0x000fe20003f05270 */
[----:B-1----:R-:W-:-:S04]  /*f190*/  IMAD.MOV.U32 R3, RZ, RZ, 0xa800 ;  /* 0x0000a800ff037424 */ /* 0x002fc800078e00ff */
[----:B------:R2:W-:Y:S08]  /*f1a0*/  SYNCS.ARRIVE.TRANS64 RZ, [UR38+0x36838], R3 ;  /* 0x03683803ffff79a7 */ /* 0x0005f00008000026 */
[----:B--2---:R-:W-:Y:S05]  /*f1b0*/  @!P0 BRA `(.L_x_62) ;  /* 0x0000000000048947 */ /* 0x004fea0003800000 */
[----:B------:R-:W-:Y:S01]  /*f1c0*/  BPT.TRAP 0x1 ;  /* 0x000000040000795c */ /* 0x000fe20000300000 */
.L_x_62:
[----:B------:R-:W-:Y:S05]  /*f1d0*/  BSYNC B2 ;  /* 0x0000000000027941 */ /* 0x000fea0003800000 */
.L_x_61:
[----:B0-----:R-:W-:Y:S01]  /*f1e0*/  MOV R5, RZ ;  /* 0x000000ff00057202 */ /* 0x001fe20000000f00 */
[----:B------:R-:W-:Y:S01]  /*f1f0*/  ULDC.64 UR4, c[0x0][0x198] ;  /* 0x0000660000047ab9 */ /* 0x000fe20000000a00 */
[----:B------:R-:W-:Y:S01]  /*f200*/  PLOP3.LUT P0, PT, PT, PT, PT, 0x80, 0x0 ;  /* 0x000000000000781c */ /* 0x000fe20003f0f070 */
[----:B------:R-:W-:Y:S01]  /*f210*/  UIADD3 UR4, UP0, UR4, 0x370, URZ ;  /* 0x0000037004047890 */ /* 0x000fe2000ff1e03f */
[----:B------:R-:W-:Y:S01]  /*f220*/  R2UR UR34, R5 ;  /* 0x00000000052272ca */ /* 0x000fe200000e0000 */
[----:B-1----:R-:W-:Y:S01]  /*f230*/  IMAD R3, R10, 0x70, RZ ;  /* 0x000000700a037824 */ /* 0x002fe200078e02ff */
[----:B------:R-:W-:Y:S02]  /*f240*/  UIADD3 UR32, UR38, 0x2bc00, URZ ;  /* 0x0002bc0026207890 */ /* 0x000fe4000fffe03f */
[----:B------:R-:W-:Y:S02]  /*f250*/  UIADD3 UR33, UR38, 0x36838, URZ ;  /* 0x0003683826217890 */ /* 0x000fe4000fffe03f */
[----:B------:R-:W-:Y:S01]  /*f260*/  UIADD3.X UR5, URZ, UR5, URZ, UP0, !UPT ;  /* 0x000000053f057290 */ /* 0x000fe200087fe43f */
[----:B------:R-:W-:Y:S01]  /*f270*/  UMOV UR6, 0x0 ;  /* 0x0000000000067882 */ /* 0x000fe20000000000 */
[----:B------:R-:W-:-:S10]  /*f280*/  UMOV UR7, 0x14f00000 ;  /* 0x14f0000000077882 */ /* 0x000fd40000000000 */
.L_x_63:
[----:B------:R-:W-:-:S13]  /*f290*/  @P0 ELECT P3, URZ, PT ;  /* 0x00000000003f082f */ /* 0x000fda0003860000 */
[----:B-----5:R-:W-:Y:S02]  /*f2a0*/  @P3 R2UR UR37, R4 ;  /* 0x00000000042532ca */ /* 0x020fe400000e0000 */
[----:B------:R-:W-:Y:S02]  /*f2b0*/  @P3 R2UR UR35, R3 ;  /* 0x00000000032332ca */ /* 0x000fe400000e0000 */
[----:B------:R-:W-:Y:S02]  /*f2c0*/  @P3 PLOP3.LUT P0, PT, P3, PT, PT, 0x8, 0x0 ;  /* 0x000000000000381c */ /* 0x000fe40001f0e170 */
[----:B------:R-:W-:-:S09]  /*f2d0*/  PLOP3.LUT P3, PT, PT, PT, PT, 0x8, 0x0 ;  /* 0x000000000000781c */ /* 0x000fd20003f6e170 */
[----:B------:R0:W-:Y:S02]  /*f2e0*/  UTMALDG.4D [UR32], [UR4], desc[UR6] ;  /* 0x00000620040075b4 */ /* 0x0001e40008019000 */
[----:B0-----:R-:W-:Y:S05]  /*f2f0*/  @P0 BRA.U.ANY `(.L_x_63) ;  /* 0xfffffffd00e40947 */ /* 0x001fea000393ffff */
[----:B------:R-:W-:Y:S01]  /*f300*/  IMAD.MOV.U32 R12, RZ, RZ, 0x40 ;  /* 0x00000040ff0c7424 */ /* 0x000fe200078e00ff */
[----:B------:R-:W-:Y:S01]  /*f310*/  PLOP3.LUT P0, PT, PT, PT, PT, 0x80, 0x0 ;  /* 0x000000000000781c */ /* 0x000fe20003f0f070 */
[----:B------:R-:W-:Y:S01]  /*f320*/  UIADD3 UR8, UR38, 0x2f400, URZ ;  /* 0x0002f40026087890 */ /* 0x000fe2000fffe03f */
[----:B------:R-:W-:Y:S02]  /*f330*/  UMOV UR6, 0x0 ;  /* 0x0000000000067882 */ /* 0x000fe40000000000 */
[----:B------:R-:W-:Y:S01]  /*f340*/  R2UR UR10, R12 ;  /* 0x000000000c0a72ca */ /* 0x000fe200000e0000 */
[----:B------:R-:W-:-:S14]  /*f350*/  UMOV UR7, 0x14f00000 ;  /* 0x14f0000000077882 */ /* 0x000fdc0000000000 */
.L_x_64:
[----:B------:R-:W-:-:S13]  /*f360*/  @P0 ELECT P3, URZ, PT ;  /* 0x00000000003f082f */ /* 0x000fda0003860000 */
[----:B------:R-:W-:Y:S01]  /*f370*/  @P3 R2UR UR13, R4 ;  /* 0x00000000040d32ca */ /* 0x000fe200000e0000 */
[----:B------:R-:W-:Y:S01]  /*f380*/  UMOV UR9, UR33 ;  /* 0x0000002100097c82 */ /* 0x000fe20008000000 */
[----:B------:R-:W-:Y:S01]  /*f390*/  @P3 R2UR UR11, R3 ;  /* 0x00000000030b32ca */ /* 0x000fe200000e0000 */
[----:B------:R-:W-:Y:S01]  /*f3a0*/  UMOV UR12, UR36 ;  /* 0x00000024000c7c82 */ /* 0x000fe20008000000 */
        /* <DEDUP_REMOVED lines=10> */
.L_x_65:
        /* <DEDUP_REMOVED lines=9> */
[----:B------:R-:W0:Y:S01]  /*f4e0*/  SYNCS.PHASECHK.TRANS64.TRYWAIT P0, [UR38+0x36860], R2 ;  /* 0x03686002ff0075a7 */ /* 0x000e220008000166 */
[----:B------:R-:W-:Y:S04]  /*f4f0*/  BSSY B2, `(.L_x_66) ;  /* 0x0000002000027945 */ /* 0x000fe80003800000 */
[----:B0-----:R-:W-:Y:S05]  /*f500*/  @!P0 BRA `(.L_x_67) ;  /* 0x0000002c00808947 */ /* 0x001fea0003800000 */
.L_x_151:
[----:B------:R-:W-:Y:S05]  /*f510*/  BSYNC B2 ;  /* 0x0000000000027941 */ /* 0x000fea0003800000 */
.L_x_66:
[----:B------:R-:W-:Y:S01]  /*f520*/  BSSY B2, `(.L_x_68) ;  /* 0x0000009000027945 */ /* 0x000fe20003800000 */
[----:B0-----:R-:W-:Y:S02]  /*f530*/  IMAD.MOV.U32 R2, RZ, RZ, 0x0 ;  /* 0x00000000ff027424 */ /* 0x001fe400078e00ff */
[----:B------:R-:W-:Y:S01]  /*f540*/  IMAD.MOV.U32 R3, RZ, RZ, 0x14f00000 ;  /* 0x14f00000ff037424 */ /* 0x000fe200078e00ff */
[----:B------:R-:W-:Y:S06]  /*f550*/  @P2 BRA `(.L_x_69) ;  /* 0x0000000000142947 */ /* 0x000fec0003800000 */
[----:B------:R-:W-:Y:S01]  /*f560*/  ISETP.NE.AND P0, PT, R9, RZ, PT ;  /* 0x000000ff0900720c */ /* 0x000fe20003f05270 */
[----:B------:R-:W-:-:S04]  /*f570*/  IMAD.MOV.U32 R14, RZ, RZ, 0xa800 ;  /* 0x0000a800ff0e7424 */ /* 0x000fc800078e00ff */
[----:B------:R0:W-:Y:S08]  /*f580*/  SYNCS.ARRIVE.TRANS64 RZ, [UR38+0x36850], R14 ;  /* 0x0368500effff79a7 */ /* 0x0001f00008000026 */
[----:B0-----:R-:W-:Y:S05]  /*f590*/  @!P0 BRA `(.L_x_69) ;  /* 0x0000000000048947 */ /* 0x001fea0003800000 */
[----:B------:R-:W-:Y:S01]  /*f5a0*/  BPT.TRAP 0x1 ;  /* 0x000000040000795c */ /* 0x000fe20000300000 */
.L_x_69:
[----:B------:R-:W-:Y:S05]  /*f5b0*/  BSYNC B2 ;  /* 0x0000000000027941 */ /* 0x000fea0003800000 */
.L_x_68:
[----:B------:R-:W-:Y:S01]  /*f5c0*/  R2UR UR6, R2 ;  /* 0x00000000020672ca */ /* 0x000fe200000e0000 */
[----:B------:R-:W-:Y:S01]  /*f5d0*/  ULDC.64 UR4, c[0x0][0x198] ;  /* 0x0000660000047ab9 */ /* 0x000fe20000000a00 */
[----:B------:R-:W-:Y:S01]  /*f5e0*/  R2UR UR7, R3 ;  /* 0x00000000030772ca */ /* 0x000fe200000e0000 */
[----:B------:R-:W-:Y:S01]  /*f5f0*/  UIADD3 UR4, UP0, UR4, 0x470, URZ ;  /* 0x0000047004047890 */ /* 0x000fe2000ff1e03f */
[----:B------:R-:W-:Y:S01]  /*f600*/  R2UR UR10, R5 ;  /* 0x00000000050a72ca */ /* 0x000fe200000e0000 */
[----:B------:R-:W-:Y:S01]  /*f610*/  IMAD R5, R18, 0x70, RZ ;  /* 0x0000007012057824 */ /* 0x000fe200078e02ff */
[----:B------:R-:W-:Y:S01]  /*f620*/  PLOP3.LUT P0, PT, PT, PT, PT, 0x80, 0x0 ;  /* 0x000000000000781c */ /* 0x000fe20003f0f070 */
[----:B------:R-:W-:Y:S02]  /*f630*/  UIADD3 UR8, UR38, 0x400, URZ ;  /* 0x0000040026087890 */ /* 0x000fe4000fffe03f */
[----:B------:R-:W-:Y:S02]  /*f640*/  UIADD3 UR9, UR38, 0x36850, URZ ;  /* 0x0003685026097890 */ /* 0x000fe4000fffe03f */
[----:B------:R-:W-:-:S12]  /*f650*/  UIADD3.X UR5, URZ, UR5, URZ, UP0, !UPT ;  /* 0x000000053f057290 */ /* 0x000fd800087fe43f */
.L_x_70:
[----:B------:R-:W-:-:S13]  /*f660*/  @P0 ELECT P2, URZ, PT ;  /* 0x00000000003f082f */ /* 0x000fda0003840000 */
[----:B------:R-:W-:Y:S01]  /*f670*/  @P2 R2UR UR13, R16 ;  /* 0x00000000100d22ca */ /* 0x000fe200000e0000 */
[----:B------:R-:W-:Y:S01]  /*f680*/  UMOV UR12, UR36 ;  /* 0x00000024000c7c82 */ /* 0x000fe20008000000 */
[----:B------:R-:W-:Y:S02]  /*f690*/  @P2 R2UR UR11, R5 ;  /* 0x00000000050b22ca */ /* 0x000fe400000e0000 */
[----:B------:R-:W-:Y:S02]  /*f6a0*/  @P2 PLOP3.LUT P0, PT, P2, PT, PT, 0x8, 0x0 ;  /* 0x000000000000281c */ /* 0x000fe4000170e170 */
[----:B------:R-:W-:-:S09]  /*f6b0*/  PLOP3.LUT P2, PT, PT, PT, PT, 0x8, 0x0 ;  /* 0x000000000000781c */ /* 0x000fd20003f4e170 */
[----:B------:R0:W-:Y:S02]  /*f6c0*/  UTMALDG.4D [UR8], [UR4], desc[UR6] ;  /* 0x00000608040075b4 */ /* 0x0001e40008019000 */
[----:B0-----:R-:W-:Y:S05]  /*f6d0*/  @P0 BRA.U.ANY `(.L_x_70) ;  /* 0xfffffffd00e00947 */ /* 0x001fea000393ffff */
[----:B------:R-:W-:Y:S01]  /*f6e0*/  R2UR UR10, R12 ;  /* 0x000000000c0a72ca */ /* 0x000fe200000e0000 */
[----:B------:R-:W-:Y:S01]  /*f6f0*/  UIADD3 UR8, UR38, 0x3c00, URZ ;  /* 0x00003c0026087890 */ /* 0x000fe2000fffe03f */
[----:B------:R-:W-:Y:S02]  /*f700*/  R2UR UR6, R2 ;  /* 0x00000000020672ca */ /* 0x000fe400000e0000 */
[----:B------:R-:W-:Y:S02]  /*f710*/  R2UR UR7, R3 ;  /* 0x00000000030772ca */ /* 0x000fe400000e0000 */
[----:B------:R-:W-:-:S13]  /*f720*/  PLOP3.LUT P0, PT, PT, PT, PT, 0x80, 0x0 ;  /* 0x000000000000781c */ /* 0x000fda0003f0f070 */
.L_x_71:
        /* <DEDUP_REMOVED lines=13> */
.L_x_72:
        /* <DEDUP_REMOVED lines=8> */
[----:B------:R-:W-:Y:S01]  /*f880*/  IMAD.MOV.U32 R18, RZ, RZ, R10 ;  /* 0x000000ffff127224 */ /* 0x000fe200078e000a */
[----:B------:R-:W-:-:S07]  /*f890*/  MOV R16, R4 ;  /* 0x0000000400107202 */ /* 0x000fce0000000f00 */
.L_x_57:
[----:B------:R-:W-:Y:S05]  /*f8a0*/  BSYNC B1 ;  /* 0x0000000000017941 */ /* 0x000fea0003800000 */
.L_x_56:
[----:B------:R-:W-:Y:S01]  /*f8b0*/  LOP3.LUT P0, RZ, R17, 0x2, RZ, 0xc0, !PT ;  /* 0x0000000211ff7812 */ /* 0x000fe2000780c0ff */
[----:B------:R-:W-:Y:S01]  /*f8c0*/  BSSY B1, `(.L_x_73) ;  /* 0x0000096000017945 */ /* 0x000fe20003800000 */
[----:B------:R-:W-:-:S11]  /*f8d0*/  LOP3.LUT R10, R7, 0x1, RZ, 0x3c, !PT ;  /* 0x00000001070a7812 */ /* 0x000fd600078e3cff */
[----:B------:R-:W-:Y:S05]  /*f8e0*/  @!P0 BRA `(.L_x_74) ;  /* 0x00000008004c8947 */ /* 0x000fea0003800000 */
[----:B------:R-:W-:Y:S01]  /*f8f0*/  LOP3.LUT P0, RZ, R17, 0x1, RZ, 0xc0, !PT ;  /* 0x0000000111ff7812 */ /* 0x000fe2000780c0ff */
[----:B------:R-:W-:-:S12]  /*f900*/  VIADD R12, R6, 0xffffffff ;  /* 0xffffffff060c7836 */ /* 0x000fd80000000000 */
        /* <DEDUP_REMOVED lines=9> */
[----:B------:R-:W-:-:S05]  /*f9a0*/  @P0 SHF.R.U32.HI R2, RZ, R3, R4 ;  /* 0x00000003ff020219 */ /* 0x000fca0000011604 */
[----:B------:R-:W-:-:S04]  /*f9b0*/  IMAD.MOV R3, RZ, RZ, -R2 ;  /* 0x000000ffff037224 */ /* 0x000fc800078e0a02 */
[----:B------:R-:W-:Y:S01]  /*f9c0*/  IMAD R12, R5, R3, R12 ;  /* 0x00000003050c7224 */ /* 0x000fe200078e020c */
[----:B------:R-:W-:-:S03]  /*f9d0*/  SHF.R.S32.HI R3, RZ, 0x1f, R2 ;  /* 0x0000001fff037819 */ /* 0x000fc60000011402 */
[----:B------:R-:W-:-:S04]  /*f9e0*/  IMAD.WIDE.U32 R2, R19, UR4, R2 ;  /* 0x0000000413027c25 */ /* 0x000fc8000f8e0002 */
[----:B--2---:R-:W-:-:S04]  /*f9f0*/  IMAD R4, R13, UR4, RZ ;  /* 0x000000040d047c24 */ /* 0x004fc8000f8e02ff */
[----:B------:R-:W-:Y:S01]  /*fa00*/  IMAD R4, R19, UR5, R4 ;  /* 0x0000000513047c24 */ /* 0x000fe2000f8e0204 */
[----:B------:R-:W-:-:S03]  /*fa10*/  ULDC.64 UR4, c[0x0][0x418] ;  /* 0x0001060000047ab9 */ /* 0x000fc60000000a00 */
[----:B------:R-:W-:Y:S01]  /*fa20*/  IMAD.IADD R3, R4, 0x1, R3 ;  /* 0x0000000104037824 */ /* 0x000fe200078e0203 */
[----:B------:R-:W-:-:S04]  /*fa30*/  LEA R4, P0, R2, UR4, 0x2 ;  /* 0x0000000402047c11 */ /* 0x000fc8000f8010ff */
[----:B------:R-:W-:-:S05]  /*fa40*/  LEA.HI.X R5, R2, UR5, R3, 0x2, P0 ;  /* 0x0000000502057c11 */ /* 0x000fca00080f1403 */
[----:B------:R0:W5:Y:S04]  /*fa50*/  LDG.E R4, desc[UR6][R4.64] ;  /* 0x0000000604047981 */ /* 0x000168000c1e1900 */
.L_x_75:
[----:B------:R-:W1:Y:S01]  /*fa60*/  S2R R2, SR_TID.X ;  /* 0x0000000000027919 */ /* 0x000e620000002100 */
[----:B------:R-:W-:Y:S01]  /*fa70*/  BSSY B2, `(.L_x_76) ;  /* 0x0000006000027945 */ /* 0x000fe20003800000 */
[----:B-1----:R-:W-:Y:S02]  /*fa80*/  LOP3.LUT R3, R2, 0x7f, RZ, 0xc0, !PT ;  /* 0x0000007f02037812 */ /* 0x002fe400078ec0ff */
[----:B------:R-:W-:Y:S02]  /*fa90*/  SHF.L.U32 R2, R10, 0x1f, RZ ;  /* 0x0000001f0a027819 */ /* 0x000fe400000006ff */
[----:B------:R-:W-:Y:S02]  /*faa0*/  ISETP.NE.AND P2, PT, R3, RZ, PT ;  /* 0x000000ff0300720c */ /* 0x000fe40003f45270 */
[----:B------:R-:W1:Y:S02]  /*fab0*/  SYNCS.PHASECHK.TRANS64.TRYWAIT P0, [UR38+0x36840], R2 ;  /* 0x03684002ff0075a7 */ /* 0x000e640008000166 */
[----:B-1----:R-:W-:Y:S09]  /*fac0*/  @!P0 BRA `(.L_x_77) ;  /* 0x0000002800288947 */ /* 0x002ff20003800000 */
.L_x_152:
[----:B------:R-:W-:Y:S05]  /*fad0*/  BSYNC B2 ;  /* 0x0000000000027941 */ /* 0x000fea0003800000 */
.L_x_76:
[----:B------:R-:W-:Y:S04]  /*fae0*/  BSSY B2, `(.L_x_78) ;  /* 0x0000007000027945 */ /* 0x000fe80003800000 */
[----:B------:R-:W-:Y:S05]  /*faf0*/  @P2 BRA `(.L_x_79) ;  /* 0x0000000000142947 */ /* 0x000fea0003800000 */
[----:B------:R-:W-:Y:S01]  /*fb00*/  ISETP.NE.AND P0, PT, R9, RZ, PT ;  /* 0x000000ff0900720c */ /* 0x000fe20003f05270 */
[----:B-1----:R-:W-:-:S04]  /*fb10*/  IMAD.MOV.U32 R2, RZ, RZ, 0xa800 ;  /* 0x0000a800ff027424 */ /* 0x002fc800078e00ff */
[----:B------:R2:W-:Y:S08]  /*fb20*/  SYNCS.ARRIVE.TRANS64 RZ, [UR38+0x36830], R2 ;  /* 0x03683002ffff79a7 */ /* 0x0005f00008000026 */
[----:B--2---:R-:W-:Y:S05]  /*fb30*/  @!P0 BRA `(.L_x_79) ;  /* 0x0000000000048947 */ /* 0x004fea0003800000 */
[----:B------:R-:W-:Y:S01]  /*fb40*/  BPT.TRAP 0x1 ;  /* 0x000000040000795c */ /* 0x000fe20000300000 */
.L_x_79:
[----:B------:R-:W-:Y:S05]  /*fb50*/  BSYNC B2 ;  /* 0x0000000000027941 */ /* 0x000fea0003800000 */
.L_x_78:
[----:B0-----:R-:W-:Y:S01]  /*fb60*/  IMAD.MOV.U32 R5, RZ, RZ, RZ ;  /* 0x000000ffff057224 */ /* 0x001fe200078e00ff */
[----:B------:R-:W-:Y:S01]  /*fb70*/  ULDC.64 UR4, c[0x0][0x198] ;  /* 0x0000660000047ab9 */ /* 0x000fe20000000a00 */
[----:B------:R-:W-:Y:S01]  /*fb80*/  PLOP3.LUT P0, PT, PT, PT, PT, 0x80, 0x0 ;  /* 0x000000000000781c */ /* 0x000fe20003f0f070 */
[----:B------:R-:W-:Y:S01]  /*fb90*/  UIADD3 UR4, UP0, UR4, 0x370, URZ ;  /* 0x0000037004047890 */ /* 0x000fe2000ff1e03f */
[----:B-1----:R-:W-:Y:S01]  /*fba0*/  IMAD R2, R12, 0x70, RZ ;  /* 0x000000700c027824 */ /* 0x002fe200078e02ff */
[----:B------:R-:W-:Y:S01]  /*fbb0*/  R2UR UR10, R5 ;  /* 0x00000000050a72ca */ /* 0x000fe200000e0000 */
[----:B------:R-:W-:Y:S02]  /*fbc0*/  UIADD3 UR8, UR38, 0x21400, URZ ;  /* 0x0002140026087890 */ /* 0x000fe4000fffe03f */
[----:B------:R-:W-:Y:S02]  /*fbd0*/  UIADD3 UR9, UR38, 0x36830, URZ ;  /* 0x0003683026097890 */ /* 0x000fe4000fffe03f */
[----:B------:R-:W-:Y:S01]  /*fbe0*/  UIADD3.X UR5, URZ, UR5, URZ, UP0, !UPT ;  /* 0x000000053f057290 */ /* 0x000fe200087fe43f */
[----:B------:R-:W-:Y:S01]  /*fbf0*/  UMOV UR6, 0x0 ;  /* 0x0000000000067882 */ /* 0x000fe20000000000 */
[----:B------:R-:W-:-:S10]  /*fc00*/  UMOV UR7, 0x14f00000 ;  /* 0x14f0000000077882 */ /* 0x000fd40000000000 */
.L_x_80:
[----:B------:R-:W-:-:S13]  /*fc10*/  @P0 ELECT P3, URZ, PT ;  /* 0x00000000003f082f */ /* 0x000fda0003860000 */
[----:B-----5:R-:W-:Y:S01]  /*fc20*/  @P3 R2UR UR13, R4 ;  /* 0x00000000040d32ca */ /* 0x020fe200000e0000 */
[----:B------:R-:W-:Y:S01]  /*fc30*/  UMOV UR12, UR36 ;  /* 0x00000024000c7c82 */ /* 0x000fe20008000000 */
[----:B------:R-:W-:Y:S02]  /*fc40*/  @P3 R2UR UR11, R2 ;  /* 0x00000000020b32ca */ /* 0x000fe400000e0000 */
[----:B------:R-:W-:Y:S02]  /*fc50*/  @P3 PLOP3.LUT P0, PT, P3, PT, PT, 0x8, 0x0 ;  /* 0x000000000000381c */ /* 0x000fe40001f0e170 */
[----:B------:R-:W-:-:S09]  /*fc60*/  PLOP3.LUT P3, PT, PT, PT, PT, 0x8, 0x0 ;  /* 0x000000000000781c */ /* 0x000fd20003f6e170 */
[----:B------:R0:W-:Y:S02]  /*fc70*/  UTMALDG.4D [UR8], [UR4], desc[UR6] ;  /* 0x00000608040075b4 */ /* 0x0001e40008019000 */
[----:B0-----:R-:W-:Y:S05]  /*fc80*/  @P0 BRA.U.ANY `(.L_x_80) ;  /* 0xfffffffd00e00947 */ /* 0x001fea000393ffff */
[----:B------:R-:W-:Y:S01]  /*fc90*/  MOV R13, 0x40 ;  /* 0x00000040000d7802 */ /* 0x000fe20000000f00 */
[----:B------:R-:W-:Y:S01]  /*fca0*/  UIADD3 UR8, UR38, 0x24c00, URZ ;  /* 0x00024c0026087890 */ /* 0x000fe2000fffe03f */
[----:B------:R-:W-:Y:S01]  /*fcb0*/  PLOP3.LUT P0, PT, PT, PT, PT, 0x80, 0x0 ;  /* 0x000000000000781c */ /* 0x000fe20003f0f070 */
[----:B------:R-:W-:Y:S01]  /*fcc0*/  UMOV UR6, 0x0 ;  /* 0x0000000000067882 */ /* 0x000fe20000000000 */
[----:B------:R-:W-:Y:S01]  /*fcd0*/  R2UR UR10, R13 ;  /* 0x000000000d0a72ca */ /* 0x000fe200000e0000 */
[----:B------:R-:W-:-:S14]  /*fce0*/  UMOV UR7, 0x14f00000 ;  /* 0x14f0000000077882 */ /* 0x000fdc0000000000 */
.L_x_81:
        /* <DEDUP_REMOVED lines=14> */
.L_x_82:
        /* <DEDUP_REMOVED lines=8> */
[----:B------:R-:W-:Y:S01]  /*fe50*/  SHF.L.U32 R2, R7, 0x1f, RZ ;  /* 0x0000001f07027819 */ /* 0x000fe200000006ff */
[----:B------:R-:W-:Y:S03]  /*fe60*/  BSSY B2, `(.L_x_83) ;  /* 0x0000003000027945 */ /* 0x000fe60003800000 */
[----:B------:R-:W0:Y:S02]  /*fe70*/  SYNCS.PHASECHK.TRANS64.TRYWAIT P0, [UR38+0x36868], R2 ;  /* 0x03686802ff0075a7 */ /* 0x000e240008000166 */
[----:B0-----:R-:W-:Y:S05]  /*fe80*/  @!P0 BRA `(.L_x_84) ;  /* 0x0000002400508947 */ /* 0x001fea0003800000 */
.L_x_153:
[----:B------:R-:W-:Y:S05]  /*fe90*/  BSYNC B2 ;  /* 0x0000000000027941 */ /* 0x000fea0003800000 */
.L_x_83:
        /* <DEDUP_REMOVED lines=9> */
.L_x_86:
[----:B------:R-:W-:Y:S05]  /*ff30*/  BSYNC B2 ;  /* 0x0000000000027941 */ /* 0x000fea0003800000 */
.L_x_85:
        /* <DEDUP_REMOVED lines=10> */
.L_x_87:
        /* <DEDUP_REMOVED lines=13> */
.L_x_88:
        /* <DEDUP_REMOVED lines=13> */
.L_x_89:
        /* <DEDUP_REMOVED lines=8> */
[----:B------:R-:W-:Y:S02]  /*10200*/  IMAD.MOV.U32 R18, RZ, RZ, R12 ;  /* 0x000000ffff127224 */ /* 0x000fe400078e000c */
[----:B------:R-:W-:-:S07]  /*10210*/  IMAD.MOV.U32 R16, RZ, RZ, R4 ;  /* 0x000000ffff107224 */ /* 0x000fce00078e0004 */
.L_x_74:
[----:B------:R-:W-:Y:S05]  /*10220*/  BSYNC B1 ;  /* 0x0000000000017941 */ /* 0x000fea0003800000 */
.L_x_73:
[----:B------:R-:W-:Y:S01]  /*10230*/  IADD3 R6, R6, -0x2, RZ ;  /* 0xfffffffe06067810 */ /* 0x000fe20007ffe0ff */
[----:B------:R-:W-:Y:S01]  /*10240*/  IMAD.MOV.U32 R7, RZ, RZ, R10 ;  /* 0x000000ffff077224 */ /* 0x000fe200078e000a */
[----:B------:R-:W-:Y:S06]  /*10250*/  @P1 BRA `(.L_x_90) ;  /* 0xffffffec00301947 */ /* 0x000fec000383ffff */
[----:B------:R-:W-:Y:S05]  /*10260*/  BSYNC B0 ;  /* 0x0000000000007941 */ /* 0x000fea0003800000 */
.L_x_55:
[----:B------:R-:W-:Y:S01]  /*10270*/  ISETP.NE.AND P0, PT, R11, RZ, PT ;  /* 0x000000ff0b00720c */ /* 0x000fe20003f05270 */
[----:B------:R-:W-:-:S12]  /*10280*/  BSSY B0, `(.L_x_54) ;  /* 0x0000097000007945 */ /* 0x000fd80003800000 */
[----:B------:R-:W-:Y:S05]  /*10290*/  @!P0 BRA `(.L_x_91) ;  /* 0x0000000800548947 */ /* 0x000fea0003800000 */
[----:B------:R-:W-:Y:S01]  /*102a0*/  LOP3.LUT P1, RZ, R17, 0x2, RZ, 0xc0, !PT ;  /* 0x0000000211ff7812 */ /* 0x000fe2000782c0ff */
[----:B------:R-:W-:-:S12]  /*102b0*/  IMAD.MOV.U32 R0, RZ, RZ, 0x1 ;  /* 0x00000001ff007424 */ /* 0x000fd800078e00ff */
[----:B------:R-:W-:Y:S05]  /*102c0*/  @!P1 BRA `(.L_x_91) ;  /* 0x0000000800489947 */ /* 0x000fea0003800000 */
[----:B------:R-:W-:-:S13]  /*102d0*/  LOP3.LUT P1, RZ, R17, 0x1, RZ, 0xc0, !PT ;  /* 0x0000000111ff7812 */ /* 0x000fda000782c0ff */
[----:B------:R-:W-:Y:S05]  /*102e0*/  @!P1 BRA `(.L_x_92) ;  /* 0x0000000000549947 */ /* 0x000fea0003800000 */
[----:B------:R-:W2:Y:S01]  /*102f0*/  LDL.LU R5, [R1] ;  /* 0x0000000001057983 */ /* 0x000ea20000300800 */
[----:B------:R-:W0:Y:S01]  /*10300*/  LDC R8, c[0x0][0x43c] ;  /* 0x00010f00ff087b82 */ /* 0x000e220000000800 */
[----:B------:R-:W-:Y:S01]  /*10310*/  IMAD.MOV.U32 R7, RZ, RZ, R6 ;  /* 0x000000ffff077224 */ /* 0x000fe200078e0006 */
[----:B------:R-:W-:Y:S01]  /*10320*/  ULDC.64 UR4, c[0x0][0x428] ;  /* 0x00010a0000047ab9 */ /* 0x000fe20000000a00 */
[----:B------:R-:W-:Y:S01]  /*10330*/  ULDC.64 UR6, c[0x0][0x208] ;  /* 0x0000820000067ab9 */ /* 0x000fe20000000a00 */
[----:B0-----:R-:W-:-:S13]  /*10340*/  ISETP.NE.AND P0, PT, R8, 0x1, PT ;  /* 0x000000010800780c */ /* 0x001fda0003f05270 */
[----:B------:R-:W0:Y:S02]  /*10350*/  @P0 LDC.64 R2, c[0x0][0x440] ;  /* 0x00011000ff020b82 */ /* 0x000e240000000a00 */
[----:B0-----:R-:W-:-:S05]  /*10360*/  @P0 IMAD.HI.U32 R2, R6, R2, RZ ;  /* 0x0000000206020227 */ /* 0x001fca00078e00ff */
[----:B------:R-:W-:-:S04]  /*10370*/  @P0 SHF.R.U32.HI R7, RZ, R3, R2 ;  /* 0x00000003ff070219 */ /* 0x000fc80000011602 */
[----:B------:R-:W-:Y:S01]  /*10380*/  SHF.R.S32.HI R3, RZ, 0x1f, R7 ;  /* 0x0000001fff037819 */ /* 0x000fe20000011407 */
[----:B--2---:R-:W-:-:S04]  /*10390*/  IMAD R2, R5, UR4, RZ ;  /* 0x0000000405027c24 */ /* 0x004fc8000f8e02ff */
[----:B------:R-:W-:Y:S02]  /*103a0*/  IMAD R5, R19, UR5, R2 ;  /* 0x0000000513057c24 */ /* 0x000fe4000f8e0202 */
[----:B------:R-:W-:-:S04]  /*103b0*/  IMAD.MOV.U32 R2, RZ, RZ, R7 ;  /* 0x000000ffff027224 */ /* 0x000fc800078e0007 */
[----:B------:R-:W-:Y:S01]  /*103c0*/  IMAD.WIDE.U32 R2, R19, UR4, R2 ;  /* 0x0000000413027c25 */ /* 0x000fe2000f8e0002 */
[----:B------:R-:W-:-:S03]  /*103d0*/  ULDC.64 UR4, c[0x0][0x418] ;  /* 0x0001060000047ab9 */ /* 0x000fc60000000a00 */
[----:B------:R-:W-:Y:S01]  /*103e0*/  IMAD.IADD R3, R5, 0x1, R3 ;  /* 0x0000000105037824 */ /* 0x000fe200078e0203 */
[----:B------:R-:W-:-:S04]  /*103f0*/  LEA R4, P0, R2, UR4, 0x2 ;  /* 0x0000000402047c11 */ /* 0x000fc8000f8010ff */
[----:B------:R-:W-:-:S05]  /*10400*/  LEA.HI.X R5, R2, UR5, R3, 0x2, P0 ;  /* 0x0000000502057c11 */ /* 0x000fca00080f1403 */
[----:B------:R0:W5:Y:S01]  /*10410*/  LDG.E R4, desc[UR6][R4.64] ;  /* 0x0000000604047981 */ /* 0x000162000c1e1900 */
[----:B------:R-:W-:-:S04]  /*10420*/  IMAD.MOV R3, RZ, RZ, -R7 ;  /* 0x000000ffff037224 */ /* 0x000fc800078e0a07 */
[----:B------:R-:W-:-:S07]  /*10430*/  IMAD R6, R8, R3, R6 ;  /* 0x0000000308067224 */ /* 0x000fce00078e0206 */
.L_x_92:
[----:B------:R-:W1:Y:S01]  /*10440*/  S2R R2, SR_TID.X ;  /* 0x0000000000027919 */ /* 0x000e620000002100 */
[----:B------:R-:W-:Y:S01]  /*10450*/  BSSY B1, `(.L_x_93) ;  /* 0x0000006000017945 */ /* 0x000fe20003800000 */
[----:B-1----:R-:W-:Y:S02]  /*10460*/  LOP3.LUT R3, R2, 0x7f, RZ, 0xc0, !PT ;  /* 0x0000007f02037812 */ /* 0x002fe400078ec0ff */
[----:B------:R-:W-:Y:S02]  /*10470*/  SHF.L.U32 R2, R10, 0x1f, RZ ;  /* 0x0000001f0a027819 */ /* 0x000fe400000006ff */
[----:B------:R-:W-:Y:S02]  /*10480*/  ISETP.NE.AND P1, PT, R3, RZ, PT ;  /* 0x000000ff0300720c */ /* 0x000fe40003f25270 */
[----:B------:R-:W1:Y:S02]  /*10490*/  SYNCS.PHASECHK.TRANS64.TRYWAIT P0, [UR38+0x36848], R2 ;  /* 0x03684802ff0075a7 */ /* 0x000e640008000166 */
[----:B-1----:R-:W-:Y:S09]  /*104a0*/  @!P0 BRA `(.L_x_94) ;  /* 0x0000001c00e08947 */ /* 0x002ff20003800000 */
.L_x_154:
[----:B------:R-:W-:Y:S05]  /*104b0*/  BSYNC B1 ;  /* 0x0000000000017941 */ /* 0x000fea0003800000 */
.L_x_93:
[----:B------:R-:W-:Y:S04]  /*104c0*/  BSSY B1, `(.L_x_95) ;  /* 0x0000007000017945 */ /* 0x000fe80003800000 */
[----:B------:R-:W-:Y:S05]  /*104d0*/  @P1 BRA `(.L_x_96) ;  /* 0x0000000000141947 */ /* 0x000fea0003800000 */
[----:B------:R-:W-:Y:S02]  /*104e0*/  ISETP.NE.AND P0, PT, R9, RZ, PT ;  /* 0x000000ff0900720c */ /* 0x000fe40003f05270 */
[----:B-1----:R-:W-:-:S04]  /*104f0*/  MOV R3, 0xa800 ;  /* 0x0000a80000037802 */ /* 0x002fc80000000f00 */
[----:B------:R2:W-:Y:S07]  /*10500*/  SYNCS.ARRIVE.TRANS64 RZ, [UR38+0x36838], R3 ;  /* 0x03683803ffff79a7 */ /* 0x0005ee0008000026 */
[----:B------:R-:W-:Y:S05]  /*10510*/  @!P0 BRA `(.L_x_96) ;  /* 0x0000000000048947 */ /* 0x000fea0003800000 */
[----:B------:R-:W-:Y:S01]  /*10520*/  BPT.TRAP 0x1 ;  /* 0x000000040000795c */ /* 0x000fe20000300000 */
.L_x_96:
[----:B------:R-:W-:Y:S05]  /*10530*/  BSYNC B1 ;  /* 0x0000000000017941 */ /* 0x000fea0003800000 */
.L_x_95:
[----:B------:R-:W-:Y:S01]  /*10540*/  IMAD.MOV.U32 R8, RZ, RZ, RZ ;  /* 0x000000ffff087224 */ /* 0x000fe200078e00ff */
[----:B------:R-:W-:Y:S01]  /*10550*/  ULDC.64 UR4, c[0x0][0x198] ;  /* 0x0000660000047ab9 */ /* 0x000fe20000000a00 */
[----:B------:R-:W-:Y:S01]  /*10560*/  PLOP3.LUT P0, PT, PT, PT, PT, 0x80, 0x0 ;  /* 0x000000000000781c */ /* 0x000fe20003f0f070 */
[----:B------:R-:W-:Y:S01]  /*10570*/  UIADD3 UR4, UP0, UR4, 0x370, URZ ;  /* 0x0000037004047890 */ /* 0x000fe2000ff1e03f */
[----:B-12---:R-:W-:Y:S01]  /*10580*/  IMAD R3, R6, 0x70, RZ ;  /* 0x0000007006037824 */ /* 0x006fe200078e02ff */
[----:B------:R-:W-:Y:S01]  /*10590*/  R2UR UR10, R8 ;  /* 0x00000000080a72ca */ /* 0x000fe200000e0000 */
[----:B------:R-:W-:Y:S02]  /*105a0*/  UIADD3 UR8, UR38, 0x2bc00, URZ ;  /* 0x0002bc0026087890 */ /* 0x000fe4000fffe03f */
[----:B------:R-:W-:Y:S02]  /*105b0*/  UIADD3 UR9, UR38, 0x36838, URZ ;  /* 0x0003683826097890 */ /* 0x000fe4000fffe03f */
[----:B------:R-:W-:Y:S01]  /*105c0*/  UIADD3.X UR5, URZ, UR5, URZ, UP0, !UPT ;  /* 0x000000053f057290 */ /* 0x000fe200087fe43f */
[----:B------:R-:W-:Y:S01]  /*105d0*/  UMOV UR6, 0x0 ;  /* 0x0000000000067882 */ /* 0x000fe20000000000 */
[----:B------:R-:W-:-:S10]  /*105e0*/  UMOV UR7, 0x14f00000 ;  /* 0x14f0000000077882 */ /* 0x000fd40000000000 */
.L_x_97:
[----:B------:R-:W-:-:S13]  /*105f0*/  @P0 ELECT P2, URZ, PT ;  /* 0x00000000003f082f */ /* 0x000fda0003840000 */
[----:B-----5:R-:W-:Y:S01]  /*10600*/  @P2 R2UR UR13, R4 ;  /* 0x00000000040d22ca */ /* 0x020fe200000e0000 */
[----:B------:R-:W-:Y:S01]  /*10610*/  UMOV UR12, UR36 ;  /* 0x00000024000c7c82 */ /* 0x000fe20008000000 */
[----:B------:R-:W-:Y:S02]  /*10620*/  @P2 R2UR UR11, R3 ;  /* 0x00000000030b22ca */ /* 0x000fe400000e0000 */
[----:B------:R-:W-:Y:S02]  /*10630*/  @P2 PLOP3.LUT P0, PT, P2, PT, PT, 0x8, 0x0 ;  /* 0x000000000000281c */ /* 0x000fe4000170e170 */
[----:B------:R-:W-:-:S09]  /*10640*/  PLOP3.LUT P2, PT, PT, PT, PT, 0x8, 0x0 ;  /* 0x000000000000781c */ /* 0x000fd20003f4e170 */
[----:B------:R1:W-:Y:S02]  /*10650*/  UTMALDG.4D [UR8], [UR4], desc[UR6] ;  /* 0x00000608040075b4 */ /* 0x0003e40008019000 */
[----:B-1----:R-:W-:Y:S05]  /*10660*/  @P0 BRA.U.ANY `(.L_x_97) ;  /* 0xfffffffd00e00947 */ /* 0x002fea000393ffff */
[----:B------:R-:W-:Y:S01]  /*10670*/  IMAD.MOV.U32 R7, RZ, RZ, 0x40 ;  /* 0x00000040ff077424 */ /* 0x000fe200078e00ff */
[----:B------:R-:W-:Y:S01]  /*10680*/  PLOP3.LUT P0, PT, PT, PT, PT, 0x80, 0x0 ;  /* 0x000000000000781c */ /* 0x000fe20003f0f070 */
[----:B------:R-:W-:Y:S01]  /*10690*/  UIADD3 UR8, UR38, 0x2f400, URZ ;  /* 0x0002f40026087890 */ /* 0x000fe2000fffe03f */
[----:B------:R-:W-:Y:S02]  /*106a0*/  UMOV UR6, 0x0 ;  /* 0x0000000000067882 */ /* 0x000fe40000000000 */
[----:B------:R-:W-:Y:S01]  /*106b0*/  R2UR UR10, R7 ;  /* 0x00000000070a72ca */ /* 0x000fe200000e0000 */
[----:B------:R-:W-:-:S14]  /*106c0*/  UMOV UR7, 0x14f00000 ;  /* 0x14f0000000077882 */ /* 0x000fdc0000000000 */
.L_x_98:
[----:B------:R-:W-:-:S13]  /*106d0*/  @P0 ELECT P2, URZ, PT ;  /* 0x00000000003f082f */ /* 0x000fda0003840000 */
[----:B------:R-:W-:Y:S01]  /*106e0*/  @P2 R2UR UR13, R4 ;  /* 0x00000000040d22ca */ /* 0x000fe200000e0000 */
[----:B------:R-:W-:Y:S01]  /*106f0*/  UMOV UR12, UR36 ;  /* 0x00000024000c7c82 */ /* 0x000fe20008000000 */
[----:B------:R-:W-:Y:S02]  /*10700*/  @P2 R2UR UR11, R3 ;  /* 0x00000000030b22ca */ /* 0x000fe400000e0000 */
[----:B------:R-:W-:Y:S02]  /*10710*/  @P2 PLOP3.LUT P0, PT, P2, PT, PT, 0x8, 0x0 ;  /* 0x000000000000281c */ /* 0x000fe4000170e170 */
[----:B------:R-:W-:-:S09]  /*10720*/  PLOP3.LUT P2, PT, PT, PT, PT, 0x8, 0x0 ;  /* 0x000000000000781c */ /* 0x000fd20003f4e170 */
[----:B------:R1:W-:Y:S02]  /*10730*/  UTMALDG.4D [UR8], [UR4], desc[UR6] ;  /* 0x00000608040075b4 */ /* 0x0003e40008019000 */
[----:B-1----:R-:W-:Y:S05]  /*10740*/  @P0 BRA.U.ANY `(.L_x_98) ;  /* 0xfffffffd00e00947 */ /* 0x002fea000393ffff */
[----:B0-----:R-:W-:Y:S01]  /*10750*/  IMAD.MOV.U32 R5, RZ, RZ, 0x80 ;  /* 0x00000080ff057424 */ /* 0x001fe200078e00ff */
[----:B------:R-:W-:Y:S01]  /*10760*/  PLOP3.LUT P0, PT, PT, PT, PT, 0x80, 0x0 ;  /* 0x000000000000781c */ /* 0x000fe20003f0f070 */
[----:B------:R-:W-:Y:S01]  /*10770*/  UIADD3 UR8, UR38, 0x32c00, URZ ;  /* 0x00032c0026087890 */ /* 0x000fe2000fffe03f */
[----:B------:R-:W-:Y:S02]  /*10780*/  UMOV UR6, 0x0 ;  /* 0x0000000000067882 */ /* 0x000fe40000000000 */
[----:B------:R-:W-:Y:S01]  /*10790*/  R2UR UR10, R5 ;  /* 0x00000000050a72ca */ /* 0x000fe200000e0000 */
[----:B------:R-:W-:-:S14]  /*107a0*/  UMOV UR7, 0x14f00000 ;  /* 0x14f0000000077882 */ /* 0x000fdc0000000000 */
.L_x_99:
        /* <DEDUP_REMOVED lines=8> */
[----:B------:R-:W0:Y:S01]  /*10830*/  SYNCS.PHASECHK.TRANS64.TRYWAIT P0, [UR38+0x36860], R2 ;  /* 0x03686002ff0075a7 */ /* 0x000e220008000166 */
[----:B------:R-:W-:Y:S04]  /*10840*/  BSSY B1, `(.L_x_100) ;  /* 0x0000002000017945 */ /* 0x000fe80003800000 */
[----:B0-----:R-:W-:Y:S05]  /*10850*/  @!P0 BRA `(.L_x_101) ;  /* 0x0000001c000c8947 */ /* 0x001fea0003800000 */
.L_x_155:
[----:B------:R-:W-:Y:S05]  /*10860*/  BSYNC B1 ;  /* 0x0000000000017941 */ /* 0x000fea0003800000 */
.L_x_100:
        /* <DEDUP_REMOVED lines=9> */
.L_x_103:
[----:B------:R-:W-:Y:S05]  /*10900*/  BSYNC B1 ;  /* 0x0000000000017941 */ /* 0x000fea0003800000 */
.L_x_102:
        /* <DEDUP_REMOVED lines=10> */
.L_x_104:
        /* <DEDUP_REMOVED lines=13> */
.L_x_105:
        /* <DEDUP_REMOVED lines=13> */
.L_x_106:
        /* <DEDUP_REMOVED lines=8> */
[----:B------:R-:W-:Y:S01]  /*10bd0*/  MOV R18, R6 ;  /* 0x0000000600127202 */ /* 0x000fe20000000f00 */
[----:B------:R-:W-:-:S07]  /*10be0*/  IMAD.MOV.U32 R16, RZ, RZ, R4 ;  /* 0x000000ffff107224 */ /* 0x000fce00078e0004 */
.L_x_91:
[----:B------:R-:W-:Y:S05]  /*10bf0*/  BSYNC B0 ;  /* 0x0000000000007941 */ /* 0x000fea0003800000 */
.L_x_54:
[----:B------:R-:W-:Y:S01]  /*10c00*/  LOP3.LUT P0, RZ, R17, 0x2, RZ, 0xc0, !PT ;  /* 0x0000000211ff7812 */ /* 0x000fe2000780c0ff */
[----:B------:R-:W-:-:S12]  /*10c10*/  BSSY B0, `(.L_x_107) ;  /* 0x0000043000007945 */ /* 0x000fd80003800000 */
[----:B------:R-:W-:Y:S05]  /*10c20*/  @!P0 BRA `(.L_x_108) ;  /* 0x0000000400048947 */ /* 0x000fea0003800000 */
[----:B------:R-:W0:Y:S01]  /*10c30*/  S2R R2, SR_TID.X ;  /* 0x0000000000027919 */ /* 0x000e220000002100 */
[----:B------:R-:W-:Y:S01]  /*10c40*/  LEA R3, R0, UR38, 0x3 ;  /* 0x0000002600037c11 */ /* 0x000fe2000f8e18ff */
[----:B------:R-:W-:Y:S01]  /*10c50*/  BSSY B1, `(.L_x_109) ;  /* 0x0000006000017945 */ /* 0x000fe20003800000 */
[----:B0-----:R-:W-:Y:S02]  /*10c60*/  LOP3.LUT R4, R2, 0x7f, RZ, 0xc0, !PT ;  /* 0x0000007f02047812 */ /* 0x001fe400078ec0ff */
[----:B------:R-:W-:Y:S02]  /*10c70*/  SHF.L.U32 R2, R10, 0x1f, RZ ;  /* 0x0000001f0a027819 */ /* 0x000fe400000006ff */
[----:B------:R-:W-:Y:S02]  /*10c80*/  ISETP.NE.AND P1, PT, R4, RZ, PT ;  /* 0x000000ff0400720c */ /* 0x000fe40003f25270 */
[----:B------:R-:W0:Y:S02]  /*10c90*/  SYNCS.PHASECHK.TRANS64.TRYWAIT P0, [R3+URZ+0x36860], R2 ;  /* 0x03686002030075a7 */ /* 0x000e24000800017f */
[----:B0-----:R-:W-:Y:S09]  /*10ca0*/  @!P0 BRA `(.L_x_110) ;  /* 0x0000001800108947 */ /* 0x001ff20003800000 */
.L_x_156:
[----:B------:R-:W-:Y:S05]  /*10cb0*/  BSYNC B1 ;  /* 0x0000000000017941 */ /* 0x000fea0003800000 */
.L_x_109:
[----:B------:R-:W-:Y:S04]  /*10cc0*/  BSSY B1, `(.L_x_111) ;  /* 0x0000008000017945 */ /* 0x000fe80003800000 */
[----:B------:R-:W-:Y:S05]  /*10cd0*/  @P1 BRA `(.L_x_112) ;  /* 0x0000000000181947 */ /* 0x000fea0003800000 */
[----:B------:R-:W1:Y:S01]  /*10ce0*/  S2R R4, SR_TID.X ;  /* 0x0000000000047919 */ /* 0x000e620000002100 */
[----:B0-----:R-:W-:-:S04]  /*10cf0*/  IMAD.MOV.U32 R2, RZ, RZ, 0xa800 ;  /* 0x0000a800ff027424 */ /* 0x001fc800078e00ff */
[----:B------:R2:W-:Y:S01]  /*10d00*/  SYNCS.ARRIVE.TRANS64 RZ, [R3+URZ+0x36850], R2 ;  /* 0x0368500203ff79a7 */ /* 0x0005e2000800003f */
[----:B-1----:R-:W-:-:S13]  /*10d10*/  LOP3.LUT P0, RZ, R4, 0x1f, RZ, 0xc0, !PT ;  /* 0x0000001f04ff7812 */ /* 0x002fda000780c0ff */
[----:B--2---:R-:W-:Y:S05]  /*10d20*/  @!P0 BRA `(.L_x_112) ;  /* 0x0000000000048947 */ /* 0x004fea0003800000 */
[----:B------:R-:W-:Y:S01]  /*10d30*/  BPT.TRAP 0x1 ;  /* 0x000000040000795c */ /* 0x000fe20000300000 */
.L_x_112:
[----:B------:R-:W-:Y:S05]  /*10d40*/  BSYNC B1 ;  /* 0x0000000000017941 */ /* 0x000fea0003800000 */
.L_x_111:
[----:B------:R-:W-:Y:S01]  /*10d50*/  R2UR UR4, R0 ;  /* 0x00000000000472ca */ /* 0x000fe200000e0000 */
[----:B------:R-:W-:Y:S01]  /*10d60*/  ULDC.64 UR6, c[0x0][0x198] ;  /* 0x0000660000067ab9 */ /* 0x000fe20000000a00 */
[----:B------:R-:W-:Y:S01]  /*10d70*/  R2UR UR9, R3 ;  /* 0x00000000030972ca */ /* 0x000fe200000e0000 */
[----:B------:R-:W-:Y:S01]  /*10d80*/  UIADD3 UR6, UP0, UR6, 0x470, URZ ;  /* 0x0000047006067890 */ /* 0x000fe2000ff1e03f */
[----:B------:R-:W-:Y:S01]  /*10d90*/  PLOP3.LUT P0, PT, PT, PT, PT, 0x80, 0x0 ;  /* 0x000000000000781c */ /* 0x000fe20003f0f070 */
[----:B------:R-:W-:Y:S01]  /*10da0*/  IMAD R18, R18, 0x70, RZ ;  /* 0x0000007012127824 */ /* 0x000fe200078e02ff */
[----:B------:R-:W-:Y:S01]  /*10db0*/  UMOV UR14, 0x0 ;  /* 0x00000000000e7882 */ /* 0x000fe20000000000 */
[----:B------:R-:W-:Y:S01]  /*10dc0*/  UIADD3.X UR7, URZ, UR7, URZ, UP0, !UPT ;  /* 0x000000073f077290 */ /* 0x000fe200087fe43f */
[----:B------:R-:W-:Y:S01]  /*10dd0*/  UMOV UR15, 0x14f00000 ;  /* 0x14f00000000f7882 */ /* 0x000fe20000000000 */
[----:B------:R-:W-:-:S04]  /*10de0*/  UMOV UR10, URZ ;  /* 0x0000003f000a7c82 */ /* 0x000fc80008000000 */
[----:B------:R-:W-:Y:S02]  /*10df0*/  UIMAD UR4, UR4, 0xa800, UR38 ;  /* 0x0000a800040478a4 */ /* 0x000fe4000f8e0226 */
[----:B------:R-:W-:Y:S02]  /*10e00*/  UIADD3 UR9, UR9, 0x36850, URZ ;  /* 0x0003685009097890 */ /* 0x000fe4000fffe03f */
[----:B------:R-:W-:-:S12]  /*10e10*/  UIADD3 UR8, UR4, 0x400, URZ ;  /* 0x0000040004087890 */ /* 0x000fd8000fffe03f */
.L_x_113:
        /* <DEDUP_REMOVED lines=8> */
[----:B------:R-:W-:Y:S01]  /*10ea0*/  PLOP3.LUT P0, PT, PT, PT, PT, 0x80, 0x0 ;  /* 0x000000000000781c */ /* 0x000fe20003f0f070 */
[----:B------:R-:W-:Y:S01]  /*10eb0*/  UIADD3 UR8, UR4, 0x3c00, URZ ;  /* 0x00003c0004087890 */ /* 0x000fe2000fffe03f */
[----:B------:R-:W-:Y:S01]  /*10ec0*/  UMOV UR14, 0x0 ;  /* 0x00000000000e7882 */ /* 0x000fe20000000000 */
[----:B------:R-:W-:Y:S01]  /*10ed0*/  UMOV UR15, 0x14f00000 ;  /* 0x14f00000000f7882 */ /* 0x000fe20000000000 */
[----:B------:R-:W-:-:S09]  /*10ee0*/  UMOV UR10, 0x40 ;  /* 0x00000040000a7882 */ /* 0x000fd20000000000 */
.L_x_114:
        /* <DEDUP_REMOVED lines=10> */
[----:B------:R-:W-:Y:S02]  /*10f90*/  UMOV UR5, 0x14f00000 ;  /* 0x14f0000000057882 */ /* 0x000fe40000000000 */
[----:B------:R-:W-:Y:S01]  /*10fa0*/  UMOV UR4, 0x0 ;  /* 0x0000000000047882 */ /* 0x000fe20000000000 */
[----:B------:R-:W-:-:S08]  /*10fb0*/  UMOV UR10, 0x80 ;  /* 0x00000080000a7882 */ /* 0x000fd00000000000 */
.L_x_115:
        /* <DEDUP_REMOVED lines=8> */
.L_x_108:
[----:B------:R-:W-:Y:S05]  /*11040*/  BSYNC B0 ;  /* 0x0000000000007941 */ /* 0x000fea0003800000 */
.L_x_107:
[----:B------:R-:W-:-:S05]  /*11050*/  VIADD R0, R0, 0x1 ;  /* 0x0000000100007836 */ /* 0x000fca0000000000 */
[----:B------:R-:W-:-:S04]  /*11060*/  ISETP.NE.AND P0, PT, R0, 0x2, PT ;  /* 0x000000020000780c */ /* 0x000fc80003f05270 */
[----:B0-----:R-:W-:Y:S02]  /*11070*/  SEL R3, RZ, 0x1, P0 ;  /* 0x00000001ff037807 */ /* 0x001fe40000000000 */
[----:B------:R-:W-:Y:S02]  /*11080*/  SEL R0, R0, RZ, P0 ;  /* 0x000000ff00007207 */ /* 0x000fe40000000000 */
[----:B------:R-:W-:Y:S01]  /*11090*/  LOP3.LUT R10, R10, R3, RZ, 0x3c, !PT ;  /* 0x000000030a0a7212 */ /* 0x000fe200078e3cff */
[----:B------:R-:W-:-:S07]  /*110a0*/  IMAD.MOV.U32 R3, RZ, RZ, RZ ;  /* 0x000000ffff037224 */ /* 0x000fce00078e00ff */
.L_x_38:
[----:B------:R-:W0:Y:S01]  /*110b0*/  S2R R5, SR_CgaCtaId ;  /* 0x0000000000057919 */ /* 0x000e220000008800 */
[----:B------:R-:W-:Y:S02]  /*110c0*/  MOV R2, 0x400 ;  /* 0x0000040000027802 */ /* 0x000fe40000000f00 */
[----:B------:R-:W-:Y:S02]  /*110d0*/  SHF.L.U32 R3, R3, 0x1f, RZ ;  /* 0x0000001f03037819 */ /* 0x000fe400000006ff */
[----:B0-----:R-:W-:-:S04]  /*110e0*/  LEA R2, R5, R2, 0x18 ;  /* 0x0000000205027211 */ /* 0x001fc800078ec0ff */
[----:B------:R-:W0:Y:S02]  /*110f0*/  SYNCS.PHASECHK.TRANS64.TRYWAIT P0, [R2+URZ+0x36820], R3 ;  /* 0x03682003020075a7 */ /* 0x000e24000800017f */
[----:B0-----:R-:W-:Y:S05]  /*11100*/  @!P0 BRA `(.L_x_116) ;  /* 0x00000014000c8947 */ /* 0x001fea0003800000 */
.L_x_157:
[----:B------:R-:W-:-:S03]  /*11110*/  UMOV UR4, 0xffffffff ;  /* 0xffffffff00047882 */ /* 0x000fc60000000000 */
[----:B------:R-:W-:Y:S05]  /*11120*/  BRA.DIV UR4, `(.L_x_117) ;  /* 0x0000001604187947 */ /* 0x000fea000b800000 */
[----:B0-----:R-:W0:Y:S02]  /*11130*/  S2R R3, SR_TID.X ;  /* 0x0000000000037919 */ /* 0x001e240000002100 */
[----:B0-----:R-:W-:-:S04]  /*11140*/  SHF.R.U32.HI R3, RZ, 0x5, R3 ;  /* 0x00000005ff037819 */ /* 0x001fc80000011603 */
[----:B------:R-:W-:-:S05]  /*11150*/  LOP3.LUT R3, R3, 0x3, RZ, 0xc0, !PT ;  /* 0x0000000303037812 */ /* 0x000fca00078ec0ff */
[----:B------:R0:W1:Y:S02]  /*11160*/  SHFL.IDX PT, R14, R3, RZ, 0x1f ;  /* 0x00001fff030e7589 */ /* 0x00006400000e0000 */
.L_x_160:
[----:B-1----:R-:W-:-:S13]  /*11170*/  ISETP.NE.AND P0, PT, R14, RZ, PT ;  /* 0x000000ff0e00720c */ /* 0x002fda0003f05270 */
[----:B------:R-:W-:Y:S05]  /*11180*/  @P0 BRA `(.L_x_10) ;  /* 0x0000000000900947 */ /* 0x000fea0003800000 */
[----:B------:R-:W-:-:S03]  /*11190*/  UMOV UR4, 0xffffffff ;  /* 0xffffffff00047882 */ /* 0x000fc60000000000 */
[----:B------:R-:W-:Y:S05]  /*111a0*/  BRA.DIV UR4, `(.L_x_118) ;  /* 0x00000016042c7947 */ /* 0x000fea000b800000 */
[----:B------:R-:W-:-:S13]  /*111b0*/  ELECT P6, URZ, PT ;  /* 0x00000000003f782f */ /* 0x000fda00038c0000 */
.L_x_163:
[----:B------:R-:W-:Y:S05]  /*111c0*/  @!P6 BRA `(.L_x_10) ;  /* 0x000000000080e947 */ /* 0x000fea0003800000 */
[----:B0-----:R-:W2:Y:S02]  /*111d0*/  LDL R3, [R1+0x8] ;  /* 0x0000080001037983 */ /* 0x001ea40000100800 */
[----:B--2---:R-:W-:-:S13]  /*111e0*/  R2UR UR4, R3 ;  /* 0x00000000030472ca */ /* 0x004fda00000e0000 */
[----:B------:R-:W-:-:S06]  /*111f0*/  ULOP3.LUT UR4, UR4, 0x2, URZ, 0xfc, !UPT ;  /* 0x0000000204047892 */ /* 0x000fcc000f8efc3f */
[----:B------:R-:W-:-:S05]  /*11200*/  IMAD.U32 R3, RZ, RZ, UR4 ;  /* 0x00000004ff037e24 */ /* 0x000fca000f8e00ff */
[----:B------:R-:W-:-:S13]  /*11210*/  ISETP.NE.AND P2, PT, R3, 0x3, PT ;  /* 0x000000030300780c */ /* 0x000fda0003f45270 */
[----:B------:R-:W-:Y:S05]  /*11220*/  @!P2 BRA `(.L_x_119) ;  /* 0x000000000004a947 */ /* 0x000fea0003800000 */
[----:B------:R-:W-:Y:S01]  /*11230*/  BPT.TRAP 0x1 ;  /* 0x000000040000795c */ /* 0x000fe20000300000 */
.L_x_119:
[----:B------:R-:W-:Y:S01]  /*11240*/  VIADD R9, R2, 0x36840 ;  /* 0x0003684002097836 */ /* 0x000fe20000000000 */
[----:B------:R-:W-:Y:S01]  /*11250*/  SHF.L.U32 R4, R10, 0x1f, RZ ;  /* 0x0000001f0a047819 */ /* 0x000fe200000006ff */
[----:B------:R-:W-:-:S03]  /*11260*/  VIADD R3, R0, 0x1 ;  /* 0x0000000100037836 */ /* 0x000fc60000000000 */
[----:B------:R-:W-:Y:S02]  /*11270*/  LEA R7, R0, R9, 0x3 ;  /* 0x0000000900077211 */ /* 0x000fe400078e18ff */
[C---:B------:R-:W-:Y:S02]  /*11280*/  ISETP.NE.AND P1, PT, R3.reuse, 0x2, PT ;  /* 0x000000020300780c */ /* 0x040fe40003f25270 */
[----:B------:R-:W0:Y:S02]  /*11290*/  SYNCS.PHASECHK.TRANS64.TRYWAIT P0, [R7+URZ], R4 ;  /* 0x00000004070075a7 */ /* 0x000e24000800017f */
[----:B------:R-:W-:Y:S02]  /*112a0*/  SEL R5, RZ, 0x1, P1 ;  /* 0x00000001ff057807 */ /* 0x000fe40000800000 */
[----:B------:R-:W-:Y:S02]  /*112b0*/  SEL R6, R3, RZ, P1 ;  /* 0x000000ff03067207 */ /* 0x000fe40000800000 */
[----:B------:R-:W-:-:S03]  /*112c0*/  LOP3.LUT R5, R10, R5, RZ, 0x3c, !PT ;  /* 0x000000050a057212 */ /* 0x000fc600078e3cff */
[----:B------:R-:W-:Y:S01]  /*112d0*/  IMAD R8, R6, 0x8, R9 ;  /* 0x0000000806087824 */ /* 0x000fe200078e0209 */
[----:B------:R-:W-:Y:S01]  /*112e0*/  SHF.L.U32 R5, R5, 0x1f, RZ ;  /* 0x0000001f05057819 */ /* 0x000fe200000006ff */
[----:B0-----:R-:W-:Y:S06]  /*112f0*/  @!P0 BRA `(.L_x_120) ;  /* 0x0000001000f88947 */ /* 0x001fec0003800000 */
.L_x_164:
[----:B------:R-:W1:Y:S02]  /*11300*/  SYNCS.PHASECHK.TRANS64.TRYWAIT P0, [R8+URZ], R5 ;  /* 0x00000005080075a7 */ /* 0x000e64000800017f */
[----:B-1----:R-:W-:Y:S05]  /*11310*/  @!P0 BRA `(.L_x_121) ;  /* 0x0000001400048947 */ /* 0x002fea0003800000 */
.L_x_165:
[----:B------:R-:W-:Y:S05]  /*11320*/  @!P2 BRA `(.L_x_122) ;  /* 0x000000000004a947 */ /* 0x000fea0003800000 */
[----:B------:R-:W-:Y:S01]  /*11330*/  BPT.TRAP 0x1 ;  /* 0x000000040000795c */ /* 0x000fe20000300000 */
.L_x_122:
[----:B------:R-:W-:-:S04]  /*11340*/  VIADD R3, R2, 0x36860 ;  /* 0x0003686002037836 */ /* 0x000fc80000000000 */
[----:B0-----:R-:W-:-:S04]  /*11350*/  IMAD R7, R0, 0x8, R3 ;  /* 0x0000000800077824 */ /* 0x001fc800078e0203 */
[----:B------:R-:W0:Y:S02]  /*11360*/  SYNCS.PHASECHK.TRANS64.TRYWAIT P0, [R7+URZ], R4 ;  /* 0x00000004070075a7 */ /* 0x000e24000800017f */
[----:B0-----:R-:W-:Y:S05]  /*11370*/  @!P0 BRA `(.L_x_123) ;  /* 0x0000001400008947 */ /* 0x001fea0003800000 */
.L_x_166:
[----:B------:R-:W-:-:S07]  /*11380*/  IMAD R6, R6, 0x8, R3 ;  /* 0x0000000806067824 */ /* 0x000fce00078e0203 */
.L_x_124:
[----:B--2---:R2:W3:Y:S02]  /*11390*/  SYNCS.PHASECHK.TRANS64.TRYWAIT P0, [R6+URZ], R5 ;  /* 0x00000005060075a7 */ /* 0x0044e4000800017f */
[----:B---3--:R-:W-:Y:S05]  /*113a0*/  @!P0 NANOSLEEP.SYNCS 0x989680 ;  /* 0x009896800000895d */ /* 0x008fea0003900000 */
[----:B------:R-:W3:Y:S02]  /*113b0*/  @!P0 SYNCS.PHASECHK.TRANS64 P0, [R6+URZ], R5 ;  /* 0x00000005060085a7 */ /* 0x000ee4000800007f */
[----:B---3--:R-:W-:Y:S05]  /*113c0*/  @!P0 BRA `(.L_x_124) ;  /* 0xfffffffc00f08947 */ /* 0x008fea000383ffff */
.L_x_10:
[----:B------:R-:W-:Y:S05]  /*113d0*/  BSYNC B6 ;  /* 0x0000000000067941 */ /* 0x000fea0003800000 */
.L_x_7:
[----:B------:R-:W-:Y:S05]  /*113e0*/  EXIT ;  /* 0x000000000000794d */ /* 0x000fea0003800000 */
.L_x_14:
[----:B------:R-:W-:-:S13]  /*113f0*/  R2UR UR4, R16 ;  /* 0x00000000100472ca */ /* 0x000fda00000e0000 */
[----:B0-----:R-:W-:-:S04]  /*11400*/  IMAD.U32 R3, RZ, RZ, UR4 ;  /* 0x00000004ff037e24 */ /* 0x001fc8000f8e00ff */
[----:B------:R0:W1:Y:S03]  /*11410*/  SYNCS.PHASECHK.TRANS64.TRYWAIT P0, [R3+URZ+0x36800], R0 ;  /* 0x03680000030075a7 */ /* 0x000066000800017f */
[----:B-1----:R-:W-:Y:S05]  /*11420*/  @!P0 NANOSLEEP.SYNCS 0x989680 ;  /* 0x009896800000895d */ /* 0x002fea0003900000 */
[----:B------:R-:W1:Y:S02]  /*11430*/  @!P0 SYNCS.PHASECHK.TRANS64 P0, [R3+URZ+0x36800], R0 ;  /* 0x03680000030085a7 */ /* 0x000e64000800007f */
[----:B-1----:R-:W-:Y:S05]  /*11440*/  @!P0 BRA `(.L_x_14) ;  /* 0xfffffffc00e88947 */ /* 0x002fea000383ffff */
[----:B------:R-:W-:Y:S05]  /*11450*/  BRA `(.L_x_125) ;  /* 0xffffff0000007947 */ /* 0x000fea000383ffff */
.L_x_18:
[----:B------:R-:W-:-:S13]  /*11460*/  R2UR UR4, R16 ;  /* 0x00000000100472ca */ /* 0x000fda00000e0000 */
[----:B0-----:R-:W-:-:S04]  /*11470*/  MOV R3, UR4 ;  /* 0x0000000400037c02 */ /* 0x001fc80008000f00 */
[----:B------:R0:W2:Y:S03]  /*11480*/  SYNCS.PHASECHK.TRANS64.TRYWAIT P2, [R3+URZ+0x36830], R0 ;  /* 0x03683000030075a7 */ /* 0x0000a6000804017f */
[----:B--2---:R-:W-:Y:S05]  /*11490*/  @!P2 NANOSLEEP.SYNCS 0x989680 ;  /* 0x009896800000a95d */ /* 0x004fea0003900000 */
[----:B------:R-:W2:Y:S02]  /*114a0*/  @!P2 SYNCS.PHASECHK.TRANS64 P2, [R3+URZ+0x36830], R0 ;  /* 0x036830000300a5a7 */ /* 0x000ea4000804007f */
[----:B--2---:R-:W-:Y:S05]  /*114b0*/  @!P2 BRA `(.L_x_18) ;  /* 0xfffffffc00e8a947 */ /* 0x004fea000383ffff */
[----:B------:R-:W-:Y:S05]  /*114c0*/  BRA `(.L_x_17) ;  /* 0xffffff0000307947 */ /* 0x000fea000383ffff */
.L_x_23:
[----:B------:R-:W-:-:S13]  /*114d0*/  R2UR UR4, R6 ;  /* 0x00000000060472ca */ /* 0x000fda00000e0000 */
[----:B-1----:R-:W-:-:S04]  /*114e0*/  IMAD.U32 R3, RZ, RZ, UR4 ;  /* 0x00000004ff037e24 */ /* 0x002fc8000f8e00ff */
[----:B------:R1:W2:Y:S03]  /*114f0*/  SYNCS.PHASECHK.TRANS64.TRYWAIT P2, [R3+URZ+0x36830], R0 ;  /* 0x03683000030075a7 */ /* 0x0002a6000804017f */
[----:B--2---:R-:W-:Y:S05]  /*11500*/  @!P2 NANOSLEEP.SYNCS 0x989680 ;  /* 0x009896800000a95d */ /* 0x004fea0003900000 */
[----:B------:R-:W2:Y:S02]  /*11510*/  @!P2 SYNCS.PHASECHK.TRANS64 P2, [R3+URZ+0x36830], R0 ;  /* 0x036830000300a5a7 */ /* 0x000ea4000804007f */
[----:B--2---:R-:W-:Y:S05]  /*11520*/  @!P2 BRA `(.L_x_23) ;  /* 0xfffffffc00e8a947 */ /* 0x004fea000383ffff */
[----:B------:R-:W-:Y:S05]  /*11530*/  BRA `(.L_x_22) ;  /* 0xffffff4800287947 */ /* 0x000fea000383ffff */
.L_x_27:
[----:B-1----:R-:W-:-:S04]  /*11540*/  IMAD.U32 R3, RZ, RZ, UR5 ;  /* 0x00000005ff037e24 */ /* 0x002fc8000f8e00ff */
[----:B------:R1:W2:Y:S03]  /*11550*/  SYNCS.PHASECHK.TRANS64.TRYWAIT P2, [R3+URZ+0x36850], R0 ;  /* 0x03685000030075a7 */ /* 0x0002a6000804017f */
[----:B--2---:R-:W-:Y:S05]  /*11560*/  @!P2 NANOSLEEP.SYNCS 0x989680 ;  /* 0x009896800000a95d */ /* 0x004fea0003900000 */
[----:B------:R-:W2:Y:S02]  /*11570*/  @!P2 SYNCS.PHASECHK.TRANS64 P2, [R3+URZ+0x36850], R0 ;  /* 0x036850000300a5a7 */ /* 0x000ea4000804007f */
[----:B--2---:R-:W-:Y:S05]  /*11580*/  @!P2 BRA `(.L_x_27) ;  /* 0xfffffffc00eca947 */ /* 0x004fea000383ffff */
[----:B------:R-:W-:Y:S05]  /*11590*/  BRA `(.L_x_26) ;  /* 0xffffff7400a47947 */ /* 0x000fea000383ffff */
.L_x_32:
[----:B-1----:R1:W2:Y:S02]  /*115a0*/  SYNCS.PHASECHK.TRANS64.TRYWAIT P0, [R9+URZ+0x36850], R2 ;  /* 0x03685002090075a7 */ /* 0x0022a4000800017f */
[----:B--2---:R-:W-:Y:S05]  /*115b0*/  @!P0 NANOSLEEP.SYNCS 0x989680 ;  /* 0x009896800000895d */ /* 0x004fea0003900000 */
[----:B------:R-:W2:Y:S02]  /*115c0*/  @!P0 SYNCS.PHASECHK.TRANS64 P0, [R9+URZ+0x36850], R2 ;  /* 0x03685002090085a7 */ /* 0x000ea4000800007f */
[----:B--2---:R-:W-:Y:S05]  /*115d0*/  @!P0 BRA `(.L_x_32) ;  /* 0xfffffffc00f08947 */ /* 0x004fea000383ffff */
[----:B------:R-:W-:Y:S05]  /*115e0*/  BRA `(.L_x_31) ;  /* 0xffffff9000807947 */ /* 0x000fea000383ffff */
.L_x_43:
[----:B------:R-:W-:Y:S02]  /*115f0*/  IMAD.MOV.U32 R13, RZ, RZ, R0 ;  /* 0x000000ffff0d7224 */ /* 0x000fe400078e0000 */
[----:B------:R-:W-:Y:S02]  /*11600*/  IMAD.MOV.U32 R12, RZ, RZ, RZ ;  /* 0x000000ffff0c7224 */ /* 0x000fe400078e00ff */
[----:B------:R-:W-:Y:S02]  /*11610*/  IMAD.MOV.U32 R11, RZ, RZ, 0x1f ;  /* 0x0000001fff0b7424 */ /* 0x000fe400078e00ff */
[----:B------:R-:W-:-:S07]  /*11620*/  IMAD.MOV.U32 R15, RZ, RZ, -0x1 ;  /* 0xffffffffff0f7424 */ /* 0x000fce00078e00ff */
[----:B0-----:R-:W-:Y:S05]  /*11630*/  WARPSYNC.COLLECTIVE R15, `(.L_x_126) ;  /* 0x000000000f087348 */ /* 0x001fea0003c00000 */
[----:B------:R1:W2:Y:S02]  /*11640*/  SHFL.IDX P6, R14, R13, R12, R11 ;  /* 0x0000000c0d0e7389 */ /* 0x0002a400000c000b */
[----:B012---:R-:W-:Y:S01]  /*11650*/  ENDCOLLECTIVE ;  /* 0x000000000000791b */ /* 0x007fe20003800000 */
.L_x_126:
[----:B------:R-:W-:Y:S05]  /*11660*/  BRA `(.L_x_127) ;  /* 0xffffffc400907947 */ /* 0x000fea000383ffff */
.L_x_45:
[----:B------:R-:W-:Y:S01]  /*11670*/  BSSY B0, `(.L_x_128) ;  /* 0x0000006000007945 */ /* 0x000fe20003800000 */
[----:B------:R-:W-:-:S07]  /*11680*/  MOV R15, 0xffffffff ;  /* 0xffffffff000f7802 */ /* 0x000fce0000000f00 */
[----:B01----:R-:W-:Y:S05]  /*11690*/  WARPSYNC.COLLECTIVE R15, `(.L_x_129) ;  /* 0x000000000f0c7348 */ /* 0x003fea0003c00000 */
[----:B------:R-:W-:Y:S02]  /*116a0*/  ELECT P6, UR62, PT ;  /* 0x00000000003e782f */ /* 0x000fe400038c0000 */
[----:B------:R-:W-:Y:S01]  /*116b0*/  MOV R14, UR62 ;  /* 0x0000003e000e7c02 */ /* 0x000fe20008000f00 */
[----:B01----:R-:W-:Y:S10]  /*116c0*/  ENDCOLLECTIVE ;  /* 0x000000000000791b */ /* 0x003ff40003800000 */
.L_x_129:
[----:B------:R-:W-:Y:S05]  /*116d0*/  BSYNC B0 ;  /* 0x0000000000007941 */ /* 0x000fea0003800000 */
.L_x_128:
[----:B------:R-:W-:Y:S05]  /*116e0*/  BRA `(.L_x_130) ;  /* 0xffffffc400907947 */ /* 0x000fea000383ffff */
.L_x_47:
[----:B-1----:R-:W-:-:S04]  /*116f0*/  IMAD.U32 R3, RZ, RZ, UR38 ;  /* 0x00000026ff037e24 */ /* 0x002fc8000f8e00ff */
[----:B------:R1:W3:Y:S03]  /*11700*/  SYNCS.PHASECHK.TRANS64.TRYWAIT P0, [R3+URZ+0x36840], R0 ;  /* 0x03684000030075a7 */ /* 0x0002e6000800017f */
[----:B---3--:R-:W-:Y:S05]  /*11710*/  @!P0 NANOSLEEP.SYNCS 0x989680 ;  /* 0x009896800000895d */ /* 0x008fea0003900000 */
[----:B------:R-:W3:Y:S02]  /*11720*/  @!P0 SYNCS.PHASECHK.TRANS64 P0, [R3+URZ+0x36840], R0 ;  /* 0x03684000030085a7 */ /* 0x000ee4000800007f */
[----:B---3--:R-:W-:Y:S05]  /*11730*/  @!P0 BRA `(.L_x_47) ;  /* 0xfffffffc00ec8947 */ /* 0x008fea000383ffff */
[----:B------:R-:W-:Y:S05]  /*11740*/  BRA `(.L_x_131) ;  /* 0xffffffc400ec7947 */ /* 0x000fea000383ffff */
.L_x_50:
[----:B------:R-:W-:Y:S02]  /*11750*/  IMAD R8, R12, 0x80, R8 ;  /* 0x000000800c087824 */ /* 0x000fe400078e0208 */
[----:B------:R-:W-:Y:S02]  /*11760*/  IMAD.MOV.U32 R13, RZ, RZ, R7 ;  /* 0x000000ffff0d7224 */ /* 0x000fe400078e0007 */
[----:B------:R-:W-:Y:S02]  /*11770*/  IMAD.MOV.U32 R12, RZ, RZ, RZ ;  /* 0x000000ffff0c7224 */ /* 0x000fe400078e00ff */
[----:B------:R-:W-:Y:S02]  /*11780*/  IMAD.MOV.U32 R11, RZ, RZ, 0x181f ;  /* 0x0000181fff0b7424 */ /* 0x000fe400078e00ff */
[----:B------:R-:W-:Y:S02]  /*11790*/  IMAD.MOV.U32 R15, RZ, RZ, -0x1 ;  /* 0xffffffffff0f7424 */ /* 0x000fe400078e00ff */
[----:B------:R-:W-:-:S07]  /*117a0*/  VIADD R5, R8, 0x10 ;  /* 0x0000001008057836 */ /* 0x000fce0000000000 */
[----:B------:R-:W-:Y:S05]  /*117b0*/  WARPSYNC.COLLECTIVE R15, `(.L_x_132) ;  /* 0x000000000f087348 */ /* 0x000fea0003c00000 */
[----:B------:R0:W1:Y:S02]  /*117c0*/  SHFL.IDX P6, R14, R13, R12, R11 ;  /* 0x0000000c0d0e7389 */ /* 0x00006400000c000b */
[----:B01----:R-:W-:Y:S01]  /*117d0*/  ENDCOLLECTIVE ;  /* 0x000000000000791b */ /* 0x003fe20003800000 */
.L_x_132:
[----:B------:R-:W-:Y:S01]  /*117e0*/  IMAD.MOV.U32 R13, RZ, RZ, R0 ;  /* 0x000000ffff0d7224 */ /* 0x000fe200078e0000 */
[----:B------:R-:W-:-:S07]  /*117f0*/  MOV R2, R14 ;  /* 0x0000000e00027202 */ /* 0x000fce0000000f00 */
[----:B------:R-:W-:Y:S05]  /*11800*/  WARPSYNC.COLLECTIVE R15, `(.L_x_133) ;  /* 0x000000000f087348 */ /* 0x000fea0003c00000 */
[----:B------:R0:W1:Y:S02]  /*11810*/  SHFL.IDX P6, R14, R13, R12, R11 ;  /* 0x0000000c0d0e7389 */ /* 0x00006400000c000b */
[----:B01----:R-:W-:Y:S01]  /*11820*/  ENDCOLLECTIVE ;  /* 0x000000000000791b */ /* 0x003fe20003800000 */
.L_x_133:
[----:B------:R-:W-:Y:S01]  /*11830*/  ULDC UR4, c[0x0][0x288] ;  /* 0x0000a20000047ab9 */ /* 0x000fe20000000800 */
[----:B------:R-:W-:Y:S01]  /*11840*/  ULDC.64 UR6, c[0x0][0x208] ;  /* 0x0000820000067ab9 */ /* 0x000fe20000000a00 */
[----:B------:R-:W-:Y:S02]  /*11850*/  IMAD R6, R6, UR4, RZ ;  /* 0x0000000406067c24 */ /* 0x000fe4000f8e02ff */
[----:B------:R-:W-:-:S03]  /*11860*/  IMAD.MOV.U32 R3, RZ, RZ, R2 ;  /* 0x000000ffff037224 */ /* 0x000fc600078e0002 */
[----:B------:R-:W-:Y:S01]  /*11870*/  ISETP.GE.AND P3, PT, R8, R6, PT ;  /* 0x000000060800720c */ /* 0x000fe20003f66270 */
[----:B------:R-:W-:Y:S02]  /*11880*/  IMAD.MOV.U32 R13, RZ, RZ, R7 ;  /* 0x000000ffff0d7224 */ /* 0x000fe400078e0007 */
[----:B------:R-:W-:-:S10]  /*11890*/  IMAD.MOV.U32 R12, RZ, RZ, 0x1 ;  /* 0x00000001ff0c7424 */ /* 0x000fd400078e00ff */
[----:B------:R-:W-:Y:S01]  /*118a0*/  @!P3 LEA R21, R9, UR38, 0x1 ;  /* 0x000000260915bc11 */ /* 0x000fe2000f8e08ff */
[----:B------:R-:W-:-:S04]  /*118b0*/  IMAD.MOV.U32 R2, RZ, RZ, R14 ;  /* 0x000000ffff027224 */ /* 0x000fc800078e000e */
[----:B------:R-:W-:-:S05]  /*118c0*/  @!P3 IMAD.WIDE.U32 R2, R10, 0x2, R2 ;  /* 0x000000020a02b825 */ /* 0x000fca00078e0002 */
[----:B------:R-:W-:Y:S01]  /*118d0*/  @!PT LDS RZ, [RZ] ;  /* 0x00000000fffff984 */ /* 0x000fe20000000800 */
[----:B------:R-:W-:Y:S01]  /*118e0*/  @!PT LDS RZ, [RZ] ;  /* 0x00000000fffff984 */ /* 0x000fe20000000800 */
[----:B------:R-:W-:Y:S01]  /*118f0*/  @!PT LDS RZ, [RZ] ;  /* 0x00000000fffff984 */ /* 0x000fe20000000800 */
[----:B------:R0:W-:Y:S04]  /*11900*/  @!P3 LDGSTS.E.BYPASS.LTC128B.128 [R21+0x15400], desc[UR6][R2.64], !P2 ;  /* 0x154000000215bfae */ /* 0x0001e8000d101d46 */
[----:B------:R0:W-:Y:S04]  /*11910*/  @!P3 LDGSTS.E.BYPASS.LTC128B.128 [R21+0x19400], desc[UR6][R2.64+0x80], !P0 ;  /* 0x194000800215bfae */ /* 0x0001e8000c101d46 */
[----:B------:R0:W-:Y:S01]  /*11920*/  @!P3 LDGSTS.E.BYPASS.LTC128B.128 [R21+0x1d400], desc[UR6][R2.64+0x100], !P1 ;  /* 0x1d4001000215bfae */ /* 0x0001e2000c901d46 */
[----:B------:R-:W-:-:S13]  /*11930*/  ISETP.GE.AND P3, PT, R5, R6, PT ;  /* 0x000000060500720c */ /* 0x000fda0003f66270 */
[----:B0-----:R-:W-:Y:S05]  /*11940*/  WARPSYNC.COLLECTIVE R15, `(.L_x_134) ;  /* 0x000000000f087348 */ /* 0x001fea0003c00000 */
[----:B------:R1:W2:Y:S02]  /*11950*/  SHFL.IDX P6, R14, R13, R12, R11 ;  /* 0x0000000c0d0e7389 */ /* 0x0002a400000c000b */
[----:B012---:R-:W-:Y:S01]  /*11960*/  ENDCOLLECTIVE ;  /* 0x000000000000791b */ /* 0x007fe20003800000 */
.L_x_134:
[----:B------:R-:W-:Y:S01]  /*11970*/  VIADD R3, R8, 0x20 ;  /* 0x0000002008037836 */ /* 0x000fe20000000000 */
[----:B------:R-:W-:Y:S01]  /*11980*/  @!P3 LEA R20, R9, UR38, 0x1 ;  /* 0x000000260914bc11 */ /* 0x000fe2000f8e08ff */
[----:B------:R-:W-:Y:S01]  /*11990*/  IMAD.MOV.U32 R13, RZ, RZ, R0 ;  /* 0x000000ffff0d7224 */ /* 0x000fe200078e0000 */
[----:B------:R-:W-:-:S07]  /*119a0*/  MOV R4, R14 ;  /* 0x0000000e00047202 */ /* 0x000fce0000000f00 */
[----:B------:R-:W-:Y:S05]  /*119b0*/  WARPSYNC.COLLECTIVE R15, `(.L_x_135) ;  /* 0x000000000f087348 */ /* 0x000fea0003c00000 */
[----:B------:R0:W1:Y:S02]  /*119c0*/  SHFL.IDX P6, R14, R13, R12, R11 ;  /* 0x0000000c0d0e7389 */ /* 0x00006400000c000b */
[----:B01----:R-:W-:Y:S01]  /*119d0*/  ENDCOLLECTIVE ;  /* 0x000000000000791b */ /* 0x003fe20003800000 */
.L_x_135:
[----:B------:R-:W-:Y:S01]  /*119e0*/  ULDC.64 UR4, c[0x0][0x208] ;  /* 0x0000820000047ab9 */ /* 0x000fe20000000a00 */
[----:B------:R-:W-:Y:S02]  /*119f0*/  IMAD.MOV.U32 R5, RZ, RZ, R4 ;  /* 0x000000ffff057224 */ /* 0x000fe400078e0004 */
[----:B------:R-:W-:Y:S02]  /*11a00*/  IMAD.MOV.U32 R13, RZ, RZ, R7 ;  /* 0x000000ffff0d7224 */ /* 0x000fe400078e0007 */
[----:B------:R-:W-:Y:S02]  /*11a10*/  IMAD.MOV.U32 R12, RZ, RZ, 0x2 ;  /* 0x00000002ff0c7424 */ /* 0x000fe400078e00ff */
        /* <DEDUP_REMOVED lines=12> */
.L_x_136:
[----:B------:R-:W-:Y:S01]  /*11ae0*/  VIADD R5, R8, 0x30 ;  /* 0x0000003008057836 */ /* 0x000fe20000000000 */
[----:B------:R-:W-:Y:S01]  /*11af0*/  @!P3 LEA R21, R9, UR38, 0x1 ;  /* 0x000000260915bc11 */ /* 0x000fe2000f8e08ff */
[----:B------:R-:W-:Y:S01]  /*11b00*/  IMAD.MOV.U32 R13, RZ, RZ, R0 ;  /* 0x000000ffff0d7224 */ /* 0x000fe200078e0000 */
[----:B------:R-:W-:-:S07]  /*11b10*/  MOV R2, R14 ;  /* 0x0000000e00027202 */ /* 0x000fce0000000f00 */
[----:B------:R-:W-:Y:S05]  /*11b20*/  WARPSYNC.COLLECTIVE R15, `(.L_x_137) ;  /* 0x000000000f087348 */ /* 0x000fea0003c00000 */
[----:B------:R0:W1:Y:S02]  /*11b30*/  SHFL.IDX P6, R14, R13, R12, R11 ;  /* 0x0000000c0d0e7389 */ /* 0x00006400000c000b */
[----:B01----:R-:W-:Y:S01]  /*11b40*/  ENDCOLLECTIVE ;  /* 0x000000000000791b */ /* 0x003fe20003800000 */
.L_x_137:
        /* <DEDUP_REMOVED lines=16> */
.L_x_138:
[----:B------:R-:W-:Y:S01]  /*11c50*/  VIADD R3, R8, 0x40 ;  /* 0x0000004008037836 */ /* 0x000fe20000000000 */
[----:B------:R-:W-:Y:S01]  /*11c60*/  @!P3 LEA R20, R9, UR38, 0x1 ;  /* 0x000000260914bc11 */ /* 0x000fe2000f8e08ff */
[----:B------:R-:W-:Y:S01]  /*11c70*/  IMAD.MOV.U32 R13, RZ, RZ, R0 ;  /* 0x000000ffff0d7224 */ /* 0x000fe200078e0000 */
[----:B------:R-:W-:-:S07]  /*11c80*/  MOV R4, R14 ;  /* 0x0000000e00047202 */ /* 0x000fce0000000f00 */
[----:B------:R-:W-:Y:S05]  /*11c90*/  WARPSYNC.COLLECTIVE R15, `(.L_x_139) ;  /* 0x000000000f087348 */ /* 0x000fea0003c00000 */
[----:B------:R0:W1:Y:S02]  /*11ca0*/  SHFL.IDX P6, R14, R13, R12, R11 ;  /* 0x0000000c0d0e7389 */ /* 0x00006400000c000b */
[----:B01----:R-:W-:Y:S01]  /*11cb0*/  ENDCOLLECTIVE ;  /* 0x000000000000791b */ /* 0x003fe20003800000 */
.L_x_139:
        /* <DEDUP_REMOVED lines=16> */
.L_x_140:
[----:B------:R-:W-:Y:S01]  /*11dc0*/  VIADD R5, R8, 0x50 ;  /* 0x0000005008057836 */ /* 0x000fe20000000000 */
[----:B------:R-:W-:Y:S01]  /*11dd0*/  @!P3 LEA R21, R9, UR38, 0x1 ;  /* 0x000000260915bc11 */ /* 0x000fe2000f8e08ff */
[----:B------:R-:W-:Y:S01]  /*11de0*/  IMAD.MOV.U32 R13, RZ, RZ, R0 ;  /* 0x000000ffff0d7224 */ /* 0x000fe200078e0000 */
[----:B------:R-:W-:-:S07]  /*11df0*/  MOV R2, R14 ;  /* 0x0000000e00027202 */ /* 0x000fce0000000f00 */
[----:B------:R-:W-:Y:S05]  /*11e00*/  WARPSYNC.COLLECTIVE R15, `(.L_x_141) ;  /* 0x000000000f087348 */ /* 0x000fea0003c00000 */
[----:B------:R0:W1:Y:S02]  /*11e10*/  SHFL.IDX P6, R14, R13, R12, R11 ;  /* 0x0000000c0d0e7389 */ /* 0x00006400000c000b */
[----:B01----:R-:W-:Y:S01]  /*11e20*/  ENDCOLLECTIVE ;  /* 0x000000000000791b */ /* 0x003fe20003800000 */
.L_x_141:
        /* <DEDUP_REMOVED lines=16> */
.L_x_142:
[----:B------:R-:W-:Y:S01]  /*11f30*/  VIADD R3, R8, 0x60 ;  /* 0x0000006008037836 */ /* 0x000fe20000000000 */
[----:B------:R-:W-:Y:S01]  /*11f40*/  @!P3 LEA R20, R9, UR38, 0x1 ;  /* 0x000000260914bc11 */ /* 0x000fe2000f8e08ff */
[----:B------:R-:W-:Y:S01]  /*11f50*/  IMAD.MOV.U32 R13, RZ, RZ, R0 ;  /* 0x000000ffff0d7224 */ /* 0x000fe200078e0000 */
[----:B------:R-:W-:-:S07]  /*11f60*/  MOV R4, R14 ;  /* 0x0000000e00047202 */ /* 0x000fce0000000f00 */
[----:B------:R-:W-:Y:S05]  /*11f70*/  WARPSYNC.COLLECTIVE R15, `(.L_x_143) ;  /* 0x000000000f087348 */ /* 0x000fea0003c00000 */
[----:B------:R0:W1:Y:S02]  /*11f80*/  SHFL.IDX P6, R14, R13, R12, R11 ;  /* 0x0000000c0d0e7389 */ /* 0x00006400000c000b */
[----:B01----:R-:W-:Y:S01]  /*11f90*/  ENDCOLLECTIVE ;  /* 0x000000000000791b */ /* 0x003fe20003800000 */
.L_x_143:
        /* <DEDUP_REMOVED lines=16> */
.L_x_144:
[----:B------:R-:W-:Y:S01]  /*120a0*/  @!P3 LEA R21, R9, UR38, 0x1 ;  /* 0x000000260915bc11 */ /* 0x000fe2000f8e08ff */
[----:B------:R-:W-:Y:S01]  /*120b0*/  IMAD.MOV.U32 R13, RZ, RZ, R0 ;  /* 0x000000ffff0d7224 */ /* 0x000fe200078e0000 */
[----:B------:R-:W-:-:S07]  /*120c0*/  MOV R2, R14 ;  /* 0x0000000e00027202 */ /* 0x000fce0000000f00 */
[----:B------:R-:W-:Y:S05]  /*120d0*/  WARPSYNC.COLLECTIVE R15, `(.L_x_145) ;  /* 0x000000000f087348 */ /* 0x000fea0003c00000 */
[----:B------:R0:W1:Y:S02]  /*120e0*/  SHFL.IDX P6, R14, R13, R12, R11 ;  /* 0x0000000c0d0e7389 */ /* 0x00006400000c000b */
[----:B01----:R-:W-:Y:S01]  /*120f0*/  ENDCOLLECTIVE ;  /* 0x000000000000791b */ /* 0x003fe20003800000 */
.L_x_145:
        /* <DEDUP_REMOVED lines=11> */
[----:B------:R0:W-:Y:S02]  /*121b0*/  @!P3 LDGSTS.E.BYPASS.LTC128B.128 [R21+0x20400], desc[UR4][R2.64+0x100], !P1 ;  /* 0x204001000215bfae */ /* 0x0001e4000c901d44 */
[----:B0-----:R-:W-:Y:S05]  /*121c0*/  WARPSYNC.COLLECTIVE R15, `(.L_x_146) ;  /* 0x000000000f087348 */ /* 0x001fea0003c00000 */
[----:B------:R1:W2:Y:S02]  /*121d0*/  SHFL.IDX P6, R14, R13, R12, R11 ;  /* 0x0000000c0d0e7389 */ /* 0x0002a400000c000b */
[----:B012---:R-:W-:Y:S01]  /*121e0*/  ENDCOLLECTIVE ;  /* 0x000000000000791b */ /* 0x007fe20003800000 */
.L_x_146:
[----:B------:R-:W-:Y:S01]  /*121f0*/  MOV R13, R0 ;  /* 0x00000000000d7202 */ /* 0x000fe20000000f00 */
[----:B------:R-:W-:-:S07]  /*12200*/  IMAD.MOV.U32 R4, RZ, RZ, R14 ;  /* 0x000000ffff047224 */ /* 0x000fce00078e000e */
[----:B------:R-:W-:Y:S05]  /*12210*/  WARPSYNC.COLLECTIVE R15, `(.L_x_147) ;  /* 0x000000000f087348 */ /* 0x000fea0003c00000 */
[----:B------:R0:W1:Y:S02]  /*12220*/  SHFL.IDX P6, R14, R13, R12, R11 ;  /* 0x0000000c0d0e7389 */ /* 0x00006400000c000b */
[----:B01----:R-:W-:Y:S01]  /*12230*/  ENDCOLLECTIVE ;  /* 0x000000000000791b */ /* 0x003fe20003800000 */
.L_x_147:
[----:B------:R-:W-:Y:S05]  /*12240*/  BRA `(.L_x_148) ;  /* 0xffffffc800547947 */ /* 0x000fea000383ffff */
.L_x_53:
[----:B-1----:R-:W-:-:S04]  /*12250*/  IMAD.U32 R3, RZ, RZ, UR38 ;  /* 0x00000026ff037e24 */ /* 0x002fc8000f8e00ff */
[----:B------:R1:W2:Y:S03]  /*12260*/  SYNCS.PHASECHK.TRANS64.TRYWAIT P0, [R3+URZ+0x36820], R0 ;  /* 0x03682000030075a7 */ /* 0x0002a6000800017f */
[----:B--2---:R-:W-:Y:S05]  /*12270*/  @!P0 NANOSLEEP.SYNCS 0x989680 ;  /* 0x009896800000895d */ /* 0x004fea0003900000 */
[----:B------:R-:W2:Y:S02]  /*12280*/  @!P0 SYNCS.PHASECHK.TRANS64 P0, [R3+URZ+0x36820], R0 ;  /* 0x03682000030085a7 */ /* 0x000ea4000800007f */
[----:B--2---:R-:W-:Y:S05]  /*12290*/  @!P0 BRA `(.L_x_53) ;  /* 0xfffffffc00ec8947 */ /* 0x004fea000383ffff */
[----:B------:R-:W-:Y:S05]  /*122a0*/  BRA `(.L_x_149) ;  /* 0xffffffc800ac7947 */ /* 0x000fea000383ffff */
.L_x_60:
[----:B-1----:R-:W-:-:S04]  /*122b0*/  IMAD.U32 R3, RZ, RZ, UR38 ;  /* 0x00000026ff037e24 */ /* 0x002fc8000f8e00ff */
[----:B------:R1:W2:Y:S03]  /*122c0*/  SYNCS.PHASECHK.TRANS64.TRYWAIT P0, [R3+URZ+0x36848], R2 ;  /* 0x03684802030075a7 */ /* 0x0002a6000800017f */
[----:B--2---:R-:W-:Y:S05]  /*122d0*/  @!P0 NANOSLEEP.SYNCS 0x989680 ;  /* 0x009896800000895d */ /* 0x004fea0003900000 */
[----:B------:R-:W2:Y:S02]  /*122e0*/  @!P0 SYNCS.PHASECHK.TRANS64 P0, [R3+URZ+0x36848], R2 ;  /* 0x03684802030085a7 */ /* 0x000ea4000800007f */
[----:B--2---:R-:W-:Y:S05]  /*122f0*/  @!P0 BRA `(.L_x_60) ;  /* 0xfffffffc00ec8947 */ /* 0x004fea000383ffff */
[----:B------:R-:W-:Y:S05]  /*12300*/  BRA `(.L_x_150) ;  /* 0xffffffcc00907947 */ /* 0x000fea000383ffff */
.L_x_67:
[----:B0-----:R-:W-:-:S04]  /*12310*/  IMAD.U32 R3, RZ, RZ, UR38 ;  /* 0x00000026ff037e24 */ /* 0x001fc8000f8e00ff */
[----:B------:R0:W1:Y:S03]  /*12320*/  SYNCS.PHASECHK.TRANS64.TRYWAIT P0, [R3+URZ+0x36860], R2 ;  /* 0x03686002030075a7 */ /* 0x000066000800017f */
[----:B-1----:R-:W-:Y:S05]  /*12330*/  @!P0 NANOSLEEP.SYNCS 0x989680 ;  /* 0x009896800000895d */ /* 0x002fea0003900000 */
[----:B------:R-:W1:Y:S02]  /*12340*/  @!P0 SYNCS.PHASECHK.TRANS64 P0, [R3+URZ+0x36860], R2 ;  /* 0x03686002030085a7 */ /* 0x000e64000800007f */
[----:B-1----:R-:W-:Y:S05]  /*12350*/  @!P0 BRA `(.L_x_67) ;  /* 0xfffffffc00ec8947 */ /* 0x002fea000383ffff */
[----:B------:R-:W-:Y:S05]  /*12360*/  BRA `(.L_x_151) ;  /* 0xffffffd000687947 */ /* 0x000fea000383ffff */
.L_x_77:
[----:B-1----:R-:W-:-:S04]  /*12370*/  IMAD.U32 R3, RZ, RZ, UR38 ;  /* 0x00000026ff037e24 */ /* 0x002fc8000f8e00ff */
[----:B------:R1:W2:Y:S03]  /*12380*/  SYNCS.PHASECHK.TRANS64.TRYWAIT P0, [R3+URZ+0x36840], R2 ;  /* 0x03684002030075a7 */ /* 0x0002a6000800017f */
[----:B--2---:R-:W-:Y:S05]  /*12390*/  @!P0 NANOSLEEP.SYNCS 0x989680 ;  /* 0x009896800000895d */ /* 0x004fea0003900000 */
[----:B------:R-:W2:Y:S02]  /*123a0*/  @!P0 SYNCS.PHASECHK.TRANS64 P0, [R3+URZ+0x36840], R2 ;  /* 0x03684002030085a7 */ /* 0x000ea4000800007f */
[----:B--2---:R-:W-:Y:S05]  /*123b0*/  @!P0 BRA `(.L_x_77) ;  /* 0xfffffffc00ec8947 */ /* 0x004fea000383ffff */
[----:B------:R-:W-:Y:S05]  /*123c0*/  BRA `(.L_x_152) ;  /* 0xffffffd400c07947 */ /* 0x000fea000383ffff */
.L_x_84:
[----:B0-----:R-:W-:-:S04]  /*123d0*/  IMAD.U32 R3, RZ, RZ, UR38 ;  /* 0x00000026ff037e24 */ /* 0x001fc8000f8e00ff */
[----:B------:R0:W1:Y:S03]  /*123e0*/  SYNCS.PHASECHK.TRANS64.TRYWAIT P0, [R3+URZ+0x36868], R2 ;  /* 0x03686802030075a7 */ /* 0x000066000800017f */
[----:B-1----:R-:W-:Y:S05]  /*123f0*/  @!P0 NANOSLEEP.SYNCS 0x989680 ;  /* 0x009896800000895d */ /* 0x002fea0003900000 */
[----:B------:R-:W1:Y:S02]  /*12400*/  @!P0 SYNCS.PHASECHK.TRANS64 P0, [R3+URZ+0x36868], R2 ;  /* 0x03686802030085a7 */ /* 0x000e64000800007f */
[----:B-1----:R-:W-:Y:S05]  /*12410*/  @!P0 BRA `(.L_x_84) ;  /* 0xfffffffc00ec8947 */ /* 0x002fea000383ffff */
[----:B------:R-:W-:Y:S05]  /*12420*/  BRA `(.L_x_153) ;  /* 0xffffffd800987947 */ /* 0x000fea000383ffff */
.L_x_94:
[----:B-1----:R-:W-:-:S04]  /*12430*/  IMAD.U32 R3, RZ, RZ, UR38 ;  /* 0x00000026ff037e24 */ /* 0x002fc8000f8e00ff */
[----:B------:R1:W2:Y:S03]  /*12440*/  SYNCS.PHASECHK.TRANS64.TRYWAIT P0, [R3+URZ+0x36848], R2 ;  /* 0x03684802030075a7 */ /* 0x0002a6000800017f */
[----:B--2---:R-:W-:Y:S05]  /*12450*/  @!P0 NANOSLEEP.SYNCS 0x989680 ;  /* 0x009896800000895d */ /* 0x004fea0003900000 */
[----:B------:R-:W2:Y:S02]  /*12460*/  @!P0 SYNCS.PHASECHK.TRANS64 P0, [R3+URZ+0x36848], R2 ;  /* 0x03684802030085a7 */ /* 0x000ea4000800007f */
[----:B--2---:R-:W-:Y:S05]  /*12470*/  @!P0 BRA `(.L_x_94) ;  /* 0xfffffffc00ec8947 */ /* 0x004fea000383ffff */
[----:B------:R-:W-:Y:S05]  /*12480*/  BRA `(.L_x_154) ;  /* 0xffffffe000087947 */ /* 0x000fea000383ffff */
.L_x_101:
[----:B0-----:R-:W-:-:S04]  /*12490*/  MOV R3, UR38 ;  /* 0x0000002600037c02 */ /* 0x001fc80008000f00 */
[----:B------:R0:W1:Y:S03]  /*124a0*/  SYNCS.PHASECHK.TRANS64.TRYWAIT P0, [R3+URZ+0x36860], R2 ;  /* 0x03686002030075a7 */ /* 0x000066000800017f */
[----:B-1----:R-:W-:Y:S05]  /*124b0*/  @!P0 NANOSLEEP.SYNCS 0x989680 ;  /* 0x009896800000895d */ /* 0x002fea0003900000 */
[----:B------:R-:W1:Y:S02]  /*124c0*/  @!P0 SYNCS.PHASECHK.TRANS64 P0, [R3+URZ+0x36860], R2 ;  /* 0x03686002030085a7 */ /* 0x000e64000800007f */
[----:B-1----:R-:W-:Y:S05]  /*124d0*/  @!P0 BRA `(.L_x_101) ;  /* 0xfffffffc00ec8947 */ /* 0x002fea000383ffff */
[----:B------:R-:W-:Y:S05]  /*124e0*/  BRA `(.L_x_155) ;  /* 0xffffffe000dc7947 */ /* 0x000fea000383ffff */
.L_x_110:
[----:B0-----:R0:W1:Y:S02]  /*124f0*/  SYNCS.PHASECHK.TRANS64.TRYWAIT P0, [R3+URZ+0x36860], R2 ;  /* 0x03686002030075a7 */ /* 0x001064000800017f */
[----:B-1----:R-:W-:Y:S05]  /*12500*/  @!P0 NANOSLEEP.SYNCS 0x989680 ;  /* 0x009896800000895d */ /* 0x002fea0003900000 */
[----:B------:R-:W1:Y:S02]  /*12510*/  @!P0 SYNCS.PHASECHK.TRANS64 P0, [R3+URZ+0x36860], R2 ;  /* 0x03686002030085a7 */ /* 0x000e64000800007f */
[----:B-1----:R-:W-:Y:S05]  /*12520*/  @!P0 BRA `(.L_x_110) ;  /* 0xfffffffc00f08947 */ /* 0x002fea000383ffff */
[----:B------:R-:W-:Y:S05]  /*12530*/  BRA `(.L_x_156) ;  /* 0xffffffe400dc7947 */ /* 0x000fea000383ffff */
.L_x_116:
[----:B0-----:R0:W1:Y:S02]  /*12540*/  SYNCS.PHASECHK.TRANS64.TRYWAIT P0, [R2+URZ+0x36820], R3 ;  /* 0x03682003020075a7 */ /* 0x001064000800017f */
[----:B-1----:R-:W-:Y:S05]  /*12550*/  @!P0 NANOSLEEP.SYNCS 0x989680 ;  /* 0x009896800000895d */ /* 0x002fea0003900000 */
[----:B------:R-:W1:Y:S02]  /*12560*/  @!P0 SYNCS.PHASECHK.TRANS64 P0, [R2+URZ+0x36820], R3 ;  /* 0x03682003020085a7 */ /* 0x000e64000800007f */
[----:B-1----:R-:W-:Y:S05]  /*12570*/  @!P0 BRA `(.L_x_116) ;  /* 0xfffffffc00f08947 */ /* 0x002fea000383ffff */
[----:B------:R-:W-:Y:S05]  /*12580*/  BRA `(.L_x_157) ;  /* 0xffffffe800e07947 */ /* 0x000fea000383ffff */
.L_x_117:
[----:B------:R-:W1:Y:S01]  /*12590*/  S2R R4, SR_TID.X ;  /* 0x0000000000047919 */ /* 0x000e620000002100 */
[----:B------:R-:W-:Y:S01]  /*125a0*/  BSSY B0, `(.L_x_158) ;  /* 0x000000a000007945 */ /* 0x000fe20003800000 */
[----:B------:R-:W-:Y:S02]  /*125b0*/  IMAD.MOV.U32 R12, RZ, RZ, RZ ;  /* 0x000000ffff0c7224 */ /* 0x000fe400078e00ff */
[----:B------:R-:W-:Y:S02]  /*125c0*/  IMAD.MOV.U32 R11, RZ, RZ, 0x1f ;  /* 0x0000001fff0b7424 */ /* 0x000fe400078e00ff */
[----:B------:R-:W-:Y:S01]  /*125d0*/  IMAD.MOV.U32 R15, RZ, RZ, -0x1 ;  /* 0xffffffffff0f7424 */ /* 0x000fe200078e00ff */
[----:B-1----:R-:W-:-:S04]  /*125e0*/  SHF.R.U32.HI R4, RZ, 0x5, R4 ;  /* 0x00000005ff047819 */ /* 0x002fc80000011604 */
[----:B------:R-:W-:-:S05]  /*125f0*/  LOP3.LUT R4, R4, 0x3, RZ, 0xc0, !PT ;  /* 0x0000000304047812 */ /* 0x000fca00078ec0ff */
[----:B------:R-:W-:-:S07]  /*12600*/  IMAD.MOV.U32 R13, RZ, RZ, R4 ;  /* 0x000000ffff0d7224 */ /* 0x000fce00078e0004 */
[----:B0-----:R-:W-:Y:S05]  /*12610*/  WARPSYNC.COLLECTIVE R15, `(.L_x_159) ;  /* 0x000000000f087348 */ /* 0x001fea0003c00000 */
[----:B------:R1:W2:Y:S02]  /*12620*/  SHFL.IDX P6, R14, R13, R12, R11 ;  /* 0x0000000c0d0e7389 */ /* 0x0002a400000c000b */
[----:B012---:R-:W-:Y:S01]  /*12630*/  ENDCOLLECTIVE ;  /* 0x000000000000791b */ /* 0x007fe20003800000 */
.L_x_159:
[----:B------:R-:W-:Y:S05]  /*12640*/  BSYNC B0 ;  /* 0x0000000000007941 */ /* 0x000fea0003800000 */
.L_x_158:
[----:B------:R-:W-:Y:S05]  /*12650*/  BRA `(.L_x_160) ;  /* 0xffffffe800c47947 */ /* 0x000fea000383ffff */
.L_x_118:
[----:B------:R-:W-:Y:S01]  /*12660*/  BSSY B0, `(.L_x_161) ;  /* 0x0000006000007945 */ /* 0x000fe20003800000 */
[----:B------:R-:W-:-:S07]  /*12670*/  IMAD.MOV.U32 R15, RZ, RZ, -0x1 ;  /* 0xffffffffff0f7424 */ /* 0x000fce00078e00ff */
[----:B0-----:R-:W-:Y:S05]  /*12680*/  WARPSYNC.COLLECTIVE R15, `(.L_x_162) ;  /* 0x000000000f0c7348 */ /* 0x001fea0003c00000 */
[----:B------:R-:W-:Y:S02]  /*12690*/  ELECT P6, UR62, PT ;  /* 0x00000000003e782f */ /* 0x000fe400038c0000 */
[----:B------:R-:W-:Y:S01]  /*126a0*/  MOV R14, UR62 ;  /* 0x0000003e000e7c02 */ /* 0x000fe20008000f00 */
[----:B0-----:R-:W-:Y:S10]  /*126b0*/  ENDCOLLECTIVE ;  /* 0x000000000000791b */ /* 0x001ff40003800000 */
.L_x_162:
[----:B------:R-:W-:Y:S05]  /*126c0*/  BSYNC B0 ;  /* 0x0000000000007941 */ /* 0x000fea0003800000 */
.L_x_161:
[----:B------:R-:W-:Y:S05]  /*126d0*/  BRA `(.L_x_163) ;  /* 0xffffffe800b87947 */ /* 0x000fea000383ffff */
.L_x_120:
[----:B0-----:R0:W1:Y:S02]  /*126e0*/  SYNCS.PHASECHK.TRANS64.TRYWAIT P0, [R7+URZ], R4 ;  /* 0x00000004070075a7 */ /* 0x001064000800017f */
[----:B-1----:R-:W-:Y:S05]  /*126f0*/  @!P0 NANOSLEEP.SYNCS 0x989680 ;  /* 0x009896800000895d */ /* 0x002fea0003900000 */
[----:B------:R-:W1:Y:S02]  /*12700*/  @!P0 SYNCS.PHASECHK.TRANS64 P0, [R7+URZ], R4 ;  /* 0x00000004070085a7 */ /* 0x000e64000800007f */
[----:B-1----:R-:W-:Y:S05]  /*12710*/  @!P0 BRA `(.L_x_120) ;  /* 0xfffffffc00f08947 */ /* 0x002fea000383ffff */
[----:B------:R-:W-:Y:S05]  /*12720*/  BRA `(.L_x_164) ;  /* 0xffffffe800f47947 */ /* 0x000fea000383ffff */
.L_x_121:
[----:B-1----:R1:W2:Y:S02]  /*12730*/  SYNCS.PHASECHK.TRANS64.TRYWAIT P0, [R8+URZ], R5 ;  /* 0x00000005080075a7 */ /* 0x0022a4000800017f */
[----:B--2---:R-:W-:Y:S05]  /*12740*/  @!P0 NANOSLEEP.SYNCS 0x989680 ;  /* 0x009896800000895d */ /* 0x004fea0003900000 */
[----:B------:R-:W2:Y:S02]  /*12750*/  @!P0 SYNCS.PHASECHK.TRANS64 P0, [R8+URZ], R5 ;  /* 0x00000005080085a7 */ /* 0x000ea4000800007f */
[----:B--2---:R-:W-:Y:S05]  /*12760*/  @!P0 BRA `(.L_x_121) ;  /* 0xfffffffc00f08947 */ /* 0x004fea000383ffff */
[----:B------:R-:W-:Y:S05]  /*12770*/  BRA `(.L_x_165) ;  /* 0xffffffe800e87947 */ /* 0x000fea000383ffff */
.L_x_123:
[----:B0-----:R0:W2:Y:S02]  /*12780*/  SYNCS.PHASECHK.TRANS64.TRYWAIT P0, [R7+URZ], R4 ;  /* 0x00000004070075a7 */ /* 0x0010a4000800017f */
[----:B--2---:R-:W-:Y:S05]  /*12790*/  @!P0 NANOSLEEP.SYNCS 0x989680 ;  /* 0x009896800000895d */ /* 0x004fea0003900000 */
[----:B------:R-:W2:Y:S02]  /*127a0*/  @!P0 SYNCS.PHASECHK.TRANS64 P0, [R7+URZ], R4 ;  /* 0x00000004070085a7 */ /* 0x000ea4000800007f */
[----:B--2---:R-:W-:Y:S05]  /*127b0*/  @!P0 BRA `(.L_x_123) ;  /* 0xfffffffc00f08947 */ /* 0x004fea000383ffff */
[----:B------:R-:W-:Y:S05]  /*127c0*/  BRA `(.L_x_166) ;  /* 0xffffffe800ec7947 */ /* 0x000fea000383ffff */
.L_x_167:
[----:B------:R-:W-:-:S00]  /*127d0*/  BRA `(.L_x_167) ;  /* 0xfffffffc00fc7947 */ /* 0x000fc0000383ffff */
[----:B------:R-:W-:-:S00]  /*127e0*/  NOP ;  /* 0x0000000000007918 */ /* 0x000fc00000000000 */
        /* <DEDUP_REMOVED lines=9> */
.L_x_3022:


//--------------------- .text._ZN7cutlass13device_kernelIN5flash11enable_sm90INS1_16FlashAttnFwdSm90INS1_25CollectiveMainloopFwdSm90ILi2EN4cute5tupleIJNS5_1CILi1EEES8_S8_EEENS6_IJNS7_ILi128EEENS7_ILi112EEENS7_ILi192EEEEEELi192ENS_6half_tEfNS_4arch4Sm90ELb0ELb0ELb0ELb1ELb0ELb0ELb0ELb1ELb1ELb1ELb1ELb0EEENS1_21CollectiveEpilogueFwdINS6_IJSA_SC_SB_EEES9_SE_SG_Li256ELb1ELb1ELb1ELb0EEENS1_36VarlenDynamicPersistentTileSchedulerILi128ELi112ELi256ELi128ELb1ELb1ELb1ELb0ELb1ELb1EEEEEEEEEvNT_6ParamsE --------------------------
	.section	.text._ZN7cutlass13device_kernelIN5flash11enable_sm90INS1_16FlashAttnFwdSm90INS1_25CollectiveMainloopFwdSm90ILi2EN4cute5tupleIJNS5_1CILi1EEES8_S8_EEENS6_IJNS7_ILi128EEENS7_ILi112EEENS7_ILi192EEEEEELi192ENS_6half_tEfNS_4arch4Sm90ELb0ELb0ELb0ELb1ELb0ELb0ELb0ELb1ELb1ELb1ELb1ELb0EEENS1_21CollectiveEpilogueFwdINS6_IJSA_SC_SB_EEES9_SE_SG_Li256ELb1ELb1ELb1ELb0EEENS1_36VarlenDynamicPersistentTileSchedulerILi128ELi112ELi256ELi128ELb1ELb1ELb1ELb0ELb1ELb1EEEEEEEEEvNT_6ParamsE,"ax",@progbits
	.align	128
.text._ZN7cutlass13device_kernelIN5flash11enable_sm90INS1_16FlashAttnFwdSm90INS1_25CollectiveMainloopFwdSm90ILi2EN4cute5tupleIJNS5_1CILi1EEES8_S8_EEENS6_IJNS7_ILi128EEENS7_ILi112EEENS7_ILi192EEEEEELi192ENS_6half_tEfNS_4arch4Sm90ELb0ELb0ELb0ELb1ELb0ELb0ELb0ELb1ELb1ELb1ELb1ELb0EEENS1_21CollectiveEpilogueFwdINS6_IJSA_SC_SB_EEES9_SE_SG_Li256ELb1ELb1ELb1ELb0EEENS1_36VarlenDynamicPersistentTileSchedulerILi128ELi112ELi256ELi128ELb1ELb1ELb1ELb0ELb1ELb1EEEEEEEEEvNT_6ParamsE:
        .type           _ZN7cutlass13device_kernelIN5flash11enable_sm90INS1_16FlashAttnFwdSm90INS1_25CollectiveMainloopFwdSm90ILi2EN4cute5tupleIJNS5_1CILi1EEES8_S8_EEENS6_IJNS7_ILi128EEENS7_ILi112EEENS7_ILi192EEEEEELi192ENS_6half_tEfNS_4arch4Sm90ELb0ELb0ELb0ELb1ELb0ELb0ELb0ELb1ELb1ELb1ELb1ELb0EEENS1_21CollectiveEpilogueFwdINS6_IJSA_SC_SB_EEES9_SE_SG_Li256ELb1ELb1ELb1ELb0EEENS1_36VarlenDynamicPersistentTileSchedulerILi128ELi112ELi256ELi128ELb1ELb1ELb1ELb0ELb1ELb1EEEEEEEEEvNT_6ParamsE,@function
        .size           _ZN7cutlass13device_kernelIN5flash11enable_sm90INS1_16FlashAttnFwdSm90INS1_25CollectiveMainloopFwdSm90ILi2EN4cute5tupleIJNS5_1CILi1EEES8_S8_EEENS6_IJNS7_ILi128EEENS7_ILi112EEENS7_ILi192EEEEEELi192ENS_6half_tEfNS_4arch4Sm90ELb0ELb0ELb0ELb1ELb0ELb0ELb0ELb1ELb1ELb1ELb1ELb0EEENS1_21CollectiveEpilogueFwdINS6_IJSA_SC_SB_EEES9_SE_SG_Li256ELb1ELb1ELb1ELb0EEENS1_36VarlenDynamicPersistentTileSchedulerILi128ELi112ELi256ELi128ELb1ELb1ELb1ELb0ELb1ELb1EEEEEEEEEvNT_6ParamsE,(.L_x_3023 - _ZN7cutlass13device_kernelIN5flash11enable_sm90INS1_16FlashAttnFwdSm90INS1_25CollectiveMainloopFwdSm90ILi2EN4cute5tupleIJNS5_1CILi1EEES8_S8_EEENS6_IJNS7_ILi128EEENS7_ILi112EEENS7_ILi192EEEEEELi192ENS_6half_tEfNS_4arch4Sm90ELb0ELb0ELb0ELb1ELb0ELb0ELb0ELb1ELb1ELb1ELb1ELb0EEENS1_21CollectiveEpilogueFwdINS6_IJSA_SC_SB_EEES9_SE_SG_Li256ELb1ELb1ELb1ELb0EEENS1_36VarlenDynamicPersistentTileSchedulerILi128ELi112ELi256ELi128ELb1ELb1ELb1ELb0ELb1ELb1EEEEEEEEEvNT_6ParamsE)
        .other          _ZN7cutlass13device_kernelIN5flash11enable_sm90INS1_16FlashAttnFwdSm90INS1_25CollectiveMainloopFwdSm90ILi2EN4cute5tupleIJNS5_1CILi1EEES8_S8_EEENS6_IJNS7_ILi128EEENS7_ILi112EEENS7_ILi192EEEEEELi192ENS_6half_tEfNS_4arch4Sm90ELb0ELb0ELb0ELb1ELb0ELb0ELb0ELb1ELb1ELb1ELb1ELb0EEENS1_21CollectiveEpilogueFwdINS6_IJSA_SC_SB_EEES9_SE_SG_Li256ELb1ELb1ELb1ELb0EEENS1_36VarlenDynamicPersistentTileSchedulerILi128ELi112ELi256ELi128ELb1ELb1ELb1ELb0ELb1ELb1EEEEEEEEEvNT_6ParamsE,@"STO_CUDA_ENTRY STV_DEFAULT"
_ZN7cutlass13device_kernelIN5flash11enable_sm90INS1_16FlashAttnFwdSm90INS1_25CollectiveMainloopFwdSm90ILi2EN4cute5tupleIJNS5_1CILi1EEES8_S8_EEENS6_IJNS7_ILi128EEENS7_ILi112EEENS7_ILi192EEEEEELi192ENS_6half_tEfNS_4arch4Sm90ELb0ELb0ELb0ELb1ELb0ELb0ELb0ELb1ELb1ELb1ELb1ELb0EEENS1_21CollectiveEpilogueFwdINS6_IJSA_SC_SB_EEES9_SE_SG_Li256ELb1ELb1ELb1ELb0EEENS1_36VarlenDynamicPersistentTileSchedulerILi128ELi112ELi256ELi128ELb1ELb1ELb1ELb0ELb1ELb1EEEEEEEEEvNT_6ParamsE:
        /* <DEDUP_REMOVED lines=18> */
.L_x_169:
[----:B------:R-:W-:Y:S05]  /*0120*/  BSYNC B0 ;  /* 0x0000000000007941 */ /* 0x000fea0003800000 */
.L_x_168:
        /* <DEDUP_REMOVED lines=41> */
.L_x_170:
        /* <DEDUP_REMOVED lines=22> */
.L_x_171:
        /* <DEDUP_REMOVED lines=18> */
.L_x_172:
        /* <DEDUP_REMOVED lines=22> */
.L_x_173:
        /* <DEDUP_REMOVED lines=22> */
.L_x_174:
[----:B0-----:R-:W-:Y:S01]  /*0900*/  UMOV UR4, 0x1 ;  /* 0x0000000100047882 */ /* 0x001fe20000000000 */
[----:B------:R-:W-:Y:S01]  /*0910*/  PLOP3.LUT P0, PT, PT, PT, UP0, 0x80, 0x0 ;  /* 0x000000000000781c */ /* 0x000fe20003f0f008 */
[----:B------:R-:W-:Y:S01]  /*0920*/  USEL UR4, UR4, 0x2, !UP0 ;  /* 0x0000000204047887 */ /* 0x000fe2000c000000 */
[----:B------:R-:W-:-:S05]  /*0930*/  NOP ;  /* 0x0000000000007918 */ /* 0x000fca0000000000 */
[----:B------:R-:W-:-:S05]  /*0940*/  IMAD.U32 R2, RZ, RZ, UR4 ;  /* 0x00000004ff027e24 */ /* 0x000fca000f8e00ff */
[----:B------:R0:W-:Y:S01]  /*0950*/  STL [R1+0x64], R2 ;  /* 0x0000640201007387 */ /* 0x0001e20000100800 */
[----:B-12-4-:R-:W-:Y:S06]  /*0960*/  BAR.SYNC.DEFER_BLOCKING 0x0 ;  /* 0x0000000000007b1d */ /* 0x016fec0000010000 */
[----:B------:R-:W-:Y:S05]  /*0970*/  @!P0 BRA `(.L_x_175) ;  /* 0x000000e400d08947 */ /* 0x000fea0003800000 */
.L_x_176:
[----:B------:R-:W-:-:S08]  /*0980*/  NOP ;  /* 0x0000000000007918 */ /* 0x000fd00000000000 */
[----:B------:R-:W1:Y:S02]  /*0990*/  USETMAXREG.TRY_ALLOC.CTAPOOL UP0, 0xf0 ;  /* 0x000000f0000079c8 */ /* 0x000e640008000600 */
[----:B-1----:R-:W-:-:S13]  /*09a0*/  PLOP3.LUT P0, PT, PT, PT, UP0, 0x80, 0x0 ;  /* 0x000000000000781c */ /* 0x002fda0003f0f008 */
[----:B------:R-:W-:Y:S05]  /*09b0*/  @!P0 BRA `(.L_x_176) ;  /* 0xfffffffc00f08947 */ /* 0x000fea000383ffff */
[----:B------:R-:W1:Y:S08]  /*09c0*/  S2UR UR5, SR_CgaCtaId ;  /* 0x00000000000579c3 */ /* 0x000e700000008800 */
[----:B------:R-:W-:Y:S06]  /*09d0*/  BAR.ARV 0x8, 0x180 ;  /* 0x0206000000007b1d */ /* 0x000fec0000002000 */
[----:B------:R-:W-:-:S02]  /*09e0*/  UMOV UR4, 0x400 ;  /* 0x0000040000047882 */ /* 0x000fc40000000000 */
[----:B------:R-:W-:Y:S01]  /*09f0*/  BAR.SYNC.DEFER_BLOCKING 0x5, 0x180 ;  /* 0x0146000000007b1d */ /* 0x000fe20000010000 */
[----:B-1----:R-:W-:-:S09]  /*0a00*/  ULEA UR4, UR5, UR4, 0x18 ;  /* 0x0000000405047291 */ /* 0x002fd2000f8ec03f */
[----:B------:R-:W1:Y:S01]  /*0a10*/  LDS.128 R8, [UR4+0x368d0] ;  /* 0x0368d004ff087984 */ /* 0x000e620008000c00 */
[----:B------:R-:W-:Y:S01]  /*0a20*/  ULDC UR4, c[0x0][0xc3c] ;  /* 0x00030f0000047ab9 */ /* 0x000fe20000000800 */
[----:B------:R-:W-:Y:S06]  /*0a30*/  BAR.ARV 0x4, 0x180 ;  /* 0x0106000000007b1d */ /* 0x000fec0000002000 */
[----:B-1----:R-:W-:-:S13]  /*0a40*/  ISETP.GE.AND P0, PT, R11, UR4, PT ;  /* 0x000000040b007c0c */ /* 0x002fda000bf06270 */
[----:B------:R-:W-:Y:S05]  /*0a50*/  @P0 EXIT ;  /* 0x000000000000094d */ /* 0x000fea0003800000 */
[----:B0-----:R-:W2:Y:S01]  /*0a60*/  LDL R2, [R1+0x64] ;  /* 0x0000640001027983 */ /* 0x001ea20000100800 */
[----:B------:R-:W-:Y:S01]  /*0a70*/  R2UR UR5, R9 ;  /* 0x00000000090572ca */ /* 0x000fe200000e0000 */
[----:B------:R-:W-:Y:S01]  /*0a80*/  IMAD.MOV.U32 R232, RZ, RZ, RZ ;  /* 0x000000ffffe87224 */ /* 0x000fe200078e00ff */
[----:B------:R-:W-:Y:S01]  /*0a90*/  R2UR UR6, R10 ;  /* 0x000000000a0672ca */ /* 0x000fe200000e0000 */
[----:B------:R-:W0:Y:S01]  /*0aa0*/  S2R R0, SR_TID.X ;  /* 0x0000000000007919 */ /* 0x000e220000002100 */
[----:B------:R-:W-:Y:S02]  /*0ab0*/  R2UR UR7, R11 ;  /* 0x000000000b0772ca */ /* 0x000fe400000e0000 */
[----:B------:R-:W-:Y:S01]  /*0ac0*/  CS2R R16, SRZ ;  /* 0x0000000000107805 */ /* 0x000fe2000001ff00 */
[----:B0-----:R-:W-:-:S05]  /*0ad0*/  VIADD R12, R0, 0xffffff80 ;  /* 0xffffff80000c7836 */ /* 0x001fca0000000000 */
[----:B------:R-:W-:-:S04]  /*0ae0*/  SHF.R.S32.HI R0, RZ, 0x1f, R12 ;  /* 0x0000001fff007819 */ /* 0x000fc8000001140c */
[CC--:B------:R-:W-:Y:S02]  /*0af0*/  LEA.HI R4, R0.reuse, R12.reuse, RZ, 0x5 ;  /* 0x0000000c00047211 */ /* 0x0c0fe400078f28ff */
[CC--:B------:R-:W-:Y:S02]  /*0b00*/  LEA.HI R3, R0.reuse, R12.reuse, RZ, 0x4 ;  /* 0x0000000c00037211 */ /* 0x0c0fe400078f20ff */
[----:B------:R-:W-:Y:S01]  /*0b10*/  LEA.HI R11, R0, R12, RZ, 0x2 ;  /* 0x0000000c000b7211 */ /* 0x000fe200078f10ff */
[----:B------:R-:W-:Y:S01]  /*0b20*/  IMAD.SHL.U32 R5, R4, 0x20, RZ ;  /* 0x0000002004057824 */ /* 0x000fe200078e00ff */
[----:B------:R-:W-:Y:S02]  /*0b30*/  LOP3.LUT R4, R3, 0x3fffff0, RZ, 0xc0, !PT ;  /* 0x03fffff003047812 */ /* 0x000fe400078ec0ff */
[----:B------:R-:W-:Y:S02]  /*0b40*/  LOP3.LUT R11, R11, 0xfffffffc, RZ, 0xc0, !PT ;  /* 0xfffffffc0b0b7812 */ /* 0x000fe400078ec0ff */
[----:B------:R-:W-:Y:S01]  /*0b50*/  LOP3.LUT R5, R5, 0xfffffc00, RZ, 0xc0, !PT ;  /* 0xfffffc0005057812 */ /* 0x000fe200078ec0ff */
[----:B------:R-:W-:-:S02]  /*0b60*/  IMAD.IADD R4, R12, 0x1, -R4 ;  /* 0x000000010c047824 */ /* 0x000fc400078e0a04 */
[----:B------:R-:W-:Y:S01]  /*0b70*/  IMAD.IADD R11, R12, 0x1, -R11 ;  /* 0x000000010c0b7824 */ /* 0x000fe200078e0a0b */
[----:B--2---:R-:W-:Y:S02]  /*0b80*/  R2UR UR4, R2 ;  /* 0x00000000020472ca */ /* 0x004fe400000e0000 */
[CC--:B------:R-:W-:Y:S02]  /*0b90*/  LEA.HI R2, R0.reuse, R12.reuse, RZ, 0x7 ;  /* 0x0000000c00027211 */ /* 0x0c0fe400078f38ff */
[----:B------:R-:W-:Y:S02]  /*0ba0*/  LEA.HI R0, R0, R12, RZ, 0x3 ;  /* 0x0000000c00007211 */ /* 0x000fe400078f18ff */
[----:B------:R-:W-:Y:S02]  /*0bb0*/  LOP3.LUT R234, R2, 0xffffff80, RZ, 0xc0, !PT ;  /* 0xffffff8002ea7812 */ /* 0x000fe400078ec0ff */
[----:B------:R-:W-:Y:S02]  /*0bc0*/  SHF.R.S32.HI R13, RZ, 0x7, R2 ;  /* 0x00000007ff0d7819 */ /* 0x000fe40000011402 */
[----:B------:R-:W-:Y:S01]  /*0bd0*/  LOP3.LUT R19, R0, 0xfffffff8, RZ, 0xc0, !PT ;  /* 0xfffffff800137812 */ /* 0x000fe200078ec0ff */
[----:B------:R-:W-:Y:S01]  /*0be0*/  IMAD.IADD R234, R12, 0x1, -R234 ;  /* 0x000000010cea7824 */ /* 0x000fe200078e0aea */
[----:B------:R-:W-:Y:S01]  /*0bf0*/  LEA.HI R2, R2, R13, RZ, 0x1 ;  /* 0x0000000d02027211 */ /* 0x000fe200078f08ff */
[----:B------:R-:W-:Y:S01]  /*0c00*/  ULOP3.LUT UR4, UR4, 0x1, URZ, 0xfc, !UPT ;  /* 0x0000000104047892 */ /* 0x000fe2000f8efc3f */
[----:B------:R-:W-:Y:S01]  /*0c10*/  SHF.R.S32.HI R230, RZ, 0x3, R0 ;  /* 0x00000003ffe67819 */ /* 0x000fe20000011400 */
[----:B------:R-:W-:Y:S01]  /*0c20*/  IMAD.IADD R19, R12, 0x1, -R19 ;  /* 0x000000010c137824 */ /* 0x000fe200078e0a13 */
[----:B------:R-:W-:-:S02]  /*0c30*/  SHF.R.S32.HI R7, RZ, 0x1f, R234 ;  /* 0x0000001fff077819 */ /* 0x000fc400000114ea */
[----:B------:R-:W-:Y:S02]  /*0c40*/  LOP3.LUT R2, R2, 0x3fffffe, RZ, 0xc0, !PT ;  /* 0x03fffffe02027812 */ /* 0x000fe400078ec0ff */
[CC--:B------:R-:W-:Y:S02]  /*0c50*/  LEA.HI R8, R7.reuse, R234.reuse, RZ, 0x2 ;  /* 0x000000ea07087211 */ /* 0x0c0fe400078f10ff */
[----:B------:R-:W-:Y:S01]  /*0c60*/  LEA.HI R7, R7, R234, RZ, 0x5 ;  /* 0x000000ea07077211 */ /* 0x000fe200078f28ff */
[----:B------:R-:W-:Y:S01]  /*0c70*/  IMAD.IADD R2, R13, 0x1, -R2 ;  /* 0x000000010d027824 */ /* 0x000fe200078e0a02 */
[--C-:B------:R-:W-:Y:S02]  /*0c80*/  SHF.R.S32.HI R9, RZ, 0x2, R8.reuse ;  /* 0x00000002ff097819 */ /* 0x100fe40000011408 */
[----:B------:R-:W-:Y:S02]  /*0c90*/  SHF.R.S32.HI R6, RZ, 0x1f, R8 ;  /* 0x0000001fff067819 */ /* 0x000fe40000011408 */
[----:B------:R-:W-:-:S02]  /*0ca0*/  SHF.R.S32.HI R7, RZ, 0x5, R7 ;  /* 0x00000005ff077819 */ /* 0x000fc40000011407 */
[----:B------:R-:W-:-:S04]  /*0cb0*/  LEA.HI R6, R6, R9, RZ, 0x3 ;  /* 0x0000000906067211 */ /* 0x000fc800078f18ff */
[----:B------:R-:W-:Y:S01]  /*0cc0*/  LOP3.LUT R10, R6, 0xfffffff8, RZ, 0xc0, !PT ;  /* 0xfffffff8060a7812 */ /* 0x000fe200078ec0ff */
[----:B------:R-:W-:Y:S01]  /*0cd0*/  IMAD R6, R4, 0x40, R5 ;  /* 0x0000004004067824 */ /* 0x000fe200078e0205 */
[----:B------:R-:W-:Y:S02]  /*0ce0*/  SHF.R.S32.HI R4, RZ, 0x4, R3 ;  /* 0x00000004ff047819 */ /* 0x000fe40000011403 */
[----:B------:R-:W-:Y:S01]  /*0cf0*/  LEA.HI R5, R11, R11, RZ, 0x1 ;  /* 0x0000000b0b057211 */ /* 0x000fe200078f08ff */
[----:B------:R-:W-:Y:S01]  /*0d00*/  IMAD.IADD R10, R9, 0x1, -R10 ;  /* 0x00000001090a7824 */ /* 0x000fe200078e0a0a */
[----:B------:R-:W-:-:S03]  /*0d10*/  LEA.HI R3, R3, R4, RZ, 0x1 ;  /* 0x0000000403037211 */ /* 0x000fc600078f08ff */
[----:B------:R-:W-:Y:S01]  /*0d20*/  IMAD R7, R7, 0x10, R10 ;  /* 0x0000001007077824 */ /* 0x000fe200078e020a */
[----:B------:R-:W-:-:S03]  /*0d30*/  LOP3.LUT R3, R3, 0x1ffffffe, RZ, 0xc0, !PT ;  /* 0x1ffffffe03037812 */ /* 0x000fc600078ec0ff */
[----:B------:R-:W-:Y:S02]  /*0d40*/  IMAD R2, R2, 0x40, R7 ;  /* 0x0000004002027824 */ /* 0x000fe400078e0207 */
[----:B------:R-:W-:Y:S01]  /*0d50*/  IMAD.IADD R3, R4, 0x1, -R3 ;  /* 0x0000000104037824 */ /* 0x000fe200078e0a03 */
[----:B------:R-:W-:-:S03]  /*0d60*/  LOP3.LUT R4, R5, 0x1ffffffe, RZ, 0xc0, !PT ;  /* 0x1ffffffe05047812 */ /* 0x000fc600078ec0ff */
[----:B------:R-:W-:Y:S01]  /*0d70*/  IMAD R5, R3, 0x8, R6 ;  /* 0x0000000803057824 */ /* 0x000fe200078e0206 */
[----:B------:R-:W-:Y:S01]  /*0d80*/  LOP3.LUT R3, R8, 0x7ffffffc, RZ, 0xc0, !PT ;  /* 0x7ffffffc08037812 */ /* 0x000fe200078ec0ff */
[----:B------:R-:W-:-:S03]  /*0d90*/  IMAD.IADD R4, R11, 0x1, -R4 ;  /* 0x000000010b047824 */ /* 0x000fc600078e0a04 */
[----:B------:R0:W-:Y:S01]  /*0da0*/  STL [R1+0x5c], R5 ;  /* 0x00005c0501007387 */ /* 0x0001e20000100800 */
[----:B------:R-:W-:-:S03]  /*0db0*/  IMAD.IADD R3, R234, 0x1, -R3 ;  /* 0x00000001ea037824 */ /* 0x000fc600078e0a03 */
[----:B------:R-:W-:Y:S01]  /*0dc0*/  STL [R1+0x54], R2 ;  /* 0x0000540201007387 */ /* 0x000fe20000100800 */
[----:B------:R-:W-:-:S04]  /*0dd0*/  IMAD.SHL.U32 R204, R3, 0x2, RZ ;  /* 0x0000000203cc7824 */ /* 0x000fc800078e00ff */
[C---:B------:R-:W-:Y:S02]  /*0de0*/  VIADD R226, R204.reuse, 0x10 ;  /* 0x00000010cce27836 */ /* 0x040fe40000000000 */
[C---:B------:R-:W-:Y:S02]  /*0df0*/  VIADD R223, R204.reuse, 0x28 ;  /* 0x00000028ccdf7836 */ /* 0x040fe40000000000 */
[C---:B------:R-:W-:Y:S01]  /*0e00*/  VIADD R220, R204.reuse, 0x40 ;  /* 0x00000040ccdc7836 */ /* 0x040fe20000000000 */
[----:B------:R-:W-:Y:S01]  /*0e10*/  SHF.R.S32.HI R0, RZ, 0x1f, R226 ;  /* 0x0000001fff007819 */ /* 0x000fe200000114e2 */
        /* <DEDUP_REMOVED lines=8> */
[----:B0-----:R-:W-:Y:S01]  /*0ea0*/  IMAD.U32 R5, RZ, RZ, UR4 ;  /* 0x00000004ff057e24 */ /* 0x001fe2000f8e00ff */
[----:B------:R-:W-:Y:S01]  /*0eb0*/  SHF.R.S32.HI R0, RZ, 0x1f, R211 ;  /* 0x0000001fff007819 */ /* 0x000fe200000114d3 */
[----:B------:R-:W-:Y:S01]  /*0ec0*/  VIADD R227, R204, 0x8 ;  /* 0x00000008cce37836 */ /* 0x000fe20000000000 */
[----:B------:R-:W-:Y:S01]  /*0ed0*/  SHF.R.S32.HI R0, RZ, 0x1f, R208 ;  /* 0x0000001fff007819 */ /* 0x000fe200000114d0 */
[----:B------:R-:W-:Y:S01]  /*0ee0*/  IMAD R0, R4, 0x8, R2 ;  /* 0x0000000804007824 */ /* 0x000fe200078e0202 */
[----:B------:R0:W-:Y:S01]  /*0ef0*/  STL [R1+0x60], R5 ;  /* 0x0000600501007387 */ /* 0x0001e20000100800 */
[C---:B------:R-:W-:Y:S01]  /*0f00*/  VIADD R225, R204.reuse, 0x18 ;  /* 0x00000018cce17836 */ /* 0x040fe20000000000 */
[----:B------:R-:W-:Y:S01]  /*0f10*/  SHF.R.S32.HI R3, RZ, 0x1f, R227 ;  /* 0x0000001fff037819 */ /* 0x000fe200000114e3 */
[C---:B------:R-:W-:Y:S01]  /*0f20*/  VIADD R224, R204.reuse, 0x20 ;  /* 0x00000020cce07836 */ /* 0x040fe20000000000 */
[----:B------:R1:W-:Y:S01]  /*0f30*/  STL [R1+0x58], R0 ;  /* 0x0000580001007387 */ /* 0x0003e20000100800 */
[----:B------:R-:W-:-:S02]  /*0f40*/  VIADD R222, R204, 0x30 ;  /* 0x00000030ccde7836 */ /* 0x000fc40000000000 */
[C---:B------:R-:W-:Y:S01]  /*0f50*/  VIADD R221, R204.reuse, 0x38 ;  /* 0x00000038ccdd7836 */ /* 0x040fe20000000000 */
[----:B------:R-:W-:Y:S01]  /*0f60*/  SHF.R.S32.HI R3, RZ, 0x1f, R224 ;  /* 0x0000001fff037819 */ /* 0x000fe200000114e0 */
[C---:B------:R-:W-:Y:S01]  /*0f70*/  VIADD R219, R204.reuse, 0x48 ;  /* 0x00000048ccdb7836 */ /* 0x040fe20000000000 */
[----:B0-----:R-:W-:Y:S01]  /*0f80*/  SHF.R.S32.HI R5, RZ, 0x1f, R225 ;  /* 0x0000001fff057819 */ /* 0x001fe200000114e1 */
        /* <DEDUP_REMOVED lines=18> */
[----:B------:R-:W-:Y:S01]  /*10b0*/  VIADD R205, R204, 0xb8 ;  /* 0x000000b8cccd7836 */ /* 0x000fe20000000000 */
[----:B------:R-:W-:-:S02]  /*10c0*/  SHF.R.S32.HI R3, RZ, 0x1f, R209 ;  /* 0x0000001fff037819 */ /* 0x000fc400000114d1 */
[----:B------:R-:W-:Y:S02]  /*10d0*/  SHF.R.S32.HI R237, RZ, 0x1f, R207 ;  /* 0x0000001fffed7819 */ /* 0x000fe400000114cf */
[----:B------:R-:W-:Y:S02]  /*10e0*/  SHF.R.S32.HI R236, RZ, 0x1f, R206 ;  /* 0x0000001fffec7819 */ /* 0x000fe400000114ce */
[----:B-1----:R-:W-:-:S07]  /*10f0*/  SHF.R.S32.HI R235, RZ, 0x1f, R205 ;  /* 0x0000001fffeb7819 */ /* 0x002fce00000114cd */
.L_x_223:
[----:B------:R-:W-:Y:S01]  /*1100*/  ULDC.64 UR8, c[0x0][0xc88] ;  /* 0x0003220000087ab9 */ /* 0x000fe20000000a00 */
[----:B------:R-:W-:Y:S01]  /*1110*/  ULDC.64 UR12, c[0x0][0x208] ;  /* 0x00008200000c7ab9 */ /* 0x000fe20000000a00 */
[----:B------:R-:W-:Y:S01]  /*1120*/  UIMAD.WIDE UR8, UR7, 0x4, UR8 ;  /* 0x00000004070878a5 */ /* 0x000fe2000f8e0208 */
[----:B------:R-:W-:-:S05]  /*1130*/  ULDC.64 UR10, c[0x0][0xa20] ;  /* 0x00028800000a7ab9 */ /* 0x000fca0000000a00 */
[----:B0-2-4-:R-:W-:Y:S02]  /*1140*/  IMAD.U32 R2, RZ, RZ, UR8 ;  /* 0x00000008ff027e24 */ /* 0x015fe4000f8e00ff */
[----:B------:R-:W-:Y:S01]  /*1150*/  IMAD.U32 R3, RZ, RZ, UR9 ;  /* 0x00000009ff037e24 */ /* 0x000fe2000f8e00ff */
[----:B------:R-:W-:-:S04]  /*1160*/  ULDC.64 UR8, c[0x0][0xa28] ;  /* 0x00028a0000087ab9 */ /* 0x000fc80000000a00 */
[----:B------:R-:W2:Y:S01]  /*1170*/  LDG.E R2, desc[UR12][R2.64] ;  /* 0x0000000c02027981 */ /* 0x000ea2000c1e1900 */
[----:B------:R-:W-:Y:S02]  /*1180*/  UISETP.NE.U32.AND UP0, UPT, UR8, URZ, UPT ;  /* 0x0000003f0800728c */ /* 0x000fe4000bf05070 */
[----:B------:R-:W-:Y:S02]  /*1190*/  UISETP.NE.U32.AND UP1, UPT, UR10, URZ, UPT ;  /* 0x0000003f0a00728c */ /* 0x000fe4000bf25070 */
[----:B------:R-:W-:Y:S02]  /*11a0*/  UISETP.NE.AND.EX UP0, UPT, UR9, URZ, UPT, UP0 ;  /* 0x0000003f0900728c */ /* 0x000fe4000bf05300 */
[----:B------:R-:W-:-:S04]  /*11b0*/  UISETP.NE.AND.EX UP1, UPT, UR11, URZ, UPT, UP1 ;  /* 0x0000003f0b00728c */ /* 0x000fc8000bf25310 */
[----:B------:R-:W-:Y:S02]  /*11c0*/  PLOP3.LUT P0, PT, PT, PT, UP0, 0x80, 0x0 ;  /* 0x000000000000781c */ /* 0x000fe40003f0f008 */
[----:B------:R-:W-:Y:S02]  /*11d0*/  PLOP3.LUT P1, PT, PT, PT, UP1, 0x80, 0x0 ;  /* 0x000000000000781c */ /* 0x000fe40003f2f018 */
[----:B--2---:R-:W-:-:S13]  /*11e0*/  R2UR UR4, R2 ;  /* 0x00000000020472ca */ /* 0x004fda00000e0000 */
[----:B------:R-:W-:Y:S01]  /*11f0*/  USHF.R.S32.HI UR14, URZ, 0x1f, UR4 ;  /* 0x0000001f3f0e7899 */ /* 0x000fe20008011404 */
[----:B------:R-:W-:Y:S01]  /*1200*/  IMAD.U32 R229, RZ, RZ, UR5 ;  /* 0x00000005ffe57e24 */ /* 0x000fe2000f8e00ff */
[----:B------:R-:W-:Y:S02]  /*1210*/  @UP0 ULEA UR8, UP2, UR4, UR8, 0x2 ;  /* 0x0000000804080291 */ /* 0x000fe4000f84103f */
[----:B------:R-:W-:Y:S02]  /*1220*/  IMAD.U32 R231, RZ, RZ, UR4 ;  /* 0x00000004ffe77e24 */ /* 0x000fe4000f8e00ff */
[----:B------:R-:W-:Y:S02]  /*1230*/  @UP0 ULEA.HI.X UR9, UR4, UR9, UR14, 0x2, UP2 ;  /* 0x0000000904090291 */ /* 0x000fe400090f140e */
[----:B------:R-:W-:Y:S01]  /*1240*/  IMAD.U32 R233, RZ, RZ, UR14 ;  /* 0x0000000effe97e24 */ /* 0x000fe2000f8e00ff */
[----:B------:R-:W-:Y:S01]  /*1250*/  @UP1 ULEA UR10, UP0, UR4, UR10, 0x2 ;  /* 0x0000000a040a1291 */ /* 0x000fe2000f80103f */
[----:B------:R-:W-:-:S03]  /*1260*/  IMAD.U32 R2, RZ, RZ, UR8 ;  /* 0x00000008ff027e24 */ /* 0x000fc6000f8e00ff */
[----:B------:R-:W-:Y:S01]  /*1270*/  @UP1 ULEA.HI.X UR11, UR4, UR11, UR14, 0x2, UP0 ;  /* 0x0000000b040b1291 */ /* 0x000fe200080f140e */
[----:B------:R-:W-:Y:S01]  /*1280*/  IMAD.U32 R3, RZ, RZ, UR9 ;  /* 0x00000009ff037e24 */ /* 0x000fe2000f8e00ff */
[----:B------:R-:W-:Y:S01]  /*1290*/  ULDC.64 UR8, c[0x0][0x418] ;  /* 0x0001060000087ab9 */ /* 0x000fe20000000a00 */
[----:B-1----:R-:W-:Y:S01]  /*12a0*/  IMAD.U32 R4, RZ, RZ, UR10 ;  /* 0x0000000aff047e24 */ /* 0x002fe2000f8e00ff */
[----:B------:R-:W-:Y:S02]  /*12b0*/  ULOP3.LUT UR5, UR6, 0xffff, URZ, 0xc0, !UPT ;  /* 0x0000ffff06057892 */ /* 0x000fe4000f8ec03f */
[----:B---3--:R-:W-:Y:S01]  /*12c0*/  IMAD.U32 R5, RZ, RZ, UR11 ;  /* 0x0000000bff057e24 */ /* 0x008fe2000f8e00ff */
[----:B------:R-:W2:Y:S01]  /*12d0*/  @P0 LDG.E R2, desc[UR12][R2.64] ;  /* 0x0000000c02020981 */ /* 0x000ea2000c1e1900 */
[----:B------:R-:W-:-:S03]  /*12e0*/  ULDC UR4, c[0x0][0x424] ;  /* 0x0001090000047ab9 */ /* 0x000fc60000000800 */
[----:B------:R-:W3:Y:S01]  /*12f0*/  @P1 LDG.E R4, desc[UR12][R4.64] ;  /* 0x0000000c04041981 */ /* 0x000ee2000c1e1900 */
[----:B------:R-:W-:Y:S01]  /*1300*/  UISETP.NE.U32.AND UP0, UPT, UR8, URZ, UPT ;  /* 0x0000003f0800728c */ /* 0x000fe2000bf05070 */
[----:B------:R-:W-:Y:S01]  /*1310*/  IMAD.U32 R228, RZ, RZ, UR5 ;  /* 0x00000005ffe47e24 */ /* 0x000fe2000f8e00ff */
[----:B------:R-:W-:Y:S01]  /*1320*/  ULDC UR5, c[0x0][0x2f0] ;  /* 0x0000bc0000057ab9 */ /* 0x000fe20000000800 */
[----:B------:R-:W-:Y:S01]  /*1330*/  UMOV UR50, URZ ;  /* 0x0000003f00327c82 */ /* 0x000fe20008000000 */
[----:B------:R-:W-:Y:S02]  /*1340*/  UISETP.NE.AND.EX UP0, UPT, UR9, URZ, UPT, UP0 ;  /* 0x0000003f0900728c */ /* 0x000fe4000bf05300 */
[----:B------:R-:W-:Y:S02]  /*1350*/  ULOP3.LUT UR7, UR6, 0xff0000, URZ, 0xc0, !UPT ;  /* 0x00ff000006077892 */ /* 0x000fe4000f8ec03f */
[----:B------:R-:W-:Y:S02]  /*1360*/  USEL UR4, UR4, 0x1, UP0 ;  /* 0x0000000104047887 */ /* 0x000fe40008000000 */
[----:B------:R-:W-:-:S02]  /*1370*/  ULOP3.LUT UR6, UR6, 0xff000000, URZ, 0xc0, !UPT ;  /* 0xff00000006067892 */ /* 0x000fc4000f8ec03f */
[----:B------:R-:W-:Y:S01]  /*1380*/  UIMAD UR4, UR4, UR5, URZ ;  /* 0x00000005040472a4 */ /* 0x000fe2000f8e023f */
[----:B--2---:R-:W-:-:S06]  /*1390*/  @P0 R2UR UR50, R2 ;  /* 0x00000000023202ca */ /* 0x004fcc00000e0000 */
[----:B---3--:R-:W-:Y:S01]  /*13a0*/  @P1 R2UR UR4, R4 ;  /* 0x00000000040412ca */ /* 0x008fe200000e0000 */
[----:B-----5:R-:W-:-:S14]  /*13b0*/  @P1 BRA `(.L_x_177) ;  /* 0x00000000003c1947 */ /* 0x020fdc0003800000 */
[----:B------:R-:W-:Y:S02]  /*13c0*/  ULDC.64 UR8, c[0x0][0xa08] ;  /* 0x0002820000087ab9 */ /* 0x000fe40000000a00 */
[----:B------:R-:W-:-:S04]  /*13d0*/  ISETP.NE.U32.AND P0, PT, RZ, UR8, PT ;  /* 0x00000008ff007c0c */ /* 0x000fc8000bf05070 */
[----:B------:R-:W-:-:S13]  /*13e0*/  ISETP.NE.AND.EX P0, PT, RZ, UR9, PT, P0 ;  /* 0x00000009ff007c0c */ /* 0x000fda000bf05300 */
[----:B------:R-:W-:Y:S05]  /*13f0*/  @!P0 BRA `(.L_x_177) ;  /* 0x00000000002c8947 */ /* 0x000fea0003800000 */
[----:B------:R-:W-:Y:S01]  /*1400*/  R2UR UR10, R231 ;  /* 0x00000000e70a72ca */ /* 0x000fe200000e0000 */
[----:B------:R-:W-:Y:S01]  /*1410*/  ULDC.64 UR4, c[0x0][0xa08] ;  /* 0x0002820000047ab9 */ /* 0x000fe20000000a00 */
[----:B------:R-:W-:-:S11]  /*1420*/  ULDC.64 UR8, c[0x0][0x208] ;  /* 0x0000820000087ab9 */ /* 0x000fd60000000a00 */
[----:B------:R-:W-:-:S06]  /*1430*/  UIMAD.WIDE UR4, UR10, 0x4, UR4 ;  /* 0x000000040a0478a5 */ /* 0x000fcc000f8e0204 */
[----:B------:R-:W-:Y:S02]  /*1440*/  IMAD.U32 R2, RZ, RZ, UR4 ;  /* 0x00000004ff027e24 */ /* 0x000fe4000f8e00ff */
[----:B------:R-:W-:-:S05]  /*1450*/  IMAD.U32 R3, RZ, RZ, UR5 ;  /* 0x00000005ff037e24 */ /* 0x000fca000f8e00ff */
[----:B------:R-:W2:Y:S04]  /*1460*/  LDG.E R4, desc[UR8][R2.64] ;  /* 0x0000000802047981 */ /* 0x000ea8000c1e1900 */
[----:B------:R-:W3:Y:S01]  /*1470*/  LDG.E R0, desc[UR8][R2.64+0x4] ;  /* 0x0000040802007981 */ /* 0x000ee2000c1e1900 */
[----:B--2---:R-:W-:Y:S02]  /*1480*/  R2UR UR4, R4 ;  /* 0x00000000040472ca */ /* 0x004fe400000e0000 */
[----:B---3--:R-:W-:-:S13]  /*1490*/  R2UR UR5, R0 ;  /* 0x00000000000572ca */ /* 0x008fda00000e0000 */
[----:B------:R-:W-:-:S12]  /*14a0*/  UIADD3 UR4, -UR4, UR5, URZ ;  /* 0x0000000504047290 */ /* 0x000fd8000fffe13f */
.L_x_177:
[----:B------:R-:W-:Y:S02]  /*14b0*/  UIADD3 UR50, -UR50, UR4, URZ ;  /* 0x0000000432327290 */ /* 0x000fe4000fffe13f */
[----:B------:R-:W-:Y:S02]  /*14c0*/  USHF.R.U32.HI UR6, URZ, 0x8, UR6 ;  /* 0x000000083f067899 */ /* 0x000fe40008011606 */
[----:B------:R-:W-:Y:S02]  /*14d0*/  UISETP.GE.AND UP0, UPT, UR50, 0x1, UPT ;  /* 0x000000013200788c */ /* 0x000fe4000bf06270 */
[----:B------:R-:W-:Y:S02]  /*14e0*/  UIADD3 UR5, UR50, 0x6f, URZ ;  /* 0x0000006f32057890 */ /* 0x000fe4000fffe03f */
[----:B------:R-:W-:Y:S02]  /*14f0*/  ULEA.HI UR7, UR7, UR6, URZ, 0x10 ;  /* 0x0000000607077291 */ /* 0x000fe4000f8f803f */
[----:B------:R-:W-:Y:S01]  /*1500*/  PLOP3.LUT P0, PT, PT, PT, UP0, 0x80, 0x0 ;  /* 0x000000000000781c */ /* 0x000fe20003f0f008 */
[----:B------:R-:W-:Y:S01]  /*1510*/  UMOV UR4, URZ ;  /* 0x0000003f00047c82 */ /* 0x000fe20008000000 */
[----:B------:R-:W-:-:S02]  /*1520*/  ULOP3.LUT UR8, UR7, 0xff, URZ, 0xc0, !UPT ;  /* 0x000000ff07087892 */ /* 0x000fc4000f8ec03f */
[----:B------:R-:W-:Y:S02]  /*1530*/  UIMAD.WIDE UR4, UR5, -0x6db6db6d, UR4 ;  /* 0x92492493050478a5 */ /* 0x000fe4000f8e0204 */
[----:B------:R-:W-:Y:S02]  /*1540*/  USHF.R.U32.HI UR7, URZ, 0x10, UR7 ;  /* 0x000000103f077899 */ /* 0x000fe40008011607 */
[----:B------:R-:W-:Y:S01]  /*1550*/  USHF.R.U32.HI UR6, URZ, 0x1f, UR5 ;  /* 0x0000001f3f067899 */ /* 0x000fe20008011605 */
[----:B------:R-:W-:Y:S02]  /*1560*/  IMAD.U32 R23, RZ, RZ, UR8 ;  /* 0x00000008ff177e24 */ /* 0x000fe4000f8e00ff */
[----:B------:R-:W-:Y:S01]  /*1570*/  UMOV UR4, URZ ;  /* 0x0000003f00047c82 */ /* 0x000fe20008000000 */
[----:B------:R-:W-:Y:S01]  /*1580*/  ULEA.HI.SX32 UR9, UR5, UR6, 0x1a ;  /* 0x0000000605097291 */ /* 0x000fe2000f8fd23f */
[----:B------:R-:W-:Y:S01]  /*1590*/  IMAD.U32 R22, RZ, RZ, UR7 ;  /* 0x00000007ff167e24 */ /* 0x000fe2000f8e00ff */
[----:B------:R-:W-:Y:S10]  /*15a0*/  @!P0 BRA `(.L_x_178) ;  /* 0x0000000000948947 */ /* 0x000ff40003800000 */
[----:B------:R-:W-:Y:S01]  /*15b0*/  R2UR UR5, R22 ;  /* 0x00000000160572ca */ /* 0x000fe200000e0000 */
[----:B------:R-:W-:-:S12]  /*15c0*/  ULDC UR4, c[0x0][0x9f0] ;  /* 0x00027c0000047ab9 */ /* 0x000fd80000000800 */
[----:B------:R-:W-:-:S04]  /*15d0*/  UISETP.NE.AND UP0, UPT, UR5, URZ, UPT ;  /* 0x0000003f0500728c */ /* 0x000fc8000bf05270 */
[----:B------:R-:W-:-:S03]  /*15e0*/  USEL UR10, UR5, UR4, UP0 ;  /* 0x00000004050a7287 */ /* 0x000fc60008000000 */
[----:B------:R-:W-:Y:S01]  /*15f0*/  UMOV UR4, URZ ;  /* 0x0000003f00047c82 */ /* 0x000fe20008000000 */
[----:B------:R-:W-:Y:S02]  /*1600*/  UIADD3 UR6, UR9, -0x1, UR10 ;  /* 0xffffffff09067890 */ /* 0x000fe4000fffe00a */
[----:B------:R-:W-:-:S04]  /*1610*/  IMAD.U32 R3, RZ, RZ, UR10 ;  /* 0x0000000aff037e24 */ /* 0x000fc8000f8e00ff */
[----:B------:R-:W-:Y:S01]  /*1620*/  IMAD.U32 R4, RZ, RZ, UR6 ;  /* 0x00000006ff047e24 */ /* 0x000fe2000f8e00ff */
[-C--:B------:R-:W-:Y:S01]  /*1630*/  IABS R0, R3.reuse ;  /* 0x0000000300007213 */ /* 0x080fe20000000000 */
[----:B------:R-:W-:Y:S01]  /*1640*/  ULOP3.LUT UR6, UR6, UR10, URZ, 0x3c, !UPT ;  /* 0x0000000a06067292 */ /* 0x000fe2000f8e3c3f */
[----:B------:R-:W-:Y:S02]  /*1650*/  IABS R5, R3 ;  /* 0x0000000300057213 */ /* 0x000fe40000000000 */
[----:B------:R-:W-:Y:S02]  /*1660*/  R2UR UR11, R0 ;  /* 0x00000000000b72ca */ /* 0x000fe400000e0000 */
[----:B------:R-:W-:-:S05]  /*1670*/  IABS R4, R4 ;  /* 0x0000000400047213 */ /* 0x000fca0000000000 */
[----:B------:R-:W-:-:S05]  /*1680*/  IMAD.MOV.U32 R3, RZ, RZ, R4 ;  /* 0x000000ffff037224 */ /* 0x000fca00078e0004 */
[----:B------:R-:W-:Y:S01]  /*1690*/  R2UR UR8, R3 ;  /* 0x00000000030872ca */ /* 0x000fe200000e0000 */
[----:B------:R-:W0:Y:S08]  /*16a0*/  I2F.RP R0, UR11 ;  /* 0x0000000b00007d06 */ /* 0x000e300008209400 */
[----:B0-----:R-:W0:Y:S02]  /*16b0*/  MUFU.RCP R0, R0 ;  /* 0x0000000000007308 */ /* 0x001e240000001000 */
[----:B0-----:R-:W-:-:S02]  /*16c0*/  VIADD R2, R0, 0xffffffe ;  /* 0x0ffffffe00027836 */ /* 0x001fc40000000000 */
[----:B------:R-:W-:-:S04]  /*16d0*/  IMAD.MOV R0, RZ, RZ, -R5 ;  /* 0x000000ffff007224 */ /* 0x000fc800078e0a05 */
        /* <DEDUP_REMOVED lines=18> */
.L_x_178:
[----:B------:R-:W-:Y:S01]  /*1800*/  R2UR UR5, R23 ;  /* 0x00000000170572ca */ /* 0x000fe200000e0000 */
[----:B------:R-:W-:Y:S01]  /*1810*/  IMAD.U32 R0, RZ, RZ, UR9 ;  /* 0x00000009ff007e24 */ /* 0x000fe2000f8e00ff */
[----:B------:R-:W-:Y:S01]  /*1820*/  PLOP3.LUT P0, PT, PT, PT, PT, 0x80, 0x0 ;  /* 0x000000000000781c */ /* 0x000fe20003f0f070 */
[----:B------:R-:W-:Y:S01]  /*1830*/  IMAD.U32 R3, RZ, RZ, UR4 ;  /* 0x00000004ff037e24 */ /* 0x000fe2000f8e00ff */
[----:B------:R-:W-:Y:S01]  /*1840*/  CS2R R118, SRZ ;  /* 0x0000000000767805 */ /* 0x000fe2000001ff00 */
[----:B------:R-:W-:Y:S01]  /*1850*/  IMAD.MOV.U32 R4, RZ, RZ, RZ ;  /* 0x000000ffff047224 */ /* 0x000fe200078e00ff */
[----:B------:R-:W-:Y:S02]  /*1860*/  CS2R R116, SRZ ;  /* 0x0000000000747805 */ /* 0x000fe4000001ff00 */
[----:B------:R-:W-:Y:S02]  /*1870*/  CS2R R114, SRZ ;  /* 0x0000000000727805 */ /* 0x000fe4000001ff00 */
[----:B------:R-:W-:-:S02]  /*1880*/  CS2R R112, SRZ ;  /* 0x0000000000707805 */ /* 0x000fc4000001ff00 */
[----:B------:R-:W-:Y:S02]  /*1890*/  CS2R R110, SRZ ;  /* 0x00000000006e7805 */ /* 0x000fe4000001ff00 */
[----:B------:R-:W-:Y:S02]  /*18a0*/  CS2R R108, SRZ ;  /* 0x00000000006c7805 */ /* 0x000fe4000001ff00 */
[----:B------:R-:W-:Y:S02]  /*18b0*/  CS2R R106, SRZ ;  /* 0x00000000006a7805 */ /* 0x000fe4000001ff00 */
[----:B------:R-:W-:Y:S01]  /*18c0*/  CS2R R104, SRZ ;  /* 0x0000000000687805 */ /* 0x000fe2000001ff00 */
[----:B------:R-:W-:Y:S01]  /*18d0*/  UIMAD UR5, UR5, UR4, URZ ;  /* 0x00000004050572a4 */ /* 0x000fe2000f8e023f */
[----:B------:R-:W-:Y:S02]  /*18e0*/  CS2R R102, SRZ ;  /* 0x0000000000667805 */ /* 0x000fe4000001ff00 */
[----:B------:R-:W-:-:S02]  /*18f0*/  CS2R R100, SRZ ;  /* 0x0000000000647805 */ /* 0x000fc4000001ff00 */
[----:B------:R-:W-:Y:S02]  /*1900*/  CS2R R98, SRZ ;  /* 0x0000000000627805 */ /* 0x000fe4000001ff00 */
[----:B------:R-:W-:Y:S02]  /*1910*/  CS2R R96, SRZ ;  /* 0x0000000000607805 */ /* 0x000fe4000001ff00 */
[----:B------:R-:W-:Y:S02]  /*1920*/  CS2R R94, SRZ ;  /* 0x00000000005e7805 */ /* 0x000fe4000001ff00 */
[----:B------:R-:W-:Y:S01]  /*1930*/  VIADDMNMX R0, R3, UR5, R0, PT ;  /* 0x0000000503007c46 */ /* 0x000fe2000b800100 */
[----:B------:R-:W-:Y:S01]  /*1940*/  IMAD.U32 R18, RZ, RZ, UR5 ;  /* 0x00000005ff127e24 */ /* 0x000fe2000f8e00ff */
[----:B------:R-:W-:Y:S02]  /*1950*/  CS2R R92, SRZ ;  /* 0x00000000005c7805 */ /* 0x000fe4000001ff00 */
[----:B------:R-:W-:-:S02]  /*1960*/  CS2R R124, SRZ ;  /* 0x00000000007c7805 */ /* 0x000fc4000001ff00 */
[----:B------:R-:W-:Y:S01]  /*1970*/  R2UR UR51, R0 ;  /* 0x00000000003372ca */ /* 0x000fe200000e0000 */
[----:B------:R-:W-:Y:S01]  /*1980*/  IMAD.MOV.U32 R0, RZ, RZ, RZ ;  /* 0x000000ffff007224 */ /* 0x000fe200078e00ff */
        /* <DEDUP_REMOVED lines=10> */
[----:B------:R-:W-:Y:S01]  /*1a30*/  CS2R R68, SRZ ;  /* 0x0000000000447805 */ /* 0x000fe2000001ff00 */
[----:B------:R-:W-:Y:S01]  /*1a40*/  UISETP.GT.AND UP0, UPT, UR51, UR5, UPT ;  /* 0x000000053300728c */ /* 0x000fe2000bf04270 */
[----:B------:R-:W-:-:S02]  /*1a50*/  CS2R R66, SRZ ;  /* 0x0000000000427805 */ /* 0x000fc4000001ff00 */
[----:B------:R-:W-:Y:S02]  /*1a60*/  CS2R R64, SRZ ;  /* 0x0000000000407805 */ /* 0x000fe4000001ff00 */
[----:B------:R-:W-:Y:S02]  /*1a70*/  CS2R R62, SRZ ;  /* 0x00000000003e7805 */ /* 0x000fe4000001ff00 */
[----:B------:R-:W-:Y:S02]  /*1a80*/  CS2R R60, SRZ ;  /* 0x00000000003c7805 */ /* 0x000fe4000001ff00 */
[----:B------:R-:W-:Y:S02]  /*1a90*/  CS2R R58, SRZ ;  /* 0x00000000003a7805 */ /* 0x000fe4000001ff00 */
[----:B------:R-:W-:Y:S02]  /*1aa0*/  PLOP3.LUT P1, PT, PT, PT, UP0, 0x80, 0x0 ;  /* 0x000000000000781c */ /* 0x000fe40003f2f008 */
        /* <DEDUP_REMOVED lines=16> */
[----:B------:R-:W-:Y:S01]  /*1bb0*/  CS2R R24, SRZ ;  /* 0x0000000000187805 */ /* 0x000fe2000001ff00 */
[----:B------:R-:W-:Y:S06]  /*1bc0*/  @!P1 BRA `(.L_x_179) ;  /* 0x0000009400989947 */ /* 0x000fec0003800000 */
[----:B------:R-:W0:Y:S01]  /*1bd0*/  S2R R5, SR_TID.X ;  /* 0x0000000000057919 */ /* 0x000e220000002100 */
[----:B------:R-:W1:Y:S01]  /*1be0*/  S2UR UR7, SR_CgaCtaId ;  /* 0x00000000000779c3 */ /* 0x000e620000008800 */
[----:B------:R-:W-:Y:S02]  /*1bf0*/  UMOV UR6, 0x400 ;  /* 0x0000040000067882 */ /* 0x000fe40000000000 */
[----:B-1----:R-:W-:-:S04]  /*1c00*/  ULEA UR6, UR7, UR6, 0x18 ;  /* 0x0000000607067291 */ /* 0x002fc8000f8ec03f */
[----:B------:R-:W-:Y:S01]  /*1c10*/  UIADD3 UR6, UR6, 0x15400, URZ ;  /* 0x0001540006067890 */ /* 0x000fe2000fffe03f */
[----:B0-----:R-:W-:-:S03]  /*1c20*/  VIADD R8, R5, 0xffffff80 ;  /* 0xffffff8005087836 */ /* 0x001fc60000000000 */
[----:B------:R-:W-:Y:S02]  /*1c30*/  ULOP3.LUT UP0, URZ, UR6, 0x9f, URZ, 0xc0, !UPT ;  /* 0x0000009f063f7892 */ /* 0x000fe4000f80c03f */
[----:B------:R-:W-:-:S04]  /*1c40*/  SHF.R.S32.HI R5, RZ, 0x1f, R8 ;  /* 0x0000001fff057819 */ /* 0x000fc80000011408 */
[----:B------:R-:W-:Y:S02]  /*1c50*/  PLOP3.LUT P0, PT, PT, PT, UP0, 0x80, 0x0 ;  /* 0x000000000000781c */ /* 0x000fe40003f0f008 */
[----:B------:R-:W-:-:S04]  /*1c60*/  LEA.HI R5, R5, R8, RZ, 0x7 ;  /* 0x0000000805057211 */ /* 0x000fc800078f38ff */
[----:B------:R-:W-:-:S05]  /*1c70*/  SHF.R.S32.HI R5, RZ, 0x7, R5 ;  /* 0x00000007ff057819 */ /* 0x000fca0000011405 */
[----:B------:R-:W0:Y:S02]  /*1c80*/  SHFL.IDX PT, R0, R5, RZ, 0x1f ;  /* 0x00001fff05007589 */ /* 0x000e2400000e0000 */
[----:B0-----:R-:W-:-:S13]  /*1c90*/  R2UR UR4, R0 ;  /* 0x00000000000472ca */ /* 0x001fda00000e0000 */
        /* <DEDUP_REMOVED lines=10> */
[----:B------:R-:W-:Y:S01]  /*1d40*/  IMAD.U32 R4, RZ, RZ, UR4 ;  /* 0x00000004ff047e24 */ /* 0x000fe2000f8e00ff */
[----:B------:R0:W1:Y:S01]  /*1d50*/  LDC.64 R2, c[0x4][R0] ;  /* 0x0100000000027b82 */ /* 0x0000620000000a00 */
[----:B------:R-:W-:Y:S01]  /*1d60*/  IMAD.U32 R5, RZ, RZ, UR5 ;  /* 0x00000005ff057e24 */ /* 0x000fe2000f8e00ff */
[----:B------:R-:W-:Y:S01]  /*1d70*/  ULDC.64 UR4, c[0x4][0xb0] ;  /* 0x01002c0000047ab9 */ /* 0x000fe20000000a00 */
[----:B------:R-:W-:Y:S02]  /*1d80*/  IMAD.U32 R10, RZ, RZ, UR6 ;  /* 0x00000006ff0a7e24 */ /* 0x000fe4000f8e00ff */
[----:B------:R-:W-:Y:S02]  /*1d90*/  IMAD.U32 R6, RZ, RZ, UR4 ;  /* 0x00000004ff067e24 */ /* 0x000fe4000f8e00ff */
[----:B------:R-:W-:-:S02]  /*1da0*/  IMAD.U32 R7, RZ, RZ, UR5 ;  /* 0x00000005ff077e24 */ /* 0x000fc4000f8e00ff */
[----:B------:R-:W-:Y:S02]  /*1db0*/  IMAD.U32 R11, RZ, RZ, UR7 ;  /* 0x00000007ff0b7e24 */ /* 0x000fe4000f8e00ff */
[----:B------:R-:W-:Y:S02]  /*1dc0*/  IMAD.MOV.U32 R8, RZ, RZ, 0x70 ;  /* 0x00000070ff087424 */ /* 0x000fe400078e00ff */
[----:B------:R-:W-:Y:S02]  /*1dd0*/  IMAD.MOV.U32 R12, RZ, RZ, 0x1 ;  /* 0x00000001ff0c7424 */ /* 0x000fe400078e00ff */
[----:B0-----:R-:W-:-:S07]  /*1de0*/  IMAD.MOV.U32 R13, RZ, RZ, RZ ;  /* 0x000000ffff0d7224 */ /* 0x001fce00078e00ff */
[----:B------:R-:W-:-:S07]  /*1df0*/  LEPC R20, `(.L_x_180) ;  /* 0x000000001014794e */ /* 0x000fce0000000000 */
[----:B-1----:R-:W-:Y:S05]  /*1e00*/  CALL.ABS.NOINC R2 ;  /* 0x0000000002007343 */ /* 0x002fea0003c00000 */
.L_x_180:
[----:B------:R-:W2:Y:S01]  /*1e10*/  LDL R2, [R1+0x60] ;  /* 0x0000600001027983 */ /* 0x000ea20000100800 */
[----:B------:R-:W0:Y:S01]  /*1e20*/  S2UR UR5, SR_CgaCtaId ;  /* 0x00000000000579c3 */ /* 0x000e220000008800 */
[----:B------:R-:W-:Y:S01]  /*1e30*/  LEA.HI R0, R232, R232, RZ, 0x1 ;  /* 0x000000e8e8007211 */ /* 0x000fe200078f08ff */
[----:B------:R-:W-:Y:S01]  /*1e40*/  UMOV UR4, 0x400 ;  /* 0x0000040000047882 */ /* 0x000fe20000000000 */
[----:B------:R-:W-:Y:S02]  /*1e50*/  BSSY B0, `(.L_x_181) ;  /* 0x000000b000007945 */ /* 0x000fe40003800000 */
[----:B------:R-:W-:-:S05]  /*1e60*/  LOP3.LUT R3, R0, 0xfffffffe, RZ, 0xc0, !PT ;  /* 0xfffffffe00037812 */ /* 0x000fca00078ec0ff */
[----:B------:R-:W-:-:S05]  /*1e70*/  IMAD.IADD R3, R232, 0x1, -R3 ;  /* 0x00000001e8037824 */ /* 0x000fca00078e0a03 */
[----:B------:R-:W-:Y:S01]  /*1e80*/  SHF.L.U32 R3, R3, 0x1f, RZ ;  /* 0x0000001f03037819 */ /* 0x000fe200000006ff */
[----:B0-----:R-:W-:-:S06]  /*1e90*/  ULEA UR4, UR5, UR4, 0x18 ;  /* 0x0000000405047291 */ /* 0x001fcc000f8ec03f */
[----:B------:R-:W-:-:S04]  /*1ea0*/  IMAD.U32 R4, RZ, RZ, UR4 ;  /* 0x00000004ff047e24 */ /* 0x000fc8000f8e00ff */
[----:B------:R-:W0:Y:S01]  /*1eb0*/  SYNCS.PHASECHK.TRANS64.TRYWAIT P1, [R4+URZ+0x36800], R3 ;  /* 0x03680003040075a7 */ /* 0x000e22000802017f */
[----:B--2---:R-:W-:-:S13]  /*1ec0*/  R2UR UR6, R2 ;  /* 0x00000000020672ca */ /* 0x004fda00000e0000 */
[----:B------:R-:W-:-:S05]  /*1ed0*/  IMAD.U32 R0, RZ, RZ, UR6 ;  /* 0x00000006ff007e24 */ /* 0x000fca000f8e00ff */
[----:B------:R-:W-:Y:S01]  /*1ee0*/  ISETP.NE.AND P0, PT, R0, 0x3, PT ;  /* 0x000000030000780c */ /* 0x000fe20003f05270 */
[----:B0-----:R-:W-:-:S12]  /*1ef0*/  @!P1 BRA `(.L_x_182) ;  /* 0x0000013c00c09947 */ /* 0x001fd80003800000 */
.L_x_350:
[----:B------:R-:W-:Y:S05]  /*1f00*/  BSYNC B0 ;  /* 0x0000000000007941 */ /* 0x000fea0003800000 */
.L_x_181:
[----:B------:R-:W-:Y:S05]  /*1f10*/  @!P0 BRA `(.L_x_183) ;  /* 0x0000000000048947 */ /* 0x000fea0003800000 */
[----:B------:R-:W-:Y:S01]  /*1f20*/  BPT.TRAP 0x1 ;  /* 0x000000040000795c */ /* 0x000fe20000300000 */
.L_x_183:
[----:B------:R-:W-:Y:S01]  /*1f30*/  IMAD R0, R16, 0x8, R4 ;  /* 0x0000000810007824 */ /* 0x000fe200078e0204 */
[----:B0-----:R-:W-:-:S04]  /*1f40*/  SHF.L.U32 R3, R17, 0x1f, RZ ;  /* 0x0000001f11037819 */ /* 0x001fc800000006ff */
[----:B------:R0:W1:Y:S01]  /*1f50*/  SYNCS.PHASECHK.TRANS64.TRYWAIT P2, [R0+URZ+0x36830], R3 ;  /* 0x03683003000075a7 */ /* 0x000062000804017f */
[----:B------:R-:W-:Y:S05]  /*1f60*/  @!P0 BRA `(.L_x_184) ;  /* 0x0000000000048947 */ /* 0x000fea0003800000 */
[----:B------:R-:W-:Y:S01]  /*1f70*/  BPT.TRAP 0x1 ;  /* 0x000000040000795c */ /* 0x000fe20000300000 */
.L_x_184:
[----:B------:R-:W2:Y:S01]  /*1f80*/  S2R R2, SR_TID.X ;  /* 0x0000000000027919 */ /* 0x000ea20000002100 */
[----:B------:R-:W-:Y:S01]  /*1f90*/  IMAD.MOV.U32 R119, RZ, RZ, RZ ;  /* 0x000000ffff777224 */ /* 0x000fe200078e00ff */
[----:B--2---:R-:W-:Y:S01]  /*1fa0*/  LOP3.LUT P1, RZ, R2, 0x7f, RZ, 0xc0, !PT ;  /* 0x0000007f02ff7812 */ /* 0x004fe2000782c0ff */
[----:B-1----:R-:W-:-:S12]  /*1fb0*/  @P2 BRA `(.L_x_185) ;  /* 0x0000000000082947 */ /* 0x002fd80003800000 */
[----:B------:R-:W1:Y:S02]  /*1fc0*/  SYNCS.PHASECHK.TRANS64.TRYWAIT P2, [R0+URZ+0x36830], R3 ;  /* 0x03683003000075a7 */ /* 0x000e64000804017f */
[----:B-1----:R-:W-:Y:S05]  /*1fd0*/  @!P2 BRA `(.L_x_186) ;  /* 0x0000013c009ca947 */ /* 0x002fea0003800000 */
.L_x_185:
[----:B------:R-:W-:Y:S05]  /*1fe0*/  WARPSYNC.ALL ;  /* 0x0000000000007948 */ /* 0x000fea0003800000 */
[----:B------:R-:W-:Y:S01]  /*1ff0*/  R2UR UR4, R4 ;  /* 0x00000000040472ca */ /* 0x000fe200000e0000 */
[----:B------:R-:W-:Y:S01]  /*2000*/  ULOP3.LUT UR49, UR49, 0x10000, URZ, 0xfc, !UPT ;  /* 0x0001000031317892 */ /* 0x000fe2000f8efc3f */
[----:B------:R-:W-:Y:S01]  /*2010*/  R2UR UR48, R16 ;  /* 0x00000000103072ca */ /* 0x000fe200000e0000 */
[----:B------:R-:W-:Y:S01]  /*2020*/  WARPGROUP.ARRIVE ;  /* 0x00000000000079c5 */ /* 0x000fe20000000000 */
[----:B------:R-:W-:Y:S01]  /*2030*/  UMOV UR53, 0x40000040 ;  /* 0x4000004000357882 */ /* 0x000fe20000000000 */
[----:B------:R-:W-:Y:S01]  /*2040*/  UMOV UR55, 0x40000040 ;  /* 0x4000004000377882 */ /* 0x000fe20000000000 */
[----:B------:R-:W-:Y:S01]  /*2050*/  UMOV UR7, 0x40000040 ;  /* 0x4000004000077882 */ /* 0x000fe20000000000 */
[----:B------:R-:W-:Y:S01]  /*2060*/  UMOV UR9, UR53 ;  /* 0x0000003500097c82 */ /* 0x000fe20008000000 */
[----:B------:R-:W-:Y:S01]  /*2070*/  UMOV UR52, UR49 ;  /* 0x0000003100347c82 */ /* 0x000fe20008000000 */
[----:B------:R-:W-:Y:S01]  /*2080*/  UMOV UR11, 0x40000040 ;  /* 0x40000040000b7882 */ /* 0x000fe20000000000 */
[----:B------:R-:W-:Y:S01]  /*2090*/  UMOV UR8, UR52 ;  /* 0x0000003400087c82 */ /* 0x000fe20008000000 */
[----:B------:R-:W-:Y:S01]  /*20a0*/  UMOV UR12, UR52 ;  /* 0x00000034000c7c82 */ /* 0x000fe20008000000 */
[----:B------:R-:W-:Y:S01]  /*20b0*/  UMOV UR13, UR53 ;  /* 0x00000035000d7c82 */ /* 0x000fe20008000000 */
[----:B------:R-:W-:Y:S01]  /*20c0*/  UIADD3 UR4, UR4, 0x21400, URZ ;  /* 0x0002140004047890 */ /* 0x000fe2000fffe03f */
[----:B------:R-:W-:Y:S01]  /*20d0*/  MOV R2, UR53 ;  /* 0x0000003500027c02 */ /* 0x000fe20008000f00 */
[----:B------:R-:W-:Y:S01]  /*20e0*/  UMOV UR15, 0x40000040 ;  /* 0x40000040000f7882 */ /* 0x000fe20000000000 */
[----:B------:R-:W-:Y:S01]  /*20f0*/  UMOV UR16, UR52 ;  /* 0x0000003400107c82 */ /* 0x000fe20008000000 */
[----:B------:R-:W-:Y:S01]  /*2100*/  USHF.R.U32.HI UR4, URZ, 0x4, UR4 ;  /* 0x000000043f047899 */ /* 0x000fe20008011604 */
[----:B01----:R-:W-:Y:S01]  /*2110*/  MOV R3, UR52 ;  /* 0x0000003400037c02 */ /* 0x003fe20008000f00 */
[----:B------:R-:W-:Y:S01]  /*2120*/  UMOV UR17, UR53 ;  /* 0x0000003500117c82 */ /* 0x000fe20008000000 */
[----:B------:R-:W-:Y:S01]  /*2130*/  UMOV UR19, 0x40000040 ;  /* 0x4000004000137882 */ /* 0x000fe20000000000 */
[----:B------:R-:W-:Y:S01]  /*2140*/  ULOP3.LUT UR4, UR4, 0x3fff, URZ, 0xc0, !UPT ;  /* 0x00003fff04047892 */ /* 0x000fe2000f8ec03f */
[----:B------:R-:W-:Y:S01]  /*2150*/  IMAD.U32 R5, RZ, RZ, UR51 ;  /* 0x00000033ff057e24 */ /* 0x000fe2000f8e00ff */
[----:B------:R-:W-:Y:S01]  /*2160*/  UIADD3 UR20, UR49, 0x2, URZ ;  /* 0x0000000231147890 */ /* 0x000fe2000fffe03f */
[----:B------:R-:W-:Y:S01]  /*2170*/  P2R R15, PR, RZ, 0x2 ;  /* 0x00000002ff0f7803 */ /* 0x000fe20000000000 */
[----:B------:R-:W-:Y:S01]  /*2180*/  ULOP3.LUT UR5, UR4, 0x10000, URZ, 0xfc, !UPT ;  /* 0x0001000004057892 */ /* 0x000fe2000f8efc3f */
[----:B------:R-:W-:Y:S01]  /*2190*/  P2R R21, PR, RZ, 0x1 ;  /* 0x00000001ff157803 */ /* 0x000fe20000000000 */
[----:B------:R-:W-:Y:S01]  /*21a0*/  UMOV UR23, 0x40000040 ;  /* 0x4000004000177882 */ /* 0x000fe20000000000 */
[----:B------:R-:W-:Y:S01]  /*21b0*/  UMOV UR4, UR52 ;  /* 0x0000003400047c82 */ /* 0x000fe20008000000 */
[----:B------:R-:W-:Y:S01]  /*21c0*/  UIMAD UR48, UR48, 0xa80, UR5 ;  /* 0x00000a80303078a4 */ /* 0x000fe2000f8e0205 */
[--C-:B------:R-:W-:Y:S01]  /*21d0*/  IMAD.MOV.U32 R118, RZ, RZ, R119.reuse ;  /* 0x000000ffff767224 */ /* 0x100fe200078e0077 */
[----:B------:R-:W-:Y:S01]  /*21e0*/  UMOV UR27, 0x40000040 ;  /* 0x40000040001b7882 */ /* 0x000fe20000000000 */
[----:B------:R-:W-:Y:S01]  /*21f0*/  IMAD.U32 R8, RZ, RZ, UR5 ;  /* 0x00000005ff087e24 */ /* 0x000fe2000f8e00ff */
[----:B------:R-:W-:Y:S01]  /*2200*/  UIADD3 UR6, UR48, 0x80, URZ ;  /* 0x0000008030067890 */ /* 0x000fe2000fffe03f */
[--C-:B------:R-:W-:Y:S01]  /*2210*/  IMAD.MOV.U32 R117, RZ, RZ, R119.reuse ;  /* 0x000000ffff757224 */ /* 0x100fe200078e0077 */
[----:B------:R-:W-:Y:S01]  /*2220*/  UMOV UR5, UR53 ;  /* 0x0000003500057c82 */ /* 0x000fe20008000000 */
[----:B------:R-:W-:Y:S01]  /*2230*/  UMOV UR54, UR48 ;  /* 0x0000003000367c82 */ /* 0x000fe20008000000 */
[----:B------:R-:W-:Y:S01]  /*2240*/  UIADD3 UR10, UR48, 0x180, URZ ;  /* 0x00000180300a7890 */ /* 0x000fe2000fffe03f */
[----:B------:R-:W-:Y:S01]  /*2250*/  HGMMA.64x16x16.F32 R72, gdesc[UR52], RZ, !UPT, gsb0 ;  /* 0x00200000344879f0 */ /* 0x000fe2000c0008ff */
[----:B------:R-:W-:Y:S01]  /*2260*/  UIADD3 UR14, UR48, 0x200, URZ ;  /* 0x00000200300e7890 */ /* 0x000fe2000fffe03f */
[--C-:B------:R-:W-:Y:S01]  /*2270*/  IMAD.MOV.U32 R116, RZ, RZ, R119.reuse ;  /* 0x000000ffff747224 */ /* 0x100fe200078e0077 */
        /* <DEDUP_REMOVED lines=8> */
[----:B------:R-:W-:Y:S01]  /*2300*/  UMOV UR31, 0x40000040 ;  /* 0x40000040001f7882 */ /* 0x000fe20000000000 */
        /* <DEDUP_REMOVED lines=15> */
[----:B------:R-:W-:Y:S01]  /*2400*/  UMOV UR55, 0x40000040 ;  /* 0x4000004000377882 */ /* 0x000fe20000000000 */
[----:B------:R-:W-:Y:S01]  /*2410*/  UIADD3 UR61, UR51, -0x2, URZ ;  /* 0xfffffffe333d7890 */ /* 0x000fe2000fffe03f */
[----:B------:R-:W-:-:S02]  /*2420*/  IMAD.MOV.U32 R106, RZ, RZ, R119 ;  /* 0x000000ffff6a7224 */ /* 0x000fc400078e0077 */
[--C-:B------:R-:W-:Y:S02]  /*2430*/  IMAD.MOV.U32 R105, RZ, RZ, R119.reuse ;  /* 0x000000ffff697224 */ /* 0x100fe400078e0077 */
[--C-:B------:R-:W-:Y:S02]  /*2440*/  IMAD.MOV.U32 R104, RZ, RZ, R119.reuse ;  /* 0x000000ffff687224 */ /* 0x100fe400078e0077 */
[--C-:B------:R-:W-:Y:S02]  /*2450*/  IMAD.MOV.U32 R103, RZ, RZ, R119.reuse ;  /* 0x000000ffff677224 */ /* 0x100fe400078e0077 */
[--C-:B------:R-:W-:Y:S02]  /*2460*/  IMAD.MOV.U32 R102, RZ, RZ, R119.reuse ;  /* 0x000000ffff667224 */ /* 0x100fe400078e0077 */
[--C-:B------:R-:W-:Y:S02]  /*2470*/  IMAD.MOV.U32 R101, RZ, RZ, R119.reuse ;  /* 0x000000ffff657224 */ /* 0x100fe400078e0077 */
[----:B------:R-:W-:-:S02]  /*2480*/  IMAD.MOV.U32 R100, RZ, RZ, R119 ;  /* 0x000000ffff647224 */ /* 0x000fc400078e0077 */
[--C-:B------:R-:W-:Y:S02]  /*2490*/  IMAD.MOV.U32 R99, RZ, RZ, R119.reuse ;  /* 0x000000ffff637224 */ /* 0x100fe400078e0077 */
[--C-:B------:R-:W-:Y:S02]  /*24a0*/  IMAD.MOV.U32 R98, RZ, RZ, R119.reuse ;  /* 0x000000ffff627224 */ /* 0x100fe400078e0077 */
[--C-:B------:R-:W-:Y:S02]  /*24b0*/  IMAD.MOV.U32 R97, RZ, RZ, R119.reuse ;  /* 0x000000ffff617224 */ /* 0x100fe400078e0077 */
[--C-:B------:R-:W-:Y:S02]  /*24c0*/  IMAD.MOV.U32 R96, RZ, RZ, R119.reuse ;  /* 0x000000ffff607224 */ /* 0x100fe400078e0077 */
[--C-:B------:R-:W-:Y:S01]  /*24d0*/  IMAD.MOV.U32 R95, RZ, RZ, R119.reuse ;  /* 0x000000ffff5f7224 */ /* 0x100fe200078e0077 */
[----:B------:R-:W-:Y:S02]  /*24e0*/  WARPGROUP.DEPBAR.LE gsb0, 0x0 ;  /* 0x00008000000079c5 */ /* 0x000fe40000010000 */
[----:B------:R-:W-:Y:S01]  /*24f0*/  WARPGROUP.ARRIVE ;  /* 0x00000000000079c5 */ /* 0x000fe20000000000 */
[----:B------:R-:W-:-:S02]  /*2500*/  IMAD.MOV.U32 R94, RZ, RZ, R119 ;  /* 0x000000ffff5e7224 */ /* 0x000fc400078e0077 */
[--C-:B------:R-:W-:Y:S02]  /*2510*/  IMAD.MOV.U32 R93, RZ, RZ, R119.reuse ;  /* 0x000000ffff5d7224 */ /* 0x100fe400078e0077 */
[--C-:B------:R-:W-:Y:S01]  /*2520*/  IMAD.MOV.U32 R92, RZ, RZ, R119.reuse ;  /* 0x000000ffff5c7224 */ /* 0x100fe200078e0077 */
[----:B------:R-:W-:Y:S01]  /*2530*/  HGMMA.64x16x16.F32 R64, gdesc[UR4], RZ, !UPT, gsb0 ;  /* 0x00200000044079f0 */ /* 0x000fe2000c0008ff */
[----:B------:R-:W-:Y:S01]  /*2540*/  UIADD3 UR6, UR48, 0x100, URZ ;  /* 0x0000010030067890 */ /* 0x000fe2000fffe03f */
[--C-:B------:R-:W-:Y:S01]  /*2550*/  IMAD.MOV.U32 R91, RZ, RZ, R119.reuse ;  /* 0x000000ffff5b7224 */ /* 0x100fe200078e0077 */
[----:B------:R-:W-:Y:S01]  /*2560*/  UMOV UR4, UR52 ;  /* 0x0000003400047c82 */ /* 0x000fe20008000000 */
[----:B------:R-:W-:Y:S01]  /*2570*/  UMOV UR5, UR53 ;  /* 0x0000003500057c82 */ /* 0x000fe20008000000 */
[----:B------:R-:W-:Y:S01]  /*2580*/  UMOV UR7, 0x40000040 ;  /* 0x4000004000077882 */ /* 0x000fe20000000000 */
[--C-:B------:R-:W-:Y:S02]  /*2590*/  IMAD.MOV.U32 R90, RZ, RZ, R119.reuse ;  /* 0x000000ffff5a7224 */ /* 0x100fe400078e0077 */
        /* <DEDUP_REMOVED lines=8> */
[----:B------:R-:W-:Y:S01]  /*2620*/  IMAD.MOV.U32 R80, RZ, RZ, R119 ;  /* 0x000000ffff507224 */ /* 0x000fe200078e0077 */
[----:B------:R-:W-:Y:S02]  /*2630*/  WARPGROUP.DEPBAR.LE gsb0, 0x0 ;  /* 0x00008000000079c5 */ /* 0x000fe40000010000 */
[----:B------:R-:W-:-:S06]  /*2640*/  WARPGROUP.ARRIVE ;  /* 0x00000000000079c5 */ /* 0x000fcc0000000000 */
[----:B------:R-:W-:Y:S01]  /*2650*/  HGMMA.64x16x16.F32 R56, gdesc[UR4], RZ, !UPT, gsb0 ;  /* 0x00200000043879f0 */ /* 0x000fe2000c0008ff */
[----:B------:R-:W-:Y:S01]  /*2660*/  UIADD3 UR6, UR48, 0x300, URZ ;  /* 0x0000030030067890 */ /* 0x000fe2000fffe03f */
[----:B------:R-:W-:Y:S01]  /*2670*/  UMOV UR4, UR52 ;  /* 0x0000003400047c82 */ /* 0x000fe20008000000 */
[----:B------:R-:W-:Y:S01]  /*2680*/  UMOV UR5, UR53 ;  /* 0x0000003500057c82 */ /* 0x000fe20008000000 */
[----:B------:R-:W-:Y:S01]  /*2690*/  UMOV UR7, 0x40000040 ;  /* 0x4000004000077882 */ /* 0x000fe20000000000 */
[----:B------:R-:W-:Y:S02]  /*26a0*/  WARPGROUP.DEPBAR.LE gsb0, 0x0 ;  /* 0x00008000000079c5 */ /* 0x000fe40000010000 */
[----:B------:R-:W-:-:S06]  /*26b0*/  WARPGROUP.ARRIVE ;  /* 0x00000000000079c5 */ /* 0x000fcc0000000000 */
[----:B------:R-:W-:Y:S01]  /*26c0*/  HGMMA.64x16x16.F32 R48, gdesc[UR8], RZ, !UPT, gsb0 ;  /* 0x00200000083079f0 */ /* 0x000fe2000c0008ff */
[----:B------:R-:W-:Y:S02]  /*26d0*/  UIADD3 UR8, UR48, 0x2, URZ ;  /* 0x0000000230087890 */ /* 0x000fe4000fffe03f */
[----:B------:R-:W-:Y:S01]  /*26e0*/  UIADD3 UR10, UR48, 0x182, URZ ;  /* 0x00000182300a7890 */ /* 0x000fe2000fffe03f */
[----:B------:R-:W-:Y:S01]  /*26f0*/  UMOV UR11, 0x40000040 ;  /* 0x40000040000b7882 */ /* 0x000fe20000000000 */
[----:B------:R-:W-:Y:S02]  /*2700*/  WARPGROUP.DEPBAR.LE gsb0, 0x0 ;  /* 0x00008000000079c5 */ /* 0x000fe40000010000 */
[----:B------:R-:W-:-:S06]  /*2710*/  WARPGROUP.ARRIVE ;  /* 0x00000000000079c5 */ /* 0x000fcc0000000000 */
[----:B------:R-:W-:Y:S01]  /*2720*/  HGMMA.64x16x16.F32 R40, gdesc[UR12], RZ, !UPT, gsb0 ;  /* 0x002000000c2879f0 */ /* 0x000fe2000c0008ff */
        /* <DEDUP_REMOVED lines=10> */
[----:B------:R-:W-:Y:S01]  /*27d0*/  UMOV UR4, UR20 ;  /* 0x0000001400047c82 */ /* 0x000fe20008000000 */
[----:B------:R-:W-:Y:S01]  /*27e0*/  UMOV UR5, 0x40000040 ;  /* 0x4000004000057882 */ /* 0x000fe20000000000 */
[----:B------:R-:W-:Y:S01]  /*27f0*/  UMOV UR6, UR8 ;  /* 0x0000000800067c82 */ /* 0x000fe20008000000 */
[----:B------:R-:W-:Y:S01]  /*2800*/  UMOV UR7, 0x40000040 ;  /* 0x4000004000077882 */ /* 0x000fe20000000000 */
[----:B------:R-:W-:Y:S01]  /*2810*/  UMOV UR8, UR4 ;  /* 0x0000000400087c82 */ /* 0x000fe20008000000 */
[----:B------:R-:W-:Y:S01]  /*2820*/  UMOV UR9, UR5 ;  /* 0x0000000500097c82 */ /* 0x000fe20008000000 */
[----:B------:R-:W-:Y:S01]  /*2830*/  UMOV UR12, UR4 ;  /* 0x00000004000c7c82 */ /* 0x000fe20008000000 */
[----:B------:R-:W-:Y:S01]  /*2840*/  UMOV UR13, UR5 ;  /* 0x00000005000d7c82 */ /* 0x000fe20008000000 */
[----:B------:R-:W-:Y:S01]  /*2850*/  UMOV UR16, UR4 ;  /* 0x0000000400107c82 */ /* 0x000fe20008000000 */
[----:B------:R-:W-:Y:S01]  /*2860*/  UMOV UR17, UR5 ;  /* 0x0000000500117c82 */ /* 0x000fe20008000000 */
[----:B------:R-:W-:Y:S01]  /*2870*/  UIADD3 UR20, UR49, 0x4, URZ ;  /* 0x0000000431147890 */ /* 0x000fe2000fffe03f */
[----:B------:R-:W-:-:S02]  /*2880*/  WARPGROUP.DEPBAR.LE gsb0, 0x0 ;  /* 0x00008000000079c5 */ /* 0x000fc40000010000 */
        /* <DEDUP_REMOVED lines=18> */
[----:B------:R-:W-:Y:S01]  /*29b0*/  UMOV UR8, UR20 ;  /* 0x0000001400087c82 */ /* 0x000fe20008000000 */
[----:B------:R-:W-:Y:S01]  /*29c0*/  UMOV UR9, 0x40000040 ;  /* 0x4000004000097882 */ /* 0x000fe20000000000 */
[----:B------:R-:W-:Y:S01]  /*29d0*/  UMOV UR11, 0x40000040 ;  /* 0x40000040000b7882 */ /* 0x000fe20000000000 */
[----:B------:R-:W-:Y:S01]  /*29e0*/  UMOV UR20, UR8 ;  /* 0x0000000800147c82 */ /* 0x000fe20008000000 */
        /* <DEDUP_REMOVED lines=18> */
[----:B------:R-:W-:Y:S02]  /*2b10*/  UIADD3 UR6, UR49, 0x6, URZ ;  /* 0x0000000631067890 */ /* 0x000fe4000fffe03f */
[----:B------:R-:W-:-:S07]  /*2b20*/  UIADD3 UR7, UR48, 0x804, URZ ;  /* 0x0000080430077890 */ /* 0x000fce000fffe03f */
[----:B------:R-:W-:Y:S01]  /*2b30*/  UMOV UR54, UR7 ;  /* 0x0000000700367c82 */ /* 0x000fe20008000000 */
[----:B------:R-:W-:-:S13]  /*2b40*/  R2UR UR7, R18 ;  /* 0x00000000120772ca */ /* 0x000fda00000e0000 */
[----:B------:R-:W-:Y:S01]  /*2b50*/  UISETP.GE.AND UP0, UPT, UR61, UR7, UPT ;  /* 0x000000073d00728c */ /* 0x000fe2000bf06270 */
        /* <DEDUP_REMOVED lines=84> */
[----:B------:R-:W-:Y:S02]  /*30a0*/  ULDC UR14, c[0x0][0x988] ;  /* 0x00026200000e7ab9 */ /* 0x000fe40000000800 */
        /* <DEDUP_REMOVED lines=265> */
[----:B------:R-:W-:Y:S01]  /*4140*/  R2UR UR52, R3 ;  /* 0x00000000033472ca */ /* 0x000fe200000e0000 */
[----:B------:R-:W-:Y:S01]  /*4150*/  IMAD.U32 R3, RZ, RZ, UR50 ;  /* 0x00000032ff037e24 */ /* 0x000fe2000f8e00ff */
[----:B------:R-:W-:-:S04]  /*4160*/  R2UR UR53, R2 ;  /* 0x00000000023572ca */ /* 0x000fc800000e0000 */
[----:B------:R-:W-:-:S05]  /*4170*/  IADD3 R2, R3, 0x70, -R204 ;  /* 0x0000007003027810 */ /* 0x000fca0007ffe8cc */
[----:B------:R-:W-:-:S05]  /*4180*/  IMAD R2, R5, -0x70, R2 ;  /* 0xffffff9005027824 */ /* 0x000fca00078e0202 */
[C---:B------:R-:W-:Y:S02]  /*4190*/  ISETP.GT.AND P2, PT, R2.reuse, RZ, PT ;  /* 0x000000ff0200720c */ /* 0x040fe40003f44270 */
[C---:B------:R-:W-:Y:S02]  /*41a0*/  ISETP.GT.AND P3, PT, R2.reuse, 0x1, PT ;  /* 0x000000010200780c */ /* 0x040fe40003f64270 */
[C---:B------:R-:W-:Y:S02]  /*41b0*/  ISETP.GT.AND P4, PT, R2.reuse, 0x8, PT ;  /* 0x000000080200780c */ /* 0x040fe40003f84270 */
[C---:B------:R-:W-:Y:S02]  /*41c0*/  ISETP.GT.AND P5, PT, R2.reuse, 0x9, PT ;  /* 0x000000090200780c */ /* 0x040fe40003fa4270 */
[C---:B------:R-:W-:Y:S02]  /*41d0*/  ISETP.GT.AND P6, PT, R2.reuse, 0x21, PT ;  /* 0x000000210200780c */ /* 0x040fe40003fc4270 */
[----:B------:R-:W-:-:S02]  /*41e0*/  ISETP.GT.AND P1, PT, R2, 0x49, PT ;  /* 0x000000490200780c */ /* 0x000fc40003f24270 */
[----:B------:R-:W-:Y:S01]  /*41f0*/  ISETP.GT.AND P0, PT, R2, 0x50, PT ;  /* 0x000000500200780c */ /* 0x000fe20003f04270 */
        /* <DEDUP_REMOVED lines=12> */
[----:B------:R-:W-:Y:S01]  /*42c0*/  UIADD3 UR6, UR48, 0x986, URZ ;  /* 0x0000098630067890 */ /* 0x000fe2000fffe03f */
[----:B------:R-:W-:Y:S02]  /*42d0*/  WARPGROUP.DEPBAR.LE gsb0, 0x0 ;  /* 0x00008000000079c5 */ /* 0x000fe40000010000 */
[----:B------:R-:W-:-:S06]  /*42e0*/  WARPGROUP.ARRIVE ;  /* 0x00000000000079c5 */ /* 0x000fcc0000000000 */
[----:B------:R-:W-:Y:S03]  /*42f0*/  HGMMA.64x16x16.F32 R32, gdesc[UR56], R32, gsb0 ;  /* 0x00200000382079f0 */ /* 0x000fe60008000820 */
        /* <DEDUP_REMOVED lines=9> */
[----:B------:R-:W-:Y:S01]  /*4390*/  WARPGROUP.ARRIVE ;  /* 0x00000000000079c5 */ /* 0x000fe20000000000 */
[----:B------:R-:W-:Y:S02]  /*43a0*/  FSEL R72, R72, -INF , P2 ;  /* 0xff80000048487808 */ /* 0x000fe40001000000 */
[----:B------:R-:W-:Y:S02]  /*43b0*/  FSEL R73, R73, -INF , P3 ;  /* 0xff80000049497808 */ /* 0x000fe40001800000 */
[----:B------:R-:W-:Y:S01]  /*43c0*/  FSEL R76, R76, -INF , P4 ;  /* 0xff8000004c4c7808 */ /* 0x000fe20002000000 */
[----:B------:R-:W-:Y:S01]  /*43d0*/  HGMMA.64x16x16.F32 R64, gdesc[UR44], R64, gsb0 ;  /* 0x002000002c4079f0 */ /* 0x000fe20008000840 */
[----:B------:R-:W-:Y:S01]  /*43e0*/  UIADD3 UR46, UR48, 0x806, URZ ;  /* 0x00000806302e7890 */ /* 0x000fe2000fffe03f */
[----:B------:R-:W-:Y:S01]  /*43f0*/  FMNMX.FTZ R3, R72, R73, !PT ;  /* 0x0000004948037209 */ /* 0x000fe20007810000 */
[----:B------:R-:W-:Y:S01]  /*4400*/  UMOV UR47, 0x40000040 ;  /* 0x40000040002f7882 */ /* 0x000fe20000000000 */
[----:B------:R-:W-:-:S02]  /*4410*/  FSEL R74, R74, -INF , P2 ;  /* 0xff8000004a4a7808 */ /* 0x000fc40001000000 */
[----:B------:R-:W-:Y:S02]  /*4420*/  FSEL R77, R77, -INF , P5 ;  /* 0xff8000004d4d7808 */ /* 0x000fe40002800000 */
[----:B------:R-:W-:Y:S02]  /*4430*/  ISETP.GT.AND P2, PT, R2, 0x10, PT ;  /* 0x000000100200780c */ /* 0x000fe40003f44270 */
[----:B------:R-:W-:Y:S02]  /*4440*/  FMNMX.FTZ R6, R76, R3, !PT ;  /* 0x000000034c067209 */ /* 0x000fe40007810000 */
[----:B------:R-:W-:Y:S02]  /*4450*/  FSEL R75, R75, -INF , P3 ;  /* 0xff8000004b4b7808 */ /* 0x000fe40001800000 */
[----:B------:R-:W-:Y:S02]  /*4460*/  ISETP.GT.AND P3, PT, R2, 0x11, PT ;  /* 0x000000110200780c */ /* 0x000fe40003f64270 */
[----:B------:R-:W-:-:S02]  /*4470*/  FMNMX.FTZ R3, R77, R6, !PT ;  /* 0x000000064d037209 */ /* 0x000fc40007810000 */
[----:B------:R-:W-:Y:S02]  /*4480*/  FSEL R78, R78, -INF , P4 ;  /* 0xff8000004e4e7808 */ /* 0x000fe40002000000 */
[C---:B------:R-:W-:Y:S02]  /*4490*/  ISETP.GT.AND P4, PT, R2.reuse, 0x18, PT ;  /* 0x000000180200780c */ /* 0x040fe40003f84270 */
[----:B------:R-:W-:Y:S02]  /*44a0*/  FSEL R79, R79, -INF , P5 ;  /* 0xff8000004f4f7808 */ /* 0x000fe40002800000 */
[----:B------:R-:W-:Y:S01]  /*44b0*/  ISETP.GT.AND P5, PT, R2, 0x19, PT ;  /* 0x000000190200780c */ /* 0x000fe20003fa4270 */
[----:B------:R-:W-:Y:S02]  /*44c0*/  WARPGROUP.DEPBAR.LE gsb0, 0x0 ;  /* 0x00008000000079c5 */ /* 0x000fe40000010000 */
[----:B------:R-:W-:Y:S01]  /*44d0*/  WARPGROUP.ARRIVE ;  /* 0x00000000000079c5 */ /* 0x000fe20000000000 */
[----:B------:R-:W-:-:S02]  /*44e0*/  FSEL R64, R64, -INF , P2 ;  /* 0xff80000040407808 */ /* 0x000fc40001000000 */
[----:B------:R-:W-:Y:S02]  /*44f0*/  FSEL R65, R65, -INF , P3 ;  /* 0xff80000041417808 */ /* 0x000fe40001800000 */
[----:B------:R-:W-:Y:S01]  /*4500*/  FMNMX.FTZ R6, R64, R3, !PT ;  /* 0x0000000340067209 */ /* 0x000fe20007810000 */
[----:B------:R-:W-:Y:S01]  /*4510*/  HGMMA.64x16x16.F32 R56, gdesc[UR44], R56, gsb0 ;  /* 0x002000002c3879f0 */ /* 0x000fe20008000838 */
[----:B------:R-:W-:Y:S01]  /*4520*/  UIADD3 UR46, UR48, 0x886, URZ ;  /* 0x00000886302e7890 */ /* 0x000fe2000fffe03f */
[----:B------:R-:W-:Y:S01]  /*4530*/  FSEL R68, R68, -INF , P4 ;  /* 0xff80000044447808 */ /* 0x000fe20002000000 */
[----:B------:R-:W-:Y:S01]  /*4540*/  UMOV UR47, 0x40000040 ;  /* 0x40000040002f7882 */ /* 0x000fe20000000000 */
[----:B------:R-:W-:Y:S02]  /*4550*/  FMNMX.FTZ R3, R65, R6, !PT ;  /* 0x0000000641037209 */ /* 0x000fe40007810000 */
[----:B------:R-:W-:Y:S02]  /*4560*/  FSEL R66, R66, -INF , P2 ;  /* 0xff80000042427808 */ /* 0x000fe40001000000 */
[----:B------:R-:W-:-:S02]  /*4570*/  FSEL R69, R69, -INF , P5 ;  /* 0xff80000045457808 */ /* 0x000fc40002800000 */
[----:B------:R-:W-:Y:S02]  /*4580*/  ISETP.GT.AND P2, PT, R2, 0x20, PT ;  /* 0x000000200200780c */ /* 0x000fe40003f44270 */
[----:B------:R-:W-:Y:S02]  /*4590*/  FMNMX.FTZ R6, R68, R3, !PT ;  /* 0x0000000344067209 */ /* 0x000fe40007810000 */
[----:B------:R-:W-:Y:S02]  /*45a0*/  FSEL R71, R71, -INF , P5 ;  /* 0xff80000047477808 */ /* 0x000fe40002800000 */
[----:B------:R-:W-:Y:S02]  /*45b0*/  FMNMX.FTZ R3, R69, R6, !PT ;  /* 0x0000000645037209 */ /* 0x000fe40007810000 */
[----:B------:R-:W-:Y:S02]  /*45c0*/  ISETP.GT.AND P5, PT, R2, 0x28, PT ;  /* 0x000000280200780c */ /* 0x000fe40003fa4270 */
[----:B------:R-:W-:-:S02]  /*45d0*/  FSEL R70, R70, -INF , P4 ;  /* 0xff80000046467808 */ /* 0x000fc40002000000 */
[C---:B------:R-:W-:Y:S02]  /*45e0*/  ISETP.GT.AND P4, PT, R2.reuse, 0x29, PT ;  /* 0x000000290200780c */ /* 0x040fe40003f84270 */
[----:B------:R-:W-:Y:S02]  /*45f0*/  FSEL R67, R67, -INF , P3 ;  /* 0xff80000043437808 */ /* 0x000fe40001800000 */
[----:B------:R-:W-:Y:S01]  /*4600*/  ISETP.GT.AND P3, PT, R2, 0x30, PT ;  /* 0x000000300200780c */ /* 0x000fe20003f64270 */
[----:B------:R-:W-:Y:S02]  /*4610*/  WARPGROUP.DEPBAR.LE gsb0, 0x0 ;  /* 0x00008000000079c5 */ /* 0x000fe40000010000 */
[----:B------:R-:W-:Y:S01]  /*4620*/  WARPGROUP.ARRIVE ;  /* 0x00000000000079c5 */ /* 0x000fe20000000000 */
[----:B------:R-:W-:Y:S02]  /*4630*/  FSEL R56, R56, -INF , P2 ;  /* 0xff80000038387808 */ /* 0x000fe40001000000 */
[----:B------:R-:W-:-:S02]  /*4640*/  FSEL R57, R57, -INF , P6 ;  /* 0xff80000039397808 */ /* 0x000fc40003000000 */
[----:B------:R-:W-:Y:S01]  /*4650*/  FMNMX.FTZ R6, R56, R3, !PT ;  /* 0x0000000338067209 */ /* 0x000fe20007810000 */
[----:B------:R-:W-:Y:S01]  /*4660*/  HGMMA.64x16x16.F32 R48, gdesc[UR44], R48, gsb0 ;  /* 0x002000002c3079f0 */ /* 0x000fe20008000830 */
[----:B------:R-:W-:Y:S01]  /*4670*/  UIADD3 UR46, UR48, 0x906, URZ ;  /* 0x00000906302e7890 */ /* 0x000fe2000fffe03f */
[----:B------:R-:W-:Y:S01]  /*4680*/  FSEL R60, R60, -INF , P5 ;  /* 0xff8000003c3c7808 */ /* 0x000fe20002800000 */
[----:B------:R-:W-:Y:S01]  /*4690*/  UMOV UR47, 0x40000040 ;  /* 0x40000040002f7882 */ /* 0x000fe20000000000 */
[----:B------:R-:W-:Y:S02]  /*46a0*/  FMNMX.FTZ R3, R57, R6, !PT ;  /* 0x0000000639037209 */ /* 0x000fe40007810000 */
[----:B------:R-:W-:Y:S02]  /*46b0*/  FSEL R61, R61, -INF , P4 ;  /* 0xff8000003d3d7808 */ /* 0x000fe40002000000 */
[----:B------:R-:W-:Y:S02]  /*46c0*/  FMNMX.FTZ R6, R60, R3, !PT ;  /* 0x000000033c067209 */ /* 0x000fe40007810000 */
[----:B------:R-:W-:-:S02]  /*46d0*/  FSEL R58, R58, -INF , P2 ;  /* 0xff8000003a3a7808 */ /* 0x000fc40001000000 */
[C---:B------:R-:W-:Y:S02]  /*46e0*/  ISETP.GT.AND P2, PT, R2.reuse, 0x31, PT ;  /* 0x000000310200780c */ /* 0x040fe40003f44270 */
[----:B------:R-:W-:Y:S02]  /*46f0*/  FMNMX.FTZ R3, R61, R6, !PT ;  /* 0x000000063d037209 */ /* 0x000fe40007810000 */
[----:B------:R-:W-:Y:S02]  /*4700*/  FSEL R59, R59, -INF , P6 ;  /* 0xff8000003b3b7808 */ /* 0x000fe40003000000 */
[----:B------:R-:W-:Y:S02]  /*4710*/  ISETP.GT.AND P6, PT, R2, 0x38, PT ;  /* 0x000000380200780c */ /* 0x000fe40003fc4270 */
[----:B------:R-:W-:Y:S02]  /*4720*/  FSEL R62, R62, -INF , P5 ;  /* 0xff8000003e3e7808 */ /* 0x000fe40002800000 */
[----:B------:R-:W-:-:S02]  /*4730*/  ISETP.GT.AND P5, PT, R2, 0x39, PT ;  /* 0x000000390200780c */ /* 0x000fc40003fa4270 */
[----:B------:R-:W-:Y:S02]  /*4740*/  FSEL R63, R63, -INF , P4 ;  /* 0xff8000003f3f7808 */ /* 0x000fe40002000000 */
[----:B------:R-:W-:Y:S01]  /*4750*/  ISETP.GT.AND P4, PT, R2, 0x40, PT ;  /* 0x000000400200780c */ /* 0x000fe20003f84270 */
[----:B------:R-:W-:Y:S02]  /*4760*/  WARPGROUP.DEPBAR.LE gsb0, 0x0 ;  /* 0x00008000000079c5 */ /* 0x000fe40000010000 */
[----:B------:R-:W-:Y:S01]  /*4770*/  WARPGROUP.ARRIVE ;  /* 0x00000000000079c5 */ /* 0x000fe20000000000 */
[----:B------:R-:W-:Y:S02]  /*4780*/  FSEL R48, R48, -INF , P3 ;  /* 0xff80000030307808 */ /* 0x000fe40001800000 */
[----:B------:R-:W-:Y:S02]  /*4790*/  FSEL R49, R49, -INF , P2 ;  /* 0xff80000031317808 */ /* 0x000fe40001000000 */
[----:B------:R-:W-:Y:S01]  /*47a0*/  FMNMX.FTZ R6, R48, R3, !PT ;  /* 0x0000000330067209 */ /* 0x000fe20007810000 */
[----:B------:R-:W-:Y:S01]  /*47b0*/  HGMMA.64x16x16.F32 R40, gdesc[UR44], R40, gsb0 ;  /* 0x002000002c2879f0 */ /* 0x000fe20008000828 */
[----:B------:R-:W-:Y:S01]  /*47c0*/  UMOV UR46, UR6 ;  /* 0x00000006002e7c82 */ /* 0x000fe20008000000 */
[----:B------:R-:W-:Y:S01]  /*47d0*/  UMOV UR47, 0x40000040 ;  /* 0x40000040002f7882 */ /* 0x000fe20000000000 */
[----:B------:R-:W-:-:S02]  /*47e0*/  FSEL R52, R52, -INF , P6 ;  /* 0xff80000034347808 */ /* 0x000fc40003000000 */
[----:B------:R-:W-:Y:S02]  /*47f0*/  FMNMX.FTZ R3, R49, R6, !PT ;  /* 0x0000000631037209 */ /* 0x000fe40007810000 */
[----:B------:R-:W-:Y:S02]  /*4800*/  FSEL R53, R53, -INF , P5 ;  /* 0xff80000035357808 */ /* 0x000fe40002800000 */
[----:B------:R-:W-:Y:S02]  /*4810*/  FMNMX.FTZ R6, R52, R3, !PT ;  /* 0x0000000334067209 */ /* 0x000fe40007810000 */
[----:B------:R-:W-:Y:S02]  /*4820*/  FSEL R50, R50, -INF , P3 ;  /* 0xff80000032327808 */ /* 0x000fe40001800000 */
[----:B------:R-:W-:Y:S02]  /*4830*/  ISETP.GT.AND P3, PT, R2, 0x41, PT ;  /* 0x000000410200780c */ /* 0x000fe40003f64270 */
[----:B------:R-:W-:-:S02]  /*4840*/  FMNMX.FTZ R3, R53, R6, !PT ;  /* 0x0000000635037209 */ /* 0x000fc40007810000 */
[----:B------:R-:W-:Y:S02]  /*4850*/  FSEL R51, R51, -INF , P2 ;  /* 0xff80000033337808 */ /* 0x000fe40001000000 */
[C---:B------:R-:W-:Y:S02]  /*4860*/  ISETP.GT.AND P2, PT, R2.reuse, 0x48, PT ;  /* 0x000000480200780c */ /* 0x040fe40003f44270 */
[----:B------:R-:W-:Y:S02]  /*4870*/  FSEL R55, R55, -INF , P5 ;  /* 0xff80000037377808 */ /* 0x000fe40002800000 */
[----:B------:R-:W-:Y:S02]  /*4880*/  ISETP.GT.AND P5, PT, R2, 0x68, PT ;  /* 0x000000680200780c */ /* 0x000fe40003fa4270 */
[----:B------:R-:W-:Y:S02]  /*4890*/  FSEL R54, R54, -INF , P6 ;  /* 0xff80000036367808 */ /* 0x000fe40003000000 */
[----:B------:R-:W-:Y:S01]  /*48a0*/  ISETP.GT.AND P6, PT, R2, 0x69, PT ;  /* 0x000000690200780c */ /* 0x000fe20003fc4270 */
        /* <DEDUP_REMOVED lines=8> */
[----:B------:R-:W-:Y:S01]  /*4930*/  UMOV UR47, 0x40000040 ;  /* 0x40000040002f7882 */ /* 0x000fe20000000000 */
[----:B------:R-:W-:-:S02]  /*4940*/  FMNMX.FTZ R3, R41, R6, !PT ;  /* 0x0000000629037209 */ /* 0x000fc40007810000 */
[----:B------:R-:W-:Y:S02]  /*4950*/  FSEL R45, R45, -INF , P1 ;  /* 0xff8000002d2d7808 */ /* 0x000fe40000800000 */
[----:B------:R-:W-:Y:S02]  /*4960*/  FMNMX.FTZ R6, R44, R3, !PT ;  /* 0x000000032c067209 */ /* 0x000fe40007810000 */
[----:B------:R-:W-:Y:S02]  /*4970*/  ISETP.GT.AND P1, PT, R2, 0x51, PT ;  /* 0x000000510200780c */ /* 0x000fe40003f24270 */
[----:B------:R-:W-:Y:S02]  /*4980*/  FMNMX.FTZ R3, R45, R6, !PT ;  /* 0x000000062d037209 */ /* 0x000fe40007810000 */
[----:B------:R-:W-:Y:S02]  /*4990*/  FSEL R46, R46, -INF , P2 ;  /* 0xff8000002e2e7808 */ /* 0x000fe40001000000 */
[----:B------:R-:W-:-:S02]  /*49a0*/  ISETP.GT.AND P2, PT, R2, 0x59, PT ;  /* 0x000000590200780c */ /* 0x000fc40003f44270 */
[----:B------:R-:W-:Y:S02]  /*49b0*/  FSEL R43, R43, -INF , P3 ;  /* 0xff8000002b2b7808 */ /* 0x000fe40001800000 */
[----:B------:R-:W-:Y:S02]  /*49c0*/  ISETP.GT.AND P3, PT, R2, 0x60, PT ;  /* 0x000000600200780c */ /* 0x000fe40003f64270 */
[----:B------:R-:W-:Y:S02]  /*49d0*/  FSEL R42, R42, -INF , P4 ;  /* 0xff8000002a2a7808 */ /* 0x000fe40002000000 */
[----:B------:R-:W-:Y:S02]  /*49e0*/  ISETP.GT.AND P4, PT, R2, 0x61, PT ;  /* 0x000000610200780c */ /* 0x000fe40003f84270 */
[----:B------:R-:W-:Y:S02]  /*49f0*/  P2R R9, PR, RZ, 0x4 ;  /* 0x00000004ff097803 */ /* 0x000fe40000000000 */
[----:B------:R-:W-:Y:S01]  /*4a00*/  P2R R13, PR, RZ, 0x2 ;  /* 0x00000002ff0d7803 */ /* 0x000fe20000000000 */
[----:B------:R-:W-:-:S02]  /*4a10*/  WARPGROUP.DEPBAR.LE gsb0, 0x0 ;  /* 0x00008000000079c5 */ /* 0x000fc40000010000 */
[----:B------:R-:W-:Y:S01]  /*4a20*/  WARPGROUP.ARRIVE ;  /* 0x00000000000079c5 */ /* 0x000fe20000000000 */
[----:B------:R-:W-:Y:S02]  /*4a30*/  FSEL R32, R32, -INF , P0 ;  /* 0xff80000020207808 */ /* 0x000fe40000000000 */
[----:B------:R-:W-:Y:S02]  /*4a40*/  ISETP.GT.AND P0, PT, R2, 0x58, PT ;  /* 0x000000580200780c */ /* 0x000fe40003f04270 */
[----:B------:R-:W-:Y:S01]  /*4a50*/  FSEL R10, R33, -INF , P1 ;  /* 0xff800000210a7808 */ /* 0x000fe20000800000 */
[----:B------:R-:W-:Y:S01]  /*4a60*/  HGMMA.64x16x16.F32 R24, gdesc[UR44], R24, gsb0 ;  /* 0x002000002c1879f0 */ /* 0x000fe20008000818 */
[----:B------:R-:W-:Y:S02]  /*4a70*/  FMNMX.FTZ R3, R32, R3, !PT ;  /* 0x0000000320037209 */ /* 0x000fe40007810000 */
[----:B------:R-:W-:Y:S02]  /*4a80*/  FSEL R36, R36, -INF , P0 ;  /* 0xff80000024247808 */ /* 0x000fe40000000000 */
[----:B------:R-:W-:-:S02]  /*4a90*/  FMNMX.FTZ R3, R10, R3, !PT ;  /* 0x000000030a037209 */ /* 0x000fc40007810000 */
[----:B------:R-:W-:Y:S02]  /*4aa0*/  FSEL R12, R37, -INF , P2 ;  /* 0xff800000250c7808 */ /* 0x000fe40001000000 */
[----:B------:R-:W-:Y:S02]  /*4ab0*/  FMNMX.FTZ R3, R36, R3, !PT ;  /* 0x0000000324037209 */ /* 0x000fe40007810000 */
[----:B------:R-:W-:Y:S02]  /*4ac0*/  P2R R11, PR, RZ, 0x1 ;  /* 0x00000001ff0b7803 */ /* 0x000fe40000000000 */
[----:B------:R-:W-:Y:S02]  /*4ad0*/  FMNMX.FTZ R3, R12, R3, !PT ;  /* 0x000000030c037209 */ /* 0x000fe40007810000 */
[C---:B------:R-:W-:Y:S02]  /*4ae0*/  ISETP.GT.AND P0, PT, R2.reuse, 0x49, PT ;  /* 0x000000490200780c */ /* 0x040fe40003f04270 */
[----:B------:R-:W-:-:S02]  /*4af0*/  ISETP.GT.AND P1, PT, R2, 0x50, PT ;  /* 0x000000500200780c */ /* 0x000fc40003f24270 */
[----:B------:R-:W-:Y:S02]  /*4b00*/  FSEL R47, R47, -INF , P0 ;  /* 0xff8000002f2f7808 */ /* 0x000fe40000000000 */
[----:B------:R-:W-:Y:S02]  /*4b10*/  ISETP.NE.AND P0, PT, R11, RZ, PT ;  /* 0x000000ff0b00720c */ /* 0x000fe40003f05270 */
[----:B------:R-:W-:Y:S02]  /*4b20*/  FSEL R34, R34, -INF , P1 ;  /* 0xff80000022227808 */ /* 0x000fe40000800000 */
[----:B------:R-:W-:Y:S02]  /*4b30*/  ISETP.NE.AND P1, PT, R13, RZ, PT ;  /* 0x000000ff0d00720c */ /* 0x000fe40003f25270 */
[----:B------:R-:W-:Y:S02]  /*4b40*/  FSEL R38, R38, -INF , P0 ;  /* 0xff80000026267808 */ /* 0x000fe40000000000 */
[----:B------:R-:W-:-:S02]  /*4b50*/  FSEL R35, R35, -INF , P1 ;  /* 0xff80000023237808 */ /* 0x000fc40000800000 */
[----:B------:R-:W-:Y:S02]  /*4b60*/  ISETP.NE.AND P1, PT, R15, RZ, PT ;  /* 0x000000ff0f00720c */ /* 0x000fe40003f25270 */
[----:B------:R-:W-:-:S11]  /*4b70*/  ISETP.NE.AND P0, PT, R21, RZ, PT ;  /* 0x000000ff1500720c */ /* 0x000fd60003f05270 */
[----:B------:R-:W-:-:S05]  /*4b80*/  @!P1 VIADD R0, R0, 0x36840 ;  /* 0x0003684000009836 */ /* 0x000fca0000000000 */
[----:B------:R-:W-:Y:S01]  /*4b90*/  @!P1 PRMT R0, RZ, 0x654, R0 ;  /* 0x00000654ff009816 */ /* 0x000fe20000000000 */
[----:B------:R-:W-:Y:S02]  /*4ba0*/  WARPGROUP.DEPBAR.LE gsb0, 0x0 ;  /* 0x00008000000079c5 */ /* 0x000fe40000010000 */
[----:B------:R-:W-:Y:S01]  /*4bb0*/  FSEL R24, R24, -INF , P3 ;  /* 0xff80000018187808 */ /* 0x000fe20001800000 */
[----:B------:R0:W-:Y:S01]  /*4bc0*/  @!P1 SYNCS.ARRIVE.TRANS64.RED.A1T0 RZ, [R0+URZ], RZ ;  /* 0x000000ff00ff99a7 */ /* 0x0001e2000810043f */
[----:B------:R-:W-:Y:S02]  /*4bd0*/  FSEL R14, R25, -INF , P4 ;  /* 0xff800000190e7808 */ /* 0x000fe40002000000 */
[----:B------:R-:W-:Y:S02]  /*4be0*/  FMNMX.FTZ R3, R24, R3, !PT ;  /* 0x0000000318037209 */ /* 0x000fe40007810000 */
[----:B------:R-:W-:Y:S02]  /*4bf0*/  FSEL R28, R28, -INF , P5 ;  /* 0xff8000001c1c7808 */ /* 0x000fe40002800000 */
[----:B------:R-:W-:-:S02]  /*4c00*/  FMNMX.FTZ R3, R14, R3, !PT ;  /* 0x000000030e037209 */ /* 0x000fc40007810000 */
[----:B------:R-:W-:Y:S02]  /*4c10*/  FSEL R6, R29, -INF , P6 ;  /* 0xff8000001d067808 */ /* 0x000fe40003000000 */
[----:B------:R-:W-:Y:S02]  /*4c20*/  FMNMX.FTZ R3, R28, R3, !PT ;  /* 0x000000031c037209 */ /* 0x000fe40007810000 */
[----:B------:R-:W-:Y:S02]  /*4c30*/  FSEL R26, R26, -INF , P3 ;  /* 0xff8000001a1a7808 */ /* 0x000fe40001800000 */
[----:B------:R-:W-:Y:S02]  /*4c40*/  FMNMX.FTZ R5, R6, R3, !PT ;  /* 0x0000000306057209 */ /* 0x000fe40007810000 */
[----:B------:R-:W-:Y:S02]  /*4c50*/  FSEL R27, R27, -INF , P4 ;  /* 0xff8000001b1b7808 */ /* 0x000fe40002000000 */
[----:B------:R-:W-:Y:S01]  /*4c60*/  FSEL R30, R30, -INF , P5 ;  /* 0xff8000001e1e7808 */ /* 0x000fe20002800000 */
[----:B------:R-:W1:Y:S01]  /*4c70*/  SHFL.BFLY PT, R20, R5, 0x2, 0x1f ;  /* 0x0c401f0005147f89 */ /* 0x000e6200000e0000 */
[----:B------:R-:W-:-:S02]  /*4c80*/  FSEL R31, R31, -INF , P6 ;  /* 0xff8000001f1f7808 */ /* 0x000fc40003000000 */
[----:B-1----:R-:W-:-:S05]  /*4c90*/  FMNMX.FTZ R20, R5, R20, !PT ;  /* 0x0000001405147209 */ /* 0x002fca0007810000 */
[----:B------:R-:W1:Y:S02]  /*4ca0*/  SHFL.BFLY PT, R3, R20, 0x1, 0x1f ;  /* 0x0c201f0014037f89 */ /* 0x000e6400000e0000 */
[----:B-1----:R-:W-:-:S04]  /*4cb0*/  FMNMX.FTZ R3, R20, R3, !PT ;  /* 0x0000000314037209 */ /* 0x002fc80007810000 */
[C---:B------:R-:W-:Y:S01]  /*4cc0*/  FSETP.NEU.FTZ.AND P2, PT, R3.reuse, -INF , PT ;  /* 0xff8000000300780b */ /* 0x040fe20003f5d000 */
[----:B------:R-:W-:-:S05]  /*4cd0*/  FMUL.FTZ R7, R3, UR14 ;  /* 0x0000000e03077c20 */ /* 0x000fca0008410000 */
[----:B------:R-:W-:Y:S02]  /*4ce0*/  FSEL R81, R7, RZ, P2 ;  /* 0x000000ff07517208 */ /* 0x000fe40001000000 */
[----:B------:R-:W-:Y:S02]  /*4cf0*/  FMNMX.FTZ R7, R74, R75, !PT ;  /* 0x0000004b4a077209 */ /* 0x000fe40007810000 */
[----:B------:R-:W-:Y:S01]  /*4d00*/  ISETP.NE.AND P2, PT, R9, RZ, PT ;  /* 0x000000ff0900720c */ /* 0x000fe20003f45270 */
[--C-:B------:R-:W-:Y:S01]  /*4d10*/  FFMA.FTZ R33, R45, UR14, -R81.reuse ;  /* 0x0000000e2d217c23 */ /* 0x100fe20008010851 */
[----:B------:R-:W-:Y:S01]  /*4d20*/  FMNMX.FTZ R2, R78, R7, !PT ;  /* 0x000000074e027209 */ /* 0x000fe20007810000 */
[--C-:B------:R-:W-:Y:S01]  /*4d30*/  FFMA.FTZ R200, R72, UR14, -R81.reuse ;  /* 0x0000000e48c87c23 */ /* 0x100fe20008010851 */
[----:B------:R-:W-:Y:S01]  /*4d40*/  FSEL R39, R39, -INF , P2 ;  /* 0xff80000027277808 */ /* 0x000fe20001000000 */
[--C-:B------:R-:W-:Y:S01]  /*4d50*/  FFMA.FTZ R5, R73, UR14, -R81.reuse ;  /* 0x0000000e49057c23 */ /* 0x100fe20008010851 */
[----:B------:R-:W-:Y:S01]  /*4d60*/  FMNMX.FTZ R7, R79, R2, !PT ;  /* 0x000000024f077209 */ /* 0x000fe20007810000 */
[--C-:B------:R-:W-:Y:S01]  /*4d70*/  FFMA.FTZ R202, R76, UR14, -R81.reuse ;  /* 0x0000000e4cca7c23 */ /* 0x100fe20008010851 */
[--C-:B------:R-:W-:Y:S01]  /*4d80*/  FFMA.FTZ R196, R64, UR14, -R81.reuse ;  /* 0x0000000e40c47c23 */ /* 0x100fe20008010851 */
[----:B------:R-:W-:Y:S01]  /*4d90*/  MUFU.EX2 R200, R200 ;  /* 0x000000c800c87308 */ /* 0x000fe20000000800 */
[----:B------:R-:W-:Y:S01]  /*4da0*/  FMNMX.FTZ R2, R66, R7, !PT ;  /* 0x0000000742027209 */ /* 0x000fe20007810000 */
[--C-:B------:R-:W-:Y:S01]  /*4db0*/  FFMA.FTZ R7, R77, UR14, -R81.reuse ;  /* 0x0000000e4d077c23 */ /* 0x100fe20008010851 */
[--C-:B------:R-:W-:Y:S01]  /*4dc0*/  FFMA.FTZ R198, R68, UR14, -R81.reuse ;  /* 0x0000000e44c67c23 */ /* 0x100fe20008010851 */
[--C-:B------:R-:W-:Y:S01]  /*4dd0*/  FFMA.FTZ R29, R41, UR14, -R81.reuse ;  /* 0x0000000e291d7c23 */ /* 0x100fe20008010851 */
[----:B------:R-:W-:Y:S01]  /*4de0*/  FMNMX.FTZ R9, R67, R2, !PT ;  /* 0x0000000243097209 */ /* 0x000fe20007810000 */
[--C-:B------:R-:W-:Y:S01]  /*4df0*/  FFMA.FTZ R41, R12, UR14, -R81.reuse ;  /* 0x0000000e0c297c23 */ /* 0x100fe20008010851 */
[--C-:B------:R-:W-:Y:S01]  /*4e00*/  FFMA.FTZ R178, R28, UR14, -R81.reuse ;  /* 0x0000000e1cb27c23 */ /* 0x100fe20008010851 */
[----:B------:R-:W1:Y:S01]  /*4e10*/  MUFU.EX2 R5, R5 ;  /* 0x0000000500057308 */ /* 0x000e620000000800 */
[----:B------:R-:W-:Y:S01]  /*4e20*/  FMNMX.FTZ R2, R70, R9, !PT ;  /* 0x0000000946027209 */ /* 0x000fe20007810000 */
[--C-:B------:R-:W-:Y:S01]  /*4e30*/  FFMA.FTZ R14, R14, UR14, -R81.reuse ;  /* 0x0000000e0e0e7c23 */ /* 0x100fe20008010851 */
[--C-:B------:R-:W-:Y:S01]  /*4e40*/  FFMA.FTZ R180, R32, UR14, -R81.reuse ;  /* 0x0000000e20b47c23 */ /* 0x100fe20008010851 */
[--C-:B------:R-:W-:Y:S01]  /*4e50*/  FFMA.FTZ R192, R56, UR14, -R81.reuse ;  /* 0x0000000e38c07c23 */ /* 0x100fe20008010851 */
[----:B------:R-:W-:Y:S01]  /*4e60*/  FMNMX.FTZ R9, R71, R2, !PT ;  /* 0x0000000247097209 */ /* 0x000fe20007810000 */
[--C-:B------:R-:W-:Y:S01]  /*4e70*/  FFMA.FTZ R176, R24, UR14, -R81.reuse ;  /* 0x0000000e18b07c23 */ /* 0x100fe20008010851 */
[--C-:B------:R-:W-:Y:S01]  /*4e80*/  FFMA.FTZ R194, R60, UR14, -R81.reuse ;  /* 0x0000000e3cc27c23 */ /* 0x100fe20008010851 */
[----:B------:R-:W2:Y:S01]  /*4e90*/  MUFU.EX2 R202, R202 ;  /* 0x000000ca00ca7308 */ /* 0x000ea20000000800 */
[----:B------:R-:W-:Y:S01]  /*4ea0*/  FMNMX.FTZ R2, R58, R9, !PT ;  /* 0x000000093a027209 */ /* 0x000fe20007810000 */
[--C-:B------:R-:W-:Y:S01]  /*4eb0*/  FFMA.FTZ R9, R65, UR14, -R81.reuse ;  /* 0x0000000e41097c23 */ /* 0x100fe20008010851 */
[--C-:B------:R-:W-:Y:S01]  /*4ec0*/  FFMA.FTZ R188, R48, UR14, -R81.reuse ;  /* 0x0000000e30bc7c23 */ /* 0x100fe20008010851 */
[--C-:B------:R-:W-:Y:S01]  /*4ed0*/  FFMA.FTZ R190, R52, UR14, -R81.reuse ;  /* 0x0000000e34be7c23 */ /* 0x100fe20008010851 */
[----:B------:R-:W-:Y:S01]  /*4ee0*/  FMNMX.FTZ R11, R59, R2, !PT ;  /* 0x000000023b0b7209 */ /* 0x000fe20007810000 */
[--C-:B------:R-:W-:Y:S01]  /*4ef0*/  FFMA.FTZ R184, R40, UR14, -R81.reuse ;  /* 0x0000000e28b87c23 */ /* 0x100fe20008010851 */
[--C-:B------:R-:W-:Y:S01]  /*4f00*/  FFMA.FTZ R186, R44, UR14, -R81.reuse ;  /* 0x0000000e2cba7c23 */ /* 0x100fe20008010851 */
[----:B------:R-:W3:Y:S01]  /*4f10*/  MUFU.EX2 R7, R7 ;  /* 0x0000000700077308 */ /* 0x000ee20000000800 */
[----:B------:R-:W-:Y:S01]  /*4f20*/  FMNMX.FTZ R2, R62, R11, !PT ;  /* 0x0000000b3e027209 */ /* 0x000fe20007810000 */
[----:B------:R-:W-:Y:S01]  /*4f30*/  FFMA.FTZ R182, R36, UR14, -R81 ;  /* 0x0000000e24b67c23 */ /* 0x000fe20008010851 */
[----:B------:R-:W-:-:S02]  /*4f40*/  IMAD.MOV.U32 R77, RZ, RZ, R119 ;  /* 0x000000ffff4d7224 */ /* 0x000fc400078e0077 */
[----:B------:R-:W-:Y:S01]  /*4f50*/  FMNMX.FTZ R11, R63, R2, !PT ;  /* 0x000000023f0b7209 */ /* 0x000fe20007810000 */
[----:B------:R-:W-:Y:S02]  /*4f60*/  IMAD.MOV.U32 R76, RZ, RZ, R119 ;  /* 0x000000ffff4c7224 */ /* 0x000fe400078e0077 */
[----:B------:R-:W4:Y:S01]  /*4f70*/  MUFU.EX2 R196, R196 ;  /* 0x000000c400c47308 */ /* 0x000f220000000800 */
[----:B------:R-:W-:Y:S01]  /*4f80*/  FMNMX.FTZ R2, R50, R11, !PT ;  /* 0x0000000b32027209 */ /* 0x000fe20007810000 */
[----:B------:R-:W-:Y:S01]  /*4f90*/  FFMA.FTZ R11, R69, UR14, -R81 ;  /* 0x0000000e450b7c23 */ /* 0x000fe20008010851 */
[--C-:B------:R-:W-:Y:S02]  /*4fa0*/  IMAD.MOV.U32 R73, RZ, RZ, R119.reuse ;  /* 0x000000ffff497224 */ /* 0x100fe400078e0077 */
[----:B------:R-:W-:Y:S01]  /*4fb0*/  FMNMX.FTZ R13, R51, R2, !PT ;  /* 0x00000002330d7209 */ /* 0x000fe20007810000 */
[--C-:B------:R-:W-:Y:S02]  /*4fc0*/  IMAD.MOV.U32 R72, RZ, RZ, R119.reuse ;  /* 0x000000ffff487224 */ /* 0x100fe400078e0077 */
[----:B------:R-:W5:Y:S01]  /*4fd0*/  MUFU.EX2 R9, R9 ;  /* 0x0000000900097308 */ /* 0x000f620000000800 */
[----:B------:R-:W-:Y:S01]  /*4fe0*/  FMNMX.FTZ R2, R54, R13, !PT ;  /* 0x0000000d36027209 */ /* 0x000fe20007810000 */
[----:B------:R-:W-:-:S02]  /*4ff0*/  IMAD.MOV.U32 R69, RZ, RZ, R119 ;  /* 0x000000ffff457224 */ /* 0x000fc400078e0077 */
[--C-:B------:R-:W-:Y:S01]  /*5000*/  IMAD.MOV.U32 R68, RZ, RZ, R119.reuse ;  /* 0x000000ffff447224 */ /* 0x100fe200078e0077 */
[----:B------:R-:W-:Y:S01]  /*5010*/  FMNMX.FTZ R13, R55, R2, !PT ;  /* 0x00000002370d7209 */ /* 0x000fe20007810000 */
[----:B------:R-:W-:Y:S02]  /*5020*/  IMAD.MOV.U32 R65, RZ, RZ, R119 ;  /* 0x000000ffff417224 */ /* 0x000fe400078e0077 */
[----:B------:R-:W0:Y:S01]  /*5030*/  MUFU.EX2 R198, R198 ;  /* 0x000000c600c67308 */ /* 0x000e220000000800 */
[----:B------:R-:W-:Y:S01]  /*5040*/  FMNMX.FTZ R2, R42, R13, !PT ;  /* 0x0000000d2a027209 */ /* 0x000fe20007810000 */
[----:B------:R-:W-:Y:S01]  /*5050*/  FFMA.FTZ R13, R57, UR14, -R81 ;  /* 0x0000000e390d7c23 */ /* 0x000fe20008010851 */
[--C-:B------:R-:W-:Y:S02]  /*5060*/  IMAD.MOV.U32 R64, RZ, RZ, R119.reuse ;  /* 0x000000ffff407224 */ /* 0x100fe400078e0077 */
[----:B------:R-:W-:Y:S01]  /*5070*/  FMNMX.FTZ R15, R43, R2, !PT ;  /* 0x000000022b0f7209 */ /* 0x000fe20007810000 */
[----:B------:R-:W-:-:S02]  /*5080*/  IMAD.MOV.U32 R60, RZ, RZ, R119 ;  /* 0x000000ffff3c7224 */ /* 0x000fc400078e0077 */
[----:B------:R-:W0:Y:S01]  /*5090*/  MUFU.EX2 R11, R11 ;  /* 0x0000000b000b7308 */ /* 0x000e220000000800 */
[----:B------:R-:W-:Y:S01]  /*50a0*/  FMNMX.FTZ R2, R46, R15, !PT ;  /* 0x0000000f2e027209 */ /* 0x000fe20007810000 */
[--C-:B------:R-:W-:Y:S02]  /*50b0*/  IMAD.MOV.U32 R56, RZ, RZ, R119.reuse ;  /* 0x000000ffff387224 */ /* 0x100fe400078e0077 */
[--C-:B------:R-:W-:Y:S01]  /*50c0*/  IMAD.MOV.U32 R52, RZ, RZ, R119.reuse ;  /* 0x000000ffff347224 */ /* 0x100fe200078e0077 */
[----:B------:R-:W-:Y:S01]  /*50d0*/  FMNMX.FTZ R15, R47, R2, !PT ;  /* 0x000000022f0f7209 */ /* 0x000fe20007810000 */
[----:B------:R-:W-:Y:S02]  /*50e0*/  IMAD.MOV.U32 R48, RZ, RZ, R119 ;  /* 0x000000ffff307224 */ /* 0x000fe400078e0077 */
[----:B------:R-:W0:Y:S01]  /*50f0*/  MUFU.EX2 R192, R192 ;  /* 0x000000c000c07308 */ /* 0x000e220000000800 */
[----:B------:R-:W-:Y:S01]  /*5100*/  FMNMX.FTZ R2, R34, R15, !PT ;  /* 0x0000000f22027209 */ /* 0x000fe20007810000 */
[----:B------:R-:W-:Y:S01]  /*5110*/  FFMA.FTZ R15, R61, UR14, -R81 ;  /* 0x0000000e3d0f7c23 */ /* 0x000fe20008010851 */
[----:B------:R-:W-:-:S02]  /*5120*/  IMAD.MOV.U32 R61, RZ, RZ, R119 ;  /* 0x000000ffff3d7224 */ /* 0x000fc400078e0077 */
[----:B------:R-:W-:Y:S01]  /*5130*/  FMNMX.FTZ R21, R35, R2, !PT ;  /* 0x0000000223157209 */ /* 0x000fe20007810000 */
[--C-:B------:R-:W-:Y:S02]  /*5140*/  IMAD.MOV.U32 R44, RZ, RZ, R119.reuse ;  /* 0x000000ffff2c7224 */ /* 0x100fe400078e0077 */
[----:B------:R-:W0:Y:S01]  /*5150*/  MUFU.EX2 R13, R13 ;  /* 0x0000000d000d7308 */ /* 0x000e220000000800 */
[----:B------:R-:W-:Y:S01]  /*5160*/  FMNMX.FTZ R2, R38, R21, !PT ;  /* 0x0000001526027209 */ /* 0x000fe20007810000 */
[--C-:B------:R-:W-:Y:S02]  /*5170*/  IMAD.MOV.U32 R40, RZ, RZ, R119.reuse ;  /* 0x000000ffff287224 */ /* 0x100fe400078e0077 */
[----:B------:R-:W-:Y:S01]  /*5180*/  IMAD.MOV.U32 R36, RZ, RZ, R119 ;  /* 0x000000ffff247224 */ /* 0x000fe200078e0077 */
[----:B------:R-:W-:-:S03]  /*5190*/  FMNMX.FTZ R21, R39, R2, !PT ;  /* 0x0000000227157209 */ /* 0x000fc60007810000 */
[----:B------:R-:W0:Y:S01]  /*51a0*/  MUFU.EX2 R194, R194 ;  /* 0x000000c200c27308 */ /* 0x000e220000000800 */
[----:B------:R-:W-:Y:S01]  /*51b0*/  FMNMX.FTZ R2, R26, R21, !PT ;  /* 0x000000151a027209 */ /* 0x000fe20007810000 */
[--C-:B------:R-:W-:Y:S01]  /*51c0*/  FFMA.FTZ R21, R49, UR14, -R81.reuse ;  /* 0x0000000e31157c23 */ /* 0x100fe20008010851 */
[----:B------:R-:W-:Y:S02]  /*51d0*/  FFMA.FTZ R49, R6, UR14, -R81 ;  /* 0x0000000e06317c23 */ /* 0x000fe40008010851 */
[----:B------:R-:W-:-:S03]  /*51e0*/  FMNMX.FTZ R25, R27, R2, !PT ;  /* 0x000000021b197209 */ /* 0x000fc60007810000 */
[----:B------:R-:W0:Y:S01]  /*51f0*/  MUFU.EX2 R15, R15 ;  /* 0x0000000f000f7308 */ /* 0x000e220000000800 */
[----:B------:R-:W-:Y:S01]  /*5200*/  FMNMX.FTZ R2, R30, R25, !PT ;  /* 0x000000191e027209 */ /* 0x000fe20007810000 */
[----:B------:R-:W-:Y:S01]  /*5210*/  FFMA.FTZ R25, R53, UR14, -R81 ;  /* 0x0000000e35197c23 */ /* 0x000fe20008010851 */
[----:B-1----:R-:W-:Y:S01]  /*5220*/  FADD.FTZ R53, R200, R5 ;  /* 0x00000005c8357221 */ /* 0x002fe20000010000 */
[----:B------:R-:W-:Y:S02]  /*5230*/  F2FP.F16.F32.PACK_AB R200, R5, R200 ;  /* 0x000000c805c8723e */ /* 0x000fe400000000ff */
[----:B------:R-:W-:Y:S01]  /*5240*/  FMNMX.FTZ R2, R31, R2, !PT ;  /* 0x000000021f027209 */ /* 0x000fe20007810000 */
[----:B--2---:R-:W-:Y:S01]  /*5250*/  FADD.FTZ R28, R202, R53 ;  /* 0x00000035ca1c7221 */ /* 0x004fe20000010000 */
[----:B------:R-:W1:Y:S01]  /*5260*/  MUFU.EX2 R188, R188 ;  /* 0x000000bc00bc7308 */ /* 0x000e620000000800 */
[C---:B---3--:R-:W-:Y:S02]  /*5270*/  F2FP.F16.F32.PACK_AB R202, R7.reuse, R202 ;  /* 0x000000ca07ca723e */ /* 0x048fe400000000ff */
[----:B------:R-:W2:Y:S01]  /*5280*/  SHFL.BFLY PT, R37, R2, 0x2, 0x1f ;  /* 0x0c401f0002257f89 */ /* 0x000ea200000e0000 */
[----:B------:R-:W-:-:S04]  /*5290*/  FADD.FTZ R53, R7, R28 ;  /* 0x0000001c07357221 */ /* 0x000fc80000010000 */
[----:B----4-:R-:W-:Y:S01]  /*52a0*/  FADD.FTZ R28, R196, R53 ;  /* 0x00000035c41c7221 */ /* 0x010fe20000010000 */
[----:B------:R-:W3:Y:S01]  /*52b0*/  MUFU.EX2 R21, R21 ;  /* 0x0000001500157308 */ /* 0x000ee20000000800 */
[C---:B-----5:R-:W-:Y:S02]  /*52c0*/  F2FP.F16.F32.PACK_AB R196, R9.reuse, R196 ;  /* 0x000000c409c4723e */ /* 0x060fe400000000ff */
[----:B------:R-:W-:-:S04]  /*52d0*/  FADD.FTZ R53, R9, R28 ;  /* 0x0000001c09357221 */ /* 0x000fc80000010000 */
[----:B0-----:R-:W-:Y:S01]  /*52e0*/  FADD.FTZ R32, R198, R53 ;  /* 0x00000035c6207221 */ /* 0x001fe20000010000 */
[----:B------:R-:W-:Y:S01]  /*52f0*/  MUFU.EX2 R190, R190 ;  /* 0x000000be00be7308 */ /* 0x000fe20000000800 */
[C---:B------:R-:W-:Y:S02]  /*5300*/  F2FP.F16.F32.PACK_AB R198, R11.reuse, R198 ;  /* 0x000000c60bc6723e */ /* 0x040fe400000000ff */
[----:B------:R-:W-:-:S04]  /*5310*/  FADD.FTZ R57, R11, R32 ;  /* 0x000000200b397221 */ /* 0x000fc80000010000 */
[----:B------:R-:W-:Y:S01]  /*5320*/  FADD.FTZ R32, R192, R57 ;  /* 0x00000039c0207221 */ /* 0x000fe20000010000 */
[----:B------:R-:W-:Y:S01]  /*5330*/  MUFU.EX2 R25, R25 ;  /* 0x0000001900197308 */ /* 0x000fe20000000800 */
[C---:B------:R-:W-:Y:S02]  /*5340*/  F2FP.F16.F32.PACK_AB R192, R13.reuse, R192 ;  /* 0x000000c00dc0723e */ /* 0x040fe400000000ff */
[----:B--2---:R-:W-:Y:S01]  /*5350*/  FMNMX.FTZ R20, R2, R37, !PT ;  /* 0x0000002502147209 */ /* 0x004fe20007810000 */
[----:B------:R-:W-:Y:S01]  /*5360*/  FFMA.FTZ R37, R10, UR14, -R81 ;  /* 0x0000000e0a257c23 */ /* 0x000fe20008010851 */
[----:B------:R-:W-:Y:S01]  /*5370*/  FADD.FTZ R57, R13, R32 ;  /* 0x000000200d397221 */ /* 0x000fe20000010000 */
[----:B------:R-:W-:Y:S02]  /*5380*/  IMAD.MOV.U32 R81, RZ, RZ, R119 ;  /* 0x000000ffff517224 */ /* 0x000fe400078e0077 */
[----:B------:R-:W0:Y:S01]  /*5390*/  SHFL.BFLY PT, R45, R20, 0x1, 0x1f ;  /* 0x0c201f00142d7f89 */ /* 0x000e2200000e0000 */
[----:B------:R-:W-:Y:S01]  /*53a0*/  FADD.FTZ R32, R194, R57 ;  /* 0x00000039c2207221 */ /* 0x000fe20000010000 */
[----:B------:R-:W-:Y:S01]  /*53b0*/  MUFU.EX2 R184, R184 ;  /* 0x000000b800b87308 */ /* 0x000fe20000000800 */
[----:B------:R-:W-:-:S02]  /*53c0*/  F2FP.F16.F32.PACK_AB R194, R15, R194 ;  /* 0x000000c20fc2723e */ /* 0x000fc400000000ff */
[----:B------:R-:W-:-:S04]  /*53d0*/  FADD.FTZ R57, R15, R32 ;  /* 0x000000200f397221 */ /* 0x000fc80000010000 */
[----:B-1----:R-:W-:Y:S01]  /*53e0*/  FADD.FTZ R32, R188, R57 ;  /* 0x00000039bc207221 */ /* 0x002fe20000010000 */
[----:B------:R-:W-:Y:S01]  /*53f0*/  MUFU.EX2 R29, R29 ;  /* 0x0000001d001d7308 */ /* 0x000fe20000000800 */
[C---:B---3--:R-:W-:Y:S02]  /*5400*/  F2FP.F16.F32.PACK_AB R188, R21.reuse, R188 ;  /* 0x000000bc15bc723e */ /* 0x048fe400000000ff */
[----:B------:R-:W-:Y:S01]  /*5410*/  FADD.FTZ R57, R21, R32 ;  /* 0x0000002015397221 */ /* 0x000fe20000010000 */
[----:B------:R-:W-:-:S04]  /*5420*/  IMAD.MOV.U32 R32, RZ, RZ, R119 ;  /* 0x000000ffff207224 */ /* 0x000fc800078e0077 */
[----:B------:R-:W-:Y:S01]  /*5430*/  MUFU.EX2 R186, R186 ;  /* 0x000000ba00ba7308 */ /* 0x000fe20000000800 */
[----:B0-----:R-:W-:-:S07]  /*5440*/  FMNMX.FTZ R2, R20, R45, !PT ;  /* 0x0000002d14027209 */ /* 0x001fce0007810000 */
[----:B------:R0:W-:Y:S01]  /*5450*/  MUFU.EX2 R45, R14 ;  /* 0x0000000e002d7308 */ /* 0x0001e20000000800 */
[C---:B------:R-:W-:Y:S01]  /*5460*/  FSETP.NEU.FTZ.AND P2, PT, R2.reuse, -INF , PT ;  /* 0xff8000000200780b */ /* 0x040fe20003f5d000 */
[----:B------:R-:W-:-:S05]  /*5470*/  FMUL.FTZ R10, R2, UR14 ;  /* 0x0000000e020a7c20 */ /* 0x000fca0008410000 */
[----:B------:R-:W-:Y:S01]  /*5480*/  FSEL R6, R10, RZ, P2 ;  /* 0x000000ff0a067208 */ /* 0x000fe20001000000 */
[----:B------:R-:W-:Y:S01]  /*5490*/  MUFU.EX2 R33, R33 ;  /* 0x0000002100217308 */ /* 0x000fe20000000800 */
[----:B------:R-:W-:-:S03]  /*54a0*/  PLOP3.LUT P2, PT, PT, PT, UP0, 0x80, 0x0 ;  /* 0x000000000000781c */ /* 0x000fc60003f4f008 */
[--C-:B------:R-:W-:Y:S01]  /*54b0*/  FFMA.FTZ R201, R74, UR14, -R6.reuse ;  /* 0x0000000e4ac97c23 */ /* 0x100fe20008010806 */
[--C-:B------:R-:W-:Y:S01]  /*54c0*/  FFMA.FTZ R10, R75, UR14, -R6.reuse ;  /* 0x0000000e4b0a7c23 */ /* 0x100fe20008010806 */
[--C-:B------:R-:W-:Y:S01]  /*54d0*/  FFMA.FTZ R203, R78, UR14, -R6.reuse ;  /* 0x0000000e4ecb7c23 */ /* 0x100fe20008010806 */
[--C-:B------:R-:W-:Y:S01]  /*54e0*/  FFMA.FTZ R12, R79, UR14, -R6.reuse ;  /* 0x0000000e4f0c7c23 */ /* 0x100fe20008010806 */
[--C-:B------:R-:W-:Y:S01]  /*54f0*/  FFMA.FTZ R197, R66, UR14, -R6.reuse ;  /* 0x0000000e42c57c23 */ /* 0x100fe20008010806 */
[--C-:B0-----:R-:W-:Y:S01]  /*5500*/  FFMA.FTZ R14, R67, UR14, -R6.reuse ;  /* 0x0000000e430e7c23 */ /* 0x101fe20008010806 */
[----:B------:R-:W-:Y:S01]  /*5510*/  MUFU.EX2 R201, R201 ;  /* 0x000000c900c97308 */ /* 0x000fe20000000800 */
[--C-:B------:R-:W-:Y:S01]  /*5520*/  FFMA.FTZ R199, R70, UR14, -R6.reuse ;  /* 0x0000000e46c77c23 */ /* 0x100fe20008010806 */
[--C-:B------:R-:W-:Y:S01]  /*5530*/  FFMA.FTZ R20, R71, UR14, -R6.reuse ;  /* 0x0000000e47147c23 */ /* 0x100fe20008010806 */
[--C-:B------:R-:W-:Y:S01]  /*5540*/  FFMA.FTZ R193, R58, UR14, -R6.reuse ;  /* 0x0000000e3ac17c23 */ /* 0x100fe20008010806 */
[--C-:B------:R-:W-:Y:S01]  /*5550*/  FFMA.FTZ R24, R59, UR14, -R6.reuse ;  /* 0x0000000e3b187c23 */ /* 0x100fe20008010806 */
[--C-:B------:R-:W-:Y:S01]  /*5560*/  FFMA.FTZ R62, R62, UR14, -R6.reuse ;  /* 0x0000000e3e3e7c23 */ /* 0x100fe20008010806 */
[--C-:B------:R-:W-:Y:S01]  /*5570*/  FFMA.FTZ R63, R63, UR14, -R6.reuse ;  /* 0x0000000e3f3f7c23 */ /* 0x100fe20008010806 */
[--C-:B------:R-:W-:Y:S01]  /*5580*/  FFMA.FTZ R50, R50, UR14, -R6.reuse ;  /* 0x0000000e32327c23 */ /* 0x100fe20008010806 */
[----:B------:R-:W0:Y:S01]  /*5590*/  MUFU.EX2 R10, R10 ;  /* 0x0000000a000a7308 */ /* 0x000e220000000800 */
[--C-:B------:R-:W-:Y:S01]  /*55a0*/  FFMA.FTZ R51, R51, UR14, -R6.reuse ;  /* 0x0000000e33337c23 */ /* 0x100fe20008010806 */
[--C-:B------:R-:W-:Y:S01]  /*55b0*/  FFMA.FTZ R54, R54, UR14, -R6.reuse ;  /* 0x0000000e36367c23 */ /* 0x100fe20008010806 */
[--C-:B------:R-:W-:Y:S01]  /*55c0*/  FFMA.FTZ R55, R55, UR14, -R6.reuse ;  /* 0x0000000e37377c23 */ /* 0x100fe20008010806 */
[--C-:B------:R-:W-:Y:S01]  /*55d0*/  FFMA.FTZ R42, R42, UR14, -R6.reuse ;  /* 0x0000000e2a2a7c23 */ /* 0x100fe20008010806 */
[--C-:B------:R-:W-:Y:S01]  /*55e0*/  FFMA.FTZ R43, R43, UR14, -R6.reuse ;  /* 0x0000000e2b2b7c23 */ /* 0x100fe20008010806 */
[--C-:B------:R-:W-:Y:S01]  /*55f0*/  FFMA.FTZ R46, R46, UR14, -R6.reuse ;  /* 0x0000000e2e2e7c23 */ /* 0x100fe20008010806 */
[--C-:B------:R-:W-:Y:S01]  /*5600*/  FFMA.FTZ R47, R47, UR14, -R6.reuse ;  /* 0x0000000e2f2f7c23 */ /* 0x100fe20008010806 */
[----:B------:R-:W1:Y:S01]  /*5610*/  MUFU.EX2 R203, R203 ;  /* 0x000000cb00cb7308 */ /* 0x000e620000000800 */
[--C-:B------:R-:W-:Y:S01]  /*5620*/  FFMA.FTZ R34, R34, UR14, -R6.reuse ;  /* 0x0000000e22227c23 */ /* 0x100fe20008010806 */
[--C-:B------:R-:W-:Y:S01]  /*5630*/  FFMA.FTZ R35, R35, UR14, -R6.reuse ;  /* 0x0000000e23237c23 */ /* 0x100fe20008010806 */
[--C-:B------:R-:W-:Y:S01]  /*5640*/  FFMA.FTZ R38, R38, UR14, -R6.reuse ;  /* 0x0000000e26267c23 */ /* 0x100fe20008010806 */
[--C-:B------:R-:W-:Y:S01]  /*5650*/  FFMA.FTZ R39, R39, UR14, -R6.reuse ;  /* 0x0000000e27277c23 */ /* 0x100fe20008010806 */
[--C-:B------:R-:W-:Y:S01]  /*5660*/  FFMA.FTZ R26, R26, UR14, -R6.reuse ;  /* 0x0000000e1a1a7c23 */ /* 0x100fe20008010806 */
[--C-:B------:R-:W-:Y:S01]  /*5670*/  FFMA.FTZ R27, R27, UR14, -R6.reuse ;  /* 0x0000000e1b1b7c23 */ /* 0x100fe20008010806 */
[----:B------:R-:W-:Y:S01]  /*5680*/  FFMA.FTZ R30, R30, UR14, -R6 ;  /* 0x0000000e1e1e7c23 */ /* 0x000fe20008010806 */
[----:B------:R-:W2:Y:S01]  /*5690*/  MUFU.EX2 R12, R12 ;  /* 0x0000000c000c7308 */ /* 0x000ea20000000800 */
[----:B0-----:R-:W-:Y:S01]  /*56a0*/  FADD.FTZ R28, R201, R10 ;  /* 0x0000000ac91c7221 */ /* 0x001fe20000010000 */
[----:B------:R-:W-:Y:S01]  /*56b0*/  FFMA.FTZ R31, R31, UR14, -R6 ;  /* 0x0000000e1f1f7c23 */ /* 0x000fe20008010806 */
[----:B------:R-:W-:Y:S01]  /*56c0*/  F2FP.F16.F32.PACK_AB R201, R10, R201 ;  /* 0x000000c90ac9723e */ /* 0x000fe200000000ff */
[----:B------:R-:W-:-:S02]  /*56d0*/  IMAD.MOV.U32 R79, RZ, RZ, R119 ;  /* 0x000000ffff4f7224 */ /* 0x000fc400078e0077 */
[--C-:B------:R-:W-:Y:S02]  /*56e0*/  IMAD.MOV.U32 R78, RZ, RZ, R119.reuse ;  /* 0x000000ffff4e7224 */ /* 0x100fe400078e0077 */
[----:B------:R-:W0:Y:S01]  /*56f0*/  MUFU.EX2 R197, R197 ;  /* 0x000000c500c57308 */ /* 0x000e220000000800 */
[----:B-1----:R-:W-:Y:S01]  /*5700*/  FADD.FTZ R53, R203, R28 ;  /* 0x0000001ccb357221 */ /* 0x002fe20000010000 */
[--C-:B------:R-:W-:Y:S02]  /*5710*/  IMAD.MOV.U32 R75, RZ, RZ, R119.reuse ;  /* 0x000000ffff4b7224 */ /* 0x100fe400078e0077 */
[--C-:B------:R-:W-:Y:S02]  /*5720*/  IMAD.MOV.U32 R74, RZ, RZ, R119.reuse ;  /* 0x000000ffff4a7224 */ /* 0x100fe400078e0077 */
[----:B------:R-:W-:Y:S02]  /*5730*/  IMAD.MOV.U32 R71, RZ, RZ, R119 ;  /* 0x000000ffff477224 */ /* 0x000fe400078e0077 */
[----:B------:R-:W1:Y:S01]  /*5740*/  MUFU.EX2 R14, R14 ;  /* 0x0000000e000e7308 */ /* 0x000e620000000800 */
[C---:B--2---:R-:W-:Y:S01]  /*5750*/  FADD.FTZ R28, R12.reuse, R53 ;  /* 0x000000350c1c7221 */ /* 0x044fe20000010000 */
[----:B------:R-:W-:Y:S01]  /*5760*/  F2FP.F16.F32.PACK_AB R203, R12, R203 ;  /* 0x000000cb0ccb723e */ /* 0x000fe200000000ff */
[----:B------:R-:W-:-:S02]  /*5770*/  IMAD.MOV.U32 R70, RZ, RZ, R119 ;  /* 0x000000ffff467224 */ /* 0x000fc400078e0077 */
[--C-:B------:R-:W-:Y:S02]  /*5780*/  IMAD.MOV.U32 R67, RZ, RZ, R119.reuse ;  /* 0x000000ffff437224 */ /* 0x100fe400078e0077 */
[--C-:B------:R-:W-:Y:S01]  /*5790*/  IMAD.MOV.U32 R66, RZ, RZ, R119.reuse ;  /* 0x000000ffff427224 */ /* 0x100fe200078e0077 */
[----:B------:R-:W2:Y:S01]  /*57a0*/  MUFU.EX2 R199, R199 ;  /* 0x000000c700c77308 */ /* 0x000ea20000000800 */
[----:B0-----:R-:W-:Y:S01]  /*57b0*/  FADD.FTZ R53, R197, R28 ;  /* 0x0000001cc5357221 */ /* 0x001fe20000010000 */
[--C-:B------:R-:W-:Y:S02]  /*57c0*/  IMAD.MOV.U32 R59, RZ, RZ, R119.reuse ;  /* 0x000000ffff3b7224 */ /* 0x100fe400078e0077 */
[----:B------:R-:W-:-:S04]  /*57d0*/  IMAD.MOV.U32 R58, RZ, RZ, R119 ;  /* 0x000000ffff3a7224 */ /* 0x000fc800078e0077 */
[----:B------:R-:W0:Y:S01]  /*57e0*/  MUFU.EX2 R20, R20 ;  /* 0x0000001400147308 */ /* 0x000e220000000800 */
[C---:B-1----:R-:W-:Y:S01]  /*57f0*/  FADD.FTZ R28, R14.reuse, R53 ;  /* 0x000000350e1c7221 */ /* 0x042fe20000010000 */
[----:B------:R-:W-:-:S06]  /*5800*/  F2FP.F16.F32.PACK_AB R197, R14, R197 ;  /* 0x000000c50ec5723e */ /* 0x000fcc00000000ff */
[----:B------:R-:W1:Y:S01]  /*5810*/  MUFU.EX2 R193, R193 ;  /* 0x000000c100c17308 */ /* 0x000e620000000800 */
[----:B--2---:R-:W-:-:S07]  /*5820*/  FADD.FTZ R53, R199, R28 ;  /* 0x0000001cc7357221 */ /* 0x004fce0000010000 */
[----:B------:R-:W2:Y:S01]  /*5830*/  MUFU.EX2 R24, R24 ;  /* 0x0000001800187308 */ /* 0x000ea20000000800 */
[C---:B0-----:R-:W-:Y:S01]  /*5840*/  FADD.FTZ R28, R20.reuse, R53 ;  /* 0x00000035141c7221 */ /* 0x041fe20000010000 */
[----:B------:R-:W-:-:S06]  /*5850*/  F2FP.F16.F32.PACK_AB R199, R20, R199 ;  /* 0x000000c714c7723e */ /* 0x000fcc00000000ff */
[----:B------:R-:W0:Y:S01]  /*5860*/  MUFU.EX2 R62, R62 ;  /* 0x0000003e003e7308 */ /* 0x000e220000000800 */
[----:B-1----:R-:W-:Y:S01]  /*5870*/  FADD.FTZ R53, R193, R28 ;  /* 0x0000001cc1357221 */ /* 0x002fe20000010000 */
[----:B------:R-:W-:Y:S01]  /*5880*/  FADD.FTZ R28, R190, R57 ;  /* 0x00000039be1c7221 */ /* 0x000fe20000010000 */
[----:B------:R-:W-:-:S03]  /*5890*/  F2FP.F16.F32.PACK_AB R190, R25, R190 ;  /* 0x000000be19be723e */ /* 0x000fc600000000ff */
[----:B------:R-:W-:Y:S01]  /*58a0*/  FADD.FTZ R57, R25, R28 ;  /* 0x0000001c19397221 */ /* 0x000fe20000010000 */
[----:B------:R-:W-:Y:S01]  /*58b0*/  IMAD.MOV.U32 R25, RZ, RZ, R119 ;  /* 0x000000ffff197224 */ /* 0x000fe200078e0077 */
[----:B------:R-:W1:Y:S01]  /*58c0*/  MUFU.EX2 R63, R63 ;  /* 0x0000003f003f7308 */ /* 0x000e620000000800 */
[----:B--2---:R-:W-:Y:S01]  /*58d0*/  FADD.FTZ R53, R24, R53 ;  /* 0x0000003518357221 */ /* 0x004fe20000010000 */
[----:B------:R-:W-:Y:S01]  /*58e0*/  FADD.FTZ R28, R184, R57 ;  /* 0x00000039b81c7221 */ /* 0x000fe20000010000 */
[C---:B------:R-:W-:Y:S02]  /*58f0*/  F2FP.F16.F32.PACK_AB R184, R29.reuse, R184 ;  /* 0x000000b81db8723e */ /* 0x040fe400000000ff */
[----:B------:R-:W-:Y:S01]  /*5900*/  F2FP.F16.F32.PACK_AB R193, R24, R193 ;  /* 0x000000c118c1723e */ /* 0x000fe200000000ff */
[----:B------:R-:W-:Y:S01]  /*5910*/  FADD.FTZ R57, R29, R28 ;  /* 0x0000001c1d397221 */ /* 0x000fe20000010000 */
[----:B------:R-:W-:Y:S01]  /*5920*/  IMAD.MOV.U32 R29, RZ, RZ, R119 ;  /* 0x000000ffff1d7224 */ /* 0x000fe200078e0077 */
[----:B------:R-:W2:Y:S01]  /*5930*/  MUFU.EX2 R50, R50 ;  /* 0x0000003200327308 */ /* 0x000ea20000000800 */
[----:B0-----:R-:W-:Y:S01]  /*5940*/  FADD.FTZ R0, R62, R53 ;  /* 0x000000353e007221 */ /* 0x001fe20000010000 */
[----:B------:R-:W-:Y:S01]  /*5950*/  FADD.FTZ R28, R186, R57 ;  /* 0x00000039ba1c7221 */ /* 0x000fe20000010000 */
[----:B------:R-:W-:Y:S01]  /*5960*/  F2FP.F16.F32.PACK_AB R186, R33, R186 ;  /* 0x000000ba21ba723e */ /* 0x000fe200000000ff */
[----:B------:R-:W-:-:S02]  /*5970*/  IMAD.MOV.U32 R57, RZ, RZ, R119 ;  /* 0x000000ffff397224 */ /* 0x000fc400078e0077 */
[--C-:B------:R-:W-:Y:S02]  /*5980*/  IMAD.MOV.U32 R24, RZ, RZ, R119.reuse ;  /* 0x000000ffff187224 */ /* 0x100fe400078e0077 */
[----:B------:R-:W0:Y:S01]  /*5990*/  MUFU.EX2 R51, R51 ;  /* 0x0000003300337308 */ /* 0x000e220000000800 */
[C---:B-1----:R-:W-:Y:S01]  /*59a0*/  FADD.FTZ R53, R63.reuse, R0 ;  /* 0x000000003f357221 */ /* 0x042fe20000010000 */
[----:B------:R-:W-:Y:S01]  /*59b0*/  F2FP.F16.F32.PACK_AB R195, R63, R62 ;  /* 0x0000003e3fc3723e */ /* 0x000fe200000000ff */
[--C-:B------:R-:W-:Y:S02]  /*59c0*/  IMAD.MOV.U32 R63, RZ, RZ, R119.reuse ;  /* 0x000000ffff3f7224 */ /* 0x100fe400078e0077 */
[----:B------:R-:W-:-:S03]  /*59d0*/  IMAD.MOV.U32 R62, RZ, RZ, R119 ;  /* 0x000000ffff3e7224 */ /* 0x000fc600078e0077 */
[----:B------:R-:W1:Y:S01]  /*59e0*/  MUFU.EX2 R54, R54 ;  /* 0x0000003600367308 */ /* 0x000e620000000800 */
[----:B--2---:R-:W-:-:S07]  /*59f0*/  FADD.FTZ R0, R50, R53 ;  /* 0x0000003532007221 */ /* 0x004fce0000010000 */
[----:B------:R-:W2:Y:S01]  /*5a00*/  MUFU.EX2 R55, R55 ;  /* 0x0000003700377308 */ /* 0x000ea20000000800 */
[C---:B0-----:R-:W-:Y:S01]  /*5a10*/  FADD.FTZ R53, R51.reuse, R0 ;  /* 0x0000000033357221 */ /* 0x041fe20000010000 */
[----:B------:R-:W-:Y:S01]  /*5a20*/  F2FP.F16.F32.PACK_AB R189, R51, R50 ;  /* 0x0000003233bd723e */ /* 0x000fe200000000ff */
[--C-:B------:R-:W-:Y:S02]  /*5a30*/  IMAD.MOV.U32 R51, RZ, RZ, R119.reuse ;  /* 0x000000ffff337224 */ /* 0x100fe400078e0077 */
[----:B------:R-:W-:-:S03]  /*5a40*/  IMAD.MOV.U32 R50, RZ, RZ, R119 ;  /* 0x000000ffff327224 */ /* 0x000fc600078e0077 */
[----:B------:R-:W0:Y:S01]  /*5a50*/  MUFU.EX2 R42, R42 ;  /* 0x0000002a002a7308 */ /* 0x000e220000000800 */
[----:B-1----:R-:W-:Y:S01]  /*5a60*/  FADD.FTZ R0, R54, R53 ;  /* 0x0000003536007221 */ /* 0x002fe20000010000 */
[----:B------:R-:W-:Y:S01]  /*5a70*/  FADD.FTZ R53, R33, R28 ;  /* 0x0000001c21357221 */ /* 0x000fe20000010000 */
[--C-:B------:R-:W-:Y:S02]  /*5a80*/  IMAD.MOV.U32 R33, RZ, RZ, R119.reuse ;  /* 0x000000ffff217224 */ /* 0x100fe400078e0077 */
[----:B------:R-:W-:-:S03]  /*5a90*/  IMAD.MOV.U32 R28, RZ, RZ, R119 ;  /* 0x000000ffff1c7224 */ /* 0x000fc600078e0077 */
[----:B------:R-:W1:Y:S01]  /*5aa0*/  MUFU.EX2 R43, R43 ;  /* 0x0000002b002b7308 */ /* 0x000e620000000800 */
[C---:B--2---:R-:W-:Y:S01]  /*5ab0*/  FADD.FTZ R5, R55.reuse, R0 ;  /* 0x0000000037057221 */ /* 0x044fe20000010000 */
[----:B------:R-:W-:Y:S01]  /*5ac0*/  F2FP.F16.F32.PACK_AB R191, R55, R54 ;  /* 0x0000003637bf723e */ /* 0x000fe200000000ff */
[--C-:B------:R-:W-:Y:S02]  /*5ad0*/  IMAD.MOV.U32 R55, RZ, RZ, R119.reuse ;  /* 0x000000ffff377224 */ /* 0x100fe400078e0077 */
[----:B------:R-:W-:-:S03]  /*5ae0*/  IMAD.MOV.U32 R54, RZ, RZ, R119 ;  /* 0x000000ffff367224 */ /* 0x000fc600078e0077 */
[----:B------:R-:W2:Y:S01]  /*5af0*/  MUFU.EX2 R46, R46 ;  /* 0x0000002e002e7308 */ /* 0x000ea20000000800 */
[----:B0-----:R-:W-:-:S07]  /*5b00*/  FADD.FTZ R0, R42, R5 ;  /* 0x000000052a007221 */ /* 0x001fce0000010000 */
        /* <DEDUP_REMOVED lines=14> */
[----:B------:R-:W-:-:S06]  /*5bf0*/  IMAD.MOV.U32 R53, RZ, RZ, R119 ;  /* 0x000000ffff357224 */ /* 0x000fcc00078e0077 */
[----:B------:R-:W1:Y:S01]  /*5c00*/  MUFU.EX2 R35, R35 ;  /* 0x0000002300237308 */ /* 0x000e620000000800 */
[----:B--2---:R-:W-:-:S07]  /*5c10*/  FADD.FTZ R0, R34, R5 ;  /* 0x0000000522007221 */ /* 0x004fce0000010000 */
[----:B------:R-:W2:Y:S01]  /*5c20*/  MUFU.EX2 R182, R182 ;  /* 0x000000b600b67308 */ /* 0x000ea20000000800 */
[C---:B0-----:R-:W-:Y:S01]  /*5c30*/  FADD.FTZ R7, R37.reuse, R6 ;  /* 0x0000000625077221 */ /* 0x041fe20000010000 */
[----:B------:R-:W-:Y:S01]  /*5c40*/  F2FP.F16.F32.PACK_AB R180, R37, R180 ;  /* 0x000000b425b4723e */ /* 0x000fe200000000ff */
[----:B------:R-:W-:-:S05]  /*5c50*/  IMAD.MOV.U32 R37, RZ, RZ, R119 ;  /* 0x000000ffff257224 */ /* 0x000fca00078e0077 */
        /* <DEDUP_REMOVED lines=8> */
[----:B0-----:R-:W-:-:S07]  /*5ce0*/  FADD.FTZ R0, R38, R5 ;  /* 0x0000000526007221 */ /* 0x001fce0000010000 */
[----:B------:R-:W0:Y:S01]  /*5cf0*/  MUFU.EX2 R176, R176 ;  /* 0x000000b000b07308 */ /* 0x000e220000000800 */
[C---:B-1----:R-:W-:Y:S01]  /*5d00*/  FADD.FTZ R7, R41.reuse, R6 ;  /* 0x0000000629077221 */ /* 0x042fe20000010000 */
[----:B------:R-:W-:Y:S01]  /*5d10*/  F2FP.F16.F32.PACK_AB R182, R41, R182 ;  /* 0x000000b629b6723e */ /* 0x000fe200000000ff */
[----:B------:R-:W-:-:S05]  /*5d20*/  IMAD.MOV.U32 R41, RZ, RZ, R119 ;  /* 0x000000ffff297224 */ /* 0x000fca00078e0077 */
[----:B------:R-:W1:Y:S01]  /*5d30*/  MUFU.EX2 R26, R26 ;  /* 0x0000001a001a7308 */ /* 0x000e620000000800 */
[C---:B--2---:R-:W-:Y:S01]  /*5d40*/  FADD.FTZ R5, R39.reuse, R0 ;  /* 0x0000000027057221 */ /* 0x044fe20000010000 */
[----:B------:R-:W-:Y:S01]  /*5d50*/  F2FP.F16.F32.PACK_AB R183, R39, R38 ;  /* 0x0000002627b7723e */ /* 0x000fe200000000ff */
[--C-:B------:R-:W-:Y:S02]  /*5d60*/  IMAD.MOV.U32 R39, RZ, RZ, R119.reuse ;  /* 0x000000ffff277224 */ /* 0x100fe400078e0077 */
[----:B------:R-:W-:-:S03]  /*5d70*/  IMAD.MOV.U32 R38, RZ, RZ, R119 ;  /* 0x000000ffff267224 */ /* 0x000fc600078e0077 */
[----:B------:R-:W2:Y:S01]  /*5d80*/  MUFU.EX2 R27, R27 ;  /* 0x0000001b001b7308 */ /* 0x000ea20000000800 */
[----:B0-----:R-:W-:Y:S01]  /*5d90*/  FADD.FTZ R6, R176, R7 ;  /* 0x00000007b0067221 */ /* 0x001fe20000010000 */
[----:B------:R-:W-:-:S03]  /*5da0*/  F2FP.F16.F32.PACK_AB R176, R45, R176 ;  /* 0x000000b02db0723e */ /* 0x000fc600000000ff */
[----:B------:R-:W-:Y:S01]  /*5db0*/  FADD.FTZ R7, R45, R6 ;  /* 0x000000062d077221 */ /* 0x000fe20000010000 */
[----:B------:R-:W-:Y:S02]  /*5dc0*/  IMAD.MOV.U32 R45, RZ, RZ, R119 ;  /* 0x000000ffff2d7224 */ /* 0x000fe400078e0077 */
[----:B------:R-:W0:Y:S01]  /*5dd0*/  MUFU.EX2 R178, R178 ;  /* 0x000000b200b27308 */ /* 0x000e220000000800 */
[----:B-1----:R-:W-:-:S07]  /*5de0*/  FADD.FTZ R0, R26, R5 ;  /* 0x000000051a007221 */ /* 0x002fce0000010000 */
[----:B------:R-:W1:Y:S01]  /*5df0*/  MUFU.EX2 R30, R30 ;  /* 0x0000001e001e7308 */ /* 0x000e620000000800 */
[C---:B--2---:R-:W-:Y:S01]  /*5e00*/  FADD.FTZ R5, R27.reuse, R0 ;  /* 0x000000001b057221 */ /* 0x044fe20000010000 */
[----:B------:R-:W-:Y:S01]  /*5e10*/  F2FP.F16.F32.PACK_AB R177, R27, R26 ;  /* 0x0000001a1bb1723e */ /* 0x000fe200000000ff */
[--C-:B------:R-:W-:Y:S02]  /*5e20*/  IMAD.MOV.U32 R27, RZ, RZ, R119.reuse ;  /* 0x000000ffff1b7224 */ /* 0x100fe400078e0077 */
[----:B------:R-:W-:-:S03]  /*5e30*/  IMAD.MOV.U32 R26, RZ, RZ, R119 ;  /* 0x000000ffff1a7224 */ /* 0x000fc600078e0077 */
[----:B------:R-:W2:Y:S01]  /*5e40*/  MUFU.EX2 R49, R49 ;  /* 0x0000003100317308 */ /* 0x000ea20000000800 */
[----:B0-----:R-:W-:Y:S01]  /*5e50*/  FADD.FTZ R6, R178, R7 ;  /* 0x00000007b2067221 */ /* 0x001fe20000010000 */
[----:B------:R-:W-:-:S06]  /*5e60*/  IMAD.MOV.U32 R7, RZ, RZ, 0x3f800000 ;  /* 0x3f800000ff077424 */ /* 0x000fcc00078e00ff */
[----:B------:R-:W0:Y:S01]  /*5e70*/  MUFU.EX2 R31, R31 ;  /* 0x0000001f001f7308 */ /* 0x000e220000000800 */
[----:B-1----:R-:W-:Y:S01]  /*5e80*/  FADD.FTZ R0, R30, R5 ;  /* 0x000000051e007221 */ /* 0x002fe20000010000 */
[C---:B--2---:R-:W-:Y:S01]  /*5e90*/  FADD.FTZ R6, R49.reuse, R6 ;  /* 0x0000000631067221 */ /* 0x044fe20000010000 */
[----:B------:R-:W-:Y:S01]  /*5ea0*/  F2FP.F16.F32.PACK_AB R178, R49, R178 ;  /* 0x000000b231b2723e */ /* 0x000fe200000000ff */
[--C-:B------:R-:W-:Y:S02]  /*5eb0*/  IMAD.MOV.U32 R49, RZ, RZ, R119.reuse ;  /* 0x000000ffff317224 */ /* 0x100fe400078e0077 */
[C---:B0-----:R-:W-:Y:S01]  /*5ec0*/  FADD.FTZ R5, R31.reuse, R0 ;  /* 0x000000001f057221 */ /* 0x041fe20000010000 */
[----:B------:R-:W-:Y:S01]  /*5ed0*/  F2FP.F16.F32.PACK_AB R179, R31, R30 ;  /* 0x0000001e1fb3723e */ /* 0x000fe200000000ff */
[----:B------:R-:W-:Y:S02]  /*5ee0*/  IMAD.MOV.U32 R0, RZ, RZ, 0x3f800000 ;  /* 0x3f800000ff007424 */ /* 0x000fe400078e00ff */
[----:B------:R-:W-:-:S02]  /*5ef0*/  IMAD.MOV.U32 R31, RZ, RZ, R119 ;  /* 0x000000ffff1f7224 */ /* 0x000fc400078e0077 */
[----:B------:R-:W-:Y:S01]  /*5f00*/  IMAD.MOV.U32 R30, RZ, RZ, R119 ;  /* 0x000000ffff1e7224 */ /* 0x000fe200078e0077 */
[----:B------:R-:W-:Y:S06]  /*5f10*/  @!P2 BRA `(.L_x_187) ;  /* 0x000000400030a947 */ /* 0x000fec0003800000 */
[----:B------:R-:W-:Y:S01]  /*5f20*/  R2UR UR6, R16 ;  /* 0x00000000100672ca */ /* 0x000fe200000e0000 */
[----:B------:R-:W-:Y:S01]  /*5f30*/  IMAD.MOV.U32 R9, RZ, RZ, R2 ;  /* 0x000000ffff097224 */ /* 0x000fe200078e0002 */
[----:B------:R-:W-:Y:S01]  /*5f40*/  CS2R R118, SRZ ;  /* 0x0000000000767805 */ /* 0x000fe2000001ff00 */
        /* <DEDUP_REMOVED lines=49> */
[----:B------:R-:W-:-:S07]  /*6260*/  CS2R R24, SRZ ;  /* 0x0000000000187805 */ /* 0x000fce000001ff00 */
.L_x_196:
[----:B------:R-:W-:-:S04]  /*6270*/  UIADD3 UR7, UR6, 0x1, URZ ;  /* 0x0000000106077890 */ /* 0x000fc8000fffe03f */
[----:B------:R-:W-:-:S04]  /*6280*/  UISETP.NE.AND UP0, UPT, UR7, 0x2, UPT ;  /* 0x000000020700788c */ /* 0x000fc8000bf05270 */
[----:B------:R-:W-:Y:S02]  /*6290*/  USEL UR10, URZ, 0x1, UP0 ;  /* 0x000000013f0a7887 */ /* 0x000fe40008000000 */
[----:B------:R-:W-:-:S04]  /*62a0*/  USEL UR7, UR7, URZ, UP0 ;  /* 0x0000003f07077287 */ /* 0x000fc80008000000 */
[----:B------:R-:W-:Y:S02]  /*62b0*/  LOP3.LUT R17, R11, UR10, RZ, 0x3c, !PT ;  /* 0x0000000a0b117c12 */ /* 0x000fe4000f8e3cff */
[----:B------:R-:W-:Y:S01]  /*62c0*/  IMAD.U32 R16, RZ, RZ, UR7 ;  /* 0x00000007ff107e24 */ /* 0x000fe2000f8e00ff */
[----:B------:R-:W-:Y:S06]  /*62d0*/  @!P0 BRA `(.L_x_188) ;  /* 0x0000000000048947 */ /* 0x000fec0003800000 */
[----:B------:R-:W-:Y:S01]  /*62e0*/  BPT.TRAP 0x1 ;  /* 0x000000040000795c */ /* 0x000fe20000300000 */
.L_x_188:
[----:B------:R-:W0:Y:S01]  /*62f0*/  S2UR UR11, SR_CgaCtaId ;  /* 0x00000000000b79c3 */ /* 0x000e220000008800 */
[----:B------:R-:W-:Y:S01]  /*6300*/  UMOV UR10, 0x400 ;  /* 0x00000400000a7882 */ /* 0x000fe20000000000 */
[----:B------:R-:W-:Y:S01]  /*6310*/  SHF.L.U32 R2, R17, 0x1f, RZ ;  /* 0x0000001f11027819 */ /* 0x000fe200000006ff */
[----:B0-----:R-:W-:-:S06]  /*6320*/  ULEA UR10, UR11, UR10, 0x18 ;  /* 0x0000000a0b0a7291 */ /* 0x001fcc000f8ec03f */
[----:B------:R-:W-:-:S05]  /*6330*/  IMAD.U32 R4, RZ, RZ, UR10 ;  /* 0x0000000aff047e24 */ /* 0x000fca000f8e00ff */
[----:B------:R-:W-:-:S13]  /*6340*/  R2UR UR60, R4 ;  /* 0x00000000043c72ca */ /* 0x000fda00000e0000 */
[----:B------:R-:W-:-:S09]  /*6350*/  ULEA UR60, UR7, UR60, 0x3 ;  /* 0x0000003c073c7291 */ /* 0x000fd2000f8e183f */
[----:B------:R0:W1:Y:S01]  /*6360*/  SYNCS.PHASECHK.TRANS64.TRYWAIT P2, [UR60+0x36830], R2 ;  /* 0x03683002ff0075a7 */ /* 0x000062000804017c */
[----:B------:R-:W-:Y:S05]  /*6370*/  @!P0 BRA `(.L_x_189) ;  /* 0x0000000000048947 */ /* 0x000fea0003800000 */
[----:B------:R-:W-:Y:S01]  /*6380*/  BPT.TRAP 0x1 ;  /* 0x000000040000795c */ /* 0x000fe20000300000 */
.L_x_189:
[----:B-1----:R-:W-:Y:S05]  /*6390*/  @P2 BRA `(.L_x_190) ;  /* 0x0000000000082947 */ /* 0x002fea0003800000 */
[----:B------:R-:W1:Y:S02]  /*63a0*/  SYNCS.PHASECHK.TRANS64.TRYWAIT P2, [UR60+0x36830], R2 ;  /* 0x03683002ff0075a7 */ /* 0x000e64000804017c */
[----:B-1----:R-:W-:Y:S05]  /*63b0*/  @!P2 BRA `(.L_x_191) ;  /* 0x000000f800b8a947 */ /* 0x002fea0003800000 */
.L_x_190:
[----:B------:R-:W-:Y:S01]  /*63c0*/  R2UR UR10, R8 ;  /* 0x00000000080a72ca */ /* 0x000fe200000e0000 */
[----:B------:R-:W-:Y:S01]  /*63d0*/  WARPGROUP.ARRIVE ;  /* 0x00000000000079c5 */ /* 0x000fe20000000000 */
[----:B------:R-:W-:Y:S01]  /*63e0*/  R2UR UR7, R16 ;  /* 0x00000000100772ca */ /* 0x000fe200000e0000 */
[----:B------:R-:W-:Y:S01]  /*63f0*/  UMOV UR39, 0x40000040 ;  /* 0x4000004000277882 */ /* 0x000fe20000000000 */
[----:B------:R-:W-:Y:S01]  /*6400*/  MOV R12, UR37 ;  /* 0x00000025000c7c02 */ /* 0x000fe20008000f00 */
[----:B------:R-:W-:Y:S01]  /*6410*/  UMOV UR37, UR53 ;  /* 0x0000003500257c82 */ /* 0x000fe20008000000 */
[----:B------:R-:W-:Y:S01]  /*6420*/  MOV R13, UR36 ;  /* 0x00000024000d7c02 */ /* 0x000fe20008000f00 */
[----:B------:R-:W-:Y:S01]  /*6430*/  UMOV UR36, UR52 ;  /* 0x0000003400247c82 */ /* 0x000fe20008000000 */
[----:B------:R-:W-:Y:S01]  /*6440*/  MOV R14, UR41 ;  /* 0x00000029000e7c02 */ /* 0x000fe20008000f00 */
[----:B------:R-:W-:Y:S01]  /*6450*/  UMOV UR41, UR53 ;  /* 0x0000003500297c82 */ /* 0x000fe20008000000 */
[----:B------:R-:W-:Y:S01]  /*6460*/  MOV R15, UR40 ;  /* 0x00000028000f7c02 */ /* 0x000fe20008000f00 */
[----:B------:R-:W-:Y:S01]  /*6470*/  UMOV UR40, UR52 ;  /* 0x0000003400287c82 */ /* 0x000fe20008000000 */
[----:B------:R-:W-:Y:S01]  /*6480*/  UMOV UR43, 0x40000040 ;  /* 0x40000040002b7882 */ /* 0x000fe20000000000 */
[----:B------:R-:W-:Y:S01]  /*6490*/  UMOV UR48, UR52 ;  /* 0x0000003400307c82 */ /* 0x000fe20008000000 */
[----:B------:R-:W-:Y:S01]  /*64a0*/  UMOV UR49, UR53 ;  /* 0x0000003500317c82 */ /* 0x000fe20008000000 */
[----:B------:R-:W-:Y:S01]  /*64b0*/  UIMAD UR7, UR7, 0xa80, UR10 ;  /* 0x00000a80070778a4 */ /* 0x000fe2000f8e020a */
[----:B01----:R-:W-:Y:S01]  /*64c0*/  MOV R2, UR45 ;  /* 0x0000002d00027c02 */ /* 0x003fe20008000f00 */
[----:B------:R-:W-:Y:S01]  /*64d0*/  UMOV UR51, 0x40000040 ;  /* 0x4000004000337882 */ /* 0x000fe20000000000 */
[----:B------:R-:W-:Y:S01]  /*64e0*/  MOV R3, UR44 ;  /* 0x0000002c00037c02 */ /* 0x000fe20008000f00 */
[----:B------:R-:W-:Y:S01]  /*64f0*/  UIADD3 UR11, UR7, 0x80, URZ ;  /* 0x00000080070b7890 */ /* 0x000fe2000fffe03f */
[-C--:B------:R-:W-:Y:S01]  /*6500*/  FMUL.FTZ R24, R24, R7.reuse ;  /* 0x0000000718187220 */ /* 0x080fe20000410000 */
[----:B------:R-:W-:Y:S01]  /*6510*/  UIADD3 UR50, UR7, 0x100, URZ ;  /* 0x0000010007327890 */ /* 0x000fe2000fffe03f */
[-C--:B------:R-:W-:Y:S01]  /*6520*/  FMUL.FTZ R25, R25, R7.reuse ;  /* 0x0000000719197220 */ /* 0x080fe20000410000 */
[----:B------:R-:W-:Y:S01]  /*6530*/  UMOV UR38, UR7 ;  /* 0x0000000700267c82 */ /* 0x000fe20008000000 */
[----:B------:R-:W-:Y:S01]  /*6540*/  UIADD3 UR10, UR7, 0x180, URZ ;  /* 0x00000180070a7890 */ /* 0x000fe2000fffe03f */
[----:B------:R-:W-:Y:S01]  /*6550*/  HGMMA.64x16x16.F32 R168, gdesc[UR36], RZ, !UPT, gsb0 ;  /* 0x0020000024a879f0 */ /* 0x000fe2000c0008ff */
[----:B------:R-:W-:Y:S01]  /*6560*/  UMOV UR42, UR11 ;  /* 0x0000000b002a7c82 */ /* 0x000fe20008000000 */
[----:B------:R-:W-:Y:S01]  /*6570*/  UMOV UR44, UR52 ;  /* 0x00000034002c7c82 */ /* 0x000fe20008000000 */
[----:B------:R-:W-:Y:S01]  /*6580*/  UMOV UR45, UR53 ;  /* 0x00000035002d7c82 */ /* 0x000fe20008000000 */
[----:B------:R-:W-:Y:S01]  /*6590*/  UMOV UR47, 0x40000040 ;  /* 0x40000040002f7882 */ /* 0x000fe20000000000 */
[----:B------:R-:W-:Y:S01]  /*65a0*/  UIADD3 UR54, UR7, 0x200, URZ ;  /* 0x0000020007367890 */ /* 0x000fe2000fffe03f */
[----:B------:R-:W-:Y:S01]  /*65b0*/  R2UR UR37, R12 ;  /* 0x000000000c2572ca */ /* 0x000fe200000e0000 */
[----:B------:R-:W-:Y:S01]  /*65c0*/  UMOV UR46, UR10 ;  /* 0x0000000a002e7c82 */ /* 0x000fe20008000000 */
[----:B------:R-:W-:Y:S01]  /*65d0*/  UMOV UR55, 0x40000040 ;  /* 0x4000004000377882 */ /* 0x000fe20000000000 */
[----:B------:R-:W-:Y:S01]  /*65e0*/  UIADD3 UR58, UR7, 0x280, URZ ;  /* 0x00000280073a7890 */ /* 0x000fe2000fffe03f */
[----:B------:R-:W-:Y:S01]  /*65f0*/  R2UR UR36, R13 ;  /* 0x000000000d2472ca */ /* 0x000fe200000e0000 */
[----:B------:R-:W-:Y:S01]  /*6600*/  UMOV UR56, UR52 ;  /* 0x0000003400387c82 */ /* 0x000fe20008000000 */
[----:B------:R-:W-:Y:S01]  /*6610*/  UMOV UR57, UR53 ;  /* 0x0000003500397c82 */ /* 0x000fe20008000000 */
[----:B------:R-:W-:Y:S01]  /*6620*/  UMOV UR59, 0x40000040 ;  /* 0x40000040003b7882 */ /* 0x000fe20000000000 */
[----:B------:R-:W-:Y:S01]  /*6630*/  UIADD3 UR10, UR7, 0x82, URZ ;  /* 0x00000082070a7890 */ /* 0x000fe2000fffe03f */
[-C--:B------:R-:W-:Y:S01]  /*6640*/  FMUL.FTZ R28, R28, R7.reuse ;  /* 0x000000071c1c7220 */ /* 0x080fe20000410000 */
        /* <DEDUP_REMOVED lines=44> */
[----:B------:R-:W-:Y:S01]  /*6910*/  R2UR UR41, R14 ;  /* 0x000000000e2972ca */ /* 0x000fe200000e0000 */
[----:B------:R-:W-:Y:S01]  /*6920*/  UIADD3 UR42, UR7, 0x704, URZ ;  /* 0x00000704072a7890 */ /* 0x000fe2000fffe03f */
[----:B------:R-:W-:Y:S01]  /*6930*/  R2UR UR40, R15 ;  /* 0x000000000f2872ca */ /* 0x000fe200000e0000 */
        /* <DEDUP_REMOVED lines=57> */
[-C--:B------:R-:W-:Y:S01]  /*6cd0*/  FMUL.FTZ R91, R91, R0.reuse ;  /* 0x000000005b5b7220 */ /* 0x080fe20000410000 */
[----:B------:R-:W-:Y:S01]  /*6ce0*/  UMOV UR48, UR52 ;  /* 0x0000003400307c82 */ /* 0x000fe20008000000 */
[----:B------:R-:W-:Y:S01]  /*6cf0*/  UMOV UR49, UR53 ;  /* 0x0000003500317c82 */ /* 0x000fe20008000000 */
        /* <DEDUP_REMOVED lines=24> */
[----:B------:R-:W-:Y:S03]  /*6e80*/  HGMMA.64x16x16.F32 R136, gdesc[UR52], RZ, !UPT, gsb0 ;  /* 0x00200000348879f0 */ /* 0x000fe6000c0008ff */
[----:B------:R-:W-:Y:S02]  /*6e90*/  WARPGROUP.DEPBAR.LE gsb0, 0x0 ;  /* 0x00008000000079c5 */ /* 0x000fe40000010000 */
[----:B------:R-:W-:-:S06]  /*6ea0*/  WARPGROUP.ARRIVE ;  /* 0x00000000000079c5 */ /* 0x000fcc0000000000 */
[----:B------:R-:W-:Y:S03]  /*6eb0*/  HGMMA.64x16x16.F32 R128, gdesc[UR56], RZ, !UPT, gsb0 ;  /* 0x00200000388079f0 */ /* 0x000fe6000c0008ff */
        /* <DEDUP_REMOVED lines=93> */
[----:B------:R-:W-:Y:S01]  /*7490*/  UMOV UR15, 0x40000040 ;  /* 0x40000040000f7882 */ /* 0x000fe20000000000 */
[----:B------:R-:W-:Y:S02]  /*74a0*/  WARPGROUP.DEPBAR.LE gsb0, 0x0 ;  /* 0x00008000000079c5 */ /* 0x000fe40000010000 */
[----:B------:R-:W-:-:S06]  /*74b0*/  WARPGROUP.ARRIVE ;  /* 0x00000000000079c5 */ /* 0x000fcc0000000000 */
[----:B------:R-:W-:Y:S01]  /*74c0*/  HGMMA.64x16x16.F32 R120, gdesc[UR8], R120, gsb0 ;  /* 0x00200000087879f0 */ /* 0x000fe20008000878 */
[----:B------:R-:W-:Y:S02]  /*74d0*/  UIADD3 UR10, UR7, 0x86, URZ ;  /* 0x00000086070a7890 */ /* 0x000fe4000fffe03f */
        /* <DEDUP_REMOVED lines=336> */
[----:B------:R-:W-:Y:S01]  /*89e0*/  UMOV UR47, 0x40000040 ;  /* 0x40000040002f7882 */ /* 0x000fe20000000000 */
        /* <DEDUP_REMOVED lines=16> */
.L_x_192:
[----:B------:R-:W-:Y:S02]  /*8af0*/  R2UR UR10, R4 ;  /* 0x00000000040a72ca */ /* 0x000fe400000e0000 */
[----:B------:R-:W-:-:S11]  /*8b00*/  SHF.L.U32 R0, R11, 0x1f, RZ ;  /* 0x0000001f0b007819 */ /* 0x000fd600000006ff */
[----:B------:R-:W-:-:S09]  /*8b10*/  ULEA UR10, UR6, UR10, 0x3 ;  /* 0x0000000a060a7291 */ /* 0x000fd2000f8e183f */
[----:B------:R0:W1:Y:S01]  /*8b20*/  SYNCS.PHASECHK.TRANS64.TRYWAIT P2, [UR10+0x36850], R0 ;  /* 0x03685000ff0075a7 */ /* 0x000062000804014a */
[----:B------:R-:W-:Y:S05]  /*8b30*/  @!P0 BRA `(.L_x_193) ;  /* 0x0000000000048947 */ /* 0x000fea0003800000 */
[----:B------:R-:W-:Y:S01]  /*8b40*/  BPT.TRAP 0x1 ;  /* 0x000000040000795c */ /* 0x000fe20000300000 */
.L_x_193:
[----:B-1----:R-:W-:Y:S05]  /*8b50*/  @P2 BRA `(.L_x_194) ;  /* 0x0000000000082947 */ /* 0x002fea0003800000 */
[----:B------:R-:W1:Y:S02]  /*8b60*/  SYNCS.PHASECHK.TRANS64.TRYWAIT P2, [UR10+0x36850], R0 ;  /* 0x03685000ff0075a7 */ /* 0x000e64000804014a */
[----:B-1----:R-:W-:Y:S05]  /*8b70*/  @!P2 BRA `(.L_x_195) ;  /* 0x000000d000e0a947 */ /* 0x002fea0003800000 */
.L_x_194:
[----:B------:R-:W-:Y:S01]  /*8b80*/  R2UR UR7, R4 ;  /* 0x00000000040772ca */ /* 0x000fe200000e0000 */
[----:B------:R-:W-:Y:S01]  /*8b90*/  WARPGROUP.ARRIVE ;  /* 0x00000000000079c5 */ /* 0x000fe20000000000 */
[----:B01----:R-:W-:Y:S01]  /*8ba0*/  FMNMX.FTZ R0, R168, R10, !PT ;  /* 0x0000000aa8007209 */ /* 0x003fe20007810000 */
[----:B------:R-:W-:Y:S01]  /*8bb0*/  ULDC UR14, c[0x0][0x988] ;  /* 0x00026200000e7ab9 */ /* 0x000fe20000000800 */
[----:B------:R-:W-:Y:S01]  /*8bc0*/  R2UR UR15, R18 ;  /* 0x00000000120f72ca */ /* 0x000fe200000e0000 */
[----:B------:R-:W-:Y:S01]  /*8bd0*/  VOTEU.ALL UP0, P1 ;  /* 0x00000000003f7886 */ /* 0x000fe20000800000 */
[----:B------:R-:W-:-:S04]  /*8be0*/  FMNMX.FTZ R3, R169, R0, !PT ;  /* 0x00000000a9037209 */ /* 0x000fc80007810000 */
[----:B------:R-:W-:Y:S01]  /*8bf0*/  FMNMX.FTZ R0, R172, R3, !PT ;  /* 0x00000003ac007209 */ /* 0x000fe20007810000 */
[----:B------:R-:W-:Y:S02]  /*8c00*/  @!UP0 UIADD3 UR60, UR60, 0x36840, URZ ;  /* 0x000368403c3c8890 */ /* 0x000fe4000fffe03f */
[----:B------:R-:W-:Y:S01]  /*8c10*/  UIADD3 UR7, UR7, 0x400, URZ ;  /* 0x0000040007077890 */ /* 0x000fe2000fffe03f */
[----:B------:R-:W-:Y:S01]  /*8c20*/  FMNMX.FTZ R3, R173, R0, !PT ;  /* 0x00000000ad037209 */ /* 0x000fe20007810000 */
[----:B------:R-:W-:Y:S02]  /*8c30*/  @!UP0 UIADD3 UR10, UR10, 0x36860, URZ ;  /* 0x000368600a0a8890 */ /* 0x000fe4000fffe03f */
[----:B------:R-:W-:Y:S01]  /*8c40*/  USHF.R.U32.HI UR7, URZ, 0x4, UR7 ;  /* 0x000000043f077899 */ /* 0x000fe20008011607 */
[----:B------:R-:W-:Y:S01]  /*8c50*/  FMNMX.FTZ R0, R160, R3, !PT ;  /* 0x00000003a0007209 */ /* 0x000fe20007810000 */
[----:B------:R-:W-:Y:S02]  /*8c60*/  @!UP0 UPRMT UR60, URZ, 0x654, UR60 ;  /* 0x000006543f3c8896 */ /* 0x000fe4000800003c */
[----:B------:R-:W-:Y:S01]  /*8c70*/  ULOP3.LUT UR7, UR7, 0x3fff, URZ, 0xc0, !UPT ;  /* 0x00003fff07077892 */ /* 0x000fe2000f8ec03f */
[----:B------:R-:W-:Y:S01]  /*8c80*/  FMNMX.FTZ R3, R161, R0, !PT ;  /* 0x00000000a1037209 */ /* 0x000fe20007810000 */
[----:B------:R-:W-:-:S02]  /*8c90*/  @!UP0 UPRMT UR10, URZ, 0x654, UR10 ;  /* 0x000006543f0a8896 */ /* 0x000fc4000800000a */
[----:B------:R-:W-:Y:S01]  /*8ca0*/  ULOP3.LUT UR7, UR7, 0x3800000, URZ, 0xfc, !UPT ;  /* 0x0380000007077892 */ /* 0x000fe2000f8efc3f */
[----:B------:R-:W-:Y:S01]  /*8cb0*/  FMNMX.FTZ R0, R164, R3, !PT ;  /* 0x00000003a4007209 */ /* 0x000fe20007810000 */
[----:B------:R-:W-:Y:S02]  /*8cc0*/  UISETP.GT.AND UP0, UPT, UR61, UR15, UPT ;  /* 0x0000000f3d00728c */ /* 0x000fe4000bf04270 */
[----:B------:R-:W-:Y:S01]  /*8cd0*/  UIMAD UR11, UR6, 0xa80, UR7 ;  /* 0x00000a80060b78a4 */ /* 0x000fe2000f8e0207 */
[----:B------:R-:W-:Y:S01]  /*8ce0*/  FMNMX.FTZ R3, R165, R0, !PT ;  /* 0x00000000a5037209 */ /* 0x000fe20007810000 */
[----:B------:R-:W-:Y:S01]  /*8cf0*/  UIADD3 UR61, UR61, -0x1, URZ ;  /* 0xffffffff3d3d7890 */ /* 0x000fe2000fffe03f */
[----:B------:R-:W-:Y:S02]  /*8d00*/  UMOV UR7, 0x40000040 ;  /* 0x4000004000077882 */ /* 0x000fe40000000000 */
[----:B------:R-:W-:Y:S02]  /*8d10*/  FMNMX.FTZ R0, R152, R3, !PT ;  /* 0x0000000398007209 */ /* 0x000fe40007810000 */
[----:B------:R-:W-:Y:S01]  /*8d20*/  UMOV UR6, UR11 ;  /* 0x0000000b00067c82 */ /* 0x000fe20008000000 */
[----:B------:R-:W-:Y:S01]  /*8d30*/  PLOP3.LUT P2, PT, PT, PT, UP0, 0x80, 0x0 ;  /* 0x000000000000781c */ /* 0x000fe20003f4f008 */
[----:B------:R-:W-:Y:S01]  /*8d40*/  HGMMA.64x192x16.F32 R24, R200, gdesc[UR4].tnspB, R24, gsb0 ;  /* 0x42e00004c8187df0 */ /* 0x000fe20008000818 */
[----:B------:R-:W-:Y:S01]  /*8d50*/  UIADD3 UR6, UR11, 0x80, URZ ;  /* 0x000000800b067890 */ /* 0x000fe2000fffe03f */
[----:B------:R-:W-:Y:S01]  /*8d60*/  FMNMX.FTZ R3, R153, R0, !PT ;  /* 0x0000000099037209 */ /* 0x000fe20007810000 */
[----:B------:R-:W-:-:S03]  /*8d70*/  UMOV UR7, 0x40000040 ;  /* 0x4000004000077882 */ /* 0x000fc60000000000 */
        /* <DEDUP_REMOVED lines=19> */
[----:B0-----:R-:W-:Y:S02]  /*8eb0*/  FMNMX.FTZ R11, R2, R3, !PT ;  /* 0x00000003020b7209 */ /* 0x001fe40007810000 */
[----:B------:R-:W-:-:S03]  /*8ec0*/  FMNMX.FTZ R2, R170, R9, !PT ;  /* 0x00000009aa027209 */ /* 0x000fc60007810000 */
[----:B------:R-:W0:Y:S02]  /*8ed0*/  SHFL.BFLY PT, R0, R11, 0x1, 0x1f ;  /* 0x0c201f000b007f89 */ /* 0x000e2400000e0000 */
[----:B0-----:R-:W-:Y:S02]  /*8ee0*/  FMNMX.FTZ R3, R11, R0, !PT ;  /* 0x000000000b037209 */ /* 0x001fe40007810000 */
[----:B------:R-:W-:-:S03]  /*8ef0*/  FMNMX.FTZ R11, R171, R2, !PT ;  /* 0x00000002ab0b7209 */ /* 0x000fc60007810000 */
[----:B------:R-:W-:Y:S01]  /*8f00*/  FADD.FTZ R0, -R3, R10 ;  /* 0x0000000a03007221 */ /* 0x000fe20000010100 */
[----:B------:R-:W-:-:S03]  /*8f10*/  FMNMX.FTZ R2, R174, R11, !PT ;  /* 0x0000000bae027209 */ /* 0x000fc60007810000 */
[----:B------:R-:W-:Y:S01]  /*8f20*/  FMUL.FTZ R7, R0, UR14 ;  /* 0x0000000e00077c20 */ /* 0x000fe20008410000 */
[----:B------:R-:W-:Y:S01]  /*8f30*/  FMNMX.FTZ R11, R175, R2, !PT ;  /* 0x00000002af0b7209 */ /* 0x000fe20007810000 */
[----:B------:R-:W-:-:S03]  /*8f40*/  FMUL.FTZ R0, R3, UR14 ;  /* 0x0000000e03007c20 */ /* 0x000fc60008410000 */
[----:B------:R-:W-:Y:S01]  /*8f50*/  FMNMX.FTZ R2, R162, R11, !PT ;  /* 0x0000000ba2027209 */ /* 0x000fe20007810000 */
[--C-:B------:R-:W-:Y:S01]  /*8f60*/  FFMA.FTZ R21, R169, UR14, -R0.reuse ;  /* 0x0000000ea9157c23 */ /* 0x100fe20008010800 */
[--C-:B------:R-:W-:Y:S01]  /*8f70*/  FFMA.FTZ R12, R157, UR14, -R0.reuse ;  /* 0x0000000e9d0c7c23 */ /* 0x100fe20008010800 */
[--C-:B------:R-:W-:Y:S01]  /*8f80*/  FFMA.FTZ R14, R145, UR14, -R0.reuse ;  /* 0x0000000e910e7c23 */ /* 0x100fe20008010800 */
[----:B------:R-:W-:Y:S01]  /*8f90*/  FMNMX.FTZ R11, R163, R2, !PT ;  /* 0x00000002a30b7209 */ /* 0x000fe20007810000 */
[--C-:B------:R-:W-:Y:S01]  /*8fa0*/  FFMA.FTZ R20, R141, UR14, -R0.reuse ;  /* 0x0000000e8d147c23 */ /* 0x100fe20008010800 */
[--C-:B------:R-:W-:Y:S01]  /*8fb0*/  FFMA.FTZ R129, R129, UR14, -R0.reuse ;  /* 0x0000000e81817c23 */ /* 0x100fe20008010800 */
[----:B------:R-:W-:Y:S01]  /*8fc0*/  MUFU.EX2 R7, R7 ;  /* 0x0000000700077308 */ /* 0x000fe20000000800 */
[----:B------:R-:W-:Y:S01]  /*8fd0*/  FMNMX.FTZ R2, R166, R11, !PT ;  /* 0x0000000ba6027209 */ /* 0x000fe20007810000 */
[----:B------:R-:W-:-:S03]  /*8fe0*/  FFMA.FTZ R11, R161, UR14, -R0 ;  /* 0x0000000ea10b7c23 */ /* 0x000fc60008010800 */
[----:B------:R-:W-:-:S03]  /*8ff0*/  FMNMX.FTZ R13, R167, R2, !PT ;  /* 0x00000002a70d7209 */ /* 0x000fc60007810000 */
[----:B------:R-:W-:Y:S01]  /*9000*/  MUFU.EX2 R21, R21 ;  /* 0x0000001500157308 */ /* 0x000fe20000000800 */
[----:B------:R-:W-:-:S04]  /*9010*/  FMNMX.FTZ R2, R154, R13, !PT ;  /* 0x0000000d9a027209 */ /* 0x000fc80007810000 */
[----:B------:R-:W-:-:S03]  /*9020*/  FMNMX.FTZ R13, R155, R2, !PT ;  /* 0x000000029b0d7209 */ /* 0x000fc60007810000 */
        /* <DEDUP_REMOVED lines=14> */
[----:B------:R-:W-:Y:S01]  /*9110*/  FMNMX.FTZ R2, R142, R15, !PT ;  /* 0x0000000f8e027209 */ /* 0x000fe20007810000 */
[----:B------:R-:W-:Y:S02]  /*9120*/  WARPGROUP.DEPBAR.LE gsb0, 0x0 ;  /* 0x00008000000079c5 */ /* 0x000fe40000010000 */
[----:B------:R-:W-:Y:S01]  /*9130*/  WARPGROUP.ARRIVE ;  /* 0x00000000000079c5 */ /* 0x000fe20000000000 */
[----:B------:R-:W-:Y:S01]  /*9140*/  FMNMX.FTZ R15, R143, R2, !PT ;  /* 0x000000028f0f7209 */ /* 0x000fe20007810000 */
[--C-:B------:R-:W-:Y:S01]  /*9150*/  FFMA.FTZ R200, R168, UR14, -R0.reuse ;  /* 0x0000000ea8c87c23 */ /* 0x100fe20008010800 */
[--C-:B------:R-:W-:Y:S01]  /*9160*/  FFMA.FTZ R202, R172, UR14, -R0.reuse ;  /* 0x0000000eacca7c23 */ /* 0x100fe20008010800 */
[----:B------:R-:W-:Y:S01]  /*9170*/  FFMA.FTZ R168, R173, UR14, -R0 ;  /* 0x0000000eada87c23 */ /* 0x000fe20008010800 */
[----:B------:R-:W-:Y:S01]  /*9180*/  FMNMX.FTZ R2, R130, R15, !PT ;  /* 0x0000000f82027209 */ /* 0x000fe20007810000 */
[----:B------:R-:W-:Y:S01]  /*9190*/  HGMMA.64x192x16.F32 R24, R196, gdesc[UR4].tnspB, R24, gsb0 ;  /* 0x42e00004c4187df0 */ /* 0x000fe20008000818 */
[----:B------:R-:W-:Y:S01]  /*91a0*/  UIADD3 UR6, UR11, 0x100, URZ ;  /* 0x000001000b067890 */ /* 0x000fe2000fffe03f */
[----:B------:R-:W0:Y:S01]  /*91b0*/  MUFU.EX2 R200, R200 ;  /* 0x000000c800c87308 */ /* 0x000e220000000800 */
[----:B------:R-:W-:Y:S01]  /*91c0*/  UMOV UR7, 0x40000040 ;  /* 0x4000004000077882 */ /* 0x000fe20000000000 */
[----:B------:R-:W-:-:S04]  /*91d0*/  FMNMX.FTZ R15, R131, R2, !PT ;  /* 0x00000002830f7209 */ /* 0x000fc80007810000 */
[----:B------:R-:W-:Y:S02]  /*91e0*/  FMNMX.FTZ R2, R134, R15, !PT ;  /* 0x0000000f86027209 */ /* 0x000fe40007810000 */
[----:B------:R-:W-:Y:S02]  /*91f0*/  MUFU.EX2 R202, R202 ;  /* 0x000000ca00ca7308 */ /* 0x000fe40000000800 */
[----:B------:R-:W-:-:S04]  /*9200*/  FMNMX.FTZ R15, R135, R2, !PT ;  /* 0x00000002870f7209 */ /* 0x000fc80007810000 */
[----:B------:R-:W-:Y:S02]  /*9210*/  FMNMX.FTZ R2, R122, R15, !PT ;  /* 0x0000000f7a027209 */ /* 0x000fe40007810000 */
[----:B------:R-:W-:Y:S02]  /*9220*/  MUFU.EX2 R168, R168 ;  /* 0x000000a800a87308 */ /* 0x000fe40000000800 */
[----:B------:R-:W-:-:S04]  /*9230*/  FMNMX.FTZ R15, R123, R2, !PT ;  /* 0x000000027b0f7209 */ /* 0x000fc80007810000 */
[----:B------:R-:W-:Y:S01]  /*9240*/  FMNMX.FTZ R2, R126, R15, !PT ;  /* 0x0000000f7e027209 */ /* 0x000fe20007810000 */
[----:B------:R-:W-:Y:S01]  /*9250*/  FFMA.FTZ R15, R137, UR14, -R0 ;  /* 0x0000000e890f7c23 */ /* 0x000fe20008010800 */
[----:B------:R-:W-:Y:S02]  /*9260*/  MUFU.EX2 R129, R129 ;  /* 0x0000008100817308 */ /* 0x000fe40000000800 */
[----:B------:R-:W-:-:S05]  /*9270*/  FMNMX.FTZ R2, R127, R2, !PT ;  /* 0x000000027f027209 */ /* 0x000fca0007810000 */
[----:B------:R-:W1:Y:S01]  /*9280*/  SHFL.BFLY PT, R10, R2, 0x2, 0x1f ;  /* 0x0c401f00020a7f89 */ /* 0x000e6200000e0000 */
[----:B------:R-:W-:Y:S01]  /*9290*/  MUFU.EX2 R15, R15 ;  /* 0x0000000f000f7308 */ /* 0x000fe20000000800 */
[----:B-1----:R-:W-:Y:S01]  /*92a0*/  FMNMX.FTZ R2, R2, R10, !PT ;  /* 0x0000000a02027209 */ /* 0x002fe20007810000 */
[--C-:B------:R-:W-:Y:S01]  /*92b0*/  FFMA.FTZ R10, R120, UR14, -R0.reuse ;  /* 0x0000000e780a7c23 */ /* 0x100fe20008010800 */
[--C-:B------:R-:W-:Y:S01]  /*92c0*/  FFMA.FTZ R120, R121, UR14, -R0.reuse ;  /* 0x0000000e79787c23 */ /* 0x100fe20008010800 */
[----:B------:R-:W-:-:S04]  /*92d0*/  FFMA.FTZ R121, R124, UR14, -R0 ;  /* 0x0000000e7c797c23 */ /* 0x000fc80008010800 */
[----:B------:R-:W-:Y:S08]  /*92e0*/  MUFU.EX2 R10, R10 ;  /* 0x0000000a000a7308 */ /* 0x000ff00000000800 */
[----:B------:R-:W-:Y:S08]  /*92f0*/  MUFU.EX2 R120, R120 ;  /* 0x0000007800787308 */ /* 0x000ff00000000800 */
[----:B------:R-:W-:Y:S01]  /*9300*/  MUFU.EX2 R121, R121 ;  /* 0x0000007900797308 */ /* 0x000fe20000000800 */
[----:B------:R-:W-:-:S02]  /*9310*/  WARPGROUP.DEPBAR.LE gsb0, 0x0 ;  /* 0x00008000000079c5 */ /* 0x000fc40000010000 */
[----:B------:R-:W-:Y:S01]  /*9320*/  WARPGROUP.ARRIVE ;  /* 0x00000000000079c5 */ /* 0x000fe20000000000 */
[--C-:B------:R-:W-:Y:S01]  /*9330*/  FFMA.FTZ R196, R160, UR14, -R0.reuse ;  /* 0x0000000ea0c47c23 */ /* 0x100fe20008010800 */
[----:B------:R-:W-:-:S04]  /*9340*/  FFMA.FTZ R198, R164, UR14, -R0 ;  /* 0x0000000ea4c67c23 */ /* 0x000fc80008010800 */
[----:B------:R-:W-:Y:S01]  /*9350*/  HGMMA.64x192x16.F32 R24, R192, gdesc[UR4].tnspB, R24, gsb0 ;  /* 0x42e00004c0187df0 */ /* 0x000fe20008000818 */
[----:B------:R-:W-:Y:S01]  /*9360*/  UIADD3 UR6, UR11, 0x180, URZ ;  /* 0x000001800b067890 */ /* 0x000fe2000fffe03f */
[----:B------:R-:W-:Y:S01]  /*9370*/  MUFU.EX2 R196, R196 ;  /* 0x000000c400c47308 */ /* 0x000fe20000000800 */
[----:B------:R-:W-:-:S07]  /*9380*/  UMOV UR7, 0x40000040 ;  /* 0x4000004000077882 */ /* 0x000fce0000000000 */
[----:B------:R-:W-:Y:S01]  /*9390*/  MUFU.EX2 R198, R198 ;  /* 0x000000c600c67308 */ /* 0x000fe20000000800 */
[----:B------:R-:W-:Y:S02]  /*93a0*/  WARPGROUP.DEPBAR.LE gsb0, 0x0 ;  /* 0x00008000000079c5 */ /* 0x000fe40000010000 */
[----:B------:R-:W-:Y:S01]  /*93b0*/  WARPGROUP.ARRIVE ;  /* 0x00000000000079c5 */ /* 0x000fe20000000000 */
[--C-:B------:R-:W-:Y:S01]  /*93c0*/  FFMA.FTZ R192, R152, UR14, -R0.reuse ;  /* 0x0000000e98c07c23 */ /* 0x100fe20008010800 */
[--C-:B------:R-:W-:Y:S01]  /*93d0*/  FFMA.FTZ R152, R153, UR14, -R0.reuse ;  /* 0x0000000e99987c23 */ /* 0x100fe20008010800 */
[----:B------:R-:W-:-:S04]  /*93e0*/  FFMA.FTZ R194, R156, UR14, -R0 ;  /* 0x0000000e9cc27c23 */ /* 0x000fc80008010800 */
[----:B------:R-:W-:Y:S01]  /*93f0*/  HGMMA.64x192x16.F32 R24, R188, gdesc[UR4].tnspB, R24, gsb0 ;  /* 0x42e00004bc187df0 */ /* 0x000fe20008000818 */
[----:B------:R-:W-:Y:S01]  /*9400*/  UIADD3 UR6, UR11, 0x200, URZ ;  /* 0x000002000b067890 */ /* 0x000fe2000fffe03f */
[----:B------:R-:W-:Y:S01]  /*9410*/  MUFU.EX2 R192, R192 ;  /* 0x000000c000c07308 */ /* 0x000fe20000000800 */
[----:B------:R-:W-:-:S07]  /*9420*/  UMOV UR7, 0x40000040 ;  /* 0x4000004000077882 */ /* 0x000fce0000000000 */
[----:B------:R-:W-:Y:S08]  /*9430*/  MUFU.EX2 R152, R152 ;  /* 0x0000009800987308 */ /* 0x000ff00000000800 */
[----:B------:R-:W-:Y:S01]  /*9440*/  MUFU.EX2 R194, R194 ;  /* 0x000000c200c27308 */ /* 0x000fe20000000800 */
[----:B------:R-:W-:Y:S02]  /*9450*/  WARPGROUP.DEPBAR.LE gsb0, 0x0 ;  /* 0x00008000000079c5 */ /* 0x000fe40000010000 */
[----:B------:R-:W-:Y:S01]  /*9460*/  WARPGROUP.ARRIVE ;  /* 0x00000000000079c5 */ /* 0x000fe20000000000 */
[--C-:B------:R-:W-:Y:S01]  /*9470*/  FFMA.FTZ R188, R144, UR14, -R0.reuse ;  /* 0x0000000e90bc7c23 */ /* 0x100fe20008010800 */
[--C-:B------:R-:W-:Y:S01]  /*9480*/  FFMA.FTZ R190, R148, UR14, -R0.reuse ;  /* 0x0000000e94be7c23 */ /* 0x100fe20008010800 */
[----:B------:R-:W-:-:S03]  /*9490*/  FFMA.FTZ R144, R149, UR14, -R0 ;  /* 0x0000000e95907c23 */ /* 0x000fc60008010800 */
        /* <DEDUP_REMOVED lines=9> */
[----:B------:R-:W-:Y:S01]  /*9530*/  FFMA.FTZ R186, R140, UR14, -R0 ;  /* 0x0000000e8cba7c23 */ /* 0x000fe20008010800 */
[----:B------:R-:W1:Y:S03]  /*9540*/  SHFL.BFLY PT, R136, R2, 0x1, 0x1f ;  /* 0x0c201f0002887f89 */ /* 0x000e6600000e0000 */
[----:B------:R-:W-:Y:S01]  /*9550*/  HGMMA.64x192x16.F32 R24, R180, gdesc[UR4].tnspB, R24, gsb0 ;  /* 0x42e00004b4187df0 */ /* 0x000fe20008000818 */
[----:B------:R-:W-:Y:S01]  /*9560*/  UIADD3 UR6, UR11, 0x300, URZ ;  /* 0x000003000b067890 */ /* 0x000fe2000fffe03f */
[----:B------:R-:W-:Y:S01]  /*9570*/  MUFU.EX2 R184, R184 ;  /* 0x000000b800b87308 */ /* 0x000fe20000000800 */
[----:B------:R-:W-:-:S07]  /*9580*/  UMOV UR7, 0x40000040 ;  /* 0x4000004000077882 */ /* 0x000fce0000000000 */
[----:B------:R-:W-:Y:S01]  /*9590*/  MUFU.EX2 R186, R186 ;  /* 0x000000ba00ba7308 */ /* 0x000fe20000000800 */
[----:B-1----:R-:W-:-:S05]  /*95a0*/  FMNMX.FTZ R2, R2, R136, !PT ;  /* 0x0000008802027209 */ /* 0x002fca0007810000 */
[----:B------:R-:W-:-:S04]  /*95b0*/  FMUL.FTZ R124, R2, UR14 ;  /* 0x0000000e027c7c20 */ /* 0x000fc80008410000 */
[--C-:B------:R-:W-:Y:S01]  /*95c0*/  FFMA.FTZ R201, R170, UR14, -R124.reuse ;  /* 0x0000000eaac97c23 */ /* 0x100fe2000801087c */
[--C-:B------:R-:W-:Y:S01]  /*95d0*/  FFMA.FTZ R203, R174, UR14, -R124.reuse ;  /* 0x0000000eaecb7c23 */ /* 0x100fe2000801087c */
[--C-:B------:R-:W-:Y:S01]  /*95e0*/  FFMA.FTZ R175, R175, UR14, -R124.reuse ;  /* 0x0000000eafaf7c23 */ /* 0x100fe2000801087c */
[--C-:B------:R-:W-:Y:S01]  /*95f0*/  FFMA.FTZ R197, R162, UR14, -R124.reuse ;  /* 0x0000000ea2c57c23 */ /* 0x100fe2000801087c */
[--C-:B------:R-:W-:Y:S01]  /*9600*/  FFMA.FTZ R189, R146, UR14, -R124.reuse ;  /* 0x0000000e92bd7c23 */ /* 0x100fe2000801087c */
[----:B------:R-:W-:Y:S01]  /*9610*/  FFMA.FTZ R187, R142, UR14, -R124 ;  /* 0x0000000e8ebb7c23 */ /* 0x000fe2000801087c */
[----:B------:R-:W-:Y:S01]  /*9620*/  MUFU.EX2 R201, R201 ;  /* 0x000000c900c97308 */ /* 0x000fe20000000800 */
[----:B0-----:R-:W-:Y:S01]  /*9630*/  FFMA.FTZ R146, R7, R6, R200 ;  /* 0x0000000607927223 */ /* 0x001fe200000100c8 */
[--C-:B------:R-:W-:Y:S01]  /*9640*/  FFMA.FTZ R199, R166, UR14, -R124.reuse ;  /* 0x0000000ea6c77c23 */ /* 0x100fe2000801087c */
[--C-:B------:R-:W-:Y:S01]  /*9650*/  FFMA.FTZ R136, R167, UR14, -R124.reuse ;  /* 0x0000000ea7887c23 */ /* 0x100fe2000801087c */
[--C-:B------:R-:W-:Y:S01]  /*9660*/  FFMA.FTZ R6, R143, UR14, -R124.reuse ;  /* 0x0000000e8f067c23 */ /* 0x100fe2000801087c */
[--C-:B------:R-:W-:Y:S01]  /*9670*/  FFMA.FTZ R193, R154, UR14, -R124.reuse ;  /* 0x0000000e9ac17c23 */ /* 0x100fe2000801087c */
[--C-:B------:R-:W-:Y:S01]  /*9680*/  FFMA.FTZ R137, R155, UR14, -R124.reuse ;  /* 0x0000000e9b897c23 */ /* 0x100fe2000801087c */
[--C-:B------:R-:W-:Y:S01]  /*9690*/  FFMA.FTZ R195, R158, UR14, -R124.reuse ;  /* 0x0000000e9ec37c23 */ /* 0x100fe2000801087c */
[----:B------:R-:W-:Y:S01]  /*96a0*/  MUFU.EX2 R203, R203 ;  /* 0x000000cb00cb7308 */ /* 0x000fe20000000800 */
[--C-:B------:R-:W-:Y:S01]  /*96b0*/  FFMA.FTZ R140, R159, UR14, -R124.reuse ;  /* 0x0000000e9f8c7c23 */ /* 0x100fe2000801087c */
[----:B------:R-:W-:Y:S01]  /*96c0*/  F2FP.F16.F32.PACK_AB R200, R21, R200 ;  /* 0x000000c815c8723e */ /* 0x000fe200000000ff */
[--C-:B------:R-:W-:Y:S01]  /*96d0*/  FFMA.FTZ R141, R147, UR14, -R124.reuse ;  /* 0x0000000e938d7c23 */ /* 0x100fe2000801087c */
[--C-:B------:R-:W-:Y:S01]  /*96e0*/  FFMA.FTZ R191, R150, UR14, -R124.reuse ;  /* 0x0000000e96bf7c23 */ /* 0x100fe2000801087c */
[--C-:B------:R-:W-:Y:S01]  /*96f0*/  FFMA.FTZ R151, R151, UR14, -R124.reuse ;  /* 0x0000000e97977c23 */ /* 0x100fe2000801087c */
[--C-:B------:R-:W-:Y:S01]  /*9700*/  FFMA.FTZ R185, R138, UR14, -R124.reuse ;  /* 0x0000000e8ab97c23 */ /* 0x100fe2000801087c */
[--C-:B------:R-:W-:Y:S01]  /*9710*/  FFMA.FTZ R139, R139, UR14, -R124.reuse ;  /* 0x0000000e8b8b7c23 */ /* 0x100fe2000801087c */
[----:B------:R-:W-:Y:S01]  /*9720*/  MUFU.EX2 R197, R197 ;  /* 0x000000c500c57308 */ /* 0x000fe20000000800 */
[--C-:B------:R-:W-:Y:S01]  /*9730*/  FFMA.FTZ R130, R130, UR14, -R124.reuse ;  /* 0x0000000e82827c23 */ /* 0x100fe2000801087c */
[--C-:B------:R-:W-:Y:S01]  /*9740*/  FFMA.FTZ R131, R131, UR14, -R124.reuse ;  /* 0x0000000e83837c23 */ /* 0x100fe2000801087c */
[--C-:B------:R-:W-:Y:S01]  /*9750*/  FFMA.FTZ R134, R134, UR14, -R124.reuse ;  /* 0x0000000e86867c23 */ /* 0x100fe2000801087c */
[--C-:B------:R-:W-:Y:S01]  /*9760*/  FFMA.FTZ R135, R135, UR14, -R124.reuse ;  /* 0x0000000e87877c23 */ /* 0x100fe2000801087c */
[--C-:B------:R-:W-:Y:S01]  /*9770*/  FFMA.FTZ R122, R122, UR14, -R124.reuse ;  /* 0x0000000e7a7a7c23 */ /* 0x100fe2000801087c */
[--C-:B------:R-:W-:Y:S01]  /*9780*/  FFMA.FTZ R123, R123, UR14, -R124.reuse ;  /* 0x0000000e7b7b7c23 */ /* 0x100fe2000801087c */
[----:B------:R-:W-:Y:S01]  /*9790*/  FFMA.FTZ R126, R126, UR14, -R124 ;  /* 0x0000000e7e7e7c23 */ /* 0x000fe2000801087c */
        /* <DEDUP_REMOVED lines=17> */
[----:B------:R-:W-:Y:S08]  /*98b0*/  MUFU.EX2 R122, R122 ;  /* 0x0000007a007a7308 */ /* 0x000ff00000000800 */
[----:B------:R-:W-:Y:S01]  /*98c0*/  MUFU.EX2 R123, R123 ;  /* 0x0000007b007b7308 */ /* 0x000fe20000000800 */
[----:B------:R-:W-:-:S02]  /*98d0*/  WARPGROUP.DEPBAR.LE gsb0, 0x0 ;  /* 0x00008000000079c5 */ /* 0x000fc40000010000 */
[----:B------:R-:W-:Y:S01]  /*98e0*/  WARPGROUP.ARRIVE ;  /* 0x00000000000079c5 */ /* 0x000fe20000000000 */
[--C-:B------:R-:W-:Y:S01]  /*98f0*/  FFMA.FTZ R180, R128, UR14, -R0.reuse ;  /* 0x0000000e80b47c23 */ /* 0x100fe20008010800 */
[--C-:B------:R-:W-:Y:S01]  /*9900*/  FFMA.FTZ R182, R132, UR14, -R0.reuse ;  /* 0x0000000e84b67c23 */ /* 0x100fe20008010800 */
[--C-:B------:R-:W-:Y:S01]  /*9910*/  FFMA.FTZ R128, R133, UR14, -R0.reuse ;  /* 0x0000000e85807c23 */ /* 0x100fe20008010800 */
[----:B------:R-:W-:Y:S01]  /*9920*/  FFMA.FTZ R132, R125, UR14, -R0 ;  /* 0x0000000e7d847c23 */ /* 0x000fe20008010800 */
[----:B------:R-:W-:Y:S01]  /*9930*/  FADD.FTZ R0, -R2, R9 ;  /* 0x0000000902007221 */ /* 0x000fe20000010100 */
[----:B------:R-:W-:Y:S01]  /*9940*/  HGMMA.64x192x16.F32 R24, R176, gdesc[UR4].tnspB, R24, gsb0 ;  /* 0x42e00004b0187df0 */ /* 0x000fe20008000818 */
[--C-:B------:R-:W-:Y:S01]  /*9950*/  FFMA.FTZ R125, R171, UR14, -R124.reuse ;  /* 0x0000000eab7d7c23 */ /* 0x100fe2000801087c */
[----:B------:R-:W-:Y:S01]  /*9960*/  MUFU.EX2 R9, R132 ;  /* 0x0000008400097308 */ /* 0x000fe20000000800 */
[----:B------:R-:W-:Y:S01]  /*9970*/  FMUL.FTZ R0, R0, UR14 ;  /* 0x0000000e00007c20 */ /* 0x000fe20008410000 */
[--C-:B------:R-:W-:Y:S01]  /*9980*/  FFMA.FTZ R133, R163, UR14, -R124.reuse ;  /* 0x0000000ea3857c23 */ /* 0x100fe2000801087c */
[----:B------:R-:W-:Y:S01]  /*9990*/  FFMA.FTZ R124, R127, UR14, -R124 ;  /* 0x0000000e7f7c7c23 */ /* 0x000fe2000801087c */
[----:B------:R-:W-:-:S02]  /*99a0*/  R2UR UR6, R16 ;  /* 0x00000000100672ca */ /* 0x000fc400000e0000 */
[----:B0-----:R-:W-:Y:S02]  /*99b0*/  F2FP.F16.F32.PACK_AB R181, R131, R130 ;  /* 0x0000008283b5723e */ /* 0x001fe400000000ff */
[----:B------:R-:W0:Y:S01]  /*99c0*/  MUFU.EX2 R0, R0 ;  /* 0x0000000000007308 */ /* 0x000e220000000800 */
[----:B-1----:R-:W-:-:S07]  /*99d0*/  F2FP.F16.F32.PACK_AB R183, R135, R134 ;  /* 0x0000008687b7723e */ /* 0x002fce00000000ff */
[----:B------:R-:W1:Y:S08]  /*99e0*/  MUFU.EX2 R125, R125 ;  /* 0x0000007d007d7308 */ /* 0x000e700000000800 */
[----:B------:R-:W2:Y:S01]  /*99f0*/  MUFU.EX2 R132, R175 ;  /* 0x000000af00847308 */ /* 0x000ea20000000800 */
[----:B0-----:R-:W-:Y:S01]  /*9a00*/  FFMA.FTZ R142, R0, R5, R201 ;  /* 0x00000005008e7223 */ /* 0x001fe200000100c9 */
[----:B------:R-:W-:-:S04]  /*9a10*/  FADD.FTZ R5, R21, R146 ;  /* 0x0000009215057221 */ /* 0x000fc80000010000 */
[----:B------:R-:W-:Y:S01]  /*9a20*/  FADD.FTZ R5, R202, R5 ;  /* 0x00000005ca057221 */ /* 0x000fe20000010000 */
[C---:B------:R-:W-:Y:S01]  /*9a30*/  F2FP.F16.F32.PACK_AB R202, R168.reuse, R202 ;  /* 0x000000caa8ca723e */ /* 0x040fe200000000ff */
[----:B------:R-:W0:Y:S01]  /*9a40*/  MUFU.EX2 R133, R133 ;  /* 0x0000008500857308 */ /* 0x000e220000000800 */
[C---:B-1----:R-:W-:Y:S01]  /*9a50*/  FADD.FTZ R142, R125.reuse, R142 ;  /* 0x0000008e7d8e7221 */ /* 0x042fe20000010000 */
[----:B------:R-:W-:Y:S01]  /*9a60*/  FADD.FTZ R145, R168, R5 ;  /* 0x00000005a8917221 */ /* 0x000fe20000010000 */
[----:B------:R-:W-:Y:S02]  /*9a70*/  F2FP.F16.F32.PACK_AB R201, R125, R201 ;  /* 0x000000c97dc9723e */ /* 0x000fe400000000ff */
[----:B------:R-:W-:Y:S01]  /*9a80*/  FADD.FTZ R143, R203, R142 ;  /* 0x0000008ecb8f7221 */ /* 0x000fe20000010000 */
[----:B------:R-:W-:Y:S01]  /*9a90*/  FADD.FTZ R146, R196, R145 ;  /* 0x00000091c4927221 */ /* 0x000fe20000010000 */
[C---:B------:R-:W-:Y:S01]  /*9aa0*/  F2FP.F16.F32.PACK_AB R196, R11.reuse, R196 ;  /* 0x000000c40bc4723e */ /* 0x040fe200000000ff */
[----:B------:R-:W1:Y:S01]  /*9ab0*/  MUFU.EX2 R5, R139 ;  /* 0x0000008b00057308 */ /* 0x000e620000000800 */
[C---:B--2---:R-:W-:Y:S01]  /*9ac0*/  FADD.FTZ R142, R132.reuse, R143 ;  /* 0x0000008f848e7221 */ /* 0x044fe20000010000 */
[----:B------:R-:W-:Y:S01]  /*9ad0*/  FADD.FTZ R143, R11, R146 ;  /* 0x000000920b8f7221 */ /* 0x000fe20000010000 */
[----:B------:R-:W-:-:S02]  /*9ae0*/  F2FP.F16.F32.PACK_AB R203, R132, R203 ;  /* 0x000000cb84cb723e */ /* 0x000fc400000000ff */
[----:B------:R-:W-:Y:S01]  /*9af0*/  FADD.FTZ R142, R197, R142 ;  /* 0x0000008ec58e7221 */ /* 0x000fe20000010000 */
[----:B------:R-:W-:Y:S01]  /*9b00*/  FADD.FTZ R146, R198, R143 ;  /* 0x0000008fc6927221 */ /* 0x000fe20000010000 */
[----:B------:R-:W-:Y:S01]  /*9b10*/  F2FP.F16.F32.PACK_AB R198, R13, R198 ;  /* 0x000000c60dc6723e */ /* 0x000fe200000000ff */
[----:B------:R-:W2:Y:S01]  /*9b20*/  MUFU.EX2 R180, R180 ;  /* 0x000000b400b47308 */ /* 0x000ea20000000800 */
[----:B0-----:R-:W-:Y:S01]  /*9b30*/  FADD.FTZ R142, R133, R142 ;  /* 0x0000008e858e7221 */ /* 0x001fe20000010000 */
[----:B------:R-:W-:Y:S01]  /*9b40*/  FADD.FTZ R127, R13, R146 ;  /* 0x000000920d7f7221 */ /* 0x000fe20000010000 */
[----:B------:R-:W-:Y:S02]  /*9b50*/  F2FP.F16.F32.PACK_AB R197, R133, R197 ;  /* 0x000000c585c5723e */ /* 0x000fe400000000ff */
[----:B------:R-:W-:Y:S01]  /*9b60*/  FADD.FTZ R21, R199, R142 ;  /* 0x0000008ec7157221 */ /* 0x000fe20000010000 */
[----:B------:R-:W-:Y:S01]  /*9b70*/  FADD.FTZ R127, R192, R127 ;  /* 0x0000007fc07f7221 */ /* 0x000fe20000010000 */
[C---:B------:R-:W-:Y:S01]  /*9b80*/  F2FP.F16.F32.PACK_AB R199, R136.reuse, R199 ;  /* 0x000000c788c7723e */ /* 0x040fe200000000ff */
[----:B------:R-:W0:Y:S01]  /*9b90*/  MUFU.EX2 R182, R182 ;  /* 0x000000b600b67308 */ /* 0x000e220000000800 */
[----:B------:R-:W-:Y:S01]  /*9ba0*/  FADD.FTZ R142, R136, R21 ;  /* 0x00000015888e7221 */ /* 0x000fe20000010000 */
[C---:B------:R-:W-:Y:S01]  /*9bb0*/  FADD.FTZ R127, R152.reuse, R127 ;  /* 0x0000007f987f7221 */ /* 0x040fe20000010000 */
[----:B------:R-:W-:-:S02]  /*9bc0*/  F2FP.F16.F32.PACK_AB R192, R152, R192 ;  /* 0x000000c098c0723e */ /* 0x000fc400000000ff */
[----:B------:R-:W-:Y:S01]  /*9bd0*/  FADD.FTZ R142, R193, R142 ;  /* 0x0000008ec18e7221 */ /* 0x000fe20000010000 */
[----:B------:R-:W-:Y:S01]  /*9be0*/  FADD.FTZ R127, R194, R127 ;  /* 0x0000007fc27f7221 */ /* 0x000fe20000010000 */
[C---:B------:R-:W-:Y:S01]  /*9bf0*/  F2FP.F16.F32.PACK_AB R194, R12.reuse, R194 ;  /* 0x000000c20cc2723e */ /* 0x040fe200000000ff */
[----:B------:R-:W3:Y:S01]  /*9c00*/  MUFU.EX2 R128, R128 ;  /* 0x0000008000807308 */ /* 0x000ee20000000800 */
[C---:B------:R-:W-:Y:S01]  /*9c10*/  FADD.FTZ R142, R137.reuse, R142 ;  /* 0x0000008e898e7221 */ /* 0x040fe20000010000 */
[----:B------:R-:W-:Y:S01]  /*9c20*/  FADD.FTZ R127, R12, R127 ;  /* 0x0000007f0c7f7221 */ /* 0x000fe20000010000 */
[----:B------:R-:W-:Y:S02]  /*9c30*/  F2FP.F16.F32.PACK_AB R193, R137, R193 ;  /* 0x000000c189c1723e */ /* 0x000fe400000000ff */
[----:B------:R-:W-:Y:S01]  /*9c40*/  FADD.FTZ R11, R195, R142 ;  /* 0x0000008ec30b7221 */ /* 0x000fe20000010000 */
[----:B------:R-:W-:Y:S01]  /*9c50*/  FADD.FTZ R127, R188, R127 ;  /* 0x0000007fbc7f7221 */ /* 0x000fe20000010000 */
[----:B------:R-:W-:Y:S01]  /*9c60*/  F2FP.F16.F32.PACK_AB R188, R14, R188 ;  /* 0x000000bc0ebc723e */ /* 0x000fe200000000ff */
[----:B------:R-:W4:Y:S01]  /*9c70*/  MUFU.EX2 R126, R126 ;  /* 0x0000007e007e7308 */ /* 0x000f220000000800 */
[----:B------:R-:W-:Y:S01]  /*9c80*/  FADD.FTZ R132, R140, R11 ;  /* 0x0000000b8c847221 */ /* 0x000fe20000010000 */
[----:B------:R-:W-:Y:S01]  /*9c90*/  FADD.FTZ R127, R14, R127 ;  /* 0x0000007f0e7f7221 */ /* 0x000fe20000010000 */
[----:B------:R-:W-:-:S02]  /*9ca0*/  F2FP.F16.F32.PACK_AB R195, R140, R195 ;  /* 0x000000c38cc3723e */ /* 0x000fc400000000ff */
[----:B------:R-:W-:Y:S01]  /*9cb0*/  FADD.FTZ R132, R189, R132 ;  /* 0x00000084bd847221 */ /* 0x000fe20000010000 */
[----:B------:R-:W-:Y:S01]  /*9cc0*/  FADD.FTZ R127, R190, R127 ;  /* 0x0000007fbe7f7221 */ /* 0x000fe20000010000 */
[C---:B------:R-:W-:Y:S01]  /*9cd0*/  F2FP.F16.F32.PACK_AB R189, R141.reuse, R189 ;  /* 0x000000bd8dbd723e */ /* 0x040fe200000000ff */
[----:B------:R-:W5:Y:S01]  /*9ce0*/  MUFU.EX2 R124, R124 ;  /* 0x0000007c007c7308 */ /* 0x000f620000000800 */
[----:B------:R-:W-:Y:S01]  /*9cf0*/  FADD.FTZ R132, R141, R132 ;  /* 0x000000848d847221 */ /* 0x000fe20000010000 */
[C---:B------:R-:W-:Y:S01]  /*9d00*/  FADD.FTZ R127, R144.reuse, R127 ;  /* 0x0000007f907f7221 */ /* 0x040fe20000010000 */
[----:B------:R-:W-:Y:S02]  /*9d10*/  F2FP.F16.F32.PACK_AB R190, R144, R190 ;  /* 0x000000be90be723e */ /* 0x000fe400000000ff */
[----:B------:R-:W-:Y:S01]  /*9d20*/  FADD.FTZ R11, R191, R132 ;  /* 0x00000084bf0b7221 */ /* 0x000fe20000010000 */
[----:B------:R-:W-:Y:S01]  /*9d30*/  FADD.FTZ R14, R184, R127 ;  /* 0x0000007fb80e7221 */ /* 0x000fe20000010000 */
[----:B------:R-:W-:-:S02]  /*9d40*/  F2FP.F16.F32.PACK_AB R191, R138, R191 ;  /* 0x000000bf8abf723e */ /* 0x000fc400000000ff */
[----:B------:R-:W-:Y:S01]  /*9d50*/  FADD.FTZ R12, R138, R11 ;  /* 0x0000000b8a0c7221 */ /* 0x000fe20000010000 */
[C---:B------:R-:W-:Y:S01]  /*9d60*/  FADD.FTZ R11, R15.reuse, R14 ;  /* 0x0000000e0f0b7221 */ /* 0x040fe20000010000 */
[----:B------:R-:W-:Y:S02]  /*9d70*/  F2FP.F16.F32.PACK_AB R184, R15, R184 ;  /* 0x000000b80fb8723e */ /* 0x000fe400000000ff */
[----:B------:R-:W-:Y:S01]  /*9d80*/  FADD.FTZ R12, R185, R12 ;  /* 0x0000000cb90c7221 */ /* 0x000fe20000010000 */
[C---:B-1----:R-:W-:Y:S01]  /*9d90*/  F2FP.F16.F32.PACK_AB R185, R5.reuse, R185 ;  /* 0x000000b905b9723e */ /* 0x042fe200000000ff */
[----:B------:R-:W-:Y:S01]  /*9da0*/  FADD.FTZ R11, R186, R11 ;  /* 0x0000000bba0b7221 */ /* 0x000fe20000010000 */
[C---:B------:R-:W-:Y:S01]  /*9db0*/  F2FP.F16.F32.PACK_AB R186, R20.reuse, R186 ;  /* 0x000000ba14ba723e */ /* 0x040fe200000000ff */
[----:B------:R-:W-:Y:S02]  /*9dc0*/  FADD.FTZ R12, R5, R12 ;  /* 0x0000000c050c7221 */ /* 0x000fe40000010000 */
[----:B------:R-:W-:-:S02]  /*9dd0*/  FADD.FTZ R11, R20, R11 ;  /* 0x0000000b140b7221 */ /* 0x000fc40000010000 */
[----:B------:R-:W-:Y:S01]  /*9de0*/  FADD.FTZ R5, R187, R12 ;  /* 0x0000000cbb057221 */ /* 0x000fe20000010000 */
[----:B------:R-:W-:Y:S01]  /*9df0*/  F2FP.F16.F32.PACK_AB R187, R6, R187 ;  /* 0x000000bb06bb723e */ /* 0x000fe200000000ff */
[----:B--2---:R-:W-:Y:S01]  /*9e00*/  FADD.FTZ R12, R180, R11 ;  /* 0x0000000bb40c7221 */ /* 0x004fe20000010000 */
[----:B------:R-:W-:Y:S01]  /*9e10*/  F2FP.F16.F32.PACK_AB R180, R129, R180 ;  /* 0x000000b481b4723e */ /* 0x000fe200000000ff */
[----:B------:R-:W-:-:S04]  /*9e20*/  FADD.FTZ R5, R6, R5 ;  /* 0x0000000506057221 */ /* 0x000fc80000010000 */
[----:B------:R-:W-:Y:S01]  /*9e30*/  FADD.FTZ R6, R130, R5 ;  /* 0x0000000582067221 */ /* 0x000fe20000010000 */
[----:B------:R-:W-:-:S03]  /*9e40*/  FADD.FTZ R5, R129, R12 ;  /* 0x0000000c81057221 */ /* 0x000fc60000010000 */
[----:B------:R-:W-:Y:S01]  /*9e50*/  FADD.FTZ R11, R131, R6 ;  /* 0x00000006830b7221 */ /* 0x000fe20000010000 */
[----:B0-----:R-:W-:Y:S01]  /*9e60*/  FADD.FTZ R5, R182, R5 ;  /* 0x00000005b6057221 */ /* 0x001fe20000010000 */
[----:B---3--:R-:W-:Y:S02]  /*9e70*/  F2FP.F16.F32.PACK_AB R182, R128, R182 ;  /* 0x000000b680b6723e */ /* 0x008fe400000000ff */
[----:B------:R-:W-:Y:S01]  /*9e80*/  FADD.FTZ R6, R134, R11 ;  /* 0x0000000b86067221 */ /* 0x000fe20000010000 */
[----:B------:R-:W-:-:S03]  /*9e90*/  FADD.FTZ R5, R128, R5 ;  /* 0x0000000580057221 */ /* 0x000fc60000010000 */
[----:B------:R-:W-:Y:S01]  /*9ea0*/  FADD.FTZ R11, R135, R6 ;  /* 0x00000006870b7221 */ /* 0x000fe20000010000 */
[----:B------:R-:W-:-:S03]  /*9eb0*/  FADD.FTZ R5, R10, R5 ;  /* 0x000000050a057221 */ /* 0x000fc60000010000 */
[----:B------:R-:W-:Y:S01]  /*9ec0*/  FADD.FTZ R11, R122, R11 ;  /* 0x0000000b7a0b7221 */ /* 0x000fe20000010000 */
[----:B------:R-:W-:-:S03]  /*9ed0*/  FADD.FTZ R6, R120, R5 ;  /* 0x0000000578067221 */ /* 0x000fc60000010000 */
[----:B------:R-:W-:Y:S01]  /*9ee0*/  FADD.FTZ R11, R123, R11 ;  /* 0x0000000b7b0b7221 */ /* 0x000fe20000010000 */
[----:B------:R-:W-:-:S03]  /*9ef0*/  FADD.FTZ R6, R121, R6 ;  /* 0x0000000679067221 */ /* 0x000fc60000010000 */
[----:B----4-:R-:W-:Y:S01]  /*9f00*/  FADD.FTZ R11, R126, R11 ;  /* 0x0000000b7e0b7221 */ /* 0x010fe20000010000 */
[----:B------:R-:W-:-:S03]  /*9f10*/  FADD.FTZ R6, R9, R6 ;  /* 0x0000000609067221 */ /* 0x000fc60000010000 */
[----:B-----5:R-:W-:Y:S01]  /*9f20*/  FADD.FTZ R5, R124, R11 ;  /* 0x0000000b7c057221 */ /* 0x020fe20000010000 */
[----:B------:R-:W-:Y:S01]  /*9f30*/  IMAD.MOV.U32 R11, RZ, RZ, R17 ;  /* 0x000000ffff0b7224 */ /* 0x000fe200078e0011 */
[----:B------:R-:W-:Y:S02]  /*9f40*/  WARPGROUP.DEPBAR.LE gsb0, 0x0 ;  /* 0x00008000000079c5 */ /* 0x000fe40000010000 */
[----:B------:R-:W-:Y:S01]  /*9f50*/  @!P1 SYNCS.ARRIVE.TRANS64.RED.A1T0 RZ, [UR60], RZ ;  /* 0x000000ffffff99a7 */ /* 0x000fe2000810043c */
[----:B------:R-:W-:Y:S01]  /*9f60*/  F2FP.F16.F32.PACK_AB R176, R120, R10 ;  /* 0x0000000a78b0723e */ /* 0x000fe200000000ff */
[----:B------:R-:W-:Y:S01]  /*9f70*/  IMAD.MOV.U32 R10, RZ, RZ, R3 ;  /* 0x000000ffff0a7224 */ /* 0x000fe200078e0003 */
[----:B------:R-:W-:Y:S01]  /*9f80*/  F2FP.F16.F32.PACK_AB R178, R9, R121 ;  /* 0x0000007909b2723e */ /* 0x000fe200000000ff */
[----:B------:R-:W-:Y:S01]  /*9f90*/  IMAD.MOV.U32 R9, RZ, RZ, R2 ;  /* 0x000000ffff097224 */ /* 0x000fe200078e0002 */
[----:B------:R-:W-:Y:S02]  /*9fa0*/  F2FP.F16.F32.PACK_AB R177, R123, R122 ;  /* 0x0000007a7bb1723e */ /* 0x000fe400000000ff */
[----:B------:R-:W-:Y:S01]  /*9fb0*/  F2FP.F16.F32.PACK_AB R179, R124, R126 ;  /* 0x0000007e7cb3723e */ /* 0x000fe200000000ff */
[----:B------:R-:W-:Y:S01]  /*9fc0*/  @!P1 SYNCS.ARRIVE.TRANS64.RED.A1T0 RZ, [UR10], RZ ;  /* 0x000000ffffff99a7 */ /* 0x000fe2000810040a */
[----:B------:R-:W-:Y:S05]  /*9fd0*/  @P2 BRA `(.L_x_196) ;  /* 0xffffffc000a42947 */ /* 0x000fea000383ffff */
.L_x_187:
        /* <DEDUP_REMOVED lines=99> */
.L_x_197:
[----:B------:R-:W-:Y:S01]  /*a610*/  IMAD R13, R16, 0x8, R4 ;  /* 0x00000008100d7824 */ /* 0x000fe200078e0204 */
[----:B------:R-:W-:-:S04]  /*a620*/  SHF.L.U32 R0, R17, 0x1f, RZ ;  /* 0x0000001f11007819 */ /* 0x000fc800000006ff */
[----:B------:R0:W1:Y:S01]  /*a630*/  SYNCS.PHASECHK.TRANS64.TRYWAIT P2, [R13+URZ+0x36850], R0 ;  /* 0x036850000d0075a7 */ /* 0x000062000804017f */
[----:B------:R-:W-:Y:S05]  /*a640*/  @!P0 BRA `(.L_x_198) ;  /* 0x0000000000048947 */ /* 0x000fea0003800000 */
[----:B------:R-:W-:Y:S01]  /*a650*/  BPT.TRAP 0x1 ;  /* 0x000000040000795c */ /* 0x000fe20000300000 */
.L_x_198:
[----:B-1----:R-:W-:Y:S05]  /*a660*/  @P2 BRA `(.L_x_199) ;  /* 0x0000000000082947 */ /* 0x002fea0003800000 */
[----:B------:R-:W1:Y:S02]  /*a670*/  SYNCS.PHASECHK.TRANS64.TRYWAIT P0, [R13+URZ+0x36850], R0 ;  /* 0x036850000d0075a7 */ /* 0x000e64000800017f */
[----:B-1----:R-:W-:Y:S05]  /*a680*/  @!P0 BRA `(.L_x_200) ;  /* 0x000000b800348947 */ /* 0x002fea0003800000 */
.L_x_199:
[----:B------:R-:W-:Y:S05]  /*a690*/  WARPSYNC.ALL ;  /* 0x0000000000007948 */ /* 0x000fea0003800000 */
[----:B------:R-:W-:Y:S01]  /*a6a0*/  VIADD R4, R4, 0x400 ;  /* 0x0000040004047836 */ /* 0x000fe20000000000 */
[----:B------:R-:W-:Y:S01]  /*a6b0*/  WARPGROUP.ARRIVE ;  /* 0x00000000000079c5 */ /* 0x000fe20000000000 */
[----:B------:R-:W-:Y:S01]  /*a6c0*/  IMAD.MOV.U32 R11, RZ, RZ, 0x40000040 ;  /* 0x40000040ff0b7424 */ /* 0x000fe200078e00ff */
[----:B------:R-:W2:Y:S01]  /*a6d0*/  SHFL.BFLY PT, R7, R6, 0x2, 0x1f ;  /* 0x0c401f0006077f89 */ /* 0x000ea200000e0000 */
[----:B------:R-:W-:Y:S01]  /*a6e0*/  IMAD.U32 R18, RZ, RZ, UR14 ;  /* 0x0000000eff127e24 */ /* 0x000fe2000f8e00ff */
[----:B------:R-:W-:Y:S01]  /*a6f0*/  SHF.R.U32.HI R4, RZ, 0x4, R4 ;  /* 0x00000004ff047819 */ /* 0x000fe20000011604 */
[----:B------:R-:W-:Y:S01]  /*a700*/  VIADD R232, R232, 0x1 ;  /* 0x00000001e8e87836 */ /* 0x000fe20000000000 */
[----:B01----:R-:W0:Y:S02]  /*a710*/  SHFL.BFLY PT, R0, R5, 0x2, 0x1f ;  /* 0x0c401f0005007f89 */ /* 0x003e2400000e0000 */
[----:B------:R-:W-:-:S04]  /*a720*/  LOP3.LUT R4, R4, 0x3fff, RZ, 0xc0, !PT ;  /* 0x00003fff04047812 */ /* 0x000fc800078ec0ff */
[----:B------:R-:W-:-:S05]  /*a730*/  LOP3.LUT R9, R4, 0x3800000, RZ, 0xfc, !PT ;  /* 0x0380000004097812 */ /* 0x000fca00078efcff */
[----:B------:R-:W-:Y:S02]  /*a740*/  IMAD R8, R16, 0xa80, R9 ;  /* 0x00000a8010087824 */ /* 0x000fe400078e0209 */
[----:B------:R-:W-:Y:S02]  /*a750*/  IMAD.MOV.U32 R9, RZ, RZ, 0x40000040 ;  /* 0x40000040ff097424 */ /* 0x000fe400078e00ff */
[C---:B------:R-:W-:Y:S01]  /*a760*/  VIADD R10, R8.reuse, 0x80 ;  /* 0x00000080080a7836 */ /* 0x040fe20000000000 */
[----:B------:R-:W-:Y:S01]  /*a770*/  R2UR UR6, R8 ;  /* 0x00000000080672ca */ /* 0x000fe200000e0000 */
[----:B------:R-:W-:Y:S01]  /*a780*/  VIADD R16, R16, 0x1 ;  /* 0x0000000110107836 */ /* 0x000fe20000000000 */
[----:B------:R-:W-:Y:S01]  /*a790*/  R2UR UR7, R9 ;  /* 0x00000000090772ca */ /* 0x000fe200000e0000 */
[----:B------:R-:W-:Y:S02]  /*a7a0*/  IMAD.MOV.U32 R9, RZ, RZ, 0x40000040 ;  /* 0x40000040ff097424 */ /* 0x000fe400078e00ff */
[----:B--2---:R-:W-:Y:S01]  /*a7b0*/  FADD.FTZ R7, R7, R6 ;  /* 0x0000000607077221 */ /* 0x004fe20000010000 */
[----:B------:R-:W-:Y:S01]  /*a7c0*/  IMAD.U32 R6, RZ, RZ, UR14 ;  /* 0x0000000eff067e24 */ /* 0x000fe2000f8e00ff */
[----:B------:R-:W-:Y:S01]  /*a7d0*/  ISETP.NE.AND P2, PT, R16, 0x2, PT ;  /* 0x000000021000780c */ /* 0x000fe20003f45270 */
[----:B0-----:R-:W-:Y:S01]  /*a7e0*/  FADD.FTZ R4, R0, R5 ;  /* 0x0000000500047221 */ /* 0x001fe20000010000 */
[----:B------:R-:W-:Y:S01]  /*a7f0*/  IMAD.MOV.U32 R5, RZ, RZ, RZ ;  /* 0x000000ffff057224 */ /* 0x000fe200078e00ff */
[----:B------:R-:W0:Y:S01]  /*a800*/  SHFL.BFLY PT, R0, R7, 0x1, 0x1f ;  /* 0x0c201f0007007f89 */ /* 0x000e2200000e0000 */
[----:B------:R-:W-:-:S04]  /*a810*/  SEL R16, R16, RZ, P2 ;  /* 0x000000ff10107207 */ /* 0x000fc80001000000 */
[----:B------:R-:W-:Y:S01]  /*a820*/  HGMMA.64x192x16.F32 R24, R200, gdesc[UR4].tnspB, R24, gsb0 ;  /* 0x42e00004c8187df0 */ /* 0x000fe20008000818 */
[----:B------:R-:W-:Y:S01]  /*a830*/  R2UR UR6, R10 ;  /* 0x000000000a0672ca */ /* 0x000fe200000e0000 */
[----:B------:R-:W-:Y:S01]  /*a840*/  VIADD R10, R8, 0x100 ;  /* 0x00000100080a7836 */ /* 0x000fe20000000000 */
[----:B------:R-:W-:Y:S01]  /*a850*/  R2UR UR7, R11 ;  /* 0x000000000b0772ca */ /* 0x000fe200000e0000 */
[----:B------:R-:W-:Y:S02]  /*a860*/  IMAD.MOV.U32 R11, RZ, RZ, 0x40000040 ;  /* 0x40000040ff0b7424 */ /* 0x000fe400078e00ff */
[----:B0-----:R-:W-:Y:S01]  /*a870*/  FADD.FTZ R12, R7, R0 ;  /* 0x00000000070c7221 */ /* 0x001fe20000010000 */
[----:B------:R-:W-:-:S04]  /*a880*/  SEL R0, RZ, 0x1, P2 ;  /* 0x00000001ff007807 */ /* 0x000fc80001000000 */
[----:B------:R-:W-:Y:S02]  /*a890*/  FSETP.NE.FTZ.AND P0, PT, R12, RZ, PT ;  /* 0x000000ff0c00720b */ /* 0x000fe40003f15000 */
[----:B------:R-:W-:Y:S01]  /*a8a0*/  LOP3.LUT R17, R17, R0, RZ, 0x3c, !PT ;  /* 0x0000000011117212 */ /* 0x000fe200078e3cff */
[----:B------:R-:W-:-:S10]  /*a8b0*/  IMAD.MOV.U32 R0, RZ, RZ, -0x800000 ;  /* 0xff800000ff007424 */ /* 0x000fd400078e00ff */
[----:B------:R-:W-:Y:S01]  /*a8c0*/  @P0 FMUL.FTZ R6, R6, 0.69314718246459960938 ;  /* 0x3f31721806060820 */ /* 0x000fe20000410000 */
[----:B------:R-:W-:Y:S02]  /*a8d0*/  WARPGROUP.DEPBAR.LE gsb0, 0x0 ;  /* 0x00008000000079c5 */ /* 0x000fe40000010000 */
[----:B------:R-:W-:-:S06]  /*a8e0*/  WARPGROUP.ARRIVE ;  /* 0x00000000000079c5 */ /* 0x000fcc0000000000 */
[----:B------:R-:W-:Y:S01]  /*a8f0*/  HGMMA.64x192x16.F32 R24, R196, gdesc[UR4].tnspB, R24, gsb0 ;  /* 0x42e00004c4187df0 */ /* 0x000fe20008000818 */
[----:B------:R-:W-:Y:S01]  /*a900*/  R2UR UR6, R10 ;  /* 0x000000000a0672ca */ /* 0x000fe200000e0000 */
[----:B------:R-:W-:Y:S01]  /*a910*/  VIADD R10, R8, 0x180 ;  /* 0x00000180080a7836 */ /* 0x000fe20000000000 */
[----:B------:R-:W-:Y:S01]  /*a920*/  R2UR UR7, R11 ;  /* 0x000000000b0772ca */ /* 0x000fe200000e0000 */
[----:B------:R-:W-:Y:S01]  /*a930*/  IMAD.MOV.U32 R11, RZ, RZ, 0x40000040 ;  /* 0x40000040ff0b7424 */ /* 0x000fe200078e00ff */
[----:B------:R-:W-:Y:S02]  /*a940*/  WARPGROUP.DEPBAR.LE gsb0, 0x0 ;  /* 0x00008000000079c5 */ /* 0x000fe40000010000 */
[----:B------:R-:W-:-:S13]  /*a950*/  WARPGROUP.ARRIVE ;  /* 0x00000000000079c5 */ /* 0x000fda0000000000 */
        /* <DEDUP_REMOVED lines=9> */
[C---:B------:R-:W-:Y:S01]  /*a9f0*/  VIADD R10, R8.reuse, 0x280 ;  /* 0x00000280080a7836 */ /* 0x040fe20000000000 */
[----:B------:R-:W-:Y:S01]  /*aa00*/  R2UR UR7, R11 ;  /* 0x000000000b0772ca */ /* 0x000fe200000e0000 */
[----:B------:R-:W-:Y:S02]  /*aa10*/  IMAD.MOV.U32 R11, RZ, RZ, 0x40000040 ;  /* 0x40000040ff0b7424 */ /* 0x000fe400078e00ff */
[----:B------:R-:W-:Y:S01]  /*aa20*/  VIADD R8, R8, 0x300 ;  /* 0x0000030008087836 */ /* 0x000fe20000000000 */
[----:B------:R-:W-:Y:S02]  /*aa30*/  WARPGROUP.DEPBAR.LE gsb0, 0x0 ;  /* 0x00008000000079c5 */ /* 0x000fe40000010000 */
[----:B------:R-:W-:-:S11]  /*aa40*/  WARPGROUP.ARRIVE ;  /* 0x00000000000079c5 */ /* 0x000fd60000000000 */
[----:B------:R-:W-:Y:S01]  /*aa50*/  HGMMA.64x192x16.F32 R24, R184, gdesc[UR4].tnspB, R24, gsb0 ;  /* 0x42e00004b8187df0 */ /* 0x000fe20008000818 */
[----:B------:R-:W-:Y:S02]  /*aa60*/  R2UR UR6, R10 ;  /* 0x000000000a0672ca */ /* 0x000fe400000e0000 */
[----:B------:R-:W-:Y:S01]  /*aa70*/  R2UR UR7, R11 ;  /* 0x000000000b0772ca */ /* 0x000fe200000e0000 */
[----:B------:R-:W-:-:S05]  /*aa80*/  @!P1 VIADD R11, R13, 0x36860 ;  /* 0x000368600d0b9836 */ /* 0x000fca0000000000 */
[----:B------:R-:W-:Y:S01]  /*aa90*/  @!P1 PRMT R11, RZ, 0x654, R11 ;  /* 0x00000654ff0b9816 */ /* 0x000fe2000000000b */
[----:B------:R-:W-:Y:S02]  /*aaa0*/  WARPGROUP.DEPBAR.LE gsb0, 0x0 ;  /* 0x00008000000079c5 */ /* 0x000fe40000010000 */
[----:B------:R-:W-:-:S08]  /*aab0*/  WARPGROUP.ARRIVE ;  /* 0x00000000000079c5 */ /* 0x000fd00000000000 */
[----:B------:R-:W-:Y:S01]  /*aac0*/  HGMMA.64x192x16.F32 R24, R180, gdesc[UR4].tnspB, R24, gsb0 ;  /* 0x42e00004b4187df0 */ /* 0x000fe20008000818 */
[----:B------:R-:W-:Y:S01]  /*aad0*/  R2UR UR6, R8 ;  /* 0x00000000080672ca */ /* 0x000fe200000e0000 */
[----:B------:R-:W-:Y:S01]  /*aae0*/  IMAD.MOV.U32 R8, RZ, RZ, RZ ;  /* 0x000000ffff087224 */ /* 0x000fe200078e00ff */
[----:B------:R-:W-:Y:S02]  /*aaf0*/  R2UR UR7, R9 ;  /* 0x00000000090772ca */ /* 0x000fe400000e0000 */
[----:B------:R-:W0:Y:S03]  /*ab00*/  SHFL.BFLY PT, R9, R4, 0x1, 0x1f ;  /* 0x0c201f0004097f89 */ /* 0x000e2600000e0000 */
[----:B------:R-:W-:Y:S01]  /*ab10*/  @P0 MUFU.RCP R8, R12 ;  /* 0x0000000c00080308 */ /* 0x000fe20000001000 */
[----:B0-----:R-:W-:Y:S01]  /*ab20*/  FADD.FTZ R14, R4, R9 ;  /* 0x00000009040e7221 */ /* 0x001fe20000010000 */
[----:B------:R-:W-:-:S06]  /*ab30*/  IMAD.MOV.U32 R4, RZ, RZ, -0x800000 ;  /* 0xff800000ff047424 */ /* 0x000fcc00078e00ff */
[----:B------:R-:W0:Y:S01]  /*ab40*/  @P0 MUFU.LG2 R9, R12 ;  /* 0x0000000c00090308 */ /* 0x000e220000000c00 */
[----:B------:R-:W-:-:S13]  /*ab50*/  FSETP.NE.FTZ.AND P3, PT, R14, RZ, PT ;  /* 0x000000ff0e00720b */ /* 0x000fda0003f75000 */
[----:B------:R-:W1:Y:S01]  /*ab60*/  @P3 MUFU.LG2 R10, R14 ;  /* 0x0000000e000a3308 */ /* 0x000e620000000c00 */
[----:B------:R-:W-:Y:S01]  /*ab70*/  @P3 FMUL.FTZ R18, R18, 0.69314718246459960938 ;  /* 0x3f31721812123820 */ /* 0x000fe20000410000 */
[----:B0-----:R-:W-:-:S04]  /*ab80*/  @P0 FMUL.FTZ R9, R9, 0.69314718246459960938 ;  /* 0x3f31721809090820 */ /* 0x001fc80000410000 */
[----:B------:R-:W-:Y:S01]  /*ab90*/  @P0 FFMA.FTZ R0, R6, R3, R9 ;  /* 0x0000000306000223 */ /* 0x000fe20000010009 */
[----:B------:R-:W-:Y:S01]  /*aba0*/  PLOP3.LUT P0, PT, PT, PT, PT, 0x8, 0x0 ;  /* 0x000000000000781c */ /* 0x000fe20003f0e170 */
[----:B------:R-:W0:Y:S01]  /*abb0*/  @P3 MUFU.RCP R5, R14 ;  /* 0x0000000e00053308 */ /* 0x000e220000001000 */
[----:B-1----:R-:W-:-:S04]  /*abc0*/  @P3 FMUL.FTZ R7, R10, 0.69314718246459960938 ;  /* 0x3f3172180a073820 */ /* 0x002fc80000410000 */
[----:B------:R-:W-:Y:S01]  /*abd0*/  @P3 FFMA.FTZ R4, R18, R2, R7 ;  /* 0x0000000212043223 */ /* 0x000fe20000010007 */
[----:B------:R-:W-:Y:S02]  /*abe0*/  WARPGROUP.DEPBAR.LE gsb0, 0x0 ;  /* 0x00008000000079c5 */ /* 0x000fe40000010000 */
[----:B------:R-:W-:-:S06]  /*abf0*/  WARPGROUP.ARRIVE ;  /* 0x00000000000079c5 */ /* 0x000fcc0000000000 */
[----:B------:R-:W-:Y:S03]  /*ac00*/  HGMMA.64x192x16.F32 R24, R176, gdesc[UR4].tnspB, R24, gsb0 ;  /* 0x42e00004b0187df0 */ /* 0x000fe60008000818 */
[----:B------:R-:W-:Y:S02]  /*ac10*/  WARPGROUP.DEPBAR.LE gsb0, 0x0 ;  /* 0x00008000000079c5 */ /* 0x000fe40000010000 */
[----:B------:R1:W-:Y:S01]  /*ac20*/  @!P1 SYNCS.ARRIVE.TRANS64.RED.A1T0 RZ, [R11+URZ], RZ ;  /* 0x000000ff0bff99a7 */ /* 0x0003e2000810043f */
        /* <DEDUP_REMOVED lines=96> */
.L_x_179:
[----:B------:R-:W0:Y:S08]  /*b230*/  S2UR UR4, SR_CgaCtaId ;  /* 0x00000000000479c3 */ /* 0x000e300000008800 */
[----:B------:R-:W-:Y:S06]  /*b240*/  BAR.SYNC.DEFER_BLOCKING 0x5, 0x180 ;  /* 0x0146000000007b1d */ /* 0x000fec0000010000 */
[----:B------:R-:W-:Y:S01]  /*b250*/  UMOV UR8, 0x400 ;  /* 0x0000040000087882 */ /* 0x000fe20000000000 */
[----:B------:R-:W-:Y:S01]  /*b260*/  BSSY B0, `(.L_x_201) ;  /* 0x00003e0000007945 */ /* 0x000fe20003800000 */
[----:B0-----:R-:W-:-:S09]  /*b270*/  ULEA UR8, UR4, UR8, 0x18 ;  /* 0x0000000804087291 */ /* 0x001fd2000f8ec03f */
[----:B------:R-:W0:Y:S02]  /*b280*/  LDS.128 R8, [UR8+0x368d0] ;  /* 0x0368d008ff087984 */ /* 0x000e240008000c00 */
[----:B0-----:R-:W-:Y:S02]  /*b290*/  R2UR UR5, R9 ;  /* 0x00000000090572ca */ /* 0x001fe400000e0000 */
[----:B------:R-:W-:Y:S02]  /*b2a0*/  R2UR UR6, R10 ;  /* 0x000000000a0672ca */ /* 0x000fe400000e0000 */
[----:B------:R-:W-:Y:S01]  /*b2b0*/  R2UR UR7, R11 ;  /* 0x000000000b0772ca */ /* 0x000fe200000e0000 */
[----:B------:R-:W-:Y:S06]  /*b2c0*/  BAR.ARV 0x4, 0x180 ;  /* 0x0106000000007b1d */ /* 0x000fec0000002000 */
[----:B------:R-:W-:Y:S08]  /*b2d0*/  @P0 BRA `(.L_x_202) ;  /* 0x0000002c00940947 */ /* 0x000ff00003800000 */
[----:B------:R-:W2:Y:S01]  /*b2e0*/  LDL R5, [R1+0x5c] ;  /* 0x00005c0001057983 */ /* 0x000ea20000100800 */
[----:B------:R-:W0:Y:S01]  /*b2f0*/  S2UR UR4, SR_SWINHI ;  /* 0x00000000000479c3 */ /* 0x000e220000002f00 */
[----:B------:R-:W-:Y:S01]  /*b300*/  IMAD.MOV.U32 R8, RZ, RZ, 0x2 ;  /* 0x00000002ff087424 */ /* 0x000fe200078e00ff */
[----:B------:R-:W-:Y:S01]  /*b310*/  R2UR UR21, R22 ;  /* 0x00000000161572ca */ /* 0x000fe200000e0000 */
[----:B------:R-:W-:Y:S01]  /*b320*/  ULDC.64 UR14, c[0x0][0xc00] ;  /* 0x00030000000e7ab9 */ /* 0x000fe20000000a00 */
[----:B------:R-:W-:Y:S01]  /*b330*/  R2UR UR18, R231 ;  /* 0x00000000e71272ca */ /* 0x000fe200000e0000 */
[----:B------:R-:W3:Y:S01]  /*b340*/  LDL R138, [R1+0x58] ;  /* 0x00005800018a7983 */ /* 0x000ee20000100800 */
[----:B------:R-:W-:Y:S02]  /*b350*/  R2UR UR17, R233 ;  /* 0x00000000e91172ca */ /* 0x000fe400000e0000 */
[----:B------:R-:W-:Y:S02]  /*b360*/  R2UR UR20, R229 ;  /* 0x00000000e51472ca */ /* 0x000fe400000e0000 */
[----:B------:R-:W-:-:S02]  /*b370*/  R2UR UR19, R23 ;  /* 0x00000000171372ca */ /* 0x000fc400000e0000 */
[----:B------:R-:W-:Y:S01]  /*b380*/  R2UR UR23, R228 ;  /* 0x00000000e41772ca */ /* 0x000fe200000e0000 */
[----:B------:R-:W-:Y:S01]  /*b390*/  UMOV UR10, UR8 ;  /* 0x00000008000a7c82 */ /* 0x000fe20008000000 */
[----:B0-----:R-:W-:-:S03]  /*b3a0*/  UMOV UR11, UR4 ;  /* 0x00000004000b7c82 */ /* 0x001fc60008000000 */
[----:B------:R-:W-:Y:S02]  /*b3b0*/  USHF.L.U32 UR4, UR18, 0x2, URZ ;  /* 0x0000000212047899 */ /* 0x000fe4000800063f */
[----:B------:R-:W-:Y:S02]  /*b3c0*/  USHF.L.U64.HI UR16, UR18, 0x2, UR17 ;  /* 0x0000000212107899 */ /* 0x000fe40008010211 */
[----:B------:R-:W-:-:S04]  /*b3d0*/  UIADD3 UR9, UP0, UR4, UR14, URZ ;  /* 0x0000000e04097290 */ /* 0x000fc8000ff1e03f */
[----:B------:R-:W-:Y:S01]  /*b3e0*/  UIADD3.X UR12, UR16, UR15, URZ, UP0, !UPT ;  /* 0x0000000f100c7290 */ /* 0x000fe200087fe43f */
[----:B------:R-:W-:Y:S01]  /*b3f0*/  ULDC.64 UR24, c[0x0][0x208] ;  /* 0x0000820000187ab9 */ /* 0x000fe20000000a00 */
[----:B------:R-:W-:Y:S01]  /*b400*/  BAR.SYNC.DEFER_BLOCKING 0x1, 0x100 ;  /* 0x0044000000007b1d */ /* 0x000fe20000010000 */
[----:B--2---:R-:W-:-:S03]  /*b410*/  IMAD.WIDE R8, R5, R8, UR10 ;  /* 0x0000000a05087e25 */ /* 0x004fc6000f8e0208 */
[C---:B------:R-:W-:Y:S02]  /*b420*/  LOP3.LUT R5, R8.reuse, 0x380, RZ, 0xc0, !PT ;  /* 0x0000038008057812 */ /* 0x040fe400078ec0ff */
[C---:B------:R-:W-:Y:S02]  /*b430*/  IADD3 R10, P2, R8.reuse, 0x20, RZ ;  /* 0x00000020080a7810 */ /* 0x040fe40007f5e0ff */
[C---:B------:R-:W-:Y:S02]  /*b440*/  IADD3 R12, P1, R8.reuse, 0x40, RZ ;  /* 0x00000040080c7810 */ /* 0x040fe40007f3e0ff */
[C---:B------:R-:W-:Y:S02]  /*b450*/  IADD3 R133, P6, R8.reuse, 0x60, RZ ;  /* 0x0000006008857810 */ /* 0x040fe40007fde0ff */
[C---:B------:R-:W-:Y:S02]  /*b460*/  IADD3 R135, P5, R8.reuse, 0x4000, RZ ;  /* 0x0000400008877810 */ /* 0x040fe40007fbe0ff */
[----:B------:R-:W-:Y:S01]  /*b470*/  SHF.R.U64 R5, R5, 0x3, RZ ;  /* 0x0000000305057819 */ /* 0x000fe200000012ff */
[--C-:B------:R-:W-:Y:S01]  /*b480*/  IMAD.X R15, RZ, RZ, R9.reuse, P2 ;  /* 0x000000ffff0f7224 */ /* 0x100fe200010e0609 */
[C---:B------:R-:W-:Y:S01]  /*b490*/  IADD3 R86, P0, R8.reuse, 0x4020, RZ ;  /* 0x0000402008567810 */ /* 0x040fe20007f1e0ff */
[--C-:B------:R-:W-:Y:S01]  /*b4a0*/  IMAD.X R81, RZ, RZ, R9.reuse, P1 ;  /* 0x000000ffff517224 */ /* 0x100fe200008e0609 */
[C---:B------:R-:W-:Y:S01]  /*b4b0*/  IADD3 R137, P4, R8.reuse, 0x4040, RZ ;  /* 0x0000404008897810 */ /* 0x040fe20007f9e0ff */
[--C-:B------:R-:W-:Y:S01]  /*b4c0*/  IMAD.X R83, RZ, RZ, R9.reuse, P6 ;  /* 0x000000ffff537224 */ /* 0x100fe200030e0609 */
[C---:B------:R-:W-:Y:S01]  /*b4d0*/  IADD3 R90, P3, R8.reuse, 0x4060, RZ ;  /* 0x00004060085a7810 */ /* 0x040fe20007f7e0ff */
[----:B------:R-:W-:Y:S01]  /*b4e0*/  IMAD.X R85, RZ, RZ, R9, P5 ;  /* 0x000000ffff557224 */ /* 0x000fe200028e0609 */
[----:B------:R-:W-:-:S02]  /*b4f0*/  IADD3 R139, P2, R8, 0x8000, RZ ;  /* 0x00008000088b7810 */ /* 0x000fc40007f5e0ff */
[C---:B------:R-:W-:Y:S02]  /*b500*/  IADD3 R128, P1, R8.reuse, 0x8020, RZ ;  /* 0x0000802008807810 */ /* 0x040fe40007f3e0ff */
[C---:B------:R-:W-:Y:S02]  /*b510*/  IADD3 R141, P6, R8.reuse, 0x8040, RZ ;  /* 0x00008040088d7810 */ /* 0x040fe40007fde0ff */
[----:B------:R-:W-:Y:S02]  /*b520*/  IADD3 R143, P5, R8, 0x8060, RZ ;  /* 0x00008060088f7810 */ /* 0x000fe40007fbe0ff */
[----:B------:R-:W-:Y:S02]  /*b530*/  LOP3.LUT R11, R12, 0x380, RZ, 0xc0, !PT ;  /* 0x000003800c0b7812 */ /* 0x000fe400078ec0ff */
[----:B------:R-:W-:Y:S02]  /*b540*/  LOP3.LUT R8, R5, R8, RZ, 0x3c, !PT ;  /* 0x0000000805087212 */ /* 0x000fe400078e3cff */
[----:B------:R-:W-:-:S02]  /*b550*/  LOP3.LUT R5, R10, 0x380, RZ, 0xc0, !PT ;  /* 0x000003800a057812 */ /* 0x000fc400078ec0ff */
[----:B------:R-:W-:Y:S02]  /*b560*/  SHF.R.U64 R11, R11, 0x3, RZ ;  /* 0x000000030b0b7819 */ /* 0x000fe400000012ff */
[----:B------:R-:W-:Y:S02]  /*b570*/  SHF.R.U64 R5, R5, 0x3, RZ ;  /* 0x0000000305057819 */ /* 0x000fe400000012ff */
[----:B------:R-:W-:Y:S02]  /*b580*/  LOP3.LUT R80, R11, R12, RZ, 0x3c, !PT ;  /* 0x0000000c0b507212 */ /* 0x000fe400078e3cff */
[----:B------:R-:W-:Y:S02]  /*b590*/  LOP3.LUT R12, R139, 0x380, RZ, 0xc0, !PT ;  /* 0x000003808b0c7812 */ /* 0x000fe400078ec0ff */
[----:B------:R-:W-:Y:S02]  /*b5a0*/  LOP3.LUT R22, R135, 0x380, RZ, 0xc0, !PT ;  /* 0x0000038087167812 */ /* 0x000fe400078ec0ff */
[----:B------:R-:W-:-:S02]  /*b5b0*/  LOP3.LUT R14, R5, R10, RZ, 0x3c, !PT ;  /* 0x0000000a050e7212 */ /* 0x000fc400078e3cff */
[----:B------:R-:W-:Y:S02]  /*b5c0*/  LOP3.LUT R5, R86, 0x380, RZ, 0xc0, !PT ;  /* 0x0000038056057812 */ /* 0x000fe400078ec0ff */
[----:B------:R-:W-:Y:S02]  /*b5d0*/  SHF.R.U64 R12, R12, 0x3, RZ ;  /* 0x000000030c0c7819 */ /* 0x000fe400000012ff */
[----:B------:R-:W-:Y:S02]  /*b5e0*/  LOP3.LUT R18, R133, 0x380, RZ, 0xc0, !PT ;  /* 0x0000038085127812 */ /* 0x000fe400078ec0ff */
[----:B------:R-:W-:Y:S02]  /*b5f0*/  SHF.R.U64 R22, R22, 0x3, RZ ;  /* 0x0000000316167819 */ /* 0x000fe400000012ff */
[----:B------:R-:W-:Y:S02]  /*b600*/  SHF.R.U64 R5, R5, 0x3, RZ ;  /* 0x0000000305057819 */ /* 0x000fe400000012ff */
[----:B------:R-:W-:-:S02]  /*b610*/  LOP3.LUT R10, R137, 0x380, RZ, 0xc0, !PT ;  /* 0x00000380890a7812 */ /* 0x000fc400078ec0ff */
[----:B------:R-:W-:Y:S02]  /*b620*/  LOP3.LUT R11, R90, 0x380, RZ, 0xc0, !PT ;  /* 0x000003805a0b7812 */ /* 0x000fe400078ec0ff */
[----:B------:R-:W-:Y:S02]  /*b630*/  LOP3.LUT R126, R12, R139, RZ, 0x3c, !PT ;  /* 0x0000008b0c7e7212 */ /* 0x000fe400078e3cff */
[----:B------:R-:W-:Y:S02]  /*b640*/  SHF.R.U64 R18, R18, 0x3, RZ ;  /* 0x0000000312127819 */ /* 0x000fe400000012ff */
[----:B------:R-:W-:Y:S02]  /*b650*/  LOP3.LUT R84, R22, R135, RZ, 0x3c, !PT ;  /* 0x0000008716547212 */ /* 0x000fe400078e3cff */
[----:B------:R-:W-:Y:S02]  /*b660*/  LOP3.LUT R12, R141, 0x380, RZ, 0xc0, !PT ;  /* 0x000003808d0c7812 */ /* 0x000fe400078ec0ff */
[----:B------:R-:W-:-:S02]  /*b670*/  LOP3.LUT R86, R5, R86, RZ, 0x3c, !PT ;  /* 0x0000005605567212 */ /* 0x000fc400078e3cff */
[----:B------:R-:W-:Y:S02]  /*b680*/  LOP3.LUT R22, R143, 0x380, RZ, 0xc0, !PT ;  /* 0x000003808f167812 */ /* 0x000fe400078ec0ff */
[----:B------:R-:W-:Y:S02]  /*b690*/  SHF.R.U64 R10, R10, 0x3, RZ ;  /* 0x000000030a0a7819 */ /* 0x000fe400000012ff */
[----:B------:R-:W-:Y:S02]  /*b6a0*/  SHF.R.U64 R11, R11, 0x3, RZ ;  /* 0x000000030b0b7819 */ /* 0x000fe400000012ff */
[----:B------:R-:W-:Y:S01]  /*b6b0*/  LOP3.LUT R5, R128, 0x380, RZ, 0xc0, !PT ;  /* 0x0000038080057812 */ /* 0x000fe200078ec0ff */
[--C-:B------:R-:W-:Y:S01]  /*b6c0*/  IMAD.X R87, RZ, RZ, R9.reuse, P0 ;  /* 0x000000ffff577224 */ /* 0x100fe200000e0609 */
[----:B------:R-:W-:Y:S02]  /*b6d0*/  LOP3.LUT R82, R18, R133, RZ, 0x3c, !PT ;  /* 0x0000008512527212 */ /* 0x000fe400078e3cff */
[----:B------:R-:W-:Y:S01]  /*b6e0*/  SHF.R.U64 R12, R12, 0x3, RZ ;  /* 0x000000030c0c7819 */ /* 0x000fe200000012ff */
[--C-:B------:R-:W-:Y:S01]  /*b6f0*/  IMAD.X R89, RZ, RZ, R9.reuse, P4 ;  /* 0x000000ffff597224 */ /* 0x100fe200020e0609 */
[----:B------:R-:W-:Y:S01]  /*b700*/  SHF.R.U64 R22, R22, 0x3, RZ ;  /* 0x0000000316167819 */ /* 0x000fe200000012ff */
[--C-:B------:R-:W-:Y:S01]  /*b710*/  IMAD.X R91, RZ, RZ, R9.reuse, P3 ;  /* 0x000000ffff5b7224 */ /* 0x100fe200018e0609 */
[----:B------:R-:W-:Y:S01]  /*b720*/  LOP3.LUT R88, R10, R137, RZ, 0x3c, !PT ;  /* 0x000000890a587212 */ /* 0x000fe200078e3cff */
[--C-:B------:R-:W-:Y:S01]  /*b730*/  IMAD.X R127, RZ, RZ, R9.reuse, P2 ;  /* 0x000000ffff7f7224 */ /* 0x100fe200010e0609 */
[----:B------:R-:W-:Y:S01]  /*b740*/  LOP3.LUT R90, R11, R90, RZ, 0x3c, !PT ;  /* 0x0000005a0b5a7212 */ /* 0x000fe200078e3cff */
[--C-:B------:R-:W-:Y:S01]  /*b750*/  IMAD.X R129, RZ, RZ, R9.reuse, P1 ;  /* 0x000000ffff817224 */ /* 0x100fe200008e0609 */
[----:B------:R-:W-:Y:S01]  /*b760*/  MOV R18, R8 ;  /* 0x0000000800127202 */ /* 0x000fe20000000f00 */
[--C-:B------:R-:W-:Y:S01]  /*b770*/  IMAD.X R131, RZ, RZ, R9.reuse, P6 ;  /* 0x000000ffff837224 */ /* 0x100fe200030e0609 */
[----:B------:R-:W-:Y:S01]  /*b780*/  SHF.R.U64 R5, R5, 0x3, RZ ;  /* 0x0000000305057819 */ /* 0x000fe200000012ff */
[----:B------:R-:W-:Y:S01]  /*b790*/  IMAD.X R13, RZ, RZ, R9, P5 ;  /* 0x000000ffff0d7224 */ /* 0x000fe200028e0609 */
[----:B------:R-:W-:-:S02]  /*b7a0*/  F2FP.F16.F32.PACK_AB R8, R25, R24 ;  /* 0x000000181908723e */ /* 0x000fc400000000ff */
[----:B------:R-:W-:Y:S02]  /*b7b0*/  F2FP.F16.F32.PACK_AB R9, R27, R26 ;  /* 0x0000001a1b09723e */ /* 0x000fe400000000ff */
[----:B------:R-:W-:Y:S02]  /*b7c0*/  F2FP.F16.F32.PACK_AB R10, R29, R28 ;  /* 0x0000001c1d0a723e */ /* 0x000fe400000000ff */
[----:B------:R-:W-:Y:S02]  /*b7d0*/  F2FP.F16.F32.PACK_AB R11, R31, R30 ;  /* 0x0000001e1f0b723e */ /* 0x000fe400000000ff */
[----:B------:R-:W-:Y:S02]  /*b7e0*/  LOP3.LUT R130, R12, R141, RZ, 0x3c, !PT ;  /* 0x0000008d0c827212 */ /* 0x000fe400078e3cff */
[----:B------:R-:W-:Y:S02]  /*b7f0*/  MOV R135, R80 ;  /* 0x0000005000877202 */ /* 0x000fe40000000f00 */
[----:B------:R-:W-:-:S02]  /*b800*/  MOV R134, R82 ;  /* 0x0000005200867202 */ /* 0x000fc40000000f00 */
[----:B------:R-:W-:Y:S02]  /*b810*/  LOP3.LUT R12, R22, R143, RZ, 0x3c, !PT ;  /* 0x0000008f160c7212 */ /* 0x000fe400078e3cff */
[----:B------:R-:W-:Y:S02]  /*b820*/  MOV R136, R14 ;  /* 0x0000000e00887202 */ /* 0x000fe40000000f00 */
[----:B------:R-:W-:Y:S02]  /*b830*/  F2FP.F16.F32.PACK_AB R80, R33, R32 ;  /* 0x000000202150723e */ /* 0x000fe400000000ff */
[----:B------:R-:W-:Y:S02]  /*b840*/  F2FP.F16.F32.PACK_AB R81, R35, R34 ;  /* 0x000000222351723e */ /* 0x000fe400000000ff */
[----:B------:R-:W-:Y:S02]  /*b850*/  F2FP.F16.F32.PACK_AB R82, R37, R36 ;  /* 0x000000242552723e */ /* 0x000fe400000000ff */
[----:B------:R-:W-:-:S02]  /*b860*/  F2FP.F16.F32.PACK_AB R83, R39, R38 ;  /* 0x000000262753723e */ /* 0x000fc400000000ff */
[----:B------:R-:W-:Y:S02]  /*b870*/  LOP3.LUT R128, R5, R128, RZ, 0x3c, !PT ;  /* 0x0000008005807212 */ /* 0x000fe400078e3cff */
[----:B------:R-:W-:Y:S02]  /*b880*/  MOV R133, R84 ;  /* 0x0000005400857202 */ /* 0x000fe40000000f00 */
[----:B------:R-:W-:Y:S01]  /*b890*/  MOV R132, R86 ;  /* 0x0000005600847202 */ /* 0x000fe20000000f00 */
[----:B------:R0:W-:Y:S01]  /*b8a0*/  STSM.16.M88.4 [R18], R8 ;  /* 0x0000000812007844 */ /* 0x0001e20000000200 */
[----:B------:R-:W-:Y:S02]  /*b8b0*/  MOV R22, R88 ;  /* 0x0000005800167202 */ /* 0x000fe40000000f00 */
[----:B------:R-:W-:Y:S02]  /*b8c0*/  MOV R5, R90 ;  /* 0x0000005a00057202 */ /* 0x000fe40000000f00 */
[----:B------:R-:W-:-:S02]  /*b8d0*/  F2FP.F16.F32.PACK_AB R84, R41, R40 ;  /* 0x000000282954723e */ /* 0x000fc400000000ff */
[----:B------:R-:W-:Y:S02]  /*b8e0*/  F2FP.F16.F32.PACK_AB R85, R43, R42 ;  /* 0x0000002a2b55723e */ /* 0x000fe400000000ff */
[----:B------:R-:W-:Y:S02]  /*b8f0*/  F2FP.F16.F32.PACK_AB R86, R45, R44 ;  /* 0x0000002c2d56723e */ /* 0x000fe400000000ff */
[----:B------:R-:W-:Y:S02]  /*b900*/  F2FP.F16.F32.PACK_AB R87, R47, R46 ;  /* 0x0000002e2f57723e */ /* 0x000fe400000000ff */
[----:B------:R-:W-:Y:S02]  /*b910*/  F2FP.F16.F32.PACK_AB R88, R49, R48 ;  /* 0x000000303158723e */ /* 0x000fe400000000ff */
[----:B------:R-:W-:Y:S02]  /*b920*/  F2FP.F16.F32.PACK_AB R89, R51, R50 ;  /* 0x000000323359723e */ /* 0x000fe400000000ff */
[----:B------:R-:W-:-:S02]  /*b930*/  F2FP.F16.F32.PACK_AB R90, R53, R52 ;  /* 0x00000034355a723e */ /* 0x000fc400000000ff */
[----:B------:R-:W-:Y:S01]  /*b940*/  F2FP.F16.F32.PACK_AB R91, R55, R54 ;  /* 0x00000036375b723e */ /* 0x000fe200000000ff */
[----:B------:R1:W-:Y:S01]  /*b950*/  STSM.16.M88.4 [R136], R80 ;  /* 0x0000005088007844 */ /* 0x0003e20000000200 */
[----:B0-----:R-:W-:Y:S02]  /*b960*/  MOV R18, R12 ;  /* 0x0000000c00127202 */ /* 0x001fe40000000f00 */
[----:B------:R-:W-:Y:S02]  /*b970*/  F2FP.F16.F32.PACK_AB R8, R57, R56 ;  /* 0x000000383908723e */ /* 0x000fe400000000ff */
[----:B------:R-:W-:Y:S02]  /*b980*/  F2FP.F16.F32.PACK_AB R9, R59, R58 ;  /* 0x0000003a3b09723e */ /* 0x000fe400000000ff */
[----:B------:R-:W-:Y:S02]  /*b990*/  F2FP.F16.F32.PACK_AB R10, R61, R60 ;  /* 0x0000003c3d0a723e */ /* 0x000fe400000000ff */
[----:B------:R-:W-:-:S02]  /*b9a0*/  F2FP.F16.F32.PACK_AB R11, R63, R62 ;  /* 0x0000003e3f0b723e */ /* 0x000fc400000000ff */
[----:B------:R-:W-:Y:S02]  /*b9b0*/  F2FP.F16.F32.PACK_AB R12, R65, R64 ;  /* 0x00000040410c723e */ /* 0x000fe400000000ff */
[----:B------:R-:W-:Y:S02]  /*b9c0*/  F2FP.F16.F32.PACK_AB R13, R67, R66 ;  /* 0x00000042430d723e */ /* 0x000fe400000000ff */
[----:B------:R-:W-:Y:S02]  /*b9d0*/  F2FP.F16.F32.PACK_AB R14, R69, R68 ;  /* 0x00000044450e723e */ /* 0x000fe400000000ff */
[----:B------:R-:W-:Y:S01]  /*b9e0*/  F2FP.F16.F32.PACK_AB R15, R71, R70 ;  /* 0x00000046470f723e */ /* 0x000fe200000000ff */
[----:B------:R0:W-:Y:S01]  /*b9f0*/  STSM.16.M88.4 [R135], R84 ;  /* 0x0000005487007844 */ /* 0x0001e20000000200 */
[----:B-1----:R-:W-:Y:S02]  /*ba00*/  F2FP.F16.F32.PACK_AB R80, R73, R72 ;  /* 0x000000484950723e */ /* 0x002fe400000000ff */
[----:B------:R-:W-:-:S02]  /*ba10*/  F2FP.F16.F32.PACK_AB R81, R75, R74 ;  /* 0x0000004a4b51723e */ /* 0x000fc400000000ff */
[----:B------:R-:W-:Y:S02]  /*ba20*/  F2FP.F16.F32.PACK_AB R82, R77, R76 ;  /* 0x0000004c4d52723e */ /* 0x000fe400000000ff */
[----:B------:R-:W-:Y:S01]  /*ba30*/  F2FP.F16.F32.PACK_AB R83, R79, R78 ;  /* 0x0000004e4f53723e */ /* 0x000fe200000000ff */
[----:B------:R1:W-:Y:S01]  /*ba40*/  STSM.16.M88.4 [R134], R88 ;  /* 0x0000005886007844 */ /* 0x0003e20000000200 */
[----:B------:R-:W-:Y:S02]  /*ba50*/  MOV R126, R126 ;  /* 0x0000007e007e7202 */ /* 0x000fe40000000f00 */
[----:B------:R-:W-:Y:S01]  /*ba60*/  MOV R128, R128 ;  /* 0x0000008000807202 */ /* 0x000fe20000000f00 */
[----:B------:R2:W-:Y:S01]  /*ba70*/  STSM.16.M88.4 [R133], R8 ;  /* 0x0000000885007844 */ /* 0x0005e20000000200 */
[----:B------:R-:W-:Y:S02]  /*ba80*/  MOV R130, R130 ;  /* 0x0000008200827202 */ /* 0x000fe40000000f00 */
[----:B0-----:R-:W-:-:S02]  /*ba90*/  F2FP.F16.F32.PACK_AB R84, R3, R2 ;  /* 0x000000020354723e */ /* 0x001fc400000000ff */
[----:B------:R-:W-:Y:S02]  /*baa0*/  F2FP.F16.F32.PACK_AB R85, R121, R120 ;  /* 0x000000787955723e */ /* 0x000fe400000000ff */
[----:B------:R-:W-:Y:S02]  /*bab0*/  F2FP.F16.F32.PACK_AB R86, R7, R6 ;  /* 0x000000060756723e */ /* 0x000fe400000000ff */
[----:B------:R-:W-:Y:S01]  /*bac0*/  F2FP.F16.F32.PACK_AB R87, R123, R122 ;  /* 0x0000007a7b57723e */ /* 0x000fe200000000ff */
[----:B------:R0:W-:Y:S01]  /*bad0*/  STSM.16.M88.4 [R132], R12 ;  /* 0x0000000c84007844 */ /* 0x0001e20000000200 */
[----:B-1----:R-:W-:Y:S02]  /*bae0*/  F2FP.F16.F32.PACK_AB R88, R21, R20 ;  /* 0x000000141558723e */ /* 0x002fe400000000ff */
[----:B------:R-:W-:Y:S02]  /*baf0*/  F2FP.F16.F32.PACK_AB R89, R125, R124 ;  /* 0x0000007c7d59723e */ /* 0x000fe400000000ff */
[----:B------:R-:W-:-:S02]  /*bb00*/  F2FP.F16.F32.PACK_AB R90, R93, R92 ;  /* 0x0000005c5d5a723e */ /* 0x000fc400000000ff */
[----:B------:R-:W-:Y:S01]  /*bb10*/  F2FP.F16.F32.PACK_AB R91, R95, R94 ;  /* 0x0000005e5f5b723e */ /* 0x000fe200000000ff */
[----:B------:R1:W-:Y:S01]  /*bb20*/  STSM.16.M88.4 [R22], R80 ;  /* 0x0000005016007844 */ /* 0x0003e20000000200 */
[----:B--2---:R-:W-:Y:S02]  /*bb30*/  F2FP.F16.F32.PACK_AB R8, R97, R96 ;  /* 0x000000606108723e */ /* 0x004fe400000000ff */
[----:B------:R-:W-:Y:S02]  /*bb40*/  F2FP.F16.F32.PACK_AB R9, R99, R98 ;  /* 0x000000626309723e */ /* 0x000fe400000000ff */
[----:B------:R-:W-:Y:S02]  /*bb50*/  F2FP.F16.F32.PACK_AB R10, R101, R100 ;  /* 0x00000064650a723e */ /* 0x000fe400000000ff */
[----:B------:R-:W-:Y:S02]  /*bb60*/  F2FP.F16.F32.PACK_AB R11, R103, R102 ;  /* 0x00000066670b723e */ /* 0x000fe400000000ff */
        /* <DEDUP_REMOVED lines=9> */
[----:B------:R-:W-:Y:S04]  /*bc00*/  STSM.16.M88.4 [R126], R88 ;  /* 0x000000587e007844 */ /* 0x000fe80000000200 */
[----:B------:R-:W-:Y:S04]  /*bc10*/  STSM.16.M88.4 [R128], R8 ;  /* 0x0000000880007844 */ /* 0x000fe80000000200 */
[----:B------:R-:W-:Y:S04]  /*bc20*/  STSM.16.M88.4 [R130], R12 ;  /* 0x0000000c82007844 */ /* 0x000fe80000000200 */
[----:B------:R1:W-:Y:S01]  /*bc30*/  STSM.16.M88.4 [R18], R80 ;  /* 0x0000005012007844 */ /* 0x0003e20000000200 */
[----:B------:R-:W-:Y:S01]  /*bc40*/  BAR.SYNC.DEFER_BLOCKING 0x1, 0x100 ;  /* 0x0044000000007b1d */ /* 0x000fe20000010000 */
[----:B------:R-:W-:-:S04]  /*bc50*/  ISETP.NE.U32.AND P0, PT, RZ, UR14, PT ;  /* 0x0000000eff007c0c */ /* 0x000fc8000bf05070 */
[----:B------:R-:W-:Y:S01]  /*bc60*/  ISETP.NE.AND.EX P0, PT, RZ, UR15, PT, P0 ;  /* 0x0000000fff007c0c */ /* 0x000fe2000bf05300 */
[----:B0-----:R-:W-:Y:S02]  /*bc70*/  IMAD.U32 R84, RZ, RZ, UR9 ;  /* 0x00000009ff547e24 */ /* 0x001fe4000f8e00ff */
[----:B------:R-:W-:Y:S01]  /*bc80*/  IMAD.U32 R85, RZ, RZ, UR12 ;  /* 0x0000000cff557e24 */ /* 0x000fe2000f8e00ff */
[----:B------:R-:W-:Y:S01]  /*bc90*/  ULDC.64 UR12, c[0x0][0xc08] ;  /* 0x00030200000c7ab9 */ /* 0x000fe20000000a00 */
[----:B-1----:R-:W0:Y:S08]  /*bca0*/  LDC R18, c[0x0][0xbe8] ;  /* 0x0002fa00ff127b82 */ /* 0x002e300000000800 */
[----:B------:R-:W2:Y:S01]  /*bcb0*/  @P0 LDG.E R22, desc[UR24][R84.64] ;  /* 0x0000001854160981 */ /* 0x000ea2000c1e1900 */
[----:B------:R-:W-:-:S04]  /*bcc0*/  UISETP.NE.U32.AND UP0, UPT, UR12, URZ, UPT ;  /* 0x0000003f0c00728c */ /* 0x000fc8000bf05070 */
[----:B------:R-:W-:Y:S01]  /*bcd0*/  UISETP.NE.AND.EX UP0, UPT, UR13, URZ, UPT, UP0 ;  /* 0x0000003f0d00728c */ /* 0x000fe2000bf05300 */
[----:B0-----:R-:W-:-:S10]  /*bce0*/  ISETP.NE.AND P1, PT, R18, 0x1, PT ;  /* 0x000000011200780c */ /* 0x001fd40003f25270 */
[----:B------:R-:W-:Y:S01]  /*bcf0*/  @UP0 UIADD3 UR12, UP1, UR4, UR12, URZ ;  /* 0x0000000c040c0290 */ /* 0x000fe2000ff3e03f */
[----:B------:R-:W-:Y:S02]  /*bd00*/  PLOP3.LUT P4, PT, PT, PT, UP0, 0x80, 0x0 ;  /* 0x000000000000781c */ /* 0x000fe40003f8f008 */
[----:B------:R-:W-:Y:S01]  /*bd10*/  ULDC UR4, c[0x0][0xa88] ;  /* 0x0002a20000047ab9 */ /* 0x000fe20000000800 */
[----:B------:R-:W-:Y:S01]  /*bd20*/  @UP0 UIADD3.X UR13, UR16, UR13, URZ, UP1, !UPT ;  /* 0x0000000d100d0290 */ /* 0x000fe20008ffe43f */
[----:B------:R-:W-:Y:S01]  /*bd30*/  IMAD.U32 R5, RZ, RZ, UR4 ;  /* 0x00000004ff057e24 */ /* 0x000fe2000f8e00ff */
[----:B------:R-:W-:Y:S01]  /*bd40*/  UISETP.NE.AND UP0, UPT, UR21, URZ, UPT ;  /* 0x0000003f1500728c */ /* 0x000fe2000bf05270 */
[----:B------:R-:W-:Y:S01]  /*bd50*/  ULDC UR4, c[0x0][0xad4] ;  /* 0x0002b50000047ab9 */ /* 0x000fe20000000800 */
[----:B------:R-:W0:Y:S02]  /*bd60*/  @P1 LDC R10, c[0x0][0xbec] ;  /* 0x0002fb00ff0a1b82 */ /* 0x000e240000000800 */
[----:B------:R-:W-:Y:S01]  /*bd70*/  USEL UR4, UR21, UR4, UP0 ;  /* 0x0000000415047287 */ /* 0x000fe20008000000 */
[----:B------:R-:W-:-:S03]  /*bd80*/  UMOV UR22, 0x9b8 ;  /* 0x000009b800167882 */ /* 0x000fc60000000000 */
[----:B------:R-:W-:Y:S02]  /*bd90*/  UISETP.GT.AND UP1, UPT, UR4, 0x1, UPT ;  /* 0x000000010400788c */ /* 0x000fe4000bf24270 */
[----:B------:R-:W1:Y:S02]  /*bda0*/  @P1 LDC R13, c[0x0][0xbf0] ;  /* 0x0002fc00ff0d1b82 */ /* 0x000e640000000800 */
[----:B------:R-:W-:Y:S02]  /*bdb0*/  USEL UR22, UR22, 0x978, UP1 ;  /* 0x0000097816167887 */ /* 0x000fe40008800000 */
[----:B------:R-:W-:Y:S01]  /*bdc0*/  UISETP.NE.U32.AND UP0, UPT, UR14, URZ, UPT ;  /* 0x0000003f0e00728c */ /* 0x000fe2000bf05070 */
[----:B------:R-:W-:Y:S01]  /*bdd0*/  IMAD.U32 R15, RZ, RZ, UR20 ;  /* 0x00000014ff0f7e24 */ /* 0x000fe2000f8e00ff */
[----:B------:R-:W-:Y:S01]  /*bde0*/  UMOV UR4, URZ ;  /* 0x0000003f00047c82 */ /* 0x000fe20008000000 */
[----:B------:R-:W-:Y:S01]  /*bdf0*/  IMAD.U32 R8, RZ, RZ, UR12 ;  /* 0x0000000cff087e24 */ /* 0x000fe2000f8e00ff */
[----:B------:R-:W-:Y:S01]  /*be00*/  UISETP.NE.AND.EX UP0, UPT, UR15, URZ, UPT, UP0 ;  /* 0x0000003f0f00728c */ /* 0x000fe2000bf05300 */
[----:B------:R-:W-:-:S02]  /*be10*/  IMAD.U32 R9, RZ, RZ, UR13 ;  /* 0x0000000dff097e24 */ /* 0x000fc4000f8e00ff */
[----:B---3--:R-:W-:Y:S01]  /*be20*/  IMAD R15, R15, 0x80, R138 ;  /* 0x000000800f0f7824 */ /* 0x008fe200078e028a */
[----:B------:R-:W-:Y:S02]  /*be30*/  USEL UR9, UR18, URZ, !UP0 ;  /* 0x0000003f12097287 */ /* 0x000fe4000c000000 */
[----:B------:R0:W5:Y:S01]  /*be40*/  @P4 LDG.E R5, desc[UR24][R8.64] ;  /* 0x0000001808054981 */ /* 0x000162000c1e1900 */
[----:B------:R-:W-:Y:S01]  /*be50*/  USEL UR20, UR19, URZ, UP1 ;  /* 0x0000003f13147287 */ /* 0x000fe20008800000 */
[----:B------:R-:W-:Y:S01]  /*be60*/  ULDC.64 UR12, c[0x0][UR22+0x218] ;  /* 0x00008600160c7abb */ /* 0x000fe20008000a00 */
[----:B------:R-:W-:Y:S01]  /*be70*/  ULDC.64 UR14, c[0x0][UR22+0x220] ;  /* 0x00008800160e7abb */ /* 0x000fe20008000a00 */
[----:B------:R-:W-:Y:S02]  /*be80*/  USEL UR21, UR17, URZ, !UP0 ;  /* 0x0000003f11157287 */ /* 0x000fe4000c000000 */
[----:B------:R-:W-:Y:S01]  /*be90*/  UIMAD.WIDE.U32 UR18, UR12, UR23, URZ ;  /* 0x000000170c1272a5 */ /* 0x000fe2000f8e003f */
[----:B------:R-:W-:Y:S01]  /*bea0*/  ULDC.64 UR16, c[0x0][UR22+0x228] ;  /* 0x00008a0016107abb */ /* 0x000fe20008000a00 */
[----:B0-----:R-:W-:Y:S01]  /*beb0*/  @P1 IMAD.HI.U32 R8, R15, R10, RZ ;  /* 0x0000000a0f081227 */ /* 0x001fe200078e00ff */
[----:B------:R-:W-:-:S02]  /*bec0*/  UIMAD UR15, UR15, UR9, URZ ;  /* 0x000000090f0f72a4 */ /* 0x000fc4000f8e023f */
[----:B------:R-:W-:Y:S01]  /*bed0*/  UIMAD UR23, UR13, UR23, URZ ;  /* 0x000000170d1772a4 */ /* 0x000fe2000f8e023f */
[----:B------:R-:W-:Y:S01]  /*bee0*/  IMAD.MOV.U32 R11, RZ, RZ, R15 ;  /* 0x000000ffff0b7224 */ /* 0x000fe200078e000f */
[----:B------:R-:W-:Y:S02]  /*bef0*/  UIMAD.WIDE.U32 UR12, UR14, UR9, URZ ;  /* 0x000000090e0c72a5 */ /* 0x000fe4000f8e003f */
[----:B------:R-:W-:Y:S01]  /*bf00*/  UIMAD.WIDE.U32 UR24, UR16, UR20, URZ ;  /* 0x00000014101872a5 */ /* 0x000fe2000f8e003f */
[----:B-1----:R-:W-:Y:S01]  /*bf10*/  @P1 SHF.R.U32.HI R11, RZ, R13, R8 ;  /* 0x0000000dff0b1219 */ /* 0x002fe20000011608 */
[----:B------:R-:W-:Y:S02]  /*bf20*/  UIMAD UR16, UR17, UR20, URZ ;  /* 0x00000014111072a4 */ /* 0x000fe4000f8e023f */
[----:B------:R-:W-:Y:S02]  /*bf30*/  UIMAD UR15, UR14, UR21, UR15 ;  /* 0x000000150e0f72a4 */ /* 0x000fe4000f8e020f */
[----:B------:R-:W-:Y:S01]  /*bf40*/  UIADD3 UR23, UR19, UR23, URZ ;  /* 0x0000001713177290 */ /* 0x000fe2000fffe03f */
[----:B------:R-:W-:Y:S01]  /*bf50*/  IMAD.MOV R13, RZ, RZ, -R11 ;  /* 0x000000ffff0d7224 */ /* 0x000fe200078e0a0b */
[----:B------:R-:W-:Y:S01]  /*bf60*/  UIADD3 UR14, UR13, UR15, URZ ;  /* 0x0000000f0d0e7290 */ /* 0x000fe2000fffe03f */
[----:B------:R-:W-:-:S02]  /*bf70*/  IMAD.U32 R8, RZ, RZ, UR24 ;  /* 0x00000018ff087e24 */ /* 0x000fc4000f8e00ff */
[----:B------:R-:W-:Y:S01]  /*bf80*/  IMAD.U32 R9, RZ, RZ, UR25 ;  /* 0x00000019ff097e24 */ /* 0x000fe2000f8e00ff */
[----:B------:R-:W-:Y:S01]  /*bf90*/  SHF.R.S32.HI R9, RZ, 0x1f, R11 ;  /* 0x0000001fff097819 */ /* 0x000fe2000001140b */
[----:B------:R-:W-:-:S05]  /*bfa0*/  IMAD R13, R18, R13, R15 ;  /* 0x0000000d120d7224 */ /* 0x000fca00078e020f */
[----:B------:R-:W-:Y:S02]  /*bfb0*/  SHF.R.S32.HI R10, RZ, 0x1f, R13 ;  /* 0x0000001fff0a7819 */ /* 0x000fe4000001140d */
[----:B--2---:R-:W-:-:S13]  /*bfc0*/  @P0 R2UR UR4, R22 ;  /* 0x00000000160402ca */ /* 0x004fda00000e0000 */
[----:B------:R-:W-:Y:S02]  /*bfd0*/  UIADD3 UR18, UP0, UP2, UR12, UR18, UR4 ;  /* 0x000000120c127290 */ /* 0x000fe4000fa1e004 */
[----:B------:R-:W-:Y:S02]  /*bfe0*/  UIADD3 UR12, UR25, UR16, URZ ;  /* 0x00000010190c7290 */ /* 0x000fe4000fffe03f */
[----:B------:R-:W-:Y:S02]  /*bff0*/  USHF.R.S32.HI UR16, URZ, 0x1f, UR4 ;  /* 0x0000001f3f107899 */ /* 0x000fe40008011404 */
[----:B------:R-:W-:Y:S02]  /*c000*/  IADD3 R8, P2, P3, R11, UR18, R8 ;  /* 0x000000120b087c10 */ /* 0x000fe4000fb5e008 */
[----:B------:R-:W-:Y:S01]  /*c010*/  UIADD3.X UR14, UR14, UR23, UR16, UP0, UP2 ;  /* 0x000000170e0e7290 */ /* 0x000fe200087e4410 */
[----:B------:R-:W-:Y:S01]  /*c020*/  IMAD.U32 R12, RZ, RZ, UR12 ;  /* 0x0000000cff0c7e24 */ /* 0x000fe2000f8e00ff */
[----:B------:R-:W-:-:S02]  /*c030*/  ULDC.64 UR12, c[0x0][UR22+0x210] ;  /* 0x00008400160c7abb */ /* 0x000fc40008000a00 */
[----:B------:R-:W-:Y:S02]  /*c040*/  IMAD R11, R13, UR13, RZ ;  /* 0x0000000d0d0b7c24 */ /* 0x000fe4000f8e02ff */
[----:B------:R-:W-:Y:S01]  /*c050*/  IADD3.X R9, R9, UR14, R12, P2, P3 ;  /* 0x0000000e09097c10 */ /* 0x000fe200097e640c */
[----:B------:R-:W-:Y:S01]  /*c060*/  ULDC.64 UR14, c[0x0][0xba8] ;  /* 0x0002ea00000e7ab9 */ /* 0x000fe20000000a00 */
[----:B------:R-:W-:Y:S01]  /*c070*/  IMAD R11, R10, UR12, R11 ;  /* 0x0000000c0a0b7c24 */ /* 0x000fe2000f8e020b */
[----:B------:R-:W-:Y:S01]  /*c080*/  @!UP1 ULDC UR14, c[0x0][0xb50] ;  /* 0x0002d400000e9ab9 */ /* 0x000fe20000000800 */
[----:B------:R-:W-:Y:S01]  /*c090*/  @!UP1 ULDC UR15, c[0x0][0xb54] ;  /* 0x0002d500000f9ab9 */ /* 0x000fe20000000800 */
[----:B------:R-:W-:-:S04]  /*c0a0*/  IMAD.WIDE.U32 R8, R13, UR12, R8 ;  /* 0x0000000c0d087c25 */ /* 0x000fc8000f8e0008 */
[----:B------:R-:W-:Y:S01]  /*c0b0*/  IMAD.IADD R9, R9, 0x1, R11 ;  /* 0x0000000109097824 */ /* 0x000fe200078e020b */
[----:B------:R-:W-:-:S04]  /*c0c0*/  LEA R12, P2, R8, UR14, 0x2 ;  /* 0x0000000e080c7c11 */ /* 0x000fc8000f8410ff */
[----:B------:R-:W-:Y:S01]  /*c0d0*/  LEA.HI.X R14, R8, UR15, R9, 0x2, P2 ;  /* 0x0000000f080e7c11 */ /* 0x000fe200090f1409 */
[----:B------:R-:W-:Y:S08]  /*c0e0*/  @P4 BRA `(.L_x_203) ;  /* 0x0000000000144947 */ /* 0x000ff00003800000 */
[----:B------:R-:W-:Y:S05]  /*c0f0*/  @!P0 BRA `(.L_x_203) ;  /* 0x0000000000108947 */ /* 0x000fea0003800000 */
[----:B------:R-:W-:Y:S02]  /*c100*/  ULDC.64 UR12, c[0x0][0x208] ;  /* 0x00008200000c7ab9 */ /* 0x000fe40000000a00 */
[----:B------:R-:W2:Y:S04]  /*c110*/  LDG.E R8, desc[UR12][R84.64] ;  /* 0x0000000c54087981 */ /* 0x000ea8000c1e1900 */
[----:B-----5:R-:W2:Y:S02]  /*c120*/  LDG.E R5, desc[UR12][R84.64+0x4] ;  /* 0x0000040c54057981 */ /* 0x020ea4000c1e1900 */
[----:B--2---:R-:W-:-:S07]  /*c130*/  IMAD.IADD R5, R5, 0x1, -R8 ;  /* 0x0000000105057824 */ /* 0x004fce00078e0a08 */
.L_x_203:
[----:B------:R-:W2:Y:S01]  /*c140*/  LDL R13, [R1+0x54] ;  /* 0x00005400010d7983 */ /* 0x000ea20000100800 */
[----:B------:R-:W-:Y:S01]  /*c150*/  R2UR UR12, R229 ;  /* 0x00000000e50c72ca */ /* 0x000fe200000e0000 */
[----:B-----5:R-:W-:Y:S01]  /*c160*/  IMAD R80, R5, R18, RZ ;  /* 0x0000001205507224 */ /* 0x020fe200078e02ff */
[----:B------:R-:W-:Y:S01]  /*c170*/  LOP3.LUT P0, RZ, R234, 0x3, RZ, 0xc0, !PT ;  /* 0x00000003eaff7812 */ /* 0x000fe2000780c0ff */
[----:B------:R-:W-:Y:S04]  /*c180*/  SHFL.IDX PT, R8, R12, RZ, 0x1c1f ;  /* 0x001c1fff0c087589 */ /* 0x000fe800000e0000 */
[----:B------:R-:W0:Y:S04]  /*c190*/  SHFL.IDX PT, R9, R14, RZ, 0x1c1f ;  /* 0x001c1fff0e097589 */ /* 0x000e2800000e0000 */
[----:B------:R-:W-:Y:S02]  /*c1a0*/  SHFL.IDX PT, R10, R12, 0x1, 0x1c1f ;  /* 0x003c1f000c0a7f89 */ /* 0x000fe400000e0000 */
[----:B------:R-:W-:Y:S01]  /*c1b0*/  IMAD.U32 R81, RZ, RZ, UR12 ;  /* 0x0000000cff517e24 */ /* 0x000fe2000f8e00ff */
[----:B------:R-:W-:Y:S01]  /*c1c0*/  ULDC.64 UR12, c[0x0][0x208] ;  /* 0x00008200000c7ab9 */ /* 0x000fe20000000a00 */
[----:B------:R-:W1:Y:S02]  /*c1d0*/  SHFL.IDX PT, R11, R14, 0x1, 0x1c1f ;  /* 0x003c1f000e0b7f89 */ /* 0x000e6400000e0000 */
[----:B--2---:R-:W-:-:S04]  /*c1e0*/  IMAD R81, R81, 0x80, R13 ;  /* 0x0000008051517824 */ /* 0x004fc800078e020d */
[C---:B------:R-:W-:Y:S01]  /*c1f0*/  VIADD R13, R81.reuse, 0x8 ;  /* 0x00000008510d7836 */ /* 0x040fe20000000000 */
[----:B------:R-:W-:-:S04]  /*c200*/  ISETP.GE.OR P2, PT, R81, R80, P0 ;  /* 0x000000505100720c */ /* 0x000fc80000746670 */
[----:B------:R-:W-:-:S09]  /*c210*/  ISETP.GE.OR P0, PT, R13, R80, P0 ;  /* 0x000000500d00720c */ /* 0x000fd20000706670 */
[----:B0-----:R0:W-:Y:S04]  /*c220*/  @!P2 ST.E desc[UR12][R8.64], R0 ;  /* 0x000000000800a985 */ /* 0x0011e8000c10190c */
[----:B-1----:R0:W-:Y:S01]  /*c230*/  @!P0 ST.E desc[UR12][R10.64], R4 ;  /* 0x000000040a008985 */ /* 0x0021e2000c10190c */
[----:B------:R-:W-:-:S13]  /*c240*/  PLOP3.LUT P0, PT, PT, PT, UP1, 0x80, 0x0 ;  /* 0x000000000000781c */ /* 0x000fda0003f0f018 */
[----:B0-----:R-:W-:Y:S05]  /*c250*/  @P0 BRA `(.L_x_204) ;  /* 0x0000000c006c0947 */ /* 0x001fea0003800000 */
[----:B------:R-:W-:Y:S01]  /*c260*/  IMAD.SHL.U32 R3, R19, 0x8, RZ ;  /* 0x0000000813037824 */ /* 0x000fe200078e00ff */
[----:B------:R-:W0:Y:S01]  /*c270*/  @P1 LDC R57, c[0x0][0xbec] ;  /* 0x0002fb00ff391b82 */ /* 0x000e220000000800 */
[----:B------:R-:W-:Y:S01]  /*c280*/  IMAD.MOV.U32 R5, RZ, RZ, 0x2 ;  /* 0x00000002ff057424 */ /* 0x000fe200078e00ff */
[----:B------:R-:W-:Y:S01]  /*c290*/  R2UR UR17, R229 ;  /* 0x00000000e51172ca */ /* 0x000fe200000e0000 */
[----:B------:R-:W-:Y:S01]  /*c2a0*/  IMAD R4, R230, 0x40, R3 ;  /* 0x00000040e6047824 */ /* 0x000fe200078e0203 */
[----:B------:R-:W-:Y:S01]  /*c2b0*/  ULDC.64 UR12, c[0x0][0x208] ;  /* 0x00008200000c7ab9 */ /* 0x000fe20000000a00 */
[----:B------:R-:W-:Y:S01]  /*c2c0*/  ULDC.64 UR14, c[0x0][0xaa0] ;  /* 0x0002a800000e7ab9 */ /* 0x000fe20000000a00 */
[----:B------:R-:W-:Y:S01]  /*c2d0*/  R2UR UR18, R228 ;  /* 0x00000000e41272ca */ /* 0x000fe200000e0000 */
[----:B------:R-:W-:Y:S01]  /*c2e0*/  IMAD.WIDE R4, R4, R5, UR10 ;  /* 0x0000000a04047e25 */ /* 0x000fe2000f8e0205 */
[----:B------:R-:W1:Y:S02]  /*c2f0*/  @P1 LDC R61, c[0x0][0xbf0] ;  /* 0x0002fc00ff3d1b82 */ /* 0x000e640000000800 */
[----:B------:R-:W-:-:S02]  /*c300*/  IADD3 R9, P4, R4, 0x1000, RZ ;  /* 0x0000100004097810 */ /* 0x000fc40007f9e0ff */
[C---:B------:R-:W-:Y:S02]  /*c310*/  IADD3 R13, P3, R4.reuse, 0x2000, RZ ;  /* 0x00002000040d7810 */ /* 0x040fe40007f7e0ff */
[C---:B------:R-:W-:Y:S02]  /*c320*/  IADD3 R21, P6, R4.reuse, 0x3000, RZ ;  /* 0x0000300004157810 */ /* 0x040fe40007fde0ff */
[C---:B------:R-:W-:Y:S02]  /*c330*/  IADD3 R25, P5, R4.reuse, 0x4000, RZ ;  /* 0x0000400004197810 */ /* 0x040fe40007fbe0ff */
[----:B------:R-:W-:Y:S02]  /*c340*/  IADD3 R29, P2, R4, 0x5000, RZ ;  /* 0x00005000041d7810 */ /* 0x000fe40007f5e0ff */
[----:B------:R-:W-:Y:S02]  /*c350*/  LOP3.LUT R8, R9, 0x380, RZ, 0xc0, !PT ;  /* 0x0000038009087812 */ /* 0x000fe400078ec0ff */
[----:B------:R-:W-:-:S02]  /*c360*/  LOP3.LUT R12, R13, 0x380, RZ, 0xc0, !PT ;  /* 0x000003800d0c7812 */ /* 0x000fc400078ec0ff */
[----:B------:R-:W-:Y:S02]  /*c370*/  LOP3.LUT R20, R21, 0x380, RZ, 0xc0, !PT ;  /* 0x0000038015147812 */ /* 0x000fe400078ec0ff */
[----:B------:R-:W-:Y:S02]  /*c380*/  LOP3.LUT R24, R25, 0x380, RZ, 0xc0, !PT ;  /* 0x0000038019187812 */ /* 0x000fe400078ec0ff */
[----:B------:R-:W-:Y:S02]  /*c390*/  LOP3.LUT R28, R29, 0x380, RZ, 0xc0, !PT ;  /* 0x000003801d1c7812 */ /* 0x000fe400078ec0ff */
[----:B------:R-:W-:Y:S02]  /*c3a0*/  SHF.R.U64 R8, R8, 0x3, RZ ;  /* 0x0000000308087819 */ /* 0x000fe400000012ff */
[----:B------:R-:W-:Y:S02]  /*c3b0*/  SHF.R.U64 R12, R12, 0x3, RZ ;  /* 0x000000030c0c7819 */ /* 0x000fe400000012ff */
[----:B------:R-:W-:-:S02]  /*c3c0*/  SHF.R.U64 R20, R20, 0x3, RZ ;  /* 0x0000000314147819 */ /* 0x000fc400000012ff */
[----:B------:R-:W-:Y:S02]  /*c3d0*/  SHF.R.U64 R24, R24, 0x3, RZ ;  /* 0x0000000318187819 */ /* 0x000fe400000012ff */
[----:B------:R-:W-:Y:S02]  /*c3e0*/  SHF.R.U64 R28, R28, 0x3, RZ ;  /* 0x000000031c1c7819 */ /* 0x000fe400000012ff */
[----:B------:R-:W-:Y:S01]  /*c3f0*/  LOP3.LUT R8, R8, R9, RZ, 0x3c, !PT ;  /* 0x0000000908087212 */ /* 0x000fe200078e3cff */
[--C-:B------:R-:W-:Y:S01]  /*c400*/  IMAD.X R9, RZ, RZ, R5.reuse, P4 ;  /* 0x000000ffff097224 */ /* 0x100fe200020e0605 */
[----:B------:R-:W-:Y:S01]  /*c410*/  LOP3.LUT R12, R12, R13, RZ, 0x3c, !PT ;  /* 0x0000000d0c0c7212 */ /* 0x000fe200078e3cff */
[--C-:B------:R-:W-:Y:S01]  /*c420*/  IMAD.X R13, RZ, RZ, R5.reuse, P3 ;  /* 0x000000ffff0d7224 */ /* 0x100fe200018e0605 */
[----:B------:R-:W-:Y:S01]  /*c430*/  LOP3.LUT R20, R20, R21, RZ, 0x3c, !PT ;  /* 0x0000001514147212 */ /* 0x000fe200078e3cff */
[--C-:B------:R-:W-:Y:S01]  /*c440*/  IMAD.X R21, RZ, RZ, R5.reuse, P6 ;  /* 0x000000ffff157224 */ /* 0x100fe200030e0605 */
[----:B------:R-:W-:Y:S01]  /*c450*/  LOP3.LUT R24, R24, R25, RZ, 0x3c, !PT ;  /* 0x0000001918187212 */ /* 0x000fe200078e3cff */
[--C-:B------:R-:W-:Y:S01]  /*c460*/  IMAD.X R25, RZ, RZ, R5.reuse, P5 ;  /* 0x000000ffff197224 */ /* 0x100fe200028e0605 */
[----:B------:R-:W-:Y:S01]  /*c470*/  LOP3.LUT R28, R28, R29, RZ, 0x3c, !PT ;  /* 0x0000001d1c1c7212 */ /* 0x000fe200078e3cff */
[----:B------:R-:W-:Y:S01]  /*c480*/  IMAD.X R29, RZ, RZ, R5, P2 ;  /* 0x000000ffff1d7224 */ /* 0x000fe200010e0605 */
[C---:B------:R-:W-:Y:S01]  /*c490*/  IADD3 R33, P0, R4.reuse, 0x6000, RZ ;  /* 0x0000600004217810 */ /* 0x040fe20007f1e0ff */
[----:B------:R-:W5:Y:S01]  /*c4a0*/  LD.E.128 R12, desc[UR12][R12.64] ;  /* 0x0000000c0c0c7980 */ /* 0x000f62000c101d00 */
[----:B------:R-:W-:-:S02]  /*c4b0*/  IADD3 R37, P4, R4, 0x7000, RZ ;  /* 0x0000700004257810 */ /* 0x000fc40007f9e0ff */
[C---:B------:R-:W-:Y:S01]  /*c4c0*/  IADD3 R41, P3, R4.reuse, 0x8000, RZ ;  /* 0x0000800004297810 */ /* 0x040fe20007f7e0ff */
[----:B------:R-:W5:Y:S01]  /*c4d0*/  LD.E.128 R20, desc[UR12][R20.64] ;  /* 0x0000000c14147980 */ /* 0x000f62000c101d00 */
[C---:B------:R-:W-:Y:S02]  /*c4e0*/  IADD3 R45, P6, R4.reuse, 0x9000, RZ ;  /* 0x00009000042d7810 */ /* 0x040fe40007fde0ff */
[C---:B------:R-:W-:Y:S01]  /*c4f0*/  IADD3 R49, P5, R4.reuse, 0xa000, RZ ;  /* 0x0000a00004317810 */ /* 0x040fe20007fbe0ff */
[----:B------:R-:W5:Y:S01]  /*c500*/  LD.E.128 R24, desc[UR12][R24.64] ;  /* 0x0000000c18187980 */ /* 0x000f62000c101d00 */
[----:B------:R-:W-:Y:S02]  /*c510*/  IADD3 R7, P2, R4, 0xb000, RZ ;  /* 0x0000b00004077810 */ /* 0x000fe40007f5e0ff */
[----:B------:R-:W-:Y:S01]  /*c520*/  LOP3.LUT R32, R33, 0x380, RZ, 0xc0, !PT ;  /* 0x0000038021207812 */ /* 0x000fe200078ec0ff */
[----:B------:R-:W5:Y:S01]  /*c530*/  LD.E.128 R28, desc[UR12][R28.64] ;  /* 0x0000000c1c1c7980 */ /* 0x000f62000c101d00 */
[----:B------:R-:W-:Y:S01]  /*c540*/  LOP3.LUT R36, R37, 0x380, RZ, 0xc0, !PT ;  /* 0x0000038025247812 */ /* 0x000fe200078ec0ff */
[----:B------:R-:W-:Y:S01]  /*c550*/  IMAD.X R53, RZ, RZ, R5, P2 ;  /* 0x000000ffff357224 */ /* 0x000fe200010e0605 */
[----:B------:R-:W-:-:S02]  /*c560*/  LOP3.LUT R40, R41, 0x380, RZ, 0xc0, !PT ;  /* 0x0000038029287812 */ /* 0x000fc400078ec0ff */
[----:B------:R-:W-:Y:S02]  /*c570*/  LOP3.LUT R44, R45, 0x380, RZ, 0xc0, !PT ;  /* 0x000003802d2c7812 */ /* 0x000fe400078ec0ff */
[----:B------:R-:W-:Y:S02]  /*c580*/  LOP3.LUT R48, R49, 0x380, RZ, 0xc0, !PT ;  /* 0x0000038031307812 */ /* 0x000fe400078ec0ff */
[----:B------:R-:W-:Y:S02]  /*c590*/  LOP3.LUT R11, R4, 0x380, RZ, 0xc0, !PT ;  /* 0x00000380040b7812 */ /* 0x000fe400078ec0ff */
[----:B------:R-:W-:Y:S02]  /*c5a0*/  LOP3.LUT R0, R7, 0x380, RZ, 0xc0, !PT ;  /* 0x0000038007007812 */ /* 0x000fe400078ec0ff */
[----:B------:R-:W-:Y:S02]  /*c5b0*/  SHF.R.U64 R32, R32, 0x3, RZ ;  /* 0x0000000320207819 */ /* 0x000fe400000012ff */
[----:B------:R-:W-:-:S02]  /*c5c0*/  SHF.R.U64 R36, R36, 0x3, RZ ;  /* 0x0000000324247819 */ /* 0x000fc400000012ff */
[----:B------:R-:W-:Y:S02]  /*c5d0*/  SHF.R.U64 R40, R40, 0x3, RZ ;  /* 0x0000000328287819 */ /* 0x000fe400000012ff */
[----:B------:R-:W-:Y:S02]  /*c5e0*/  SHF.R.U64 R44, R44, 0x3, RZ ;  /* 0x000000032c2c7819 */ /* 0x000fe400000012ff */
[----:B------:R-:W-:Y:S02]  /*c5f0*/  SHF.R.U64 R48, R48, 0x3, RZ ;  /* 0x0000000330307819 */ /* 0x000fe400000012ff */
        /* <DEDUP_REMOVED lines=12> */
[----:B------:R-:W-:Y:S01]  /*c6c0*/  LOP3.LUT R4, R11, R4, RZ, 0x3c, !PT ;  /* 0x000000040b047212 */ /* 0x000fe200078e3cff */
[----:B------:R-:W5:Y:S01]  /*c6d0*/  LD.E.128 R32, desc[UR12][R32.64] ;  /* 0x0000000c20207980 */ /* 0x000f62000c101d00 */
[----:B------:R-:W-:-:S03]  /*c6e0*/  LOP3.LUT R52, R0, R7, RZ, 0x3c, !PT ;  /* 0x0000000700347212 */ /* 0x000fc600078e3cff */
[----:B------:R-:W5:Y:S04]  /*c6f0*/  LD.E.128 R8, desc[UR12][R8.64] ;  /* 0x0000000c08087980 */ /* 0x000f68000c101d00 */
[----:B------:R-:W5:Y:S04]  /*c700*/  LD.E.128 R4, desc[UR12][R4.64] ;  /* 0x0000000c04047980 */ /* 0x000f68000c101d00 */
[----:B------:R-:W5:Y:S04]  /*c710*/  LD.E.128 R36, desc[UR12][R36.64] ;  /* 0x0000000c24247980 */ /* 0x000f68000c101d00 */
[----:B------:R-:W5:Y:S04]  /*c720*/  LD.E.128 R40, desc[UR12][R40.64] ;  /* 0x0000000c28287980 */ /* 0x000f68000c101d00 */
[----:B------:R-:W5:Y:S04]  /*c730*/  LD.E.128 R44, desc[UR12][R44.64] ;  /* 0x0000000c2c2c7980 */ /* 0x000f68000c101d00 */
[----:B------:R-:W5:Y:S04]  /*c740*/  LD.E.128 R48, desc[UR12][R48.64] ;  /* 0x0000000c30307980 */ /* 0x000f68000c101d00 */
[----:B------:R-:W5:Y:S01]  /*c750*/  LD.E.128 R52, desc[UR12][R52.64] ;  /* 0x0000000c34347980 */ /* 0x000f62000c101d00 */
[----:B------:R-:W-:-:S02]  /*c760*/  UIMAD UR12, UR16, UR14, URZ ;  /* 0x0000000e100c72a4 */ /* 0x000fc4000f8e023f */
[----:B------:R-:W-:Y:S01]  /*c770*/  UIMAD.WIDE.U32 UR10, UR4, UR14, URZ ;  /* 0x0000000e040a72a5 */ /* 0x000fe2000f8e003f */
[----:B------:R-:W-:Y:S01]  /*c780*/  IMAD R0, R19, 0x20, R230 ;  /* 0x0000002013007824 */ /* 0x000fe200078e02e6 */
[----:B------:R-:W-:Y:S01]  /*c790*/  UIMAD UR12, UR4, UR15, UR12 ;  /* 0x0000000f040c72a4 */ /* 0x000fe2000f8e020c */
[----:B------:R-:W-:Y:S01]  /*c7a0*/  IMAD.U32 R59, RZ, RZ, UR17 ;  /* 0x00000011ff3b7e24 */ /* 0x000fe2000f8e00ff */
[----:B------:R-:W-:Y:S01]  /*c7b0*/  USHF.R.S32.HI UR4, URZ, 0x1f, UR9 ;  /* 0x0000001f3f047899 */ /* 0x000fe20008011409 */
[----:B------:R-:W-:Y:S01]  /*c7c0*/  @!PT LDS RZ, [RZ] ;  /* 0x00000000fffff984 */ /* 0x000fe20000000800 */
[----:B------:R-:W-:Y:S01]  /*c7d0*/  @!PT LDS RZ, [RZ] ;  /* 0x00000000fffff984 */ /* 0x000fe20000000800 */
[----:B------:R-:W-:Y:S01]  /*c7e0*/  @!PT LDS RZ, [RZ] ;  /* 0x00000000fffff984 */ /* 0x000fe20000000800 */
[----:B------:R-:W-:Y:S01]  /*c7f0*/  @!PT LDS RZ, [RZ] ;  /* 0x00000000fffff984 */ /* 0x000fe20000000800 */
[----:B------:R2:W-:Y:S06]  /*c800*/  MEMBAR.ALL.CTA ;  /* 0x0000000000007992 */ /* 0x0005ec0000008000 */
[----:B--2---:R-:W2:Y:S01]  /*c810*/  FENCE.VIEW.ASYNC.S ;  /* 0x00000000000073c6 */ /* 0x004ea20000000000 */
[----:B------:R-:W-:Y:S01]  /*c820*/  UIADD3 UR11, UR11, UR12, URZ ;  /* 0x0000000c0b0b7290 */ /* 0x000fe2000fffe03f */
[----:B------:R-:W-:Y:S01]  /*c830*/  IMAD R2, R59, 0x80, R0 ;  /* 0x000000803b027824 */ /* 0x000fe200078e0200 */
[----:B------:R-:W-:Y:S01]  /*c840*/  ULDC.64 UR14, c[0x0][0xaf0] ;  /* 0x0002bc00000e7ab9 */ /* 0x000fe20000000a00 */
[----:B------:R-:W-:-:S02]  /*c850*/  ULDC.64 UR12, c[0x0][0xae8] ;  /* 0x0002ba00000c7ab9 */ /* 0x000fc40000000a00 */
[----:B------:R-:W-:Y:S01]  /*c860*/  UIMAD.WIDE.U32 UR10, UR18, UR12, UR10 ;  /* 0x0000000c120a72a5 */ /* 0x000fe2000f8e000a */
[----:B0-----:R-:W-:Y:S01]  /*c870*/  @P1 IMAD.HI.U32 R0, R2, R57, RZ ;  /* 0x0000003902001227 */ /* 0x001fe200078e00ff */
[----:B------:R-:W-:Y:S02]  /*c880*/  UIMAD UR4, UR4, UR14, URZ ;  /* 0x0000000e040472a4 */ /* 0x000fe4000f8e023f */
[----:B------:R-:W-:Y:S01]  /*c890*/  UIMAD UR11, UR18, UR13, UR11 ;  /* 0x0000000d120b72a4 */ /* 0x000fe2000f8e020b */
[----:B------:R-:W-:Y:S01]  /*c8a0*/  IMAD.MOV.U32 R59, RZ, RZ, R2 ;  /* 0x000000ffff3b7224 */ /* 0x000fe200078e0002 */
[----:B-1----:R-:W-:Y:S01]  /*c8b0*/  @P1 SHF.R.U32.HI R59, RZ, R61, R0 ;  /* 0x0000003dff3b1219 */ /* 0x002fe20000011600 */
[----:B------:R-:W-:Y:S02]  /*c8c0*/  UIMAD UR4, UR9, UR15, UR4 ;  /* 0x0000000f090472a4 */ /* 0x000fe4000f8e0204 */
[----:B------:R-:W-:Y:S01]  /*c8d0*/  UIMAD.WIDE.U32 UR10, UR9, UR14, UR10 ;  /* 0x0000000e090a72a5 */ /* 0x000fe2000f8e000a */
[--C-:B------:R-:W-:Y:S01]  /*c8e0*/  SHF.R.S32.HI R0, RZ, 0x1f, R59.reuse ;  /* 0x0000001fff007819 */ /* 0x100fe2000001143b */
[----:B------:R-:W-:Y:S01]  /*c8f0*/  IMAD.MOV R61, RZ, RZ, -R59 ;  /* 0x000000ffff3d7224 */ /* 0x000fe200078e0a3b */
[----:B------:R-:W-:Y:S01]  /*c900*/  ULDC.64 UR12, c[0x0][0xae0] ;  /* 0x0002b800000c7ab9 */ /* 0x000fe20000000a00 */
[----:B------:R-:W-:-:S02]  /*c910*/  UIADD3 UR4, UR11, UR4, URZ ;  /* 0x000000040b047290 */ /* 0x000fc4000fffe03f */
[----:B------:R-:W-:Y:S02]  /*c920*/  IMAD R0, R0, UR12, RZ ;  /* 0x0000000c00007c24 */ /* 0x000fe4000f8e02ff */
[----:B------:R-:W-:Y:S02]  /*c930*/  IMAD R61, R18, R61, R2 ;  /* 0x0000003d123d7224 */ /* 0x000fe400078e0202 */
[----:B------:R-:W-:Y:S02]  /*c940*/  IMAD.U32 R57, RZ, RZ, UR11 ;  /* 0x0000000bff397e24 */ /* 0x000fe4000f8e00ff */
[----:B------:R-:W-:Y:S01]  /*c950*/  IMAD.U32 R56, RZ, RZ, UR10 ;  /* 0x0000000aff387e24 */ /* 0x000fe2000f8e00ff */
[----:B------:R-:W-:Y:S01]  /*c960*/  ULDC.64 UR10, c[0x0][0xad8] ;  /* 0x0002b600000a7ab9 */ /* 0x000fe20000000a00 */
[----:B------:R-:W-:Y:S02]  /*c970*/  IMAD.U32 R57, RZ, RZ, UR4 ;  /* 0x00000004ff397e24 */ /* 0x000fe4000f8e00ff */
[C---:B------:R-:W-:Y:S01]  /*c980*/  IMAD R63, R59.reuse, UR13, R0 ;  /* 0x0000000d3b3f7c24 */ /* 0x040fe2000f8e0200 */
[----:B------:R-:W-:Y:S01]  /*c990*/  SHF.R.S32.HI R0, RZ, 0x1f, R61 ;  /* 0x0000001fff007819 */ /* 0x000fe2000001143d */
[----:B------:R-:W-:-:S04]  /*c9a0*/  IMAD.WIDE.U32 R56, R59, UR12, R56 ;  /* 0x0000000c3b387c25 */ /* 0x000fc8000f8e0038 */
[----:B------:R-:W-:Y:S02]  /*c9b0*/  IMAD.U32 R65, RZ, RZ, UR17 ;  /* 0x00000011ff417e24 */ /* 0x000fe4000f8e00ff */
[----:B------:R-:W-:Y:S02]  /*c9c0*/  IMAD.IADD R57, R57, 0x1, R63 ;  /* 0x0000000139397824 */ /* 0x000fe400078e023f */
[----:B------:R-:W-:Y:S02]  /*c9d0*/  IMAD R0, R0, UR10, RZ ;  /* 0x0000000a00007c24 */ /* 0x000fe4000f8e02ff */
[----:B------:R-:W-:Y:S01]  /*c9e0*/  IMAD R65, R65, 0x80, R230 ;  /* 0x0000008041417824 */ /* 0x000fe200078e02e6 */
[----:B------:R-:W-:Y:S01]  /*c9f0*/  UIADD3 UR8, UR8, 0x36820, URZ ;  /* 0x0003682008087890 */ /* 0x000fe2000fffe03f */
[C---:B------:R-:W-:Y:S02]  /*ca00*/  IMAD R63, R61.reuse, UR11, R0 ;  /* 0x0000000b3d3f7c24 */ /* 0x040fe4000f8e0200 */
[----:B------:R-:W-:Y:S01]  /*ca10*/  IMAD.WIDE.U32 R56, R61, UR10, R56 ;  /* 0x0000000a3d387c25 */ /* 0x000fe2000f8e0038 */
[----:B------:R-:W-:Y:S01]  /*ca20*/  ISETP.GE.AND P2, PT, R65, R80, PT ;  /* 0x000000504100720c */ /* 0x000fe20003f46270 */
[----:B------:R-:W-:Y:S01]  /*ca30*/  ULDC.64 UR10, c[0x0][0xa80] ;  /* 0x0002a000000a7ab9 */ /* 0x000fe20000000a00 */
[----:B------:R-:W-:Y:S01]  /*ca40*/  UPRMT UR8, URZ, 0x654, UR8 ;  /* 0x000006543f087896 */ /* 0x000fe20008000008 */
[----:B------:R-:W-:Y:S01]  /*ca50*/  IMAD.IADD R57, R57, 0x1, R63 ;  /* 0x0000000139397824 */ /* 0x000fe200078e023f */
[----:B------:R-:W-:Y:S01]  /*ca60*/  LEA R0, P3, R56, UR10, 0x1 ;  /* 0x0000000a38007c11 */ /* 0x000fe2000f8608ff */
[----:B------:R-:W-:-:S03]  /*ca70*/  VIADD R59, R65, 0x20 ;  /* 0x00000020413b7836 */ /* 0x000fc60000000000 */
[----:B------:R-:W-:Y:S01]  /*ca80*/  LEA.HI.X R2, R56, UR11, R57, 0x1, P3 ;  /* 0x0000000b38027c11 */ /* 0x000fe200098f0c39 */
[----:B------:R-:W-:Y:S02]  /*ca90*/  VIADD R61, R65, 0x40 ;  /* 0x00000040413d7836 */ /* 0x000fe40000000000 */
[C---:B------:R-:W-:Y:S01]  /*caa0*/  VIADD R63, R3.reuse, 0x40 ;  /* 0x00000040033f7836 */ /* 0x040fe20000000000 */
[----:B--2---:R-:W-:Y:S01]  /*cab0*/  SYNCS.ARRIVE.TRANS64.RED.A1T0 RZ, [UR8], RZ ;  /* 0x000000ffffff79a7 */ /* 0x004fe20008100408 */
[----:B------:R-:W-:Y:S01]  /*cac0*/  VIADD R67, R3, 0x80 ;  /* 0x0000008003437836 */ /* 0x000fe20000000000 */
[----:B------:R0:W1:Y:S01]  /*cad0*/  SHFL.IDX PT, R60, R0, RZ, 0x181f ;  /* 0x00181fff003c7589 */ /* 0x00006200000e0000 */
[----:B------:R-:W-:Y:S03]  /*cae0*/  BSSY B1, `(.L_x_205) ;  /* 0x0000016000017945 */ /* 0x000fe60003800000 */
[----:B------:R0:W2:Y:S01]  /*caf0*/  SHFL.IDX PT, R18, R2, RZ, 0x181f ;  /* 0x00181fff02127589 */ /* 0x0000a200000e0000 */
[----:B------:R-:W-:-:S02]  /*cb00*/  ISETP.GE.AND P0, PT, R59, R80, PT ;  /* 0x000000503b00720c */ /* 0x000fc40003f06270 */
[----:B------:R-:W-:Y:S02]  /*cb10*/  ISETP.GE.AND P1, PT, R61, R80, PT ;  /* 0x000000503d00720c */ /* 0x000fe40003f26270 */
[----:B------:R-:W-:Y:S02]  /*cb20*/  SHF.R.S32.HI R62, RZ, 0x1f, R3 ;  /* 0x0000001fff3e7819 */ /* 0x000fe40000011403 */
[----:B------:R-:W-:Y:S02]  /*cb30*/  SHF.R.S32.HI R64, RZ, 0x1f, R63 ;  /* 0x0000001fff407819 */ /* 0x000fe4000001143f */
[----:B------:R-:W-:Y:S01]  /*cb40*/  SHF.R.S32.HI R66, RZ, 0x1f, R67 ;  /* 0x0000001fff427819 */ /* 0x000fe20000011443 */
[----:B0-----:R-:W-:Y:S06]  /*cb50*/  @P2 BRA `(.L_x_206) ;  /* 0x0000000000382947 */ /* 0x001fec0003800000 */
[----:B------:R-:W-:Y:S01]  /*cb60*/  ULDC UR4, c[0x0][0xac8] ;  /* 0x0002b20000047ab9 */ /* 0x000fe20000000800 */
[----:B------:R-:W-:Y:S01]  /*cb70*/  ULDC.64 UR8, c[0x0][0x208] ;  /* 0x0000820000087ab9 */ /* 0x000fe20000000a00 */
[----:B------:R-:W-:Y:S02]  /*cb80*/  ISETP.GE.AND P4, PT, R3, UR4, PT ;  /* 0x0000000403007c0c */ /* 0x000fe4000bf86270 */
[----:B------:R-:W-:Y:S02]  /*cb90*/  ISETP.GE.AND P3, PT, R63, UR4, PT ;  /* 0x000000043f007c0c */ /* 0x000fe4000bf66270 */
[----:B------:R-:W-:-:S09]  /*cba0*/  ISETP.GE.AND P2, PT, R67, UR4, PT ;  /* 0x0000000443007c0c */ /* 0x000fd2000bf46270 */
[-C--:B-1----:R-:W-:Y:S02]  /*cbb0*/  @!P4 LEA R56, P6, R3, R60.reuse, 0x1 ;  /* 0x0000003c0338c211 */ /* 0x082fe400078c08ff */
[----:B------:R-:W-:Y:S02]  /*cbc0*/  @!P3 LEA R58, P5, R63, R60, 0x1 ;  /* 0x0000003c3f3ab211 */ /* 0x000fe400078a08ff */
[----:B--2---:R-:W-:Y:S02]  /*cbd0*/  @!P4 LEA.HI.X R57, R3, R18, R62, 0x1, P6 ;  /* 0x000000120339c211 */ /* 0x004fe400030f0c3e */
[----:B------:R-:W-:Y:S02]  /*cbe0*/  @!P2 LEA R60, P6, R67, R60, 0x1 ;  /* 0x0000003c433ca211 */ /* 0x000fe400078c08ff */
[-C--:B------:R-:W-:Y:S01]  /*cbf0*/  @!P3 LEA.HI.X R59, R63, R18.reuse, R64, 0x1, P5 ;  /* 0x000000123f3bb211 */ /* 0x080fe200028f0c40 */
[----:B-----5:R0:W-:Y:S01]  /*cc00*/  @!P4 ST.E.128 desc[UR8][R56.64], R4 ;  /* 0x000000043800c985 */ /* 0x0201e2000c101d08 */
[----:B------:R-:W-:-:S03]  /*cc10*/  @!P2 LEA.HI.X R61, R67, R18, R66, 0x1, P6 ;  /* 0x00000012433da211 */ /* 0x000fc600030f0c42 */
[----:B------:R0:W-:Y:S04]  /*cc20*/  @!P3 ST.E.128 desc[UR8][R58.64], R24 ;  /* 0x000000183a00b985 */ /* 0x0001e8000c101d08 */
[----:B------:R0:W-:Y:S02]  /*cc30*/  @!P2 ST.E.128 desc[UR8][R60.64], R40 ;  /* 0x000000283c00a985 */ /* 0x0001e4000c101d08 */
.L_x_206:
[----:B------:R-:W-:Y:S05]  /*cc40*/  BSYNC B1 ;  /* 0x0000000000017941 */ /* 0x000fea0003800000 */
.L_x_205:
[----:B--2---:R2:W3:Y:S01]  /*cc50*/  SHFL.IDX PT, R18, R2, 0x1, 0x181f ;  /* 0x00381f0002127f89 */ /* 0x0044e200000e0000 */
[----:B------:R-:W-:Y:S03]  /*cc60*/  BSSY B1, `(.L_x_207) ;  /* 0x0000011000017945 */ /* 0x000fe60003800000 */
[----:B0----5:R2:W0:Y:S01]  /*cc70*/  SHFL.IDX PT, R24, R0, 0x1, 0x181f ;  /* 0x00381f0000187f89 */ /* 0x02142200000e0000 */
[----:B------:R-:W-:Y:S05]  /*cc80*/  @P0 BRA `(.L_x_208) ;  /* 0x0000000000380947 */ /* 0x000fea0003800000 */
[----:B------:R-:W-:Y:S01]  /*cc90*/  ULDC UR4, c[0x0][0xac8] ;  /* 0x0002b20000047ab9 */ /* 0x000fe20000000800 */
[----:B------:R-:W-:Y:S01]  /*cca0*/  ULDC.64 UR8, c[0x0][0x208] ;  /* 0x0000820000087ab9 */ /* 0x000fe20000000a00 */
[----:B------:R-:W-:Y:S02]  /*ccb0*/  ISETP.GE.AND P4, PT, R3, UR4, PT ;  /* 0x0000000403007c0c */ /* 0x000fe4000bf86270 */
[----:B------:R-:W-:Y:S02]  /*ccc0*/  ISETP.GE.AND P5, PT, R63, UR4, PT ;  /* 0x000000043f007c0c */ /* 0x000fe4000bfa6270 */
[----:B------:R-:W-:-:S09]  /*ccd0*/  ISETP.GE.AND P6, PT, R67, UR4, PT ;  /* 0x0000000443007c0c */ /* 0x000fd2000bfc6270 */
[-C--:B0-----:R-:W-:Y:S02]  /*cce0*/  @!P4 LEA R4, P0, R3, R24.reuse, 0x1 ;  /* 0x000000180304c211 */ /* 0x081fe400078008ff */
[-C--:B------:R-:W-:Y:S02]  /*ccf0*/  @!P5 LEA R6, P2, R63, R24.reuse, 0x1 ;  /* 0x000000183f06d211 */ /* 0x080fe400078408ff */
[----:B------:R-:W-:Y:S02]  /*cd00*/  @!P6 LEA R24, P3, R67, R24, 0x1 ;  /* 0x000000184318e211 */ /* 0x000fe400078608ff */
[-C--:B---3--:R-:W-:Y:S02]  /*cd10*/  @!P4 LEA.HI.X R5, R3, R18.reuse, R62, 0x1, P0 ;  /* 0x000000120305c211 */ /* 0x088fe400000f0c3e */
[-C--:B------:R-:W-:Y:S02]  /*cd20*/  @!P5 LEA.HI.X R7, R63, R18.reuse, R64, 0x1, P2 ;  /* 0x000000123f07d211 */ /* 0x080fe400010f0c40 */
[----:B------:R-:W-:Y:S01]  /*cd30*/  @!P6 LEA.HI.X R25, R67, R18, R66, 0x1, P3 ;  /* 0x000000124319e211 */ /* 0x000fe200018f0c42 */
[----:B------:R4:W-:Y:S04]  /*cd40*/  @!P4 ST.E.128 desc[UR8][R4.64], R8 ;  /* 0x000000080400c985 */ /* 0x0009e8000c101d08 */
[----:B------:R4:W-:Y:S04]  /*cd50*/  @!P5 ST.E.128 desc[UR8][R6.64], R28 ;  /* 0x0000001c0600d985 */ /* 0x0009e8000c101d08 */
[----:B------:R4:W-:Y:S02]  /*cd60*/  @!P6 ST.E.128 desc[UR8][R24.64], R44 ;  /* 0x0000002c1800e985 */ /* 0x0009e4000c101d08 */
.L_x_208:
[----:B------:R-:W-:Y:S05]  /*cd70*/  BSYNC B1 ;  /* 0x0000000000017941 */ /* 0x000fea0003800000 */
.L_x_207:
[----:B----4-:R4:W0:Y:S01]  /*cd80*/  SHFL.IDX PT, R10, R2, 0x2, 0x181f ;  /* 0x00581f00020a7f89 */ /* 0x01082200000e0000 */
[----:B------:R-:W-:Y:S03]  /*cd90*/  BSSY B1, `(.L_x_209) ;  /* 0x0000011000017945 */ /* 0x000fe60003800000 */
[----:B------:R4:W0:Y:S01]  /*cda0*/  SHFL.IDX PT, R8, R0, 0x2, 0x181f ;  /* 0x00581f0000087f89 */ /* 0x00082200000e0000 */
        /* <DEDUP_REMOVED lines=9> */
[-C--:B------:R-:W-:Y:S02]  /*ce40*/  @!P3 LEA.HI.X R5, R3, R10.reuse, R62, 0x1, P0 ;  /* 0x0000000a0305b211 */ /* 0x080fe400000f0c3e */
[-C--:B------:R-:W-:Y:S02]  /*ce50*/  @!P4 LEA.HI.X R7, R63, R10.reuse, R64, 0x1, P1 ;  /* 0x0000000a3f07c211 */ /* 0x080fe400008f0c40 */
[----:B------:R-:W-:Y:S01]  /*ce60*/  @!P5 LEA.HI.X R9, R67, R10, R66, 0x1, P2 ;  /* 0x0000000a4309d211 */ /* 0x000fe200010f0c42 */
[----:B------:R0:W-:Y:S04]  /*ce70*/  @!P3 ST.E.128 desc[UR8][R4.64], R12 ;  /* 0x0000000c0400b985 */ /* 0x0001e8000c101d08 */
[----:B------:R0:W-:Y:S04]  /*ce80*/  @!P4 ST.E.128 desc[UR8][R6.64], R32 ;  /* 0x000000200600c985 */ /* 0x0001e8000c101d08 */
[----:B------:R0:W-:Y:S02]  /*ce90*/  @!P5 ST.E.128 desc[UR8][R8.64], R48 ;  /* 0x000000300800d985 */ /* 0x0001e4000c101d08 */
.L_x_210:
[----:B------:R-:W-:Y:S05]  /*cea0*/  BSYNC B1 ;  /* 0x0000000000017941 */ /* 0x000fea0003800000 */
.L_x_209:
[----:B0-----:R-:W-:Y:S01]  /*ceb0*/  VIADD R5, R65, 0x60 ;  /* 0x0000006041057836 */ /* 0x001fe20000000000 */
[----:B------:R0:W0:Y:S04]  /*cec0*/  SHFL.IDX PT, R6, R2, 0x3, 0x181f ;  /* 0x00781f0002067f89 */ /* 0x00002800000e0000 */
[----:B------:R-:W-:Y:S01]  /*ced0*/  ISETP.GE.AND P0, PT, R5, R80, PT ;  /* 0x000000500500720c */ /* 0x000fe20003f06270 */
[----:B--2-4-:R-:W2:-:S12]  /*cee0*/  SHFL.IDX PT, R0, R0, 0x3, 0x181f ;  /* 0x00781f0000007f89 */ /* 0x014e9800000e0000 */
[----:B------:R-:W-:Y:S05]  /*cef0*/  @P0 BRA `(.L_x_211) ;  /* 0x0000002000580947 */ /* 0x000fea0003800000 */
[----:B------:R-:W-:Y:S01]  /*cf00*/  ULDC UR4, c[0x0][0xac8] ;  /* 0x0002b20000047ab9 */ /* 0x000fe20000000800 */
[----:B------:R-:W-:Y:S01]  /*cf10*/  ULDC.64 UR8, c[0x0][0x208] ;  /* 0x0000820000087ab9 */ /* 0x000fe20000000a00 */
[----:B------:R-:W-:Y:S02]  /*cf20*/  ISETP.GE.AND P2, PT, R3, UR4, PT ;  /* 0x0000000403007c0c */ /* 0x000fe4000bf46270 */
[----:B------:R-:W-:-:S11]  /*cf30*/  ISETP.GE.AND P3, PT, R63, UR4, PT ;  /* 0x000000043f007c0c */ /* 0x000fd6000bf66270 */
[-C--:B0-2---:R-:W-:Y:S02]  /*cf40*/  @!P2 LEA R2, P0, R3, R0.reuse, 0x1 ;  /* 0x000000000302a211 */ /* 0x085fe400078008ff */
[----:B------:R-:W-:Y:S02]  /*cf50*/  @!P3 LEA R4, P1, R63, R0, 0x1 ;  /* 0x000000003f04b211 */ /* 0x000fe400078208ff */
[-C--:B------:R-:W-:Y:S02]  /*cf60*/  @!P2 LEA.HI.X R3, R3, R6.reuse, R62, 0x1, P0 ;  /* 0x000000060303a211 */ /* 0x080fe400000f0c3e */
[----:B------:R-:W-:Y:S02]  /*cf70*/  ISETP.GE.AND P0, PT, R67, UR4, PT ;  /* 0x0000000443007c0c */ /* 0x000fe4000bf06270 */
[----:B------:R-:W-:Y:S01]  /*cf80*/  @!P3 LEA.HI.X R5, R63, R6, R64, 0x1, P1 ;  /* 0x000000063f05b211 */ /* 0x000fe200008f0c40 */
[----:B------:R0:W-:Y:S04]  /*cf90*/  @!P2 ST.E.128 desc[UR8][R2.64], R20 ;  /* 0x000000140200a985 */ /* 0x0001e8000c101d08 */
[----:B------:R0:W-:Y:S06]  /*cfa0*/  @!P3 ST.E.128 desc[UR8][R4.64], R36 ;  /* 0x000000240400b985 */ /* 0x0001ec000c101d08 */
[----:B------:R-:W-:Y:S05]  /*cfb0*/  @P0 BRA `(.L_x_211) ;  /* 0x0000002000280947 */ /* 0x000fea0003800000 */
[----:B0-----:R-:W-:Y:S01]  /*cfc0*/  LEA R2, P0, R67, R0, 0x1 ;  /* 0x0000000043027211 */ /* 0x001fe200078008ff */
[----:B------:R-:W-:-:S03]  /*cfd0*/  ULDC.64 UR8, c[0x0][0x208] ;  /* 0x0000820000087ab9 */ /* 0x000fc60000000a00 */
[----:B------:R-:W-:-:S05]  /*cfe0*/  LEA.HI.X R3, R67, R6, R66, 0x1, P0 ;  /* 0x0000000643037211 */ /* 0x000fca00000f0c42 */
[----:B------:R0:W-:Y:S01]  /*cff0*/  ST.E.128 desc[UR8][R2.64], R52 ;  /* 0x0000003402007985 */ /* 0x0001e2000c101d08 */
[----:B------:R-:W-:Y:S05]  /*d000*/  BRA `(.L_x_211) ;  /* 0x0000002000147947 */ /* 0x000fea0003800000 */
.L_x_204:
[----:B------:R-:W-:Y:S01]  /*d010*/  ULDC.64 UR14, c[0x0][0xb08] ;  /* 0x0002c200000e7ab9 */ /* 0x000fe20000000a00 */
[----:B------:R-:W-:Y:S01]  /*d020*/  R2UR UR18, R228 ;  /* 0x00000000e41272ca */ /* 0x000fe200000e0000 */
[----:B------:R-:W-:Y:S01]  /*d030*/  UIMAD UR12, UR16, UR14, URZ ;  /* 0x0000000e100c72a4 */ /* 0x000fe2000f8e023f */
[----:B------:R-:W0:Y:S01]  /*d040*/  @P1 LDC R0, c[0x0][0xbec] ;  /* 0x0002fb00ff001b82 */ /* 0x000e220000000800 */
[----:B------:R-:W-:Y:S01]  /*d050*/  UIMAD.WIDE.U32 UR10, UR4, UR14, URZ ;  /* 0x0000000e040a72a5 */ /* 0x000fe2000f8e003f */
[----:B------:R-:W-:Y:S01]  /*d060*/  R2UR UR17, R23 ;  /* 0x00000000171172ca */ /* 0x000fe200000e0000 */
[----:B------:R-:W-:Y:S01]  /*d070*/  UIMAD UR12, UR4, UR15, UR12 ;  /* 0x0000000f040c72a4 */ /* 0x000fe2000f8e020c */
[----:B------:R-:W-:Y:S01]  /*d080*/  IMAD.MOV.U32 R9, RZ, RZ, R15 ;  /* 0x000000ffff097224 */ /* 0x000fe200078e000f */
[----:B------:R-:W-:Y:S01]  /*d090*/  USHF.R.S32.HI UR4, URZ, 0x1f, UR9 ;  /* 0x0000001f3f047899 */ /* 0x000fe20008011409 */
[----:B------:R-:W-:Y:S01]  /*d0a0*/  ISETP.GE.AND P0, PT, R81, R80, PT ;  /* 0x000000505100720c */ /* 0x000fe20003f06270 */
[----:B------:R-:W-:Y:S01]  /*d0b0*/  UIADD3 UR11, UR11, UR12, URZ ;  /* 0x0000000c0b0b7290 */ /* 0x000fe2000fffe03f */
[----:B------:R-:W1:Y:S01]  /*d0c0*/  @P1 LDC R5, c[0x0][0xbf0] ;  /* 0x0002fc00ff051b82 */ /* 0x000e620000000800 */
[----:B------:R-:W-:Y:S01]  /*d0d0*/  UIADD3 UR8, UR8, 0x36820, URZ ;  /* 0x0003682008087890 */ /* 0x000fe2000fffe03f */
[----:B------:R-:W-:Y:S01]  /*d0e0*/  BSSY B1, `(.L_x_212) ;  /* 0x000009c000017945 */ /* 0x000fe20003800000 */
[----:B------:R-:W-:Y:S01]  /*d0f0*/  ULDC.64 UR12, c[0x0][0xb38] ;  /* 0x0002ce00000c7ab9 */ /* 0x000fe20000000a00 */
[----:B------:R-:W-:Y:S01]  /*d100*/  SHF.R.S32.HI R86, RZ, 0x1f, R208 ;  /* 0x0000001fff567819 */ /* 0x000fe200000114d0 */
[----:B------:R-:W-:Y:S01]  /*d110*/  UIMAD.WIDE.U32 UR10, UR18, UR12, UR10 ;  /* 0x0000000c120a72a5 */ /* 0x000fe2000f8e000a */
[----:B------:R-:W-:Y:S01]  /*d120*/  SHF.R.S32.HI R87, RZ, 0x1f, R209 ;  /* 0x0000001fff577819 */ /* 0x000fe200000114d1 */
[----:B------:R-:W-:Y:S01]  /*d130*/  UPRMT UR8, URZ, 0x654, UR8 ;  /* 0x000006543f087896 */ /* 0x000fe20008000008 */
[----:B------:R-:W-:Y:S01]  /*d140*/  SHF.R.S32.HI R88, RZ, 0x1f, R210 ;  /* 0x0000001fff587819 */ /* 0x000fe200000114d2 */
[----:B------:R-:W-:Y:S01]  /*d150*/  UIMAD UR11, UR18, UR13, UR11 ;  /* 0x0000000d120b72a4 */ /* 0x000fe2000f8e020b */
[----:B------:R-:W-:-:S02]  /*d160*/  SHF.R.S32.HI R89, RZ, 0x1f, R211 ;  /* 0x0000001fff597819 */ /* 0x000fc400000114d3 */
[----:B------:R-:W-:Y:S01]  /*d170*/  ULDC.64 UR12, c[0x0][0xb40] ;  /* 0x0002d000000c7ab9 */ /* 0x000fe20000000a00 */
[----:B------:R-:W-:Y:S01]  /*d180*/  SHF.R.S32.HI R90, RZ, 0x1f, R212 ;  /* 0x0000001fff5a7819 */ /* 0x000fe200000114d4 */
[----:B------:R-:W-:Y:S01]  /*d190*/  UIMAD UR4, UR4, UR12, URZ ;  /* 0x0000000c040472a4 */ /* 0x000fe2000f8e023f */
[----:B------:R-:W-:Y:S01]  /*d1a0*/  SHF.R.S32.HI R91, RZ, 0x1f, R213 ;  /* 0x0000001fff5b7819 */ /* 0x000fe200000114d5 */
[----:B------:R-:W-:Y:S01]  /*d1b0*/  UIMAD.WIDE.U32 UR10, UR9, UR12, UR10 ;  /* 0x0000000c090a72a5 */ /* 0x000fe2000f8e000a */
[----:B0-----:R-:W-:Y:S01]  /*d1c0*/  @P1 IMAD.HI.U32 R0, R15, R0, RZ ;  /* 0x000000000f001227 */ /* 0x001fe200078e00ff */
[----:B------:R-:W-:Y:S01]  /*d1d0*/  UIMAD UR4, UR9, UR13, UR4 ;  /* 0x0000000d090472a4 */ /* 0x000fe2000f8e0204 */
[----:B------:R-:W-:Y:S01]  /*d1e0*/  SYNCS.ARRIVE.TRANS64.RED.A1T0 RZ, [UR8], RZ ;  /* 0x000000ffffff79a7 */ /* 0x000fe20008100408 */
[----:B------:R-:W-:Y:S01]  /*d1f0*/  SHF.R.S32.HI R126, RZ, 0x1f, R214 ;  /* 0x0000001fff7e7819 */ /* 0x000fe200000114d6 */
[----:B------:R-:W-:Y:S01]  /*d200*/  ULDC.64 UR12, c[0x0][0xb48] ;  /* 0x0002d200000c7ab9 */ /* 0x000fe20000000a00 */
[----:B------:R-:W-:Y:S01]  /*d210*/  UIADD3 UR11, UR11, UR4, URZ ;  /* 0x000000040b0b7290 */ /* 0x000fe2000fffe03f */
[----:B------:R-:W-:-:S02]  /*d220*/  SHF.R.S32.HI R127, RZ, 0x1f, R215 ;  /* 0x0000001fff7f7819 */ /* 0x000fc400000114d7 */
[----:B-1----:R-:W-:Y:S01]  /*d230*/  @P1 SHF.R.U32.HI R9, RZ, R5, R0 ;  /* 0x00000005ff091219 */ /* 0x002fe20000011600 */
[----:B------:R-:W-:Y:S01]  /*d240*/  UIMAD.WIDE.U32 UR10, UR17, UR12, UR10 ;  /* 0x0000000c110a72a5 */ /* 0x000fe2000f8e000a */
[----:B------:R-:W-:Y:S02]  /*d250*/  SHF.R.S32.HI R128, RZ, 0x1f, R216 ;  /* 0x0000001fff807819 */ /* 0x000fe400000114d8 */
[--C-:B------:R-:W-:Y:S01]  /*d260*/  SHF.R.S32.HI R0, RZ, 0x1f, R9.reuse ;  /* 0x0000001fff007819 */ /* 0x100fe20000011409 */
[----:B------:R-:W-:Y:S01]  /*d270*/  IMAD.MOV R11, RZ, RZ, -R9 ;  /* 0x000000ffff0b7224 */ /* 0x000fe200078e0a09 */
[----:B------:R-:W-:Y:S02]  /*d280*/  UIMAD UR4, UR17, UR13, UR11 ;  /* 0x0000000d110472a4 */ /* 0x000fe4000f8e020b */
[----:B------:R-:W-:Y:S01]  /*d290*/  IMAD.U32 R5, RZ, RZ, UR11 ;  /* 0x0000000bff057e24 */ /* 0x000fe2000f8e00ff */
[----:B------:R-:W-:Y:S01]  /*d2a0*/  SHF.R.S32.HI R129, RZ, 0x1f, R217 ;  /* 0x0000001fff817819 */ /* 0x000fe200000114d9 */
[----:B------:R-:W-:Y:S01]  /*d2b0*/  ULDC.64 UR12, c[0x0][0xb30] ;  /* 0x0002cc00000c7ab9 */ /* 0x000fe20000000a00 */
[----:B------:R-:W-:Y:S01]  /*d2c0*/  IMAD R11, R18, R11, R15 ;  /* 0x0000000b120b7224 */ /* 0x000fe200078e020f */
[----:B------:R-:W-:Y:S01]  /*d2d0*/  SHF.R.S32.HI R130, RZ, 0x1f, R218 ;  /* 0x0000001fff827819 */ /* 0x000fe200000114da */
[----:B------:R-:W-:Y:S01]  /*d2e0*/  IMAD R0, R0, UR12, RZ ;  /* 0x0000000c00007c24 */ /* 0x000fe2000f8e02ff */
[----:B------:R-:W-:Y:S01]  /*d2f0*/  SHF.R.S32.HI R131, RZ, 0x1f, R219 ;  /* 0x0000001fff837819 */ /* 0x000fe200000114db */
[----:B------:R-:W-:Y:S01]  /*d300*/  IMAD.U32 R4, RZ, RZ, UR10 ;  /* 0x0000000aff047e24 */ /* 0x000fe2000f8e00ff */
[----:B------:R-:W-:Y:S01]  /*d310*/  ULDC.64 UR10, c[0x0][0xb28] ;  /* 0x0002ca00000a7ab9 */ /* 0x000fe20000000a00 */
[----:B------:R-:W-:Y:S01]  /*d320*/  IMAD.U32 R5, RZ, RZ, UR4 ;  /* 0x00000004ff057e24 */ /* 0x000fe2000f8e00ff */
[----:B------:R-:W-:Y:S01]  /*d330*/  SHF.R.S32.HI R132, RZ, 0x1f, R220 ;  /* 0x0000001fff847819 */ /* 0x000fe200000114dc */
[C---:B------:R-:W-:Y:S01]  /*d340*/  IMAD R15, R9.reuse, UR13, R0 ;  /* 0x0000000d090f7c24 */ /* 0x040fe2000f8e0200 */
[----:B------:R-:W-:Y:S01]  /*d350*/  SHF.R.S32.HI R0, RZ, 0x1f, R11 ;  /* 0x0000001fff007819 */ /* 0x000fe2000001140b */
[----:B------:R-:W-:Y:S01]  /*d360*/  IMAD.WIDE.U32 R4, R9, UR12, R4 ;  /* 0x0000000c09047c25 */ /* 0x000fe2000f8e0004 */
[----:B------:R-:W-:-:S02]  /*d370*/  SHF.R.S32.HI R133, RZ, 0x1f, R221 ;  /* 0x0000001fff857819 */ /* 0x000fc400000114dd */
[----:B------:R-:W-:Y:S01]  /*d380*/  SHF.R.S32.HI R134, RZ, 0x1f, R222 ;  /* 0x0000001fff867819 */ /* 0x000fe200000114de */
[----:B------:R-:W-:Y:S01]  /*d390*/  IMAD R0, R0, UR10, RZ ;  /* 0x0000000a00007c24 */ /* 0x000fe2000f8e02ff */
[----:B------:R-:W-:Y:S01]  /*d3a0*/  SHF.R.S32.HI R135, RZ, 0x1f, R223 ;  /* 0x0000001fff877819 */ /* 0x000fe200000114df */
[----:B------:R-:W-:Y:S01]  /*d3b0*/  IMAD.IADD R5, R5, 0x1, R15 ;  /* 0x0000000105057824 */ /* 0x000fe200078e020f */
[----:B------:R-:W-:Y:S01]  /*d3c0*/  SHF.R.S32.HI R136, RZ, 0x1f, R224 ;  /* 0x0000001fff887819 */ /* 0x000fe200000114e0 */
[C---:B------:R-:W-:Y:S01]  /*d3d0*/  IMAD R9, R11.reuse, UR11, R0 ;  /* 0x0000000b0b097c24 */ /* 0x040fe2000f8e0200 */
[----:B------:R-:W-:Y:S01]  /*d3e0*/  SHF.R.S32.HI R137, RZ, 0x1f, R225 ;  /* 0x0000001fff897819 */ /* 0x000fe200000114e1 */
[----:B------:R-:W-:Y:S01]  /*d3f0*/  IMAD.WIDE.U32 R4, R11, UR10, R4 ;  /* 0x0000000a0b047c25 */ /* 0x000fe2000f8e0004 */
[----:B------:R-:W-:Y:S01]  /*d400*/  ULDC.64 UR10, c[0x0][0xb00] ;  /* 0x0002c000000a7ab9 */ /* 0x000fe20000000a00 */
[----:B------:R-:W-:Y:S02]  /*d410*/  SHF.R.S32.HI R138, RZ, 0x1f, R226 ;  /* 0x0000001fff8a7819 */ /* 0x000fe400000114e2 */
[----:B------:R-:W-:Y:S01]  /*d420*/  IMAD.IADD R5, R5, 0x1, R9 ;  /* 0x0000000105057824 */ /* 0x000fe200078e0209 */
[----:B------:R-:W-:-:S02]  /*d430*/  LEA R0, P1, R4, UR10, 0x2 ;  /* 0x0000000a04007c11 */ /* 0x000fc4000f8210ff */
[----:B------:R-:W-:Y:S02]  /*d440*/  SHF.R.S32.HI R139, RZ, 0x1f, R227 ;  /* 0x0000001fff8b7819 */ /* 0x000fe400000114e3 */
[----:B------:R-:W-:Y:S02]  /*d450*/  LEA.HI.X R12, R4, UR11, R5, 0x2, P1 ;  /* 0x0000000b040c7c11 */ /* 0x000fe400088f1405 */
[----:B------:R0:W1:Y:S04]  /*d460*/  SHFL.IDX PT, R4, R0, RZ, 0x1c1f ;  /* 0x001c1fff00047589 */ /* 0x00006800000e0000 */
[----:B------:R0:W2:Y:S01]  /*d470*/  SHFL.IDX PT, R5, R12, RZ, 0x1c1f ;  /* 0x001c1fff0c057589 */ /* 0x0000a200000e0000 */
[----:B------:R-:W-:Y:S05]  /*d480*/  @P0 BRA `(.L_x_213) ;  /* 0x0000000400840947 */ /* 0x000fea0003800000 */
[----:B------:R-:W-:Y:S01]  /*d490*/  ULDC UR4, c[0x0][0xac8] ;  /* 0x0002b20000047ab9 */ /* 0x000fe20000000800 */
[----:B------:R-:W-:Y:S01]  /*d4a0*/  ULDC.64 UR8, c[0x0][0x208] ;  /* 0x0000820000087ab9 */ /* 0x000fe20000000a00 */
[----:B------:R-:W-:Y:S02]  /*d4b0*/  ISETP.GE.AND P1, PT, R227, UR4, PT ;  /* 0x00000004e3007c0c */ /* 0x000fe4000bf26270 */
[----:B------:R-:W-:Y:S02]  /*d4c0*/  ISETP.GE.AND P0, PT, R226, UR4, PT ;  /* 0x00000004e2007c0c */ /* 0x000fe4000bf06270 */
[----:B------:R-:W-:Y:S02]  /*d4d0*/  ISETP.GE.AND P2, PT, R204, UR4, PT ;  /* 0x00000004cc007c0c */ /* 0x000fe4000bf46270 */
[----:B------:R-:W-:Y:S02]  /*d4e0*/  ISETP.GE.AND P3, PT, R225, UR4, PT ;  /* 0x00000004e1007c0c */ /* 0x000fe4000bf66270 */
[----:B------:R-:W-:-:S05]  /*d4f0*/  ISETP.GE.AND P4, PT, R224, UR4, PT ;  /* 0x00000004e0007c0c */ /* 0x000fca000bf86270 */
[CC--:B-1----:R-:W-:Y:S02]  /*d500*/  @!P1 LEA R10, P5, R227.reuse, R4.reuse, 0x2 ;  /* 0x00000004e30a9211 */ /* 0x0c2fe400078a10ff */
[-C--:B------:R-:W-:Y:S02]  /*d510*/  @!P0 LEA R14, P6, R226, R4.reuse, 0x2 ;  /* 0x00000004e20e8211 */ /* 0x080fe400078c10ff */
[----:B--2---:R-:W-:Y:S01]  /*d520*/  @!P2 IMAD.WIDE R8, R204, 0x4, R4 ;  /* 0x00000004cc08a825 */ /* 0x004fe200078e0204 */
[-C--:B------:R-:W-:Y:S02]  /*d530*/  @!P1 LEA.HI.X R11, R227, R5.reuse, R139, 0x2, P5 ;  /* 0x00000005e30b9211 */ /* 0x080fe400028f148b */
[----:B------:R-:W-:Y:S02]  /*d540*/  @!P0 LEA.HI.X R15, R226, R5, R138, 0x2, P6 ;  /* 0x00000005e20f8211 */ /* 0x000fe400030f148a */
[----:B------:R-:W-:Y:S01]  /*d550*/  ISETP.GE.AND P5, PT, R223, UR4, PT ;  /* 0x00000004df007c0c */ /* 0x000fe2000bfa6270 */
[----:B------:R1:W-:Y:S01]  /*d560*/  @!P2 ST.E.64 desc[UR8][R8.64], R24 ;  /* 0x000000180800a985 */ /* 0x0003e2000c101b08 */
[----:B------:R-:W-:-:S02]  /*d570*/  @!P3 LEA R22, P6, R225, R4, 0x2 ;  /* 0x00000004e116b211 */ /* 0x000fc400078c10ff */
[----:B------:R-:W-:Y:S01]  /*d580*/  @!P4 LEA R82, P2, R224, R4, 0x2 ;  /* 0x00000004e052c211 */ /* 0x000fe200078410ff */
[----:B------:R2:W-:Y:S01]  /*d590*/  @!P1 ST.E.64 desc[UR8][R10.64], R28 ;  /* 0x0000001c0a009985 */ /* 0x0005e2000c101b08 */
[-C--:B------:R-:W-:Y:S02]  /*d5a0*/  @!P3 LEA.HI.X R23, R225, R5.reuse, R137, 0x2, P6 ;  /* 0x00000005e117b211 */ /* 0x080fe400030f1489 */
[----:B------:R-:W-:Y:S01]  /*d5b0*/  ISETP.GE.AND P1, PT, R221, UR4, PT ;  /* 0x00000004dd007c0c */ /* 0x000fe2000bf26270 */
[----:B------:R3:W-:Y:S01]  /*d5c0*/  @!P0 ST.E.64 desc[UR8][R14.64], R32 ;  /* 0x000000200e008985 */ /* 0x0007e2000c101b08 */
[----:B------:R-:W-:Y:S02]  /*d5d0*/  ISETP.GE.AND P0, PT, R222, UR4, PT ;  /* 0x00000004de007c0c */ /* 0x000fe4000bf06270 */
[----:B------:R-:W-:Y:S01]  /*d5e0*/  @!P4 LEA.HI.X R83, R224, R5, R136, 0x2, P2 ;  /* 0x00000005e053c211 */ /* 0x000fe200010f1488 */
[----:B------:R4:W-:Y:S01]  /*d5f0*/  @!P3 ST.E.64 desc[UR8][R22.64], R36 ;  /* 0x000000241600b985 */ /* 0x0009e2000c101b08 */
[----:B------:R-:W-:-:S02]  /*d600*/  ISETP.GE.AND P2, PT, R220, UR4, PT ;  /* 0x00000004dc007c0c */ /* 0x000fc4000bf46270 */
[----:B------:R-:W-:Y:S01]  /*d610*/  @!P5 LEA R84, P6, R223, R4, 0x2 ;  /* 0x00000004df54d211 */ /* 0x000fe200078c10ff */
[----:B------:R-:W-:Y:S01]  /*d620*/  @!P4 ST.E.64 desc[UR8][R82.64], R40 ;  /* 0x000000285200c985 */ /* 0x000fe2000c101b08 */
[----:B------:R-:W-:Y:S02]  /*d630*/  ISETP.GE.AND P3, PT, R219, UR4, PT ;  /* 0x00000004db007c0c */ /* 0x000fe4000bf66270 */
[----:B------:R-:W-:-:S03]  /*d640*/  @!P5 LEA.HI.X R85, R223, R5, R135, 0x2, P6 ;  /* 0x00000005df55d211 */ /* 0x000fc600030f1487 */
[CC--:B-1----:R-:W-:Y:S02]  /*d650*/  @!P0 LEA R8, P4, R222.reuse, R4.reuse, 0x2 ;  /* 0x00000004de088211 */ /* 0x0c2fe400078810ff */
[----:B------:R-:W-:Y:S01]  /*d660*/  @!P5 ST.E.64 desc[UR8][R84.64], R44 ;  /* 0x0000002c5400d985 */ /* 0x000fe2000c101b08 */
[CC--:B--2---:R-:W-:Y:S02]  /*d670*/  @!P1 LEA R10, P5, R221.reuse, R4.reuse, 0x2 ;  /* 0x00000004dd0a9211 */ /* 0x0c4fe400078a10ff */
[-C--:B------:R-:W-:Y:S02]  /*d680*/  @!P0 LEA.HI.X R9, R222, R5.reuse, R134, 0x2, P4 ;  /* 0x00000005de098211 */ /* 0x080fe400020f1486 */
[----:B------:R-:W-:Y:S02]  /*d690*/  ISETP.GE.AND P4, PT, R218, UR4, PT ;  /* 0x00000004da007c0c */ /* 0x000fe4000bf86270 */
[----:B---3--:R-:W-:Y:S01]  /*d6a0*/  @!P2 LEA R14, P6, R220, R4, 0x2 ;  /* 0x00000004dc0ea211 */ /* 0x008fe200078c10ff */
[----:B------:R-:W-:Y:S01]  /*d6b0*/  @!P0 ST.E.64 desc[UR8][R8.64], R48 ;  /* 0x0000003008008985 */ /* 0x000fe2000c101b08 */
[----:B------:R-:W-:-:S02]  /*d6c0*/  @!P1 LEA.HI.X R11, R221, R5, R133, 0x2, P5 ;  /* 0x00000005dd0b9211 */ /* 0x000fc400028f1485 */
[----:B------:R-:W-:Y:S02]  /*d6d0*/  ISETP.GE.AND P5, PT, R217, UR4, PT ;  /* 0x00000004d9007c0c */ /* 0x000fe4000bfa6270 */
[----:B------:R-:W-:Y:S01]  /*d6e0*/  @!P2 LEA.HI.X R15, R220, R5, R132, 0x2, P6 ;  /* 0x00000005dc0fa211 */ /* 0x000fe200030f1484 */
[----:B------:R1:W-:Y:S01]  /*d6f0*/  @!P1 ST.E.64 desc[UR8][R10.64], R52 ;  /* 0x000000340a009985 */ /* 0x0003e2000c101b08 */
[-C--:B----4-:R-:W-:Y:S02]  /*d700*/  @!P3 LEA R22, P6, R219, R4.reuse, 0x2 ;  /* 0x00000004db16b211 */ /* 0x090fe400078c10ff */
[----:B------:R-:W-:Y:S01]  /*d710*/  ISETP.GE.AND P1, PT, R215, UR4, PT ;  /* 0x00000004d7007c0c */ /* 0x000fe2000bf26270 */
[----:B------:R2:W-:Y:S01]  /*d720*/  @!P2 ST.E.64 desc[UR8][R14.64], R56 ;  /* 0x000000380e00a985 */ /* 0x0005e2000c101b08 */
[----:B------:R-:W-:Y:S02]  /*d730*/  ISETP.GE.AND P2, PT, R216, UR4, PT ;  /* 0x00000004d8007c0c */ /* 0x000fe4000bf46270 */
[----:B------:R-:W-:-:S02]  /*d740*/  @!P4 LEA R24, P0, R218, R4, 0x2 ;  /* 0x00000004da18c211 */ /* 0x000fc400078010ff */
[-C--:B------:R-:W-:Y:S02]  /*d750*/  @!P3 LEA.HI.X R23, R219, R5.reuse, R131, 0x2, P6 ;  /* 0x00000005db17b211 */ /* 0x080fe400030f1483 */
[-C--:B------:R-:W-:Y:S02]  /*d760*/  @!P4 LEA.HI.X R25, R218, R5.reuse, R130, 0x2, P0 ;  /* 0x00000005da19c211 */ /* 0x080fe400000f1482 */
[----:B------:R-:W-:Y:S01]  /*d770*/  ISETP.GE.AND P0, PT, R214, UR4, PT ;  /* 0x00000004d6007c0c */ /* 0x000fe2000bf06270 */
[----:B------:R-:W-:Y:S01]  /*d780*/  @!P3 ST.E.64 desc[UR8][R22.64], R60 ;  /* 0x0000003c1600b985 */ /* 0x000fe2000c101b08 */
[-C--:B------:R-:W-:Y:S02]  /*d790*/  @!P5 LEA R28, P6, R217, R4.reuse, 0x2 ;  /* 0x00000004d91cd211 */ /* 0x080fe400078c10ff */
[----:B-1----:R-:W-:Y:S01]  /*d7a0*/  @!P1 LEA R10, P3, R215, R4, 0x2 ;  /* 0x00000004d70a9211 */ /* 0x002fe200078610ff */
[----:B------:R1:W-:Y:S01]  /*d7b0*/  @!P4 ST.E.64 desc[UR8][R24.64], R64 ;  /* 0x000000401800c985 */ /* 0x0003e2000c101b08 */
[----:B------:R-:W-:-:S02]  /*d7c0*/  @!P5 LEA.HI.X R29, R217, R5, R129, 0x2, P6 ;  /* 0x00000005d91dd211 */ /* 0x000fc400030f1481 */
[-C--:B------:R-:W-:Y:S02]  /*d7d0*/  @!P2 LEA R8, P6, R216, R4.reuse, 0x2 ;  /* 0x00000004d808a211 */ /* 0x080fe400078c10ff */
[----:B------:R-:W-:Y:S01]  /*d7e0*/  ISETP.GE.AND P4, PT, R212, UR4, PT ;  /* 0x00000004d4007c0c */ /* 0x000fe2000bf86270 */
[----:B------:R3:W-:Y:S01]  /*d7f0*/  @!P5 ST.E.64 desc[UR8][R28.64], R68 ;  /* 0x000000441c00d985 */ /* 0x0007e2000c101b08 */
[----:B------:R-:W-:Y:S02]  /*d800*/  ISETP.GE.AND P5, PT, R213, UR4, PT ;  /* 0x00000004d5007c0c */ /* 0x000fe4000bfa6270 */
[-C--:B------:R-:W-:Y:S02]  /*d810*/  @!P2 LEA.HI.X R9, R216, R5.reuse, R128, 0x2, P6 ;  /* 0x00000005d809a211 */ /* 0x080fe400030f1480 */
[----:B--2---:R-:W-:Y:S02]  /*d820*/  @!P0 LEA R14, P6, R214, R4, 0x2 ;  /* 0x00000004d60e8211 */ /* 0x004fe400078c10ff */
[----:B------:R-:W-:Y:S01]  /*d830*/  @!P1 LEA.HI.X R11, R215, R5, R127, 0x2, P3 ;  /* 0x00000005d70b9211 */ /* 0x000fe200018f147f */
[----:B------:R-:W-:Y:S01]  /*d840*/  @!P2 ST.E.64 desc[UR8][R8.64], R72 ;  /* 0x000000480800a985 */ /* 0x000fe2000c101b08 */
[----:B------:R-:W-:-:S02]  /*d850*/  ISETP.GE.AND P3, PT, R211, UR4, PT ;  /* 0x00000004d3007c0c */ /* 0x000fc4000bf66270 */
[-C--:B------:R-:W-:Y:S01]  /*d860*/  @!P0 LEA.HI.X R15, R214, R5.reuse, R126, 0x2, P6 ;  /* 0x00000005d60f8211 */ /* 0x080fe200030f147e */
[----:B------:R-:W-:Y:S01]  /*d870*/  @!P1 ST.E.64 desc[UR8][R10.64], R76 ;  /* 0x0000004c0a009985 */ /* 0x000fe2000c101b08 */
[-C--:B-1----:R-:W-:Y:S02]  /*d880*/  @!P4 LEA R24, P2, R212, R4.reuse, 0x2 ;  /* 0x00000004d418c211 */ /* 0x082fe400078410ff */
[C---:B------:R-:W-:Y:S01]  /*d890*/  @!P5 LEA R22, P1, R213.reuse, R4, 0x2 ;  /* 0x00000004d516d211 */ /* 0x040fe200078210ff */
[----:B------:R1:W-:Y:S01]  /*d8a0*/  @!P0 ST.E.64 desc[UR8][R14.64], R2 ;  /* 0x000000020e008985 */ /* 0x0003e2000c101b08 */
[----:B------:R-:W-:Y:S02]  /*d8b0*/  ISETP.GE.AND P0, PT, R210, UR4, PT ;  /* 0x00000004d2007c0c */ /* 0x000fe4000bf06270 */
[----:B------:R-:W-:Y:S02]  /*d8c0*/  @!P5 LEA.HI.X R23, R213, R5, R91, 0x2, P1 ;  /* 0x00000005d517d211 */ /* 0x000fe400008f145b */
[----:B------:R-:W-:-:S02]  /*d8d0*/  ISETP.GE.AND P1, PT, R209, UR4, PT ;  /* 0x00000004d1007c0c */ /* 0x000fc4000bf26270 */
[CC--:B---3--:R-:W-:Y:S01]  /*d8e0*/  @!P3 LEA R28, P6, R211.reuse, R4.reuse, 0x2 ;  /* 0x00000004d31cb211 */ /* 0x0c8fe200078c10ff */
[----:B------:R2:W-:Y:S01]  /*d8f0*/  @!P5 ST.E.64 desc[UR8][R22.64], R6 ;  /* 0x000000061600d985 */ /* 0x0005e2000c101b08 */
[-C--:B------:R-:W-:Y:S02]  /*d900*/  @!P4 LEA.HI.X R25, R212, R5.reuse, R90, 0x2, P2 ;  /* 0x00000005d419c211 */ /* 0x080fe400010f145a */
[----:B------:R-:W-:Y:S02]  /*d910*/  @!P3 LEA.HI.X R29, R211, R5, R89, 0x2, P6 ;  /* 0x00000005d31db211 */ /* 0x000fe400030f1459 */
[----:B------:R-:W-:Y:S01]  /*d920*/  ISETP.GE.AND P2, PT, R206, UR4, PT ;  /* 0x00000004ce007c0c */ /* 0x000fe2000bf46270 */
[----:B------:R3:W-:Y:S01]  /*d930*/  @!P4 ST.E.64 desc[UR8][R24.64], R20 ;  /* 0x000000141800c985 */ /* 0x0007e2000c101b08 */
[----:B------:R-:W-:Y:S02]  /*d940*/  ISETP.GE.AND P4, PT, R208, UR4, PT ;  /* 0x00000004d0007c0c */ /* 0x000fe4000bf86270 */
[----:B-1----:R-:W-:Y:S01]  /*d950*/  @!P0 LEA R2, P5, R210, R4, 0x2 ;  /* 0x00000004d2028211 */ /* 0x002fe200078a10ff */
[----:B------:R3:W-:Y:S01]  /*d960*/  @!P3 ST.E.64 desc[UR8][R28.64], R92 ;  /* 0x0000005c1c00b985 */ /* 0x0007e2000c101b08 */
[----:B------:R-:W-:-:S02]  /*d970*/  ISETP.GE.AND P3, PT, R207, UR4, PT ;  /* 0x00000004cf007c0c */ /* 0x000fc4000bf66270 */
[-C--:B------:R-:W-:Y:S02]  /*d980*/  @!P0 LEA.HI.X R3, R210, R5.reuse, R88, 0x2, P5 ;  /* 0x00000005d2038211 */ /* 0x080fe400028f1458 */
[----:B------:R-:W-:Y:S02]  /*d990*/  ISETP.GE.AND P5, PT, R205, UR4, PT ;  /* 0x00000004cd007c0c */ /* 0x000fe4000bfa6270 */
[CC--:B------:R-:W-:Y:S01]  /*d9a0*/  @!P1 LEA R8, P6, R209.reuse, R4.reuse, 0x2 ;  /* 0x00000004d1089211 */ /* 0x0c0fe200078c10ff */
[----:B------:R3:W-:Y:S02]  /*d9b0*/  @!P0 ST.E.64 desc[UR8][R2.64], R96 ;  /* 0x0000006002008985 */ /* 0x0007e4000c101b08 */
[-C--:B--2---:R-:W-:Y:S02]  /*d9c0*/  @!P4 LEA R6, P0, R208, R4.reuse, 0x2 ;  /* 0x00000004d006c211 */ /* 0x084fe400078010ff */
[----:B------:R-:W-:Y:S02]  /*d9d0*/  @!P1 LEA.HI.X R9, R209, R5, R87, 0x2, P6 ;  /* 0x00000005d1099211 */ /* 0x000fe400030f1457 */
[----:B------:R-:W-:-:S02]  /*d9e0*/  @!P3 LEA R10, P6, R207, R4, 0x2 ;  /* 0x00000004cf0ab211 */ /* 0x000fc400078c10ff */
[-C--:B------:R-:W-:Y:S01]  /*d9f0*/  @!P4 LEA.HI.X R7, R208, R5.reuse, R86, 0x2, P0 ;  /* 0x00000005d007c211 */ /* 0x080fe200000f1456 */
[----:B------:R3:W-:Y:S01]  /*da00*/  @!P1 ST.E.64 desc[UR8][R8.64], R100 ;  /* 0x0000006408009985 */ /* 0x0007e2000c101b08 */
[CC--:B------:R-:W-:Y:S02]  /*da10*/  @!P2 LEA R14, P1, R206.reuse, R4.reuse, 0x2 ;  /* 0x00000004ce0ea211 */ /* 0x0c0fe400078210ff */
[----:B------:R-:W-:Y:S01]  /*da20*/  @!P5 LEA R4, P0, R205, R4, 0x2 ;  /* 0x00000004cd04d211 */ /* 0x000fe200078010ff */
[----:B------:R3:W-:Y:S01]  /*da30*/  @!P4 ST.E.64 desc[UR8][R6.64], R104 ;  /* 0x000000680600c985 */ /* 0x0007e2000c101b08 */
[-C--:B------:R-:W-:Y:S02]  /*da40*/  @!P3 LEA.HI.X R11, R207, R5.reuse, R237, 0x2, P6 ;  /* 0x00000005cf0bb211 */ /* 0x080fe400030f14ed */
[-C--:B------:R-:W-:Y:S02]  /*da50*/  @!P2 LEA.HI.X R15, R206, R5.reuse, R236, 0x2, P1 ;  /* 0x00000005ce0fa211 */ /* 0x080fe400008f14ec */
[----:B------:R-:W-:Y:S01]  /*da60*/  @!P5 LEA.HI.X R5, R205, R5, R235, 0x2, P0 ;  /* 0x00000005cd05d211 */ /* 0x000fe200000f14eb */
[----:B------:R3:W-:Y:S04]  /*da70*/  @!P3 ST.E.64 desc[UR8][R10.64], R108 ;  /* 0x0000006c0a00b985 */ /* 0x0007e8000c101b08 */
[----:B------:R3:W-:Y:S04]  /*da80*/  @!P2 ST.E.64 desc[UR8][R14.64], R112 ;  /* 0x000000700e00a985 */ /* 0x0007e8000c101b08 */
[----:B------:R3:W-:Y:S02]  /*da90*/  @!P5 ST.E.64 desc[UR8][R4.64], R116 ;  /* 0x000000740400d985 */ /* 0x0007e4000c101b08 */
.L_x_213:
[----:B------:R-:W-:Y:S05]  /*daa0*/  BSYNC B1 ;  /* 0x0000000000017941 */ /* 0x000fea0003800000 */
.L_x_212:
[----:B------:R-:W-:Y:S01]  /*dab0*/  ISETP.GE.AND P0, PT, R13, R80, PT ;  /* 0x000000500d00720c */ /* 0x000fe20003f06270 */
[----:B--23--:R2:W3:Y:S04]  /*dac0*/  SHFL.IDX PT, R5, R12, 0x1, 0x1c1f ;  /* 0x003c1f000c057f89 */ /* 0x00c4e800000e0000 */
[----:B-1----:R2:W1:Y:S08]  /*dad0*/  SHFL.IDX PT, R4, R0, 0x1, 0x1c1f ;  /* 0x003c1f0000047f89 */ /* 0x00247000000e0000 */
[----:B--2---:R-:W-:Y:S05]  /*dae0*/  @P0 BRA `(.L_x_211) ;  /* 0x00000014005c0947 */ /* 0x004fea0003800000 */
        /* <DEDUP_REMOVED lines=8> */
[----:B---3--:R-:W-:Y:S02]  /*db70*/  @!P1 IMAD.WIDE R2, R204, 0x4, R4 ;  /* 0x00000004cc029825 */ /* 0x008fe400078e0204 */
[----:B------:R-:W-:Y:S02]  /*db80*/  @!P2 LEA.HI.X R7, R227, R5, R139, 0x2, P0 ;  /* 0x00000005e307a211 */ /* 0x000fe400000f148b */
[----:B------:R-:W-:Y:S01]  /*db90*/  ISETP.GE.AND P0, PT, R223, UR4, PT ;  /* 0x00000004df007c0c */ /* 0x000fe2000bf06270 */
[----:B------:R1:W-:Y:S01]  /*dba0*/  @!P1 ST.E.64 desc[UR8][R2.64], R26 ;  /* 0x0000001a02009985 */ /* 0x0003e2000c101b08 */
[-C--:B------:R-:W-:Y:S02]  /*dbb0*/  @!P5 LEA R8, P6, R226, R4.reuse, 0x2 ;  /* 0x00000004e208d211 */ /* 0x080fe400078c10ff */
[----:B------:R-:W-:Y:S01]  /*dbc0*/  ISETP.GE.AND P1, PT, R222, UR4, PT ;  /* 0x00000004de007c0c */ /* 0x000fe2000bf26270 */
[----:B------:R2:W-:Y:S01]  /*dbd0*/  @!P2 ST.E.64 desc[UR8][R6.64], R30 ;  /* 0x0000001e0600a985 */ /* 0x0005e2000c101b08 */
[----:B------:R-:W-:-:S02]  /*dbe0*/  @!P4 LEA R10, P2, R225, R4, 0x2 ;  /* 0x00000004e10ac211 */ /* 0x000fc400078410ff */
[-C--:B------:R-:W-:Y:S02]  /*dbf0*/  @!P5 LEA.HI.X R9, R226, R5.reuse, R138, 0x2, P6 ;  /* 0x00000005e209d211 */ /* 0x080fe400030f148a */
[----:B------:R-:W-:Y:S02]  /*dc00*/  @!P4 LEA.HI.X R11, R225, R5, R137, 0x2, P2 ;  /* 0x00000005e10bc211 */ /* 0x000fe400010f1489 */
[----:B------:R-:W-:Y:S01]  /*dc10*/  ISETP.GE.AND P2, PT, R221, UR4, PT ;  /* 0x00000004dd007c0c */ /* 0x000fe2000bf46270 */
[----:B------:R-:W-:Y:S01]  /*dc20*/  @!P5 ST.E.64 desc[UR8][R8.64], R34 ;  /* 0x000000220800d985 */ /* 0x000fe2000c101b08 */
[----:B0-----:R-:W-:-:S03]  /*dc30*/  @!P3 LEA R12, P6, R224, R4, 0x2 ;  /* 0x00000004e00cb211 */ /* 0x001fc600078c10ff */
[----:B------:R0:W-:Y:S01]  /*dc40*/  @!P4 ST.E.64 desc[UR8][R10.64], R38 ;  /* 0x000000260a00c985 */ /* 0x0001e2000c101b08 */
[CC--:B-1----:R-:W-:Y:S02]  /*dc50*/  @!P0 LEA R2, P4, R223.reuse, R4.reuse, 0x2 ;  /* 0x00000004df028211 */ /* 0x0c2fe400078810ff */
[-C--:B------:R-:W-:Y:S02]  /*dc60*/  @!P3 LEA.HI.X R13, R224, R5.reuse, R136, 0x2, P6 ;  /* 0x00000005e00db211 */ /* 0x080fe400030f1488 */
[----:B------:R-:W-:Y:S02]  /*dc70*/  @!P0 LEA.HI.X R3, R223, R5, R135, 0x2, P4 ;  /* 0x00000005df038211 */ /* 0x000fe400020f1487 */
[----:B------:R-:W-:Y:S01]  /*dc80*/  ISETP.GE.AND P4, PT, R219, UR4, PT ;  /* 0x00000004db007c0c */ /* 0x000fe2000bf86270 */
[----:B------:R1:W-:Y:S01]  /*dc90*/  @!P3 ST.E.64 desc[UR8][R12.64], R42 ;  /* 0x0000002a0c00b985 */ /* 0x0003e2000c101b08 */
[----:B------:R-:W-:Y:S02]  /*dca0*/  ISETP.GE.AND P3, PT, R220, UR4, PT ;  /* 0x00000004dc007c0c */ /* 0x000fe4000bf66270 */
[-C--:B--2---:R-:W-:Y:S01]  /*dcb0*/  @!P1 LEA R6, P5, R222, R4.reuse, 0x2 ;  /* 0x00000004de069211 */ /* 0x084fe200078a10ff */
[----:B------:R2:W-:Y:S01]  /*dcc0*/  @!P0 ST.E.64 desc[UR8][R2.64], R46 ;  /* 0x0000002e02008985 */ /* 0x0005e2000c101b08 */
[----:B------:R-:W-:-:S02]  /*dcd0*/  @!P2 LEA R14, P6, R221, R4, 0x2 ;  /* 0x00000004dd0ea211 */ /* 0x000fc400078c10ff */
[-C--:B------:R-:W-:Y:S02]  /*dce0*/  @!P1 LEA.HI.X R7, R222, R5.reuse, R134, 0x2, P5 ;  /* 0x00000005de079211 */ /* 0x080fe400028f1486 */
[----:B------:R-:W-:Y:S02]  /*dcf0*/  ISETP.GE.AND P5, PT, R218, UR4, PT ;  /* 0x00000004da007c0c */ /* 0x000fe4000bfa6270 */
[----:B------:R-:W-:Y:S01]  /*dd00*/  @!P2 LEA.HI.X R15, R221, R5, R133, 0x2, P6 ;  /* 0x00000005dd0fa211 */ /* 0x000fe200030f1485 */
[----:B------:R3:W-:Y:S01]  /*dd10*/  @!P1 ST.E.64 desc[UR8][R6.64], R50 ;  /* 0x0000003206009985 */ /* 0x0007e2000c101b08 */
[-C--:B0-----:R-:W-:Y:S02]  /*dd20*/  @!P4 LEA R10, P0, R219, R4.reuse, 0x2 ;  /* 0x00000004db0ac211 */ /* 0x081fe400078010ff */
[----:B------:R-:W-:Y:S01]  /*dd30*/  @!P3 LEA R8, P6, R220, R4, 0x2 ;  /* 0x00000004dc08b211 */ /* 0x000fe200078c10ff */
[----:B------:R0:W-:Y:S01]  /*dd40*/  @!P2 ST.E.64 desc[UR8][R14.64], R54 ;  /* 0x000000360e00a985 */ /* 0x0001e2000c101b08 */
[----:B------:R-:W-:-:S02]  /*dd50*/  ISETP.GE.AND P2, PT, R217, UR4, PT ;  /* 0x00000004d9007c0c */ /* 0x000fc4000bf46270 */
[----:B------:R-:W-:Y:S02]  /*dd60*/  ISETP.GE.AND P1, PT, R216, UR4, PT ;  /* 0x00000004d8007c0c */ /* 0x000fe4000bf26270 */
[-C--:B------:R-:W-:Y:S02]  /*dd70*/  @!P4 LEA.HI.X R11, R219, R5.reuse, R131, 0x2, P0 ;  /* 0x00000005db0bc211 */ /* 0x080fe400000f1483 */
[----:B------:R-:W-:Y:S02]  /*dd80*/  ISETP.GE.AND P0, PT, R215, UR4, PT ;  /* 0x00000004d7007c0c */ /* 0x000fe4000bf06270 */
[----:B------:R-:W-:Y:S02]  /*dd90*/  @!P3 LEA.HI.X R9, R220, R5, R132, 0x2, P6 ;  /* 0x00000005dc09b211 */ /* 0x000fe400030f1484 */
[----:B-1----:R-:W-:-:S03]  /*dda0*/  @!P5 LEA R12, P6, R218, R4, 0x2 ;  /* 0x00000004da0cd211 */ /* 0x002fc600078c10ff */
[----:B------:R1:W-:Y:S01]  /*ddb0*/  @!P3 ST.E.64 desc[UR8][R8.64], R58 ;  /* 0x0000003a0800b985 */ /* 0x0003e2000c101b08 */
[-C--:B------:R-:W-:Y:S02]  /*ddc0*/  @!P5 LEA.HI.X R13, R218, R5.reuse, R130, 0x2, P6 ;  /* 0x00000005da0dd211 */ /* 0x080fe400030f1482 */
[CC--:B--2---:R-:W-:Y:S01]  /*ddd0*/  @!P2 LEA R2, P6, R217.reuse, R4.reuse, 0x2 ;  /* 0x00000004d902a211 */ /* 0x0c4fe200078c10ff */
[----:B------:R2:W-:Y:S01]  /*dde0*/  @!P4 ST.E.64 desc[UR8][R10.64], R62 ;  /* 0x0000003e0a00c985 */ /* 0x0005e2000c101b08 */
[-C--:B---3--:R-:W-:Y:S02]  /*ddf0*/  @!P1 LEA R6, P3, R216, R4.reuse, 0x2 ;  /* 0x00000004d8069211 */ /* 0x088fe400078610ff */
[----:B------:R-:W-:Y:S01]  /*de00*/  @!P2 LEA.HI.X R3, R217, R5, R129, 0x2, P6 ;  /* 0x00000005d903a211 */ /* 0x000fe200030f1481 */
[----:B------:R3:W-:Y:S01]  /*de10*/  @!P5 ST.E.64 desc[UR8][R12.64], R66 ;  /* 0x000000420c00d985 */ /* 0x0007e2000c101b08 */
[----:B------:R-:W-:Y:S02]  /*de20*/  ISETP.GE.AND P5, PT, R214, UR4, PT ;  /* 0x00000004d6007c0c */ /* 0x000fe4000bfa6270 */
[----:B------:R-:W-:Y:S01]  /*de30*/  ISETP.GE.AND P4, PT, R213, UR4, PT ;  /* 0x00000004d5007c0c */ /* 0x000fe2000bf86270 */
[----:B------:R4:W-:Y:S01]  /*de40*/  @!P2 ST.E.64 desc[UR8][R2.64], R70 ;  /* 0x000000460200a985 */ /* 0x0009e2000c101b08 */
[----:B0-----:R-:W-:-:S02]  /*de50*/  @!P0 LEA R14, P6, R215, R4, 0x2 ;  /* 0x00000004d70e8211 */ /* 0x001fc400078c10ff */
[-C--:B------:R-:W-:Y:S02]  /*de60*/  @!P1 LEA.HI.X R7, R216, R5.reuse, R128, 0x2, P3 ;  /* 0x00000005d8079211 */ /* 0x080fe400018f1480 */
[----:B------:R-:W-:Y:S02]  /*de70*/  @!P0 LEA.HI.X R15, R215, R5, R127, 0x2, P6 ;  /* 0x00000005d70f8211 */ /* 0x000fe400030f147f */
[----:B------:R-:W-:Y:S01]  /*de80*/  ISETP.GE.AND P3, PT, R212, UR4, PT ;  /* 0x00000004d4007c0c */ /* 0x000fe2000bf66270 */
[----:B------:R0:W-:Y:S02]  /*de90*/  @!P1 ST.E.64 desc[UR8][R6.64], R74 ;  /* 0x0000004a06009985 */ /* 0x0001e4000c101b08 */
[----:B-1----:R-:W-:Y:S02]  /*dea0*/  @!P5 LEA R8, P1, R214, R4, 0x2 ;  /* 0x00000004d608d211 */ /* 0x002fe400078210ff */
[----:B------:R-:W-:Y:S01]  /*deb0*/  @!P0 ST.E.64 desc[UR8][R14.64], R78 ;  /* 0x0000004e0e008985 */ /* 0x000fe2000c101b08 */
[----:B------:R-:W-:-:S02]  /*dec0*/  ISETP.GE.AND P0, PT, R211, UR4, PT ;  /* 0x00000004d3007c0c */ /* 0x000fc4000bf06270 */
[CC--:B--2---:R-:W-:Y:S02]  /*ded0*/  @!P4 LEA R10, P2, R213.reuse, R4.reuse, 0x2 ;  /* 0x00000004d50ac211 */ /* 0x0c4fe400078410ff */
[-C--:B------:R-:W-:Y:S02]  /*dee0*/  @!P5 LEA.HI.X R9, R214, R5.reuse, R126, 0x2, P1 ;  /* 0x00000005d609d211 */ /* 0x080fe400008f147e */
[-C--:B------:R-:W-:Y:S02]  /*def0*/  @!P4 LEA.HI.X R11, R213, R5.reuse, R91, 0x2, P2 ;  /* 0x00000005d50bc211 */ /* 0x080fe400010f145b */
[----:B---3--:R-:W-:Y:S01]  /*df00*/  @!P3 LEA R12, P6, R212, R4, 0x2 ;  /* 0x00000004d40cb211 */ /* 0x008fe200078c10ff */
[----:B------:R1:W-:Y:S01]  /*df10*/  @!P5 ST.E.64 desc[UR8][R8.64], R120 ;  /* 0x000000780800d985 */ /* 0x0003e2000c101b08 */
[----:B------:R-:W-:Y:S02]  /*df20*/  ISETP.GE.AND P1, PT, R210, UR4, PT ;  /* 0x00000004d2007c0c */ /* 0x000fe4000bf26270 */
[----:B------:R-:W-:Y:S01]  /*df30*/  @!P3 LEA.HI.X R13, R212, R5, R90, 0x2, P6 ;  /* 0x00000005d40db211 */ /* 0x000fe200030f145a */
[----:B------:R2:W-:Y:S01]  /*df40*/  @!P4 ST.E.64 desc[UR8][R10.64], R122 ;  /* 0x0000007a0a00c985 */ /* 0x0005e2000c101b08 */
[----:B------:R-:W-:-:S02]  /*df50*/  ISETP.GE.AND P4, PT, R209, UR4, PT ;  /* 0x00000004d1007c0c */ /* 0x000fc4000bf86270 */
[CC--:B----4-:R-:W-:Y:S01]  /*df60*/  @!P0 LEA R2, P5, R211.reuse, R4.reuse, 0x2 ;  /* 0x00000004d3028211 */ /* 0x0d0fe200078a10ff */
[----:B------:R3:W-:Y:S01]  /*df70*/  @!P3 ST.E.64 desc[UR8][R12.64], R124 ;  /* 0x0000007c0c00b985 */ /* 0x0007e2000c101b08 */
[----:B------:R-:W-:Y:S02]  /*df80*/  ISETP.GE.AND P3, PT, R208, UR4, PT ;  /* 0x00000004d0007c0c */ /* 0x000fe4000bf66270 */
[----:B------:R-:W-:Y:S02]  /*df90*/  @!P0 LEA.HI.X R3, R211, R5, R89, 0x2, P5 ;  /* 0x00000005d3038211 */ /* 0x000fe400028f1459 */
[----:B------:R-:W-:Y:S02]  /*dfa0*/  ISETP.GE.AND P5, PT, R206, UR4, PT ;  /* 0x00000004ce007c0c */ /* 0x000fe4000bfa6270 */
[----:B------:R-:W-:Y:S01]  /*dfb0*/  ISETP.GE.AND P2, PT, R207, UR4, PT ;  /* 0x00000004cf007c0c */ /* 0x000fe2000bf46270 */
[----:B------:R4:W-:Y:S01]  /*dfc0*/  @!P0 ST.E.64 desc[UR8][R2.64], R94 ;  /* 0x0000005e02008985 */ /* 0x0009e2000c101b08 */
[----:B0-----:R-:W-:-:S02]  /*dfd0*/  @!P1 LEA R6, P6, R210, R4, 0x2 ;  /* 0x00000004d2069211 */ /* 0x001fc400078c10ff */
[CC--:B-1----:R-:W-:Y:S02]  /*dfe0*/  @!P4 LEA R8, P0, R209.reuse, R4.reuse, 0x2 ;  /* 0x00000004d108c211 */ /* 0x0c2fe400078010ff */
[-C--:B------:R-:W-:Y:S02]  /*dff0*/  @!P1 LEA.HI.X R7, R210, R5.reuse, R88, 0x2, P6 ;  /* 0x00000005d2079211 */ /* 0x080fe400030f1458 */
[-C--:B------:R-:W-:Y:S02]  /*e000*/  @!P4 LEA.HI.X R9, R209, R5.reuse, R87, 0x2, P0 ;  /* 0x00000005d109c211 */ /* 0x080fe400000f1457 */
[-C--:B--2---:R-:W-:Y:S01]  /*e010*/  @!P3 LEA R10, P6, R208, R4.reuse, 0x2 ;  /* 0x00000004d00ab211 */ /* 0x084fe200078c10ff */
[----:B------:R4:W-:Y:S01]  /*e020*/  @!P1 ST.E.64 desc[UR8][R6.64], R98 ;  /* 0x0000006206009985 */ /* 0x0009e2000c101b08 */
[CC--:B------:R-:W-:Y:S02]  /*e030*/  @!P5 LEA R14, P0, R206.reuse, R4.reuse, 0x2 ;  /* 0x00000004ce0ed211 */ /* 0x0c0fe400078010ff */
[----:B---3--:R-:W-:Y:S01]  /*e040*/  @!P2 LEA R12, P1, R207, R4, 0x2 ;  /* 0x00000004cf0ca211 */ /* 0x008fe200078210ff */
[----:B------:R4:W-:Y:S01]  /*e050*/  @!P4 ST.E.64 desc[UR8][R8.64], R102 ;  /* 0x000000660800c985 */ /* 0x0009e2000c101b08 */
[----:B------:R-:W-:-:S02]  /*e060*/  @!P5 LEA.HI.X R15, R206, R5, R236, 0x2, P0 ;  /* 0x00000005ce0fd211 */ /* 0x000fc400000f14ec */
[----:B------:R-:W-:Y:S02]  /*e070*/  ISETP.GE.AND P0, PT, R205, UR4, PT ;  /* 0x00000004cd007c0c */ /* 0x000fe4000bf06270 */
[-C--:B------:R-:W-:Y:S02]  /*e080*/  @!P3 LEA.HI.X R11, R208, R5.reuse, R86, 0x2, P6 ;  /* 0x00000005d00bb211 */ /* 0x080fe400030f1456 */
[----:B------:R-:W-:-:S03]  /*e090*/  @!P2 LEA.HI.X R13, R207, R5, R237, 0x2, P1 ;  /* 0x00000005cf0da211 */ /* 0x000fc600008f14ed */
[----:B------:R4:W-:Y:S04]  /*e0a0*/  @!P3 ST.E.64 desc[UR8][R10.64], R106 ;  /* 0x0000006a0a00b985 */ /* 0x0009e8000c101b08 */
[----:B------:R4:W-:Y:S04]  /*e0b0*/  @!P2 ST.E.64 desc[UR8][R12.64], R110 ;  /* 0x0000006e0c00a985 */ /* 0x0009e8000c101b08 */
[----:B------:R4:W-:Y:S01]  /*e0c0*/  @!P5 ST.E.64 desc[UR8][R14.64], R114 ;  /* 0x000000720e00d985 */ /* 0x0009e2000c101b08 */
[----:B------:R-:W-:Y:S05]  /*e0d0*/  @P0 BRA `(.L_x_211) ;  /* 0x0000000c00e00947 */ /* 0x000fea0003800000 */
[----:B----4-:R-:W-:Y:S01]  /*e0e0*/  LEA R2, P0, R205, R4, 0x2 ;  /* 0x00000004cd027211 */ /* 0x010fe200078010ff */
[----:B------:R-:W-:-:S03]  /*e0f0*/  ULDC.64 UR8, c[0x0][0x208] ;  /* 0x0000820000087ab9 */ /* 0x000fc60000000a00 */
[----:B------:R-:W-:-:S05]  /*e100*/  LEA.HI.X R3, R205, R5, R235, 0x2, P0 ;  /* 0x00000005cd037211 */ /* 0x000fca00000f14eb */
[----:B------:R2:W-:Y:S01]  /*e110*/  ST.E.64 desc[UR8][R2.64], R118 ;  /* 0x0000007602007985 */ /* 0x0005e2000c101b08 */
[----:B------:R-:W-:Y:S05]  /*e120*/  BRA `(.L_x_211) ;  /* 0x0000000c00cc7947 */ /* 0x000fea0003800000 */
.L_x_202:
[----:B------:R-:W-:Y:S01]  /*e130*/  ULDC.64 UR8, c[0x0][0xc00] ;  /* 0x0003000000087ab9 */ /* 0x000fe20000000a00 */
[----:B------:R-:W-:Y:S01]  /*e140*/  R2UR UR4, R231 ;  /* 0x00000000e70472ca */ /* 0x000fe200000e0000 */
[----:B------:R-:W-:Y:S01]  /*e150*/  UISETP.NE.U32.AND UP0, UPT, UR8, URZ, UPT ;  /* 0x0000003f0800728c */ /* 0x000fe2000bf05070 */
[----:B------:R-:W-:Y:S01]  /*e160*/  R2UR UR10, R22 ;  /* 0x00000000160a72ca */ /* 0x000fe200000e0000 */
[----:B------:R-:W-:Y:S02]  /*e170*/  ULDC.64 UR12, c[0x0][0x208] ;  /* 0x00008200000c7ab9 */ /* 0x000fe40000000a00 */
[----:B------:R-:W-:-:S03]  /*e180*/  UISETP.NE.AND.EX UP0, UPT, UR9, URZ, UPT, UP0 ;  /* 0x0000003f0900728c */ /* 0x000fc6000bf05300 */
[----:B------:R-:W-:-:S03]  /*e190*/  ULDC.64 UR8, c[0x0][0xc00] ;  /* 0x0003000000087ab9 */ /* 0x000fc60000000a00 */
[----:B------:R-:W-:Y:S02]  /*e1a0*/  PLOP3.LUT P1, PT, PT, PT, UP0, 0x80, 0x0 ;  /* 0x000000000000781c */ /* 0x000fe40003f2f008 */
[----:B------:R-:W-:-:S06]  /*e1b0*/  UIMAD.WIDE UR8, UR4, 0x4, UR8 ;  /* 0x00000004040878a5 */ /* 0x000fcc000f8e0208 */
[----:B------:R-:W-:Y:S02]  /*e1c0*/  IMAD.U32 R2, RZ, RZ, UR8 ;  /* 0x00000008ff027e24 */ /* 0x000fe4000f8e00ff */
[----:B------:R-:W-:Y:S01]  /*e1d0*/  IMAD.U32 R3, RZ, RZ, UR9 ;  /* 0x00000009ff037e24 */ /* 0x000fe2000f8e00ff */
[----:B------:R-:W-:-:S04]  /*e1e0*/  ULDC.64 UR8, c[0x0][0xc08] ;  /* 0x0003020000087ab9 */ /* 0x000fc80000000a00 */
[----:B------:R-:W2:Y:S01]  /*e1f0*/  @P1 LDG.E R6, desc[UR12][R2.64] ;  /* 0x0000000c02061981 */ /* 0x000ea2000c1e1900 */
[----:B------:R-:W-:Y:S01]  /*e200*/  UISETP.NE.U32.AND UP1, UPT, UR8, URZ, UPT ;  /* 0x0000003f0800728c */ /* 0x000fe2000bf25070 */
[----:B------:R-:W0:Y:S03]  /*e210*/  S2R R7, SR_TID.X ;  /* 0x0000000000077919 */ /* 0x000e260000002100 */
[----:B------:R-:W-:-:S06]  /*e220*/  UISETP.NE.AND.EX UP1, UPT, UR9, URZ, UPT, UP1 ;  /* 0x0000003f0900728c */ /* 0x000fcc000bf25310 */
[----:B------:R-:W-:-:S05]  /*e230*/  PLOP3.LUT P2, PT, PT, PT, UP1, 0x80, 0x0 ;  /* 0x000000000000781c */ /* 0x000fca0003f4f018 */
[----:B------:R-:W-:Y:S02]  /*e240*/  @UP1 ULDC.64 UR8, c[0x0][0xc08] ;  /* 0x0003020000081ab9 */ /* 0x000fe40000000a00 */
[----:B------:R-:W-:-:S03]  /*e250*/  @UP1 UIMAD.WIDE UR8, UR4, 0x4, UR8 ;  /* 0x00000004040818a5 */ /* 0x000fc6000f8e0208 */
[----:B------:R-:W-:Y:S02]  /*e260*/  ULDC UR4, c[0x0][0xa88] ;  /* 0x0002a20000047ab9 */ /* 0x000fe40000000800 */
[----:B------:R-:W-:Y:S01]  /*e270*/  IMAD.U32 R0, RZ, RZ, UR4 ;  /* 0x00000004ff007e24 */ /* 0x000fe2000f8e00ff */
[----:B------:R-:W-:Y:S01]  /*e280*/  UMOV UR4, URZ ;  /* 0x0000003f00047c82 */ /* 0x000fe20008000000 */
[----:B------:R-:W-:Y:S01]  /*e290*/  UISETP.NE.AND UP1, UPT, UR10, URZ, UPT ;  /* 0x0000003f0a00728c */ /* 0x000fe2000bf25270 */
[----:B------:R-:W-:Y:S02]  /*e2a0*/  IMAD.U32 R4, RZ, RZ, UR8 ;  /* 0x00000008ff047e24 */ /* 0x000fe4000f8e00ff */
[----:B------:R-:W-:-:S05]  /*e2b0*/  IMAD.U32 R5, RZ, RZ, UR9 ;  /* 0x00000009ff057e24 */ /* 0x000fca000f8e00ff */
[----:B------:R1:W5:Y:S01]  /*e2c0*/  @P2 LDG.E R0, desc[UR12][R4.64] ;  /* 0x0000000c04002981 */ /* 0x000362000c1e1900 */
[----:B0-----:R-:W-:Y:S02]  /*e2d0*/  VIADD R7, R7, 0xffffff80 ;  /* 0xffffff8007077836 */ /* 0x001fe40000000000 */
[----:B------:R-:W-:Y:S02]  /*e2e0*/  @!UP1 ULDC UR10, c[0x0][0xad4] ;  /* 0x0002b500000a9ab9 */ /* 0x000fe40000000800 */
[----:B------:R-:W-:Y:S01]  /*e2f0*/  IMAD.U32 R22, RZ, RZ, UR10 ;  /* 0x0000000aff167e24 */ /* 0x000fe2000f8e00ff */
[----:B------:R-:W-:Y:S02]  /*e300*/  ISETP.GT.AND P0, PT, R7, 0x7f, PT ;  /* 0x0000007f0700780c */ /* 0x000fe40003f04270 */
[----:B--2---:R-:W-:-:S13]  /*e310*/  @P1 R2UR UR4, R6 ;  /* 0x00000000060412ca */ /* 0x004fda00000e0000 */
[----:B------:R-:W-:Y:S01]  /*e320*/  USHF.R.S32.HI UR21, URZ, 0x1f, UR4 ;  /* 0x0000001f3f157899 */ /* 0x000fe20008011404 */
[----:B-1----:R-:W-:Y:S11]  /*e330*/  @P2 BRA `(.L_x_214) ;  /* 0x0000000000142947 */ /* 0x002ff60003800000 */
[----:B------:R-:W-:Y:S05]  /*e340*/  @!P1 BRA `(.L_x_214) ;  /* 0x0000000000109947 */ /* 0x000fea0003800000 */
[----:B------:R-:W-:Y:S02]  /*e350*/  ULDC.64 UR8, c[0x0][0x208] ;  /* 0x0000820000087ab9 */ /* 0x000fe40000000a00 */
[----:B------:R-:W2:Y:S04]  /*e360*/  LDG.E R5, desc[UR8][R2.64] ;  /* 0x0000000802057981 */ /* 0x000ea8000c1e1900 */
[----:B-----5:R-:W2:Y:S02]  /*e370*/  LDG.E R0, desc[UR8][R2.64+0x4] ;  /* 0x0000040802007981 */ /* 0x020ea4000c1e1900 */
[----:B--2---:R-:W-:-:S07]  /*e380*/  IMAD.IADD R0, R0, 0x1, -R5 ;  /* 0x0000000100007824 */ /* 0x004fce00078e0a05 */
.L_x_214:
[----:B------:R-:W-:Y:S01]  /*e390*/  R2UR UR8, R231 ;  /* 0x00000000e70872ca */ /* 0x000fe200000e0000 */
[----:B------:R-:W-:Y:S01]  /*e3a0*/  BSSY B1, `(.L_x_215) ;  /* 0x0000040000017945 */ /* 0x000fe20003800000 */
[----:B------:R-:W-:-:S11]  /*e3b0*/  R2UR UR9, R233 ;  /* 0x00000000e90972ca */ /* 0x000fd600000e0000 */
[----:B------:R-:W-:Y:S02]  /*e3c0*/  USEL UR8, UR8, URZ, !UP0 ;  /* 0x0000003f08087287 */ /* 0x000fe4000c000000 */
[----:B------:R-:W-:Y:S01]  /*e3d0*/  USEL UR9, UR9, URZ, !UP0 ;  /* 0x0000003f09097287 */ /* 0x000fe2000c000000 */
[----:B------:R-:W-:Y:S11]  /*e3e0*/  @P0 BRA `(.L_x_216) ;  /* 0x0000000000ec0947 */ /* 0x000ff60003800000 */
[----:B------:R-:W0:Y:S01]  /*e3f0*/  S2R R3, SR_TID.X ;  /* 0x0000000000037919 */ /* 0x000e220000002100 */
[----:B------:R-:W1:Y:S01]  /*e400*/  LDC R9, c[0x0][0xbe8] ;  /* 0x0002fa00ff097b82 */ /* 0x000e620000000800 */
[----:B------:R-:W-:-:S13]  /*e410*/  R2UR UR10, R229 ;  /* 0x00000000e50a72ca */ /* 0x000fda00000e0000 */
[----:B------:R-:W-:-:S04]  /*e420*/  IMAD.U32 R2, RZ, RZ, UR10 ;  /* 0x0000000aff027e24 */ /* 0x000fc8000f8e00ff */
[----:B0-----:R-:W-:Y:S02]  /*e430*/  IMAD R2, R2, 0x80, R3 ;  /* 0x0000008002027824 */ /* 0x001fe400078e0203 */
[----:B-1---5:R-:W-:Y:S02]  /*e440*/  IMAD R3, R0, R9, RZ ;  /* 0x0000000900037224 */ /* 0x022fe400078e02ff */
[----:B------:R-:W-:-:S05]  /*e450*/  VIADD R4, R2, 0xffffff80 ;  /* 0xffffff8002047836 */ /* 0x000fca0000000000 */
[----:B------:R-:W-:-:S13]  /*e460*/  ISETP.GE.AND P0, PT, R4, R3, PT ;  /* 0x000000030400720c */ /* 0x000fda0003f06270 */
[----:B------:R-:W-:Y:S05]  /*e470*/  @P0 BRA `(.L_x_216) ;  /* 0x0000000000c80947 */ /* 0x000fea0003800000 */
[----:B------:R-:W-:Y:S01]  /*e480*/  ISETP.NE.AND P0, PT, R9, 0x1, PT ;  /* 0x000000010900780c */ /* 0x000fe20003f05270 */
[----:B------:R-:W-:Y:S01]  /*e490*/  UMOV UR19, 0x9b8 ;  /* 0x000009b800137882 */ /* 0x000fe20000000000 */
[----:B------:R-:W-:Y:S01]  /*e4a0*/  R2UR UR11, R22 ;  /* 0x00000000160b72ca */ /* 0x000fe200000e0000 */
[----:B------:R-:W-:Y:S01]  /*e4b0*/  IMAD.MOV.U32 R5, RZ, RZ, R4 ;  /* 0x000000ffff057224 */ /* 0x000fe200078e0004 */
[----:B------:R-:W-:Y:S01]  /*e4c0*/  R2UR UR10, R23 ;  /* 0x00000000170a72ca */ /* 0x000fe200000e0000 */
[----:B------:R-:W-:Y:S01]  /*e4d0*/  ULDC.64 UR24, c[0x0][0x208] ;  /* 0x0000820000187ab9 */ /* 0x000fe20000000a00 */
[----:B------:R-:W-:-:S07]  /*e4e0*/  R2UR UR20, R228 ;  /* 0x00000000e41472ca */ /* 0x000fce00000e0000 */
[----:B------:R-:W0:Y:S02]  /*e4f0*/  @P0 LDC R3, c[0x0][0xbec] ;  /* 0x0002fb00ff030b82 */ /* 0x000e240000000800 */
[----:B------:R-:W-:-:S04]  /*e500*/  UISETP.GT.AND UP0, UPT, UR11, 0x1, UPT ;  /* 0x000000010b00788c */ /* 0x000fc8000bf04270 */
[----:B------:R-:W-:Y:S02]  /*e510*/  USEL UR19, UR19, 0x978, UP0 ;  /* 0x0000097813137887 */ /* 0x000fe40008000000 */
[----:B------:R-:W1:Y:S01]  /*e520*/  @P0 LDC R7, c[0x0][0xbf0] ;  /* 0x0002fc00ff070b82 */ /* 0x000e620000000800 */
[----:B------:R-:W-:-:S09]  /*e530*/  USEL UR18, UR10, URZ, UP0 ;  /* 0x0000003f0a127287 */ /* 0x000fd20008000000 */
[----:B------:R-:W-:Y:S01]  /*e540*/  ULDC.64 UR12, c[0x0][UR19+0x220] ;  /* 0x00008800130c7abb */ /* 0x000fe20008000a00 */
[----:B------:R-:W-:Y:S01]  /*e550*/  ULDC.64 UR10, c[0x0][UR19+0x218] ;  /* 0x00008600130a7abb */ /* 0x000fe20008000a00 */
[----:B------:R-:W-:Y:S01]  /*e560*/  ULDC.64 UR14, c[0x0][UR19+0x228] ;  /* 0x00008a00130e7abb */ /* 0x000fe20008000a00 */
[----:B------:R-:W-:Y:S02]  /*e570*/  UIMAD UR13, UR13, UR8, URZ ;  /* 0x000000080d0d72a4 */ /* 0x000fe4000f8e023f */
[----:B------:R-:W-:Y:S01]  /*e580*/  UIMAD.WIDE.U32 UR16, UR10, UR20, URZ ;  /* 0x000000140a1072a5 */ /* 0x000fe2000f8e003f */
[----:B0-----:R-:W-:Y:S01]  /*e590*/  @P0 IMAD.HI.U32 R2, R4, R3, RZ ;  /* 0x0000000304020227 */ /* 0x001fe200078e00ff */
[----:B------:R-:W-:Y:S02]  /*e5a0*/  UIMAD UR20, UR11, UR20, URZ ;  /* 0x000000140b1472a4 */ /* 0x000fe4000f8e023f */
[----:B------:R-:W-:Y:S02]  /*e5b0*/  UIMAD.WIDE.U32 UR22, UR14, UR18, URZ ;  /* 0x000000120e1672a5 */ /* 0x000fe4000f8e003f */
[----:B------:R-:W-:-:S02]  /*e5c0*/  UIMAD.WIDE.U32 UR10, UR12, UR8, URZ ;  /* 0x000000080c0a72a5 */ /* 0x000fc4000f8e003f */
[----:B------:R-:W-:Y:S01]  /*e5d0*/  UIMAD UR14, UR15, UR18, URZ ;  /* 0x000000120f0e72a4 */ /* 0x000fe2000f8e023f */
[----:B-1----:R-:W-:Y:S01]  /*e5e0*/  @P0 SHF.R.U32.HI R5, RZ, R7, R2 ;  /* 0x00000007ff050219 */ /* 0x002fe20000011602 */
[----:B------:R-:W-:Y:S01]  /*e5f0*/  UIMAD UR13, UR12, UR9, UR13 ;  /* 0x000000090c0d72a4 */ /* 0x000fe2000f8e020d */
[----:B------:R-:W-:Y:S01]  /*e600*/  IMAD.U32 R2, RZ, RZ, UR22 ;  /* 0x00000016ff027e24 */ /* 0x000fe2000f8e00ff */
[----:B------:R-:W-:Y:S01]  /*e610*/  UIADD3 UR16, UP1, UP2, UR10, UR16, UR4 ;  /* 0x000000100a107290 */ /* 0x000fe2000fa3e004 */
[----:B------:R-:W-:Y:S01]  /*e620*/  IMAD.U32 R3, RZ, RZ, UR23 ;  /* 0x00000017ff037e24 */ /* 0x000fe2000f8e00ff */
[----:B------:R-:W-:Y:S01]  /*e630*/  UIADD3 UR14, UR23, UR14, URZ ;  /* 0x0000000e170e7290 */ /* 0x000fe2000fffe03f */
[--C-:B------:R-:W-:Y:S01]  /*e640*/  IMAD.MOV R7, RZ, RZ, -R5.reuse ;  /* 0x000000ffff077224 */ /* 0x100fe200078e0a05 */
[----:B------:R-:W-:Y:S02]  /*e650*/  UIADD3 UR20, UR17, UR20, URZ ;  /* 0x0000001411147290 */ /* 0x000fe4000fffe03f */
[----:B------:R-:W-:Y:S01]  /*e660*/  UIADD3 UR12, UR11, UR13, URZ ;  /* 0x0000000d0b0c7290 */ /* 0x000fe2000fffe03f */
[----:B------:R-:W-:Y:S01]  /*e670*/  IMAD R7, R9, R7, R4 ;  /* 0x0000000709077224 */ /* 0x000fe200078e0204 */
[----:B------:R-:W-:Y:S01]  /*e680*/  IADD3 R2, P0, P1, R5, UR16, R2 ;  /* 0x0000001005027c10 */ /* 0x000fe2000f91e002 */
[----:B------:R-:W-:Y:S01]  /*e690*/  IMAD.U32 R6, RZ, RZ, UR14 ;  /* 0x0000000eff067e24 */ /* 0x000fe2000f8e00ff */
[----:B------:R-:W-:Y:S01]  /*e6a0*/  UIADD3.X UR12, UR12, UR20, UR21, UP1, UP2 ;  /* 0x000000140c0c7290 */ /* 0x000fe20008fe4415 */
[----:B------:R-:W-:Y:S01]  /*e6b0*/  SHF.R.S32.HI R5, RZ, 0x1f, R5 ;  /* 0x0000001fff057819 */ /* 0x000fe20000011405 */
[----:B------:R-:W-:Y:S01]  /*e6c0*/  ULDC.64 UR10, c[0x0][UR19+0x210] ;  /* 0x00008400130a7abb */ /* 0x000fe20008000a00 */
[----:B------:R-:W-:Y:S01]  /*e6d0*/  SHF.R.S32.HI R4, RZ, 0x1f, R7 ;  /* 0x0000001fff047819 */ /* 0x000fe20000011407 */
[----:B------:R-:W-:-:S02]  /*e6e0*/  IMAD R9, R7, UR11, RZ ;  /* 0x0000000b07097c24 */ /* 0x000fc4000f8e02ff */
        /* <DEDUP_REMOVED lines=9> */
[----:B------:R-:W-:-:S05]  /*e780*/  IMAD.MOV.U32 R3, RZ, RZ, -0x800000 ;  /* 0xff800000ff037424 */ /* 0x000fca00078e00ff */
[----:B------:R0:W-:Y:S03]  /*e790*/  STG.E desc[UR24][R4.64], R3 ;  /* 0x0000000304007986 */ /* 0x0001e6000c101918 */
.L_x_216:
[----:B------:R-:W-:Y:S05]  /*e7a0*/  BSYNC B1 ;  /* 0x0000000000017941 */ /* 0x000fea0003800000 */
.L_x_215:
[----:B------:R-:W-:-:S13]  /*e7b0*/  R2UR UR10, R22 ;  /* 0x00000000160a72ca */ /* 0x000fda00000e0000 */
[----:B------:R-:W-:-:S06]  /*e7c0*/  UISETP.GT.AND UP0, UPT, UR10, 0x1, UPT ;  /* 0x000000010a00788c */ /* 0x000fcc000bf04270 */
[----:B------:R-:W-:-:S13]  /*e7d0*/  PLOP3.LUT P0, PT, PT, PT, UP0, 0x80, 0x0 ;  /* 0x000000000000781c */ /* 0x000fda0003f0f008 */
[----:B------:R-:W-:Y:S05]  /*e7e0*/  @P0 BRA `(.L_x_211) ;  /* 0x00000008001c0947 */ /* 0x000fea0003800000 */
[----:B------:R-:W1:Y:S01]  /*e7f0*/  LDC R11, c[0x0][0xbe8] ;  /* 0x0002fa00ff0b7b82 */ /* 0x000e620000000800 */
[----:B------:R-:W-:Y:S01]  /*e800*/  ULDC.64 UR14, c[0x0][0xaa0] ;  /* 0x0002a800000e7ab9 */ /* 0x000fe20000000a00 */
[----:B------:R-:W-:Y:S01]  /*e810*/  R2UR UR16, R229 ;  /* 0x00000000e51072ca */ /* 0x000fe200000e0000 */
[----:B------:R-:W-:Y:S01]  /*e820*/  UIMAD UR12, UR21, UR14, URZ ;  /* 0x0000000e150c72a4 */ /* 0x000fe2000f8e023f */
[----:B------:R-:W-:Y:S01]  /*e830*/  R2UR UR17, R228 ;  /* 0x00000000e41172ca */ /* 0x000fe200000e0000 */
[----:B------:R-:W-:Y:S01]  /*e840*/  UIMAD.WIDE.U32 UR10, UR4, UR14, URZ ;  /* 0x0000000e040a72a5 */ /* 0x000fe2000f8e003f */
[----:B------:R-:W-:Y:S01]  /*e850*/  IMAD R2, R19, 0x20, R230 ;  /* 0x0000002013027824 */ /* 0x000fe200078e02e6 */
[----:B------:R-:W-:Y:S01]  /*e860*/  UIMAD UR12, UR4, UR15, UR12 ;  /* 0x0000000f040c72a4 */ /* 0x000fe2000f8e020c */
[----:B------:R-:W-:Y:S03]  /*e870*/  BSSY B1, `(.L_x_217) ;  /* 0x0000045000017945 */ /* 0x000fe60003800000 */
[----:B------:R-:W-:-:S03]  /*e880*/  UIADD3 UR11, UR11, UR12, URZ ;  /* 0x0000000c0b0b7290 */ /* 0x000fc6000fffe03f */
[----:B------:R-:W-:Y:S01]  /*e890*/  ULDC.64 UR12, c[0x0][0xae8] ;  /* 0x0002ba00000c7ab9 */ /* 0x000fe20000000a00 */
[----:B0-----:R-:W-:Y:S02]  /*e8a0*/  IMAD.U32 R5, RZ, RZ, UR16 ;  /* 0x00000010ff057e24 */ /* 0x001fe4000f8e00ff */
[----:B------:R-:W-:Y:S02]  /*e8b0*/  UIMAD.WIDE.U32 UR10, UR17, UR12, UR10 ;  /* 0x0000000c110a72a5 */ /* 0x000fe4000f8e000a */
[----:B------:R-:W-:Y:S02]  /*e8c0*/  IMAD R6, R5, 0x80, R2 ;  /* 0x0000008005067824 */ /* 0x000fe400078e0202 */
[----:B------:R-:W-:Y:S02]  /*e8d0*/  UIMAD UR11, UR17, UR13, UR11 ;  /* 0x0000000d110b72a4 */ /* 0x000fe4000f8e020b */
[----:B------:R-:W-:Y:S01]  /*e8e0*/  IMAD.MOV.U32 R5, RZ, RZ, R6 ;  /* 0x000000ffff057224 */ /* 0x000fe200078e0006 */
[----:B-1----:R-:W-:Y:S01]  /*e8f0*/  ISETP.NE.AND P0, PT, R11, 0x1, PT ;  /* 0x000000010b00780c */ /* 0x002fe20003f05270 */
[----:B------:R-:W-:-:S02]  /*e900*/  ULDC.64 UR12, c[0x0][0xaf0] ;  /* 0x0002bc00000c7ab9 */ /* 0x000fc40000000a00 */
[----:B------:R-:W-:-:S04]  /*e910*/  UIMAD UR9, UR9, UR12, URZ ;  /* 0x0000000c090972a4 */ /* 0x000fc8000f8e023f */
[----:B------:R-:W-:Y:S02]  /*e920*/  UIMAD UR4, UR8, UR13, UR9 ;  /* 0x0000000d080472a4 */ /* 0x000fe4000f8e0209 */
[----:B------:R-:W-:-:S03]  /*e930*/  UIMAD.WIDE.U32 UR8, UR8, UR12, UR10 ;  /* 0x0000000c080872a5 */ /* 0x000fc6000f8e000a */
[----:B------:R-:W-:Y:S01]  /*e940*/  ULDC.64 UR10, c[0x0][0xae0] ;  /* 0x0002b800000a7ab9 */ /* 0x000fe20000000a00 */
[----:B------:R-:W0:Y:S01]  /*e950*/  @P0 LDC R3, c[0x0][0xbec] ;  /* 0x0002fb00ff030b82 */ /* 0x000e220000000800 */
[----:B------:R-:W-:-:S07]  /*e960*/  UIADD3 UR4, UR9, UR4, URZ ;  /* 0x0000000409047290 */ /* 0x000fce000fffe03f */
[----:B------:R-:W1:Y:S01]  /*e970*/  @P0 LDC R7, c[0x0][0xbf0] ;  /* 0x0002fc00ff070b82 */ /* 0x000e620000000800 */
[----:B0-----:R-:W-:-:S04]  /*e980*/  @P0 IMAD.HI.U32 R2, R6, R3, RZ ;  /* 0x0000000306020227 */ /* 0x001fc800078e00ff */
[----:B------:R-:W-:Y:S02]  /*e990*/  IMAD.U32 R3, RZ, RZ, UR9 ;  /* 0x00000009ff037e24 */ /* 0x000fe4000f8e00ff */
[----:B------:R-:W-:Y:S01]  /*e9a0*/  IMAD.U32 R3, RZ, RZ, UR4 ;  /* 0x00000004ff037e24 */ /* 0x000fe2000f8e00ff */
[----:B-1----:R-:W-:-:S04]  /*e9b0*/  @P0 SHF.R.U32.HI R5, RZ, R7, R2 ;  /* 0x00000007ff050219 */ /* 0x002fc80000011602 */
[--C-:B------:R-:W-:Y:S01]  /*e9c0*/  SHF.R.S32.HI R2, RZ, 0x1f, R5.reuse ;  /* 0x0000001fff027819 */ /* 0x100fe20000011405 */
[----:B------:R-:W-:-:S04]  /*e9d0*/  IMAD.MOV R7, RZ, RZ, -R5 ;  /* 0x000000ffff077224 */ /* 0x000fc800078e0a05 */
[----:B------:R-:W-:Y:S02]  /*e9e0*/  IMAD R4, R2, UR10, RZ ;  /* 0x0000000a02047c24 */ /* 0x000fe4000f8e02ff */
[----:B------:R-:W-:Y:S01]  /*e9f0*/  IMAD.U32 R2, RZ, RZ, UR8 ;  /* 0x00000008ff027e24 */ /* 0x000fe2000f8e00ff */
[----:B------:R-:W-:Y:S01]  /*ea00*/  ULDC.64 UR8, c[0x0][0xad8] ;  /* 0x0002b60000087ab9 */ /* 0x000fe20000000a00 */
[----:B------:R-:W-:Y:S02]  /*ea10*/  IMAD R7, R11, R7, R6 ;  /* 0x000000070b077224 */ /* 0x000fe400078e0206 */
[C---:B------:R-:W-:Y:S02]  /*ea20*/  IMAD R9, R5.reuse, UR11, R4 ;  /* 0x0000000b05097c24 */ /* 0x040fe4000f8e0204 */
[----:B------:R-:W-:Y:S01]  /*ea30*/  IMAD.WIDE.U32 R2, R5, UR10, R2 ;  /* 0x0000000a05027c25 */ /* 0x000fe2000f8e0002 */
[----:B------:R-:W-:-:S03]  /*ea40*/  SHF.R.S32.HI R4, RZ, 0x1f, R7 ;  /* 0x0000001fff047819 */ /* 0x000fc60000011407 */
[----:B------:R-:W-:Y:S02]  /*ea50*/  IMAD.U32 R5, RZ, RZ, UR16 ;  /* 0x00000010ff057e24 */ /* 0x000fe4000f8e00ff */
[----:B------:R-:W-:Y:S02]  /*ea60*/  IMAD.IADD R3, R3, 0x1, R9 ;  /* 0x0000000103037824 */ /* 0x000fe400078e0209 */
[----:B------:R-:W-:Y:S02]  /*ea70*/  IMAD R8, R5, 0x80, R230 ;  /* 0x0000008005087824 */ /* 0x000fe400078e02e6 */
[----:B------:R-:W-:Y:S02]  /*ea80*/  IMAD R6, R4, UR8, RZ ;  /* 0x0000000804067c24 */ /* 0x000fe4000f8e02ff */
[----:B-----5:R-:W-:Y:S02]  /*ea90*/  IMAD R11, R0, R11, RZ ;  /* 0x0000000b000b7224 */ /* 0x020fe400078e02ff */
[----:B------:R-:W-:-:S02]  /*eaa0*/  VIADD R4, R8, 0x40 ;  /* 0x0000004008047836 */ /* 0x000fc40000000000 */
[C---:B------:R-:W-:Y:S01]  /*eab0*/  IMAD R5, R7.reuse, UR9, R6 ;  /* 0x0000000907057c24 */ /* 0x040fe2000f8e0206 */
[-C--:B------:R-:W-:Y:S01]  /*eac0*/  ISETP.GE.AND P2, PT, R8, R11.reuse, PT ;  /* 0x0000000b0800720c */ /* 0x080fe20003f46270 */
[----:B------:R-:W-:Y:S01]  /*ead0*/  IMAD.WIDE.U32 R2, R7, UR8, R2 ;  /* 0x0000000807027c25 */ /* 0x000fe2000f8e0002 */
[----:B------:R-:W-:Y:S01]  /*eae0*/  ULDC.64 UR8, c[0x0][0xa80] ;  /* 0x0002a00000087ab9 */ /* 0x000fe20000000a00 */
[----:B------:R-:W-:Y:S02]  /*eaf0*/  ISETP.GE.AND P1, PT, R4, R11, PT ;  /* 0x0000000b0400720c */ /* 0x000fe40003f26270 */
[----:B------:R-:W-:Y:S01]  /*eb00*/  IMAD.IADD R3, R3, 0x1, R5 ;  /* 0x0000000103037824 */ /* 0x000fe200078e0205 */
[----:B------:R-:W-:Y:S01]  /*eb10*/  LEA R4, P3, R2, UR8, 0x1 ;  /* 0x0000000802047c11 */ /* 0x000fe2000f8608ff */
[----:B------:R-:W-:Y:S02]  /*eb20*/  VIADD R0, R8, 0x20 ;  /* 0x0000002008007836 */ /* 0x000fe40000000000 */
[----:B------:R-:W-:Y:S01]  /*eb30*/  IMAD.SHL.U32 R7, R19, 0x8, RZ ;  /* 0x0000000813077824 */ /* 0x000fe200078e00ff */
[----:B------:R-:W-:-:S02]  /*eb40*/  LEA.HI.X R5, R2, UR9, R3, 0x1, P3 ;  /* 0x0000000902057c11 */ /* 0x000fc400098f0c03 */
[----:B------:R-:W-:Y:S01]  /*eb50*/  ISETP.GE.AND P0, PT, R0, R11, PT ;  /* 0x0000000b0000720c */ /* 0x000fe20003f06270 */
[C---:B------:R-:W-:Y:S01]  /*eb60*/  VIADD R9, R7.reuse, 0x80 ;  /* 0x0000008007097836 */ /* 0x040fe20000000000 */
[----:B------:R0:W1:Y:S01]  /*eb70*/  SHFL.IDX PT, R2, R4, RZ, 0x181f ;  /* 0x00181fff04027589 */ /* 0x00006200000e0000 */
[----:B------:R-:W-:Y:S01]  /*eb80*/  VIADD R13, R7, 0x40 ;  /* 0x00000040070d7836 */ /* 0x000fe20000000000 */
[----:B------:R-:W-:Y:S02]  /*eb90*/  SHF.R.S32.HI R12, RZ, 0x1f, R7 ;  /* 0x0000001fff0c7819 */ /* 0x000fe40000011407 */
[----:B------:R0:W2:Y:S01]  /*eba0*/  SHFL.IDX PT, R0, R5, RZ, 0x181f ;  /* 0x00181fff05007589 */ /* 0x0000a200000e0000 */
[----:B------:R-:W-:Y:S02]  /*ebb0*/  SHF.R.S32.HI R6, RZ, 0x1f, R9 ;  /* 0x0000001fff067819 */ /* 0x000fe40000011409 */
[----:B------:R-:W-:Y:S01]  /*ebc0*/  SHF.R.S32.HI R10, RZ, 0x1f, R13 ;  /* 0x0000001fff0a7819 */ /* 0x000fe2000001140d */
[----:B------:R-:W-:Y:S06]  /*ebd0*/  @P2 BRA `(.L_x_218) ;  /* 0x0000000000382947 */ /* 0x000fec0003800000 */
        /* <DEDUP_REMOVED lines=10> */
[----:B------:R3:W-:Y:S01]  /*ec80*/  @!P4 ST.E.128 desc[UR8][R14.64], RZ ;  /* 0x000000ff0e00c985 */ /* 0x0007e2000c101d08 */
[----:B------:R-:W-:-:S03]  /*ec90*/  @!P2 LEA.HI.X R3, R9, R0, R6, 0x1, P6 ;  /* 0x000000000903a211 */ /* 0x000fc600030f0c06 */
[----:B------:R3:W-:Y:S04]  /*eca0*/  @!P3 ST.E.128 desc[UR8][R20.64], RZ ;  /* 0x000000ff1400b985 */ /* 0x0007e8000c101d08 */
[----:B------:R3:W-:Y:S02]  /*ecb0*/  @!P2 ST.E.128 desc[UR8][R2.64], RZ ;  /* 0x000000ff0200a985 */ /* 0x0007e4000c101d08 */
.L_x_218:
[----:B------:R-:W-:Y:S05]  /*ecc0*/  BSYNC B1 ;  /* 0x0000000000017941 */ /* 0x000fea0003800000 */
.L_x_217:
[----:B--2---:R2:W4:Y:S01]  /*ecd0*/  SHFL.IDX PT, R0, R5, 0x1, 0x181f ;  /* 0x00381f0005007f89 */ /* 0x00452200000e0000 */
[----:B------:R-:W-:Y:S03]  /*ece0*/  BSSY B1, `(.L_x_219) ;  /* 0x0000011000017945 */ /* 0x000fe60003800000 */
[----:B-1-3--:R2:W1:Y:S01]  /*ecf0*/  SHFL.IDX PT, R2, R4, 0x1, 0x181f ;  /* 0x00381f0004027f89 */ /* 0x00a46200000e0000 */
[----:B------:R-:W-:Y:S05]  /*ed00*/  @P0 BRA `(.L_x_220) ;  /* 0x0000000000380947 */ /* 0x000fea0003800000 */
[----:B------:R-:W-:Y:S01]  /*ed10*/  ULDC UR4, c[0x0][0xac8] ;  /* 0x0002b20000047ab9 */ /* 0x000fe20000000800 */
[----:B------:R-:W-:Y:S01]  /*ed20*/  ULDC.64 UR8, c[0x0][0x208] ;  /* 0x0000820000087ab9 */ /* 0x000fe20000000a00 */
[----:B------:R-:W-:Y:S02]  /*ed30*/  ISETP.GE.AND P4, PT, R7, UR4, PT ;  /* 0x0000000407007c0c */ /* 0x000fe4000bf86270 */
[----:B------:R-:W-:Y:S02]  /*ed40*/  ISETP.GE.AND P5, PT, R13, UR4, PT ;  /* 0x000000040d007c0c */ /* 0x000fe4000bfa6270 */
[----:B------:R-:W-:-:S09]  /*ed50*/  ISETP.GE.AND P6, PT, R9, UR4, PT ;  /* 0x0000000409007c0c */ /* 0x000fd2000bfc6270 */
[-C--:B-1----:R-:W-:Y:S02]  /*ed60*/  @!P4 LEA R14, P0, R7, R2.reuse, 0x1 ;  /* 0x00000002070ec211 */ /* 0x082fe400078008ff */
[-C--:B------:R-:W-:Y:S02]  /*ed70*/  @!P5 LEA R20, P2, R13, R2.reuse, 0x1 ;  /* 0x000000020d14d211 */ /* 0x080fe400078408ff */
[----:B------:R-:W-:Y:S02]  /*ed80*/  @!P6 LEA R2, P3, R9, R2, 0x1 ;  /* 0x000000020902e211 */ /* 0x000fe400078608ff */
[-C--:B----4-:R-:W-:Y:S02]  /*ed90*/  @!P4 LEA.HI.X R15, R7, R0.reuse, R12, 0x1, P0 ;  /* 0x00000000070fc211 */ /* 0x090fe400000f0c0c */
[-C--:B------:R-:W-:Y:S02]  /*eda0*/  @!P5 LEA.HI.X R21, R13, R0.reuse, R10, 0x1, P2 ;  /* 0x000000000d15d211 */ /* 0x080fe400010f0c0a */
[----:B------:R-:W-:Y:S01]  /*edb0*/  @!P6 LEA.HI.X R3, R9, R0, R6, 0x1, P3 ;  /* 0x000000000903e211 */ /* 0x000fe200018f0c06 */
[----:B------:R3:W-:Y:S04]  /*edc0*/  @!P4 ST.E.128 desc[UR8][R14.64], RZ ;  /* 0x000000ff0e00c985 */ /* 0x0007e8000c101d08 */
[----:B------:R3:W-:Y:S04]  /*edd0*/  @!P5 ST.E.128 desc[UR8][R20.64], RZ ;  /* 0x000000ff1400d985 */ /* 0x0007e8000c101d08 */
[----:B------:R3:W-:Y:S02]  /*ede0*/  @!P6 ST.E.128 desc[UR8][R2.64], RZ ;  /* 0x000000ff0200e985 */ /* 0x0007e4000c101d08 */
.L_x_220:
[----:B------:R-:W-:Y:S05]  /*edf0*/  BSYNC B1 ;  /* 0x0000000000017941 */ /* 0x000fea0003800000 */
.L_x_219:
[----:B----4-:R4:W0:Y:S01]  /*ee00*/  SHFL.IDX PT, R0, R5, 0x2, 0x181f ;  /* 0x00581f0005007f89 */ /* 0x01082200000e0000 */
        /* <DEDUP_REMOVED lines=11> */
[-C--:B0-----:R-:W-:Y:S02]  /*eec0*/  @!P3 LEA.HI.X R15, R7, R0.reuse, R12, 0x1, P0 ;  /* 0x00000000070fb211 */ /* 0x081fe400000f0c0c */
[-C--:B------:R-:W-:Y:S02]  /*eed0*/  @!P4 LEA.HI.X R21, R13, R0.reuse, R10, 0x1, P1 ;  /* 0x000000000d15c211 */ /* 0x080fe400008f0c0a */
[----:B------:R-:W-:Y:S01]  /*eee0*/  @!P5 LEA.HI.X R3, R9, R0, R6, 0x1, P2 ;  /* 0x000000000903d211 */ /* 0x000fe200010f0c06 */
[----:B------:R3:W-:Y:S04]  /*eef0*/  @!P3 ST.E.128 desc[UR8][R14.64], RZ ;  /* 0x000000ff0e00b985 */ /* 0x0007e8000c101d08 */
[----:B------:R3:W-:Y:S04]  /*ef00*/  @!P4 ST.E.128 desc[UR8][R20.64], RZ ;  /* 0x000000ff1400c985 */ /* 0x0007e8000c101d08 */
[----:B------:R3:W-:Y:S02]  /*ef10*/  @!P5 ST.E.128 desc[UR8][R2.64], RZ ;  /* 0x000000ff0200d985 */ /* 0x0007e4000c101d08 */
.L_x_222:
[----:B------:R-:W-:Y:S05]  /*ef20*/  BSYNC B1 ;  /* 0x0000000000017941 */ /* 0x000fea0003800000 */
.L_x_221:
[----:B0-----:R-:W-:Y:S01]  /*ef30*/  VIADD R0, R8, 0x60 ;  /* 0x0000006008007836 */ /* 0x001fe20000000000 */
[----:B--2-4-:R-:W0:Y:S04]  /*ef40*/  SHFL.IDX PT, R5, R5, 0x3, 0x181f ;  /* 0x00781f0005057f89 */ /* 0x014e2800000e0000 */
[----:B------:R-:W-:Y:S01]  /*ef50*/  ISETP.GE.AND P0, PT, R0, R11, PT ;  /* 0x0000000b0000720c */ /* 0x000fe20003f06270 */
[----:B-1-3--:R1:W2:-:S12]  /*ef60*/  SHFL.IDX PT, R2, R4, 0x3, 0x181f ;  /* 0x00781f0004027f89 */ /* 0x00a29800000e0000 */
[----:B-1----:R-:W-:Y:S05]  /*ef70*/  @P0 BRA `(.L_x_211) ;  /* 0x0000000000380947 */ /* 0x002fea0003800000 */
[----:B------:R-:W-:Y:S01]  /*ef80*/  ULDC UR4, c[0x0][0xac8] ;  /* 0x0002b20000047ab9 */ /* 0x000fe20000000800 */
[----:B------:R-:W-:Y:S01]  /*ef90*/  ULDC.64 UR8, c[0x0][0x208] ;  /* 0x0000820000087ab9 */ /* 0x000fe20000000a00 */
[----:B------:R-:W-:Y:S02]  /*efa0*/  ISETP.GE.AND P3, PT, R7, UR4, PT ;  /* 0x0000000407007c0c */ /* 0x000fe4000bf66270 */
[----:B------:R-:W-:Y:S02]  /*efb0*/  ISETP.GE.AND P4, PT, R13, UR4, PT ;  /* 0x000000040d007c0c */ /* 0x000fe4000bf86270 */
[----:B------:R-:W-:-:S09]  /*efc0*/  ISETP.GE.AND P5, PT, R9, UR4, PT ;  /* 0x0000000409007c0c */ /* 0x000fd2000bfa6270 */
[-C--:B--2---:R-:W-:Y:S02]  /*efd0*/  @!P3 LEA R14, P0, R7, R2.reuse, 0x1 ;  /* 0x00000002070eb211 */ /* 0x084fe400078008ff */
        /* <DEDUP_REMOVED lines=8> */
.L_x_211:
[----:B------:R-:W-:Y:S05]  /*f060*/  BSYNC B0 ;  /* 0x0000000000007941 */ /* 0x000fea0003800000 */
.L_x_201:
[----:B------:R-:W-:Y:S02]  /*f070*/  ULDC UR4, c[0x0][0xc3c] ;  /* 0x00030f0000047ab9 */ /* 0x000fe40000000800 */
[----:B------:R-:W-:-:S06]  /*f080*/  UISETP.GE.AND UP0, UPT, UR7, UR4, UPT ;  /* 0x000000040700728c */ /* 0x000fcc000bf06270 */
[----:B------:R-:W-:-:S13]  /*f090*/  PLOP3.LUT P0, PT, PT, PT, UP0, 0x80, 0x0 ;  /* 0x000000000000781c */ /* 0x000fda0003f0f008 */
[----:B------:R-:W-:Y:S05]  /*f0a0*/  @!P0 BRA `(.L_x_223) ;  /* 0xffffff2000148947 */ /* 0x000fea000383ffff */
[----:B------:R-:W-:Y:S05]  /*f0b0*/  EXIT ;  /* 0x000000000000794d */ /* 0x000fea0003800000 */
.L_x_175:
[----:B------:R-:W-:-:S08]  /*f0c0*/  NOP ;  /* 0x0000000000007918 */ /* 0x000fd00000000000 */
[----:B0-----:R-:W0:-:S00]  /*f0d0*/  USETMAXREG.DEALLOC.CTAPOOL 0x18 ;  /* 0x00000018000079c8 */ /* 0x001e0000080e0500 */
[----:B0-----:R-:W2:Y:S01]  /*f0e0*/  LDL.LU R2, [R1+0x1c] ;  /* 0x00001c0001027983 */ /* 0x001ea20000300800 */
[----:B------:R-:W-:Y:S01]  /*f0f0*/  LOP3.LUT R0, R0, 0x3, RZ, 0xc0, !PT ;  /* 0x0000000300007812 */ /* 0x000fe200078ec0ff */
[----:B------:R-:W-:-:S05]  /*f100*/  IMAD.MOV.U32 R6, RZ, RZ, RZ ;  /* 0x000000ffff067224 */ /* 0x000fca00078e00ff */
[----:B------:R-:W0:Y:S02]  /*f110*/  SHFL.IDX PT, R0, R0, RZ, 0x1f ;  /* 0x00001fff00007589 */ /* 0x000e2400000e0000 */
[----:B0-----:R-:W-:Y:S02]  /*f120*/  ISETP.NE.AND P0, PT, R0, RZ, PT ;  /* 0x000000ff0000720c */ /* 0x001fe40003f05270 */
[----:B--2---:R-:W-:-:S11]  /*f130*/  LOP3.LUT R2, R2, 0xfffffffd, RZ, 0xc0, !PT ;  /* 0xfffffffd02027812 */ /* 0x004fd600078ec0ff */
[----:B------:R-:W-:-:S05]  /*f140*/  @P0 LOP3.LUT R2, R2, 0x2, RZ, 0xfc, !PT ;  /* 0x0000000202020812 */ /* 0x000fca00078efcff */
[----:B------:R0:W-:Y:S01]  /*f150*/  STL [R1+0x1c], R2 ;  /* 0x00001c0201007387 */ /* 0x0001e20000100800 */
[----:B------:R-:W-:Y:S05]  /*f160*/  @!P0 BRA `(.L_x_224) ;  /* 0x0000000000248947 */ /* 0x000fea0003800000 */
[----:B------:R-:W1:Y:S08]  /*f170*/  S2UR UR5, SR_CgaCtaId ;  /* 0x00000000000579c3 */ /* 0x000e700000008800 */
[----:B------:R-:W-:Y:S06]  /*f180*/  BAR.SYNC.DEFER_BLOCKING 0x5, 0x180 ;  /* 0x0146000000007b1d */ /* 0x000fec0000010000 */
[----:B------:R-:W-:-:S02]  /*f190*/  UMOV UR4, 0x400 ;  /* 0x0000040000047882 */ /* 0x000fc40000000000 */
[----:B-1----:R-:W-:-:S09]  /*f1a0*/  ULEA UR4, UR5, UR4, 0x18 ;  /* 0x0000000405047291 */ /* 0x002fd2000f8ec03f */
[----:B------:R-:W1:Y:S04]  /*f1b0*/  LDS.128 R4, [UR4+0x368d0] ;  /* 0x0368d004ff047984 */ /* 0x000e680008000c00 */
[----:B-1----:R2:W-:Y:S04]  /*f1c0*/  STL.64 [R1], R4 ;  /* 0x0000000401007387 */ /* 0x0025e80000100a00 */
[----:B------:R2:W-:Y:S01]  /*f1d0*/  STL.64 [R1+0x8], R6 ;  /* 0x0000080601007387 */ /* 0x0005e20000100a00 */
[----:B------:R-:W-:Y:S06]  /*f1e0*/  BAR.ARV 0x4, 0x180 ;  /* 0x0106000000007b1d */ /* 0x000fec0000002000 */
[----:B------:R-:W-:Y:S05]  /*f1f0*/  BRA `(.L_x_225) ;  /* 0x0000000800b07947 */ /* 0x000fea0003800000 */
.L_x_224:
[----:B------:R-:W1:Y:S01]  /*f200*/  S2R R0, SR_TID.X ;  /* 0x0000000000007919 */ /* 0x000e620000002100 */
[----:B------:R-:W-:Y:S01]  /*f210*/  ULDC UR4, c[0x0][0xc3c] ;  /* 0x00030f0000047ab9 */ /* 0x000fe20000000800 */
[----:B------:R-:W-:Y:S01]  /*f220*/  ULDC.64 UR6, c[0x0][0x208] ;  /* 0x0000820000067ab9 */ /* 0x000fe20000000a00 */
[----:B------:R-:W-:Y:S01]  /*f230*/  IMAD.MOV.U32 R9, RZ, RZ, RZ ;  /* 0x000000ffff097224 */ /* 0x000fe200078e00ff */
[----:B------:R-:W-:Y:S01]  /*f240*/  ULDC UR5, c[0x0][0xc38] ;  /* 0x00030e0000057ab9 */ /* 0x000fe20000000800 */
[----:B-1----:R-:W-:-:S04]  /*f250*/  LOP3.LUT R0, R0, 0x1f, RZ, 0xc0, !PT ;  /* 0x0000001f00007812 */ /* 0x002fc800078ec0ff */
[----:B------:R-:W-:-:S04]  /*f260*/  ISETP.NE.AND P0, PT, R0, 0x1f, PT ;  /* 0x0000001f0000780c */ /* 0x000fc80003f05270 */
[----:B------:R-:W-:-:S13]  /*f270*/  ISETP.GE.OR P1, PT, R0, UR4, !P0 ;  /* 0x0000000400007c0c */ /* 0x000fda000c726670 */
[----:B0-----:R-:W0:Y:S08]  /*f280*/  @!P1 LDC.64 R2, c[0x0][0xc80] ;  /* 0x00032000ff029b82 */ /* 0x001e300000000a00 */
[----:B------:R-:W1:Y:S01]  /*f290*/  @!P1 LDC.64 R4, c[0x0][0xc78] ;  /* 0x00031e00ff049b82 */ /* 0x000e620000000a00 */
[----:B0-----:R-:W-:-:S05]  /*f2a0*/  @!P1 IMAD.WIDE.U32 R2, R0, 0x4, R2 ;  /* 0x0000000400029825 */ /* 0x001fca00078e0002 */
[----:B------:R1:W2:Y:S02]  /*f2b0*/  @!P1 LDG.E R6, desc[UR6][R2.64] ;  /* 0x0000000602069981 */ /* 0x0002a4000c1e1900 */
[----:B-1----:R-:W-:-:S05]  /*f2c0*/  @!P1 IMAD.WIDE.U32 R2, R0, 0x4, R4 ;  /* 0x0000000400029825 */ /* 0x002fca00078e0004 */
[----:B------:R-:W2:Y:S01]  /*f2d0*/  @!P1 LDG.E R9, desc[UR6][R2.64] ;  /* 0x0000000602099981 */ /* 0x000ea2000c1e1900 */
[C---:B------:R-:W-:Y:S01]  /*f2e0*/  ISETP.NE.AND P1, PT, R0.reuse, RZ, PT ;  /* 0x000000ff0000720c */ /* 0x040fe20003f25270 */
[----:B------:R-:W0:Y:S01]  /*f2f0*/  S2UR UR6, SR_CTAID.X ;  /* 0x00000000000679c3 */ /* 0x000e220000002500 */
[C---:B------:R-:W-:Y:S01]  /*f300*/  ISETP.GE.U32.AND P2, PT, R0.reuse, 0x2, PT ;  /* 0x000000020000780c */ /* 0x040fe20003f46070 */
[----:B------:R-:W-:Y:S01]  /*f310*/  UMOV UR4, URZ ;  /* 0x0000003f00047c82 */ /* 0x000fe20008000000 */
[C---:B------:R-:W-:Y:S02]  /*f320*/  ISETP.GE.U32.AND P3, PT, R0.reuse, 0x4, PT ;  /* 0x000000040000780c */ /* 0x040fe40003f66070 */
[C---:B------:R-:W-:Y:S02]  /*f330*/  ISETP.GE.U32.AND P4, PT, R0.reuse, 0x8, PT ;  /* 0x000000080000780c */ /* 0x040fe40003f86070 */
[----:B------:R-:W-:Y:S01]  /*f340*/  ISETP.GE.U32.AND P5, PT, R0, 0x10, PT ;  /* 0x000000100000780c */ /* 0x000fe20003fa6070 */
[----:B--2---:R-:W-:-:S05]  /*f350*/  IMAD R4, R6, R9, RZ ;  /* 0x0000000906047224 */ /* 0x004fca00078e02ff */
[----:B------:R-:W1:Y:S02]  /*f360*/  SHFL.UP PT, R5, R4, 0x1, RZ ;  /* 0x0420000004057989 */ /* 0x000e6400000e00ff */
[----:B-1----:R-:W-:-:S05]  /*f370*/  SEL R5, R5, RZ, P1 ;  /* 0x000000ff05057207 */ /* 0x002fca0000800000 */
[----:B------:R-:W-:-:S05]  /*f380*/  IMAD.IADD R5, R4, 0x1, R5 ;  /* 0x0000000104057824 */ /* 0x000fca00078e0205 */
        /* <DEDUP_REMOVED lines=12> */
[----:B------:R-:W1:Y:S02]  /*f450*/  SHFL.IDX PT, R4, R2, 0x1f, 0x1f ;  /* 0x03e01f0002047f89 */ /* 0x000e6400000e0000 */
[----:B-1----:R-:W-:-:S04]  /*f460*/  IMAD R7, R4, UR5, RZ ;  /* 0x0000000504077c24 */ /* 0x002fc8000f8e02ff */
[----:B------:R-:W-:Y:S01]  /*f470*/  IMAD.MOV.U32 R4, RZ, RZ, R7 ;  /* 0x000000ffff047224 */ /* 0x000fe200078e0007 */
[----:B0-----:R-:W-:-:S13]  /*f480*/  ISETP.GT.AND P6, PT, R7, UR6, PT ;  /* 0x0000000607007c0c */ /* 0x001fda000bfc4270 */
[----:B------:R-:W-:Y:S05]  /*f490*/  @P6 BRA `(.L_x_226) ;  /* 0x0000000000a86947 */ /* 0x000fea0003800000 */
[----:B------:R-:W-:Y:S01]  /*f4a0*/  IMAD.MOV.U32 R7, RZ, RZ, R4 ;  /* 0x000000ffff077224 */ /* 0x000fe200078e0004 */
[----:B------:R-:W-:Y:S01]  /*f4b0*/  UMOV UR4, URZ ;  /* 0x0000003f00047c82 */ /* 0x000fe20008000000 */
[----:B------:R-:W-:-:S05]  /*f4c0*/  ULDC UR5, c[0x0][0xc38] ;  /* 0x00030e0000057ab9 */ /* 0x000fca0000000800 */
.L_x_228:
[----:B------:R-:W0:Y:S01]  /*f4d0*/  LDC R2, c[0x0][0xc3c] ;  /* 0x00030f00ff027b82 */ /* 0x000e220000000800 */
[----:B------:R-:W-:Y:S01]  /*f4e0*/  ULDC UR7, c[0x0][0xc3c] ;  /* 0x00030f0000077ab9 */ /* 0x000fe20000000800 */
[----:B------:R-:W-:Y:S01]  /*f4f0*/  UIADD3 UR4, UR4, 0x1f, URZ ;  /* 0x0000001f04047890 */ /* 0x000fe2000fffe03f */
[----:B------:R-:W-:-:S05]  /*f500*/  IMAD.U32 R3, RZ, RZ, UR7 ;  /* 0x00000007ff037e24 */ /* 0x000fca000f8e00ff */
[----:B------:R1:W-:Y:S01]  /*f510*/  STL [R1+0xc], R3 ;  /* 0x00000c0301007387 */ /* 0x0003e20000100800 */
[----:B0-----:R-:W-:-:S13]  /*f520*/  ISETP.LE.AND P6, PT, R2, UR4, PT ;  /* 0x0000000402007c0c */ /* 0x001fda000bfc3270 */
[----:B-1----:R-:W-:Y:S05]  /*f530*/  @P6 BRA `(.L_x_227) ;  /* 0x0000000400a86947 */ /* 0x002fea0003800000 */
[----:B------:R-:W-:Y:S01]  /*f540*/  VIADD R9, R0, UR4 ;  /* 0x0000000400097c36 */ /* 0x000fe20008000000 */
[----:B------:R-:W-:Y:S01]  /*f550*/  ULDC.64 UR8, c[0x0][0x208] ;  /* 0x0000820000087ab9 */ /* 0x000fe20000000a00 */
[----:B------:R-:W-:-:S03]  /*f560*/  IMAD.MOV.U32 R6, RZ, RZ, RZ ;  /* 0x000000ffff067224 */ /* 0x000fc600078e00ff */
[----:B------:R-:W-:-:S13]  /*f570*/  ISETP.GE.OR P6, PT, R9, R2, !P0 ;  /* 0x000000020900720c */ /* 0x000fda00047c6670 */
[----:B------:R-:W0:Y:S08]  /*f580*/  @!P6 LDC.64 R2, c[0x0][0xc80] ;  /* 0x00032000ff02eb82 */ /* 0x000e300000000a00 */
[----:B------:R-:W1:Y:S01]  /*f590*/  @!P6 LDC.64 R4, c[0x0][0xc78] ;  /* 0x00031e00ff04eb82 */ /* 0x000e620000000a00 */
[----:B0-----:R-:W-:-:S05]  /*f5a0*/  @!P6 IMAD.WIDE R2, R9, 0x4, R2 ;  /* 0x000000040902e825 */ /* 0x001fca00078e0202 */
[----:B------:R1:W2:Y:S02]  /*f5b0*/  @!P6 LDG.E R6, desc[UR8][R2.64] ;  /* 0x000000080206e981 */ /* 0x0002a4000c1e1900 */
[----:B-1----:R-:W-:-:S04]  /*f5c0*/  @!P6 IMAD.WIDE R2, R9, 0x4, R4 ;  /* 0x000000040902e825 */ /* 0x002fc800078e0204 */
[----:B------:R-:W-:-:S06]  /*f5d0*/  IMAD.MOV.U32 R9, RZ, RZ, RZ ;  /* 0x000000ffff097224 */ /* 0x000fcc00078e00ff */
[----:B------:R-:W2:Y:S02]  /*f5e0*/  @!P6 LDG.E R9, desc[UR8][R2.64] ;  /* 0x000000080209e981 */ /* 0x000ea4000c1e1900 */
[----:B--2---:R-:W-:-:S05]  /*f5f0*/  IMAD R11, R6, R9, RZ ;  /* 0x00000009060b7224 */ /* 0x004fca00078e02ff */
[----:B------:R-:W0:Y:S02]  /*f600*/  SHFL.UP PT, R4, R11, 0x1, RZ ;  /* 0x042000000b047989 */ /* 0x000e2400000e00ff */
[----:B0-----:R-:W-:-:S05]  /*f610*/  SEL R4, R4, RZ, P1 ;  /* 0x000000ff04047207 */ /* 0x001fca0000800000 */
[----:B------:R-:W-:-:S05]  /*f620*/  IMAD.IADD R4, R11, 0x1, R4 ;  /* 0x000000010b047824 */ /* 0x000fca00078e0204 */
        /* <DEDUP_REMOVED lines=12> */
[----:B------:R-:W0:Y:S02]  /*f6f0*/  SHFL.IDX PT, R4, R2, 0x1f, 0x1f ;  /* 0x03e01f0002047f89 */ /* 0x000e2400000e0000 */
[----:B0-----:R-:W-:-:S04]  /*f700*/  IMAD R4, R4, UR5, RZ ;  /* 0x0000000504047c24 */ /* 0x001fc8000f8e02ff */
[----:B------:R-:W-:-:S05]  /*f710*/  IMAD.IADD R7, R4, 0x1, R7 ;  /* 0x0000000104077824 */ /* 0x000fca00078e0207 */
[----:B------:R-:W-:-:S13]  /*f720*/  ISETP.GT.AND P6, PT, R7, UR6, PT ;  /* 0x0000000607007c0c */ /* 0x000fda000bfc4270 */
[----:B------:R-:W-:Y:S05]  /*f730*/  @!P6 BRA `(.L_x_228) ;  /* 0xfffffffc0064e947 */ /* 0x000fea000383ffff */
.L_x_226:
[----:B------:R-:W-:Y:S02]  /*f740*/  IMAD.IADD R11, R7, 0x1, -R4 ;  /* 0x00000001070b7824 */ /* 0x000fe400078e0a04 */
[----:B------:R-:W-:Y:S02]  /*f750*/  IMAD.MOV.U32 R12, RZ, RZ, RZ ;  /* 0x000000ffff0c7224 */ /* 0x000fe400078e00ff */
[----:B------:R-:W-:-:S05]  /*f760*/  IMAD R3, R2, UR5, R11 ;  /* 0x0000000502037c24 */ /* 0x000fca000f8e020b */
[----:B------:R-:W-:-:S13]  /*f770*/  ISETP.GT.AND P0, PT, R3, UR6, PT ;  /* 0x0000000603007c0c */ /* 0x000fda000bf04270 */
[----:B------:R-:W-:-:S04]  /*f780*/  VOTE.ANY R10, PT, !P0 ;  /* 0x00000000000a7806 */ /* 0x000fc800040e0100 */
[----:B------:R-:W0:Y:S01]  /*f790*/  POPC R5, R10 ;  /* 0x0000000a00057309 */ /* 0x000e220000000000 */
[----:B------:R-:W-:Y:S01]  /*f7a0*/  ISETP.NE.AND P0, PT, R10, RZ, PT ;  /* 0x000000ff0a00720c */ /* 0x000fe20003f05270 */
[----:B0-----:R-:W0:Y:S04]  /*f7b0*/  SHFL.IDX PT, R6, R6, R5, 0x1f ;  /* 0x00001f0506067589 */ /* 0x001e2800000e0000 */
[----:B------:R-:W1:Y:S01]  /*f7c0*/  SHFL.IDX PT, R8, R9, R5, 0x1f ;  /* 0x00001f0509087589 */ /* 0x000e6200000e0000 */
[----:B0-----:R-:W-:-:S04]  /*f7d0*/  IABS R4, R6 ;  /* 0x0000000600047213 */ /* 0x001fc80000000000 */
[----:B------:R-:W0:Y:S01]  /*f7e0*/  I2F.RP R13, R4 ;  /* 0x00000004000d7306 */ /* 0x000e220000209400 */
[----:B-1----:R-:W-:-:S07]  /*f7f0*/  IABS R7, R8 ;  /* 0x0000000800077213 */ /* 0x002fce0000000000 */
[----:B------:R-:W-:Y:S08]  /*f800*/  I2F.RP R10, R7 ;  /* 0x00000007000a7306 */ /* 0x000ff00000209400 */
[----:B0-----:R-:W0:Y:S02]  /*f810*/  MUFU.RCP R13, R13 ;  /* 0x0000000d000d7308 */ /* 0x001e240000001000 */
[----:B0-----:R-:W-:-:S06]  /*f820*/  VIADD R3, R13, 0xffffffe ;  /* 0x0ffffffe0d037836 */ /* 0x001fcc0000000000 */
[----:B------:R-:W0:Y:S02]  /*f830*/  F2I.FTZ.U32.TRUNC.NTZ R3, R3 ;  /* 0x0000000300037305 */ /* 0x000e24000021f000 */
[----:B0-----:R-:W-:Y:S01]  /*f840*/  IMAD.MOV R15, RZ, RZ, -R3 ;  /* 0x000000ffff0f7224 */ /* 0x001fe200078e0a03 */
[----:B------:R-:W-:Y:S06]  /*f850*/  @!P0 BRA `(.L_x_229) ;  /* 0x0000000000088947 */ /* 0x000fec0003800000 */
[----:B------:R-:W-:-:S05]  /*f860*/  VIADD R9, R5, 0xffffffff ;  /* 0xffffffff05097836 */ /* 0x000fca0000000000 */
[----:B------:R0:W1:Y:S02]  /*f870*/  SHFL.IDX PT, R12, R2, R9, 0x1f ;  /* 0x00001f09020c7589 */ /* 0x00006400000e0000 */
.L_x_229:
[----:B-1----:R-:W-:Y:S01]  /*f880*/  IMAD R11, R12, UR5, R11 ;  /* 0x000000050c0b7c24 */ /* 0x002fe2000f8e020b */
[----:B------:R-:W1:Y:S01]  /*f890*/  MUFU.RCP R10, R10 ;  /* 0x0000000a000a7308 */ /* 0x000e620000001000 */
[----:B0-----:R-:W-:Y:S02]  /*f8a0*/  IMAD R9, R15, R4, RZ ;  /* 0x000000040f097224 */ /* 0x001fe400078e02ff */
[----:B------:R-:W-:Y:S01]  /*f8b0*/  IMAD.MOV.U32 R2, RZ, RZ, RZ ;  /* 0x000000ffff027224 */ /* 0x000fe200078e00ff */
[----:B------:R0:W-:Y:S03]  /*f8c0*/  STL [R1], R11 ;  /* 0x0000000b01007387 */ /* 0x0001e60000100800 */
[----:B------:R-:W-:Y:S01]  /*f8d0*/  IMAD.HI.U32 R2, R3, R9, R2 ;  /* 0x0000000903027227 */ /* 0x000fe200078e0002 */
[----:B------:R-:W-:Y:S02]  /*f8e0*/  IADD3 R9, -R11, UR6, RZ ;  /* 0x000000060b097c10 */ /* 0x000fe4000fffe1ff */
[----:B------:R-:W-:-:S02]  /*f8f0*/  IABS R3, R6 ;  /* 0x0000000600037213 */ /* 0x000fc40000000000 */
[----:B------:R-:W-:-:S03]  /*f900*/  IABS R13, R9 ;  /* 0x00000009000d7213 */ /* 0x000fc60000000000 */
[----:B------:R-:W-:Y:S02]  /*f910*/  IMAD.MOV R12, RZ, RZ, -R3 ;  /* 0x000000ffff0c7224 */ /* 0x000fe400078e0a03 */
[----:B0-----:R-:W-:-:S04]  /*f920*/  IMAD.HI.U32 R11, R2, R13, RZ ;  /* 0x0000000d020b7227 */ /* 0x001fc800078e00ff */
[----:B-1----:R-:W-:Y:S02]  /*f930*/  VIADD R3, R10, 0xffffffe ;  /* 0x0ffffffe0a037836 */ /* 0x002fe40000000000 */
[----:B------:R-:W-:-:S04]  /*f940*/  IMAD R13, R11, R12, R13 ;  /* 0x0000000c0b0d7224 */ /* 0x000fc800078e020d */
[----:B------:R-:W0:Y:S01]  /*f950*/  F2I.FTZ.U32.TRUNC.NTZ R3, R3 ;  /* 0x0000000300037305 */ /* 0x000e22000021f000 */
[----:B------:R-:W-:-:S13]  /*f960*/  ISETP.GT.U32.AND P1, PT, R4, R13, PT ;  /* 0x0000000d0400720c */ /* 0x000fda0003f24070 */
[----:B------:R-:W-:Y:S02]  /*f970*/  @!P1 IMAD.IADD R13, R13, 0x1, -R4 ;  /* 0x000000010d0d9824 */ /* 0x000fe400078e0a04 */
[----:B0-----:R-:W-:Y:S02]  /*f980*/  IMAD.MOV R2, RZ, RZ, -R3 ;  /* 0x000000ffff027224 */ /* 0x001fe400078e0a03 */
[----:B------:R-:W-:Y:S01]  /*f990*/  @!P1 VIADD R11, R11, 0x1 ;  /* 0x000000010b0b9836 */ /* 0x000fe20000000000 */
[----:B------:R-:W-:Y:S01]  /*f9a0*/  ISETP.GE.U32.AND P0, PT, R13, R4, PT ;  /* 0x000000040d00720c */ /* 0x000fe20003f06070 */
[----:B------:R-:W-:Y:S01]  /*f9b0*/  IMAD R13, R2, R7, RZ ;  /* 0x00000007020d7224 */ /* 0x000fe200078e02ff */
[----:B------:R-:W-:Y:S01]  /*f9c0*/  ISETP.NE.AND P1, PT, R6, RZ, PT ;  /* 0x000000ff0600720c */ /* 0x000fe20003f25270 */
[----:B------:R-:W-:-:S04]  /*f9d0*/  IMAD.MOV.U32 R2, RZ, RZ, RZ ;  /* 0x000000ffff027224 */ /* 0x000fc800078e00ff */
[----:B------:R-:W-:Y:S01]  /*f9e0*/  IMAD.HI.U32 R4, R3, R13, R2 ;  /* 0x0000000d03047227 */ /* 0x000fe200078e0002 */
[----:B------:R-:W-:-:S04]  /*f9f0*/  LOP3.LUT R2, R9, R6, RZ, 0x3c, !PT ;  /* 0x0000000609027212 */ /* 0x000fc800078e3cff */
[----:B------:R-:W-:Y:S01]  /*fa00*/  ISETP.GE.AND P2, PT, R2, RZ, PT ;  /* 0x000000ff0200720c */ /* 0x000fe20003f46270 */
[----:B------:R-:W-:Y:S01]  /*fa10*/  @P0 VIADD R11, R11, 0x1 ;  /* 0x000000010b0b0836 */ /* 0x000fe20000000000 */
[----:B------:R-:W-:-:S05]  /*fa20*/  IABS R2, R8 ;  /* 0x0000000800027213 */ /* 0x000fca0000000000 */
[----:B------:R-:W-:-:S06]  /*fa30*/  IMAD.MOV R2, RZ, RZ, -R2 ;  /* 0x000000ffff027224 */ /* 0x000fcc00078e0a02 */
[----:B------:R-:W-:Y:S01]  /*fa40*/  @!P2 IMAD.MOV R11, RZ, RZ, -R11 ;  /* 0x000000ffff0ba224 */ /* 0x000fe200078e0a0b */
[----:B------:R-:W-:-:S04]  /*fa50*/  @!P1 LOP3.LUT R11, RZ, R6, RZ, 0x33, !PT ;  /* 0x00000006ff0b9212 */ /* 0x000fc800078e33ff */
[-C--:B------:R-:W-:Y:S01]  /*fa60*/  IABS R3, R11.reuse ;  /* 0x0000000b00037213 */ /* 0x080fe20000000000 */
[----:B------:R-:W-:-:S04]  /*fa70*/  IMAD R6, R6, R11, RZ ;  /* 0x0000000b06067224 */ /* 0x000fc800078e02ff */
[----:B------:R-:W-:-:S04]  /*fa80*/  IMAD.HI.U32 R4, R4, R3, RZ ;  /* 0x0000000304047227 */ /* 0x000fc800078e00ff */
[----:B------:R-:W-:Y:S02]  /*fa90*/  IMAD R2, R4, R2, R3 ;  /* 0x0000000204027224 */ /* 0x000fe400078e0203 */
[----:B------:R-:W-:-:S03]  /*faa0*/  IMAD.IADD R6, R9, 0x1, -R6 ;  /* 0x0000000109067824 */ /* 0x000fc600078e0a06 */
[----:B------:R-:W-:Y:S02]  /*fab0*/  ISETP.GT.U32.AND P1, PT, R7, R2, PT ;  /* 0x000000020700720c */ /* 0x000fe40003f24070 */
[----:B------:R1:W-:Y:S11]  /*fac0*/  STL [R1+0x4], R6 ;  /* 0x0000040601007387 */ /* 0x0003f60000100800 */
[----:B------:R-:W-:-:S02]  /*fad0*/  @!P1 IMAD.IADD R2, R2, 0x1, -R7 ;  /* 0x0000000102029824 */ /* 0x000fc400078e0a07 */
[----:B------:R-:W-:Y:S01]  /*fae0*/  @!P1 VIADD R4, R4, 0x1 ;  /* 0x0000000104049836 */ /* 0x000fe20000000000 */
[----:B------:R-:W-:Y:S02]  /*faf0*/  ISETP.NE.AND P1, PT, R8, RZ, PT ;  /* 0x000000ff0800720c */ /* 0x000fe40003f25270 */
[----:B------:R-:W-:Y:S02]  /*fb00*/  ISETP.GE.U32.AND P0, PT, R2, R7, PT ;  /* 0x000000070200720c */ /* 0x000fe40003f06070 */
[----:B------:R-:W-:-:S04]  /*fb10*/  LOP3.LUT R2, R11, R8, RZ, 0x3c, !PT ;  /* 0x000000080b027212 */ /* 0x000fc800078e3cff */
[----:B------:R-:W-:-:S07]  /*fb20*/  ISETP.GE.AND P2, PT, R2, RZ, PT ;  /* 0x000000ff0200720c */ /* 0x000fce0003f46270 */
[----:B------:R-:W-:-:S06]  /*fb30*/  @P0 VIADD R4, R4, 0x1 ;  /* 0x0000000104040836 */ /* 0x000fcc0000000000 */
[----:B------:R-:W-:Y:S01]  /*fb40*/  @!P2 IMAD.MOV R4, RZ, RZ, -R4 ;  /* 0x000000ffff04a224 */ /* 0x000fe200078e0a04 */
[----:B------:R-:W-:-:S05]  /*fb50*/  @!P1 LOP3.LUT R4, RZ, R8, RZ, 0x33, !PT ;  /* 0x00000008ff049212 */ /* 0x000fca00078e33ff */
[--C-:B------:R-:W-:Y:S02]  /*fb60*/  IMAD.MOV R2, RZ, RZ, -R4.reuse ;  /* 0x000000ffff027224 */ /* 0x100fe400078e0a04 */
[C---:B------:R-:W-:Y:S02]  /*fb70*/  IMAD R4, R8.reuse, 0x1000000, R4 ;  /* 0x0100000008047824 */ /* 0x040fe400078e0204 */
[----:B------:R-:W-:Y:S02]  /*fb80*/  IMAD R11, R8, R2, R11 ;  /* 0x00000002080b7224 */ /* 0x000fe400078e020b */
[----:B------:R-:W-:Y:S02]  /*fb90*/  VIADD R2, R5, UR4 ;  /* 0x0000000405027c36 */ /* 0x000fe40008000000 */
[----:B------:R-:W-:-:S03]  /*fba0*/  IMAD R3, R11, 0x10000, R4 ;  /* 0x000100000b037824 */ /* 0x000fc600078e0204 */
[----:B------:R1:W-:Y:S04]  /*fbb0*/  STL [R1+0xc], R2 ;  /* 0x00000c0201007387 */ /* 0x0003e80000100800 */
[----:B------:R1:W-:Y:S01]  /*fbc0*/  STL [R1+0x8], R3 ;  /* 0x0000080301007387 */ /* 0x0003e20000100800 */
[----:B------:R-:W-:Y:S05]  /*fbd0*/  BRA `(.L_x_230) ;  /* 0x0000000000107947 */ /* 0x000fea0003800000 */
.L_x_227:
[----:B------:R-:W-:Y:S01]  /*fbe0*/  IMAD.U32 R2, RZ, RZ, UR6 ;  /* 0x00000006ff027e24 */ /* 0x000fe2000f8e00ff */
[----:B------:R0:W-:Y:S04]  /*fbf0*/  STL [R1+0x4], RZ ;  /* 0x000004ff01007387 */ /* 0x0001e80000100800 */
[----:B------:R0:W-:Y:S04]  /*fc00*/  STL [R1+0x8], RZ ;  /* 0x000008ff01007387 */ /* 0x0001e80000100800 */
[----:B------:R0:W-:Y:S02]  /*fc10*/  STL [R1], R2 ;  /* 0x0000000201007387 */ /* 0x0001e40000100800 */
.L_x_230:
[----:B------:R-:W2:Y:S04]  /*fc20*/  LDL R4, [R1] ;  /* 0x0000000001047983 */ /* 0x000ea80000100800 */
[----:B------:R-:W2:Y:S04]  /*fc30*/  LDL R5, [R1+0x4] ;  /* 0x0000040001057983 */ /* 0x000ea80000100800 */
[----:B-1----:R-:W2:Y:S04]  /*fc40*/  LDL R6, [R1+0x8] ;  /* 0x0000080001067983 */ /* 0x002ea80000100800 */
[----:B------:R-:W2:Y:S01]  /*fc50*/  LDL R7, [R1+0xc] ;  /* 0x00000c0001077983 */ /* 0x000ea20000100800 */
[----:B------:R-:W-:-:S13]  /*fc60*/  ISETP.NE.AND P0, PT, R0, RZ, PT ;  /* 0x000000ff0000720c */ /* 0x000fda0003f05270 */
[----:B------:R-:W1:Y:S01]  /*fc70*/  @!P0 S2R R3, SR_CgaCtaId ;  /* 0x0000000000038919 */ /* 0x000e620000008800 */
[----:B------:R-:W-:-:S04]  /*fc80*/  @!P0 MOV R0, 0x400 ;  /* 0x0000040000008802 */ /* 0x000fc80000000f00 */
[----:B-1----:R-:W-:-:S05]  /*fc90*/  @!P0 LEA R0, R3, R0, 0x18 ;  /* 0x0000000003008211 */ /* 0x002fca00078ec0ff */
[----:B--2---:R1:W-:Y:S01]  /*fca0*/  @!P0 STS.128 [R0+0x368d0], R4 ;  /* 0x0368d00400008388 */ /* 0x0043e20000000c00 */
[----:B------:R-:W-:Y:S06]  /*fcb0*/  BAR.ARV 0x5, 0x180 ;  /* 0x0146000000007b1d */ /* 0x000fec0000002000 */
.L_x_225:
[----:B-1----:R-:W3:Y:S01]  /*fcc0*/  LDL R0, [R1+0xc] ;  /* 0x00000c0001007983 */ /* 0x002ee20000100800 */
[----:B------:R-:W-:Y:S01]  /*fcd0*/  ULDC UR4, c[0x0][0xc3c] ;  /* 0x00030f0000047ab9 */ /* 0x000fe20000000800 */
[----:B------:R-:W-:Y:S02]  /*fce0*/  IMAD.MOV.U32 R19, RZ, RZ, RZ ;  /* 0x000000ffff137224 */ /* 0x000fe400078e00ff */
[----:B------:R1:W-:Y:S01]  /*fcf0*/  STL [R1+0x48], RZ ;  /* 0x000048ff01007387 */ /* 0x0003e20000100800 */
[----:B---3--:R-:W-:Y:S01]  /*fd00*/  ISETP.GE.AND P0, PT, R0, UR4, PT ;  /* 0x0000000400007c0c */ /* 0x008fe2000bf06270 */
[----:B------:R-:W-:-:S05]  /*fd10*/  IMAD.MOV.U32 R0, RZ, RZ, 0x1 ;  /* 0x00000001ff007424 */ /* 0x000fca00078e00ff */
[----:B------:R1:W-:Y:S07]  /*fd20*/  STL [R1+0x14], R0 ;  /* 0x0000140001007387 */ /* 0x0003ee0000100800 */
[----:B------:R-:W-:Y:S05]  /*fd30*/  @P0 BRA `(.L_x_231) ;  /* 0x0000005c003c0947 */ /* 0x000fea0003800000 */
[----:B--2---:R-:W2:Y:S01]  /*fd40*/  S2R R5, SR_TID.X ;  /* 0x0000000000057919 */ /* 0x004ea20000002100 */
[----:B------:R-:W3:Y:S01]  /*fd50*/  S2UR UR5, SR_CgaCtaId ;  /* 0x00000000000579c3 */ /* 0x000ee20000008800 */
[----:B------:R-:W-:Y:S01]  /*fd60*/  UMOV UR4, 0x400 ;  /* 0x0000040000047882 */ /* 0x000fe20000000000 */
[----:B------:R-:W-:Y:S01]  /*fd70*/  BSSY B8, `(.L_x_231) ;  /* 0x00005cb000087945 */ /* 0x000fe20003800000 */
[----:B------:R-:W-:Y:S01]  /*fd80*/  IMAD.MOV.U32 R19, RZ, RZ, RZ ;  /* 0x000000ffff137224 */ /* 0x000fe200078e00ff */
[----:B------:R-:W-:Y:S01]  /*fd90*/  ULDC UR38, c[0x0][0xc] ;  /* 0x0000030000267ab9 */ /* 0x000fe20000000800 */
[----:B------:R-:W-:Y:S01]  /*fda0*/  ULDC.64 UR36, c[0x0][0x198] ;  /* 0x0000660000247ab9 */ /* 0x000fe20000000a00 */
[----:B---3--:R-:W-:-:S06]  /*fdb0*/  ULEA UR4, UR5, UR4, 0x18 ;  /* 0x0000000405047291 */ /* 0x008fcc000f8ec03f */
[----:B------:R-:W-:Y:S01]  /*fdc0*/  IMAD.U32 R18, RZ, RZ, UR4 ;  /* 0x00000004ff127e24 */ /* 0x000fe2000f8e00ff */
[C---:B--2---:R-:W-:Y:S01]  /*fdd0*/  LOP3.LUT R4, R5.reuse, 0x7f, RZ, 0xc0, !PT ;  /* 0x0000007f05047812 */ /* 0x044fe200078ec0ff */
[----:B-1----:R-:W-:-:S05]  /*fde0*/  IMAD.SHL.U32 R0, R5, 0x8, RZ ;  /* 0x0000000805007824 */ /* 0x002fca00078e00ff */
[C---:B0-----:R-:W-:Y:S02]  /*fdf0*/  LOP3.LUT R2, R0.reuse, 0x1f8, RZ, 0xc0, !PT ;  /* 0x000001f800027812 */ /* 0x041fe400078ec0ff */
[----:B------:R-:W-:Y:S02]  /*fe00*/  LOP3.LUT R0, R0, 0x38, RZ, 0xc0, !PT ;  /* 0x0000003800007812 */ /* 0x000fe400078ec0ff */
[----:B------:R-:W-:Y:S01]  /*fe10*/  LOP3.LUT R3, R2, 0x38, R5, 0x78, !PT ;  /* 0x0000003802037812 */ /* 0x000fe200078e7805 */
[----:B------:R-:W-:Y:S01]  /*fe20*/  IMAD.SHL.U32 R2, R4, 0x8, RZ ;  /* 0x0000000804027824 */ /* 0x000fe200078e00ff */
[----:B------:R-:W-:-:S04]  /*fe30*/  SHF.R.U32.HI R4, RZ, 0x3, R4 ;  /* 0x00000003ff047819 */ /* 0x000fc80000011604 */
[----:B------:R-:W-:Y:S01]  /*fe40*/  LOP3.LUT R3, R3, 0x200, R2, 0xf8, !PT ;  /* 0x0000020003037812 */ /* 0x000fe200078ef802 */
[----:B------:R-:W-:-:S04]  /*fe50*/  IMAD.SHL.U32 R2, R5, 0x10, RZ ;  /* 0x0000001005027824 */ /* 0x000fc800078e00ff */
[----:B------:R-:W-:Y:S01]  /*fe60*/  IMAD R3, R3, 0x2, R18 ;  /* 0x0000000203037824 */ /* 0x000fe200078e0212 */
[----:B------:R-:W-:Y:S01]  /*fe70*/  LOP3.LUT R4, R4, 0x70, R2, 0xf8, !PT ;  /* 0x0000007004047812 */ /* 0x000fe200078ef802 */
[----:B------:R-:W-:-:S03]  /*fe80*/  IMAD.MOV.U32 R2, RZ, RZ, 0x1 ;  /* 0x00000001ff027424 */ /* 0x000fc600078e00ff */
[----:B------:R-:W-:Y:S04]  /*fe90*/  STL [R1+0x24], R3 ;  /* 0x0000240301007387 */ /* 0x000fe80000100800 */
[----:B------:R0:W-:Y:S04]  /*fea0*/  STL [R1+0x14], R2 ;  /* 0x0000140201007387 */ /* 0x0001e80000100800 */
[----:B------:R1:W-:Y:S01]  /*feb0*/  STL [R1+0x48], RZ ;  /* 0x000048ff01007387 */ /* 0x0003e20000100800 */
[C---:B0-----:R-:W-:Y:S02]  /*fec0*/  LOP3.LUT R2, R0.reuse, 0x40, RZ, 0xfc, !PT ;  /* 0x0000004000027812 */ /* 0x041fe400078efcff */
[----:B-1----:R-:W-:-:S07]  /*fed0*/  LOP3.LUT R0, R0, 0x80, RZ, 0xfc, !PT ;  /* 0x0000008000007812 */ /* 0x002fce00078efcff */
.L_x_337:
[----:B------:R-:W2:Y:S01]  /*fee0*/  LDL R0, [R1+0xc] ;  /* 0x00000c0001007983 */ /* 0x000ea20000100800 */
[----:B------:R-:W2:Y:S01]  /*fef0*/  LDC.64 R2, c[0x0][0xc88] ;  /* 0x00032200ff027b82 */ /* 0x000ea20000000a00 */
[----:B------:R-:W-:Y:S01]  /*ff00*/  ULDC.64 UR4, c[0x0][0x208] ;  /* 0x0000820000047ab9 */ /* 0x000fe20000000a00 */
[----:B--2---:R-:W-:-:S05]  /*ff10*/  IMAD.WIDE R2, R0, 0x4, R2 ;  /* 0x0000000400027825 */ /* 0x004fca00078e0202 */
[----:B------:R-:W2:Y:S01]  /*ff20*/  LDG.E R11, desc[UR4][R2.64] ;  /* 0x00000004020b7981 */ /* 0x000ea2000c1e1900 */
[----:B------:R-:W-:Y:S05]  /*ff30*/  YIELD ;  /* 0x0000000000007946 */ /* 0x000fea0003800000 */
[----:B------:R-:W-:Y:S01]  /*ff40*/  ULDC.64 UR4, c[0x0][0xa28] ;  /* 0x00028a0000047ab9 */ /* 0x000fe20000000a00 */
[----:B------:R-:W-:Y:S01]  /*ff50*/  IMAD.MOV.U32 R0, RZ, RZ, RZ ;  /* 0x000000ffff007224 */ /* 0x000fe200078e00ff */
[----:B------:R-:W-:Y:S01]  /*ff60*/  ISETP.NE.U32.AND P0, PT, RZ, UR4, PT ;  /* 0x00000004ff007c0c */ /* 0x000fe2000bf05070 */
[----:B------:R-:W-:Y:S01]  /*ff70*/  ULDC.64 UR10, c[0x0][0x208] ;  /* 0x00008200000a7ab9 */ /* 0x000fe20000000a00 */
[----:B01----:R-:W-:Y:S01]  /*ff80*/  IMAD.MOV.U32 R6, RZ, RZ, RZ ;  /* 0x000000ffff067224 */ /* 0x003fe200078e00ff */
[----:B------:R-:W-:Y:S01]  /*ff90*/  ULDC.64 UR6, c[0x0][0xa18] ;  /* 0x0002860000067ab9 */ /* 0x000fe20000000a00 */
[----:B------:R-:W-:Y:S01]  /*ffa0*/  ISETP.NE.AND.EX P0, PT, RZ, UR5, PT, P0 ;  /* 0x00000005ff007c0c */ /* 0x000fe2000bf05300 */
[----:B------:R-:W-:Y:S01]  /*ffb0*/  ULDC.64 UR8, c[0x0][0xa08] ;  /* 0x0002820000087ab9 */ /* 0x000fe20000000a00 */
[----:B--2---:R-:W-:Y:S01]  /*ffc0*/  SHF.R.S32.HI R4, RZ, 0x1f, R11 ;  /* 0x0000001fff047819 */ /* 0x004fe2000001140b */
[----:B------:R-:W-:-:S10]  /*ffd0*/  IMAD.SHL.U32 R17, R11, 0x4, RZ ;  /* 0x000000040b117824 */ /* 0x000fd400078e00ff */
[C---:B------:R-:W-:Y:S01]  /*ffe0*/  @P0 LEA R2, P1, R11.reuse, UR4, 0x2 ;  /* 0x000000040b020c11 */ /* 0x040fe2000f8210ff */
[----:B------:R-:W-:Y:S03]  /*fff0*/  STL [R1+0x2c], R11 ;  /* 0x00002c0b01007387 */ /* 0x000fe60000100800 */
[C-C-:B------:R-:W-:Y:S01]  /*10000*/  @P0 LEA.HI.X R3, R11.reuse, UR5, R4.reuse, 0x2, P1 ;  /* 0x000000050b030c11 */ /* 0x140fe200088f1404 */
[----:B------:R-:W-:Y:S01]  /*10010*/  ULDC.64 UR4, c[0x0][0xa00] ;  /* 0x0002800000047ab9 */ /* 0x000fe20000000a00 */
[----:B------:R-:W-:Y:S01]  /*10020*/  SHF.L.U64.HI R10, R11, 0x2, R4 ;  /* 0x000000020b0a7819 */ /* 0x000fe20000010204 */
[----:B------:R0:W-:Y:S01]  /*10030*/  STL [R1+0x3c], R4 ;  /* 0x00003c0401007387 */ /* 0x0001e20000100800 */
[----:B------:R-:W-:-:S03]  /*10040*/  ISETP.NE.U32.AND P1, PT, RZ, UR4, PT ;  /* 0x00000004ff007c0c */ /* 0x000fc6000bf25070 */
[----:B------:R1:W5:Y:S01]  /*10050*/  @P0 LDG.E R0, desc[UR10][R2.64] ;  /* 0x0000000a02000981 */ /* 0x000362000c1e1900 */
[----:B------:R-:W-:Y:S01]  /*10060*/  ISETP.NE.AND.EX P1, PT, RZ, UR5, PT, P1 ;  /* 0x00000005ff007c0c */ /* 0x000fe2000bf25310 */
[----:B------:R-:W-:Y:S01]  /*10070*/  IMAD.MOV.U32 R8, RZ, RZ, RZ ;  /* 0x000000ffff087224 */ /* 0x000fe200078e00ff */
[----:B------:R-:W-:Y:S01]  /*10080*/  ISETP.NE.U32.AND P2, PT, RZ, UR6, PT ;  /* 0x00000006ff007c0c */ /* 0x000fe2000bf45070 */
[----:B------:R-:W-:Y:S01]  /*10090*/  STL [R1+0x20], R10 ;  /* 0x0000200a01007387 */ /* 0x000fe20000100800 */
[----:B------:R-:W-:Y:S02]  /*100a0*/  ISETP.NE.U32.AND P0, PT, RZ, UR8, PT ;  /* 0x00000008ff007c0c */ /* 0x000fe4000bf05070 */
[C---:B0-----:R-:W-:Y:S02]  /*100b0*/  IADD3 R4, P4, R17.reuse, UR8, RZ ;  /* 0x0000000811047c10 */ /* 0x041fe4000ff9e0ff */
[----:B-1----:R-:W-:Y:S02]  /*100c0*/  IADD3 R2, P3, R17, UR4, RZ ;  /* 0x0000000411027c10 */ /* 0x002fe4000ff7e0ff */
[----:B------:R-:W-:-:S02]  /*100d0*/  ISETP.NE.AND.EX P2, PT, RZ, UR7, PT, P2 ;  /* 0x00000007ff007c0c */ /* 0x000fc4000bf45320 */
[C---:B------:R-:W-:Y:S02]  /*100e0*/  IADD3.X R3, R10.reuse, UR5, RZ, P3, !PT ;  /* 0x000000050a037c10 */ /* 0x040fe40009ffe4ff */
[----:B------:R-:W-:Y:S02]  /*100f0*/  ISETP.NE.AND.EX P0, PT, RZ, UR9, PT, P0 ;  /* 0x00000009ff007c0c */ /* 0x000fe4000bf05300 */
[----:B------:R-:W-:Y:S01]  /*10100*/  IADD3.X R5, R10, UR9, RZ, P4, !PT ;  /* 0x000000090a057c10 */ /* 0x000fe2000a7fe4ff */
[----:B------:R-:W2:Y:S01]  /*10110*/  @P1 LDG.E R6, desc[UR10][R2.64] ;  /* 0x0000000a02061981 */ /* 0x000ea2000c1e1900 */
[----:B------:R-:W-:Y:S02]  /*10120*/  ULDC UR4, c[0x0][0x288] ;  /* 0x0000a20000047ab9 */ /* 0x000fe40000000800 */
[----:B------:R-:W-:Y:S01]  /*10130*/  IMAD.U32 R9, RZ, RZ, UR4 ;  /* 0x00000004ff097e24 */ /* 0x000fe2000f8e00ff */
[----:B------:R-:W-:-:S06]  /*10140*/  ULDC.64 UR4, c[0x0][0x418] ;  /* 0x0001060000047ab9 */ /* 0x000fcc0000000a00 */
[----:B------:R-:W5:Y:S04]  /*10150*/  @P0 LDG.E R8, desc[UR10][R4.64] ;  /* 0x0000000a04080981 */ /* 0x000f68000c1e1900 */
[----:B--2---:R0:W-:Y:S02]  /*10160*/  STL [R1+0x30], R6 ;  /* 0x0000300601007387 */ /* 0x0041e40000100800 */
[----:B0-----:R-:W-:-:S04]  /*10170*/  @P2 IADD3 R6, P3, R17, UR6, RZ ;  /* 0x0000000611062c10 */ /* 0x001fc8000ff7e0ff */
[----:B------:R-:W-:-:S05]  /*10180*/  @P2 IADD3.X R7, R10, UR7, RZ, P3, !PT ;  /* 0x000000070a072c10 */ /* 0x000fca0009ffe4ff */
[----:B------:R0:W2:Y:S01]  /*10190*/  @P2 LDG.E R9, desc[UR10][R6.64] ;  /* 0x0000000a06092981 */ /* 0x0000a2000c1e1900 */
[----:B------:R-:W-:-:S03]  /*101a0*/  UISETP.NE.U32.AND UP0, UPT, UR4, URZ, UPT ;  /* 0x0000003f0400728c */ /* 0x000fc6000bf05070 */
[----:B------:R-:W-:Y:S01]  /*101b0*/  ULDC UR4, c[0x0][0x424] ;  /* 0x0001090000047ab9 */ /* 0x000fe20000000800 */
[----:B------:R-:W-:-:S03]  /*101c0*/  UISETP.NE.AND.EX UP0, UPT, UR5, URZ, UPT, UP0 ;  /* 0x0000003f0500728c */ /* 0x000fc6000bf05300 */
[----:B------:R-:W-:Y:S01]  /*101d0*/  ULDC UR5, c[0x0][0x2f0] ;  /* 0x0000bc0000057ab9 */ /* 0x000fe20000000800 */
[----:B------:R-:W-:-:S04]  /*101e0*/  USEL UR4, UR4, 0x1, UP0 ;  /* 0x0000000104047887 */ /* 0x000fc80008000000 */
[----:B------:R-:W-:-:S06]  /*101f0*/  UIMAD UR4, UR4, UR5, URZ ;  /* 0x00000005040472a4 */ /* 0x000fcc000f8e023f */
[----:B0-----:R-:W-:Y:S01]  /*10200*/  IMAD.U32 R6, RZ, RZ, UR4 ;  /* 0x00000004ff067e24 */ /* 0x001fe2000f8e00ff */
[----:B--2---:R0:W-:Y:S01]  /*10210*/  STL [R1+0x44], R9 ;  /* 0x0000440901007387 */ /* 0x0041e20000100800 */
[----:B------:R-:W-:Y:S05]  /*10220*/  @P2 BRA `(.L_x_232) ;  /* 0x0000000000182947 */ /* 0x000fea0003800000 */
[----:B------:R-:W-:Y:S05]  /*10230*/  @!P1 BRA `(.L_x_232) ;  /* 0x0000000000149947 */ /* 0x000fea0003800000 */
[----:B------:R-:W-:Y:S02]  /*10240*/  ULDC.64 UR4, c[0x0][0x208] ;  /* 0x0000820000047ab9 */ /* 0x000fe40000000a00 */
[----:B------:R-:W2:Y:S04]  /*10250*/  LDG.E R7, desc[UR4][R2.64] ;  /* 0x0000000402077981 */ /* 0x000ea8000c1e1900 */
[----:B------:R-:W2:Y:S02]  /*10260*/  LDG.E R2, desc[UR4][R2.64+0x4] ;  /* 0x0000040402027981 */ /* 0x000ea4000c1e1900 */
[----:B--2---:R-:W-:-:S05]  /*10270*/  IMAD.IADD R2, R2, 0x1, -R7 ;  /* 0x0000000102027824 */ /* 0x004fca00078e0a07 */
[----:B------:R1:W-:Y:S02]  /*10280*/  STL [R1+0x44], R2 ;  /* 0x0000440201007387 */ /* 0x0003e40000100800 */
.L_x_232:
[----:B------:R-:W0:Y:S01]  /*10290*/  LDL.LU R3, [R1+0x8] ;  /* 0x0000080001037983 */ /* 0x000e220000300800 */
[----:B------:R-:W-:Y:S02]  /*102a0*/  ULDC.64 UR4, c[0x0][0xa20] ;  /* 0x0002880000047ab9 */ /* 0x000fe40000000a00 */
[----:B------:R-:W-:-:S04]  /*102b0*/  ISETP.NE.U32.AND P1, PT, RZ, UR4, PT ;  /* 0x00000004ff007c0c */ /* 0x000fc8000bf25070 */
[----:B------:R-:W-:Y:S02]  /*102c0*/  ISETP.NE.AND.EX P1, PT, RZ, UR5, PT, P1 ;  /* 0x00000005ff007c0c */ /* 0x000fe4000bf25310 */
[C---:B0-----:R-:W-:Y:S02]  /*102d0*/  LOP3.LUT R9, R3.reuse, 0xff000000, RZ, 0xc0, !PT ;  /* 0xff00000003097812 */ /* 0x041fe400078ec0ff */
[C---:B-1----:R-:W-:Y:S02]  /*102e0*/  LOP3.LUT R2, R3.reuse, 0xff0000, RZ, 0xc0, !PT ;  /* 0x00ff000003027812 */ /* 0x042fe400078ec0ff */
[----:B------:R-:W-:Y:S02]  /*102f0*/  SHF.R.U32.HI R9, RZ, 0x8, R9 ;  /* 0x00000008ff097819 */ /* 0x000fe40000011609 */
[----:B------:R-:W-:Y:S01]  /*10300*/  LOP3.LUT R16, R3, 0xffff, RZ, 0xc0, !PT ;  /* 0x0000ffff03107812 */ /* 0x000fe200078ec0ff */
[----:B-----5:R-:W-:Y:S01]  /*10310*/  IMAD.IADD R3, R8, 0x1, R0 ;  /* 0x0000000108037824 */ /* 0x020fe200078e0200 */
[----:B------:R-:W-:Y:S01]  /*10320*/  LEA.HI R9, R2, R9, RZ, 0x10 ;  /* 0x0000000902097211 */ /* 0x000fe200078f80ff */
[----:B------:R-:W-:-:S05]  /*10330*/  IMAD.MOV.U32 R2, RZ, RZ, R11 ;  /* 0x000000ffff027224 */ /* 0x000fca00078e000b */
[----:B------:R0:W-:Y:S04]  /*10340*/  STL [R1+0x10], R2 ;  /* 0x0000100201007387 */ /* 0x0001e80000100800 */
[----:B------:R0:W-:Y:S01]  /*10350*/  STL [R1+0x18], R3 ;  /* 0x0000180301007387 */ /* 0x0001e20000100800 */
[----:B------:R-:W-:Y:S05]  /*10360*/  @!P1 BRA `(.L_x_233) ;  /* 0x0000000000149947 */ /* 0x000fea0003800000 */
[----:B------:R-:W-:Y:S01]  /*10370*/  IADD3 R6, P0, R17, UR4, RZ ;  /* 0x0000000411067c10 */ /* 0x000fe2000ff1e0ff */
[----:B------:R-:W-:-:S03]  /*10380*/  ULDC.64 UR6, c[0x0][0x208] ;  /* 0x0000820000067ab9 */ /* 0x000fc60000000a00 */
[----:B------:R-:W-:-:S05]  /*10390*/  IADD3.X R7, R10, UR5, RZ, P0, !PT ;  /* 0x000000050a077c10 */ /* 0x000fca00087fe4ff */
[----:B------:R1:W5:Y:S01]  /*103a0*/  LDG.E R6, desc[UR6][R6.64] ;  /* 0x0000000606067981 */ /* 0x000362000c1e1900 */
[----:B------:R-:W-:Y:S05]  /*103b0*/  BRA `(.L_x_234) ;  /* 0x0000000000147947 */ /* 0x000fea0003800000 */
.L_x_233:
[----:B------:R-:W-:Y:S05]  /*103c0*/  @!P0 BRA `(.L_x_234) ;  /* 0x0000000000108947 */ /* 0x000fea0003800000 */
[----:B------:R-:W-:Y:S02]  /*103d0*/  ULDC.64 UR4, c[0x0][0x208] ;  /* 0x0000820000047ab9 */ /* 0x000fe40000000a00 */
[----:B------:R-:W2:Y:S04]  /*103e0*/  LDG.E R6, desc[UR4][R4.64] ;  /* 0x0000000404067981 */ /* 0x000ea8000c1e1900 */
[----:B------:R-:W2:Y:S02]  /*103f0*/  LDG.E R4, desc[UR4][R4.64+0x4] ;  /* 0x0000040404047981 */ /* 0x000ea4000c1e1900 */
[----:B--2---:R-:W-:-:S07]  /*10400*/  IMAD.IADD R6, R4, 0x1, -R6 ;  /* 0x0000000104067824 */ /* 0x004fce00078e0a06 */
.L_x_234:
[----:B-----5:R-:W-:Y:S01]  /*10410*/  IMAD.IADD R6, R6, 0x1, -R0 ;  /* 0x0000000106067824 */ /* 0x020fe200078e0a00 */
[----:B------:R-:W-:Y:S01]  /*10420*/  LOP3.LUT R10, R9, 0xff, RZ, 0xc0, !PT ;  /* 0x000000ff090a7812 */ /* 0x000fe200078ec0ff */
[----:B0-----:R-:W-:Y:S01]  /*10430*/  IMAD.MOV.U32 R2, RZ, RZ, RZ ;  /* 0x000000ffff027224 */ /* 0x001fe200078e00ff */
[----:B------:R-:W-:Y:S01]  /*10440*/  BSSY B0, `(.L_x_235) ;  /* 0x000002b000007945 */ /* 0x000fe20003800000 */
[C---:B------:R-:W-:Y:S01]  /*10450*/  VIADD R3, R6.reuse, 0x6f ;  /* 0x0000006f06037836 */ /* 0x040fe20000000000 */
[----:B------:R-:W-:Y:S01]  /*10460*/  ISETP.GE.AND P0, PT, R6, 0x1, PT ;  /* 0x000000010600780c */ /* 0x000fe20003f06270 */
[----:B------:R-:W-:Y:S02]  /*10470*/  IMAD.MOV.U32 R4, RZ, RZ, RZ ;  /* 0x000000ffff047224 */ /* 0x000fe400078e00ff */
[----:B------:R-:W-:-:S03]  /*10480*/  IMAD.HI R2, R3, -0x6db6db6d, R2 ;  /* 0x9249249303027827 */ /* 0x000fc600078e0202 */
[----:B------:R0:W-:Y:S01]  /*10490*/  STL [R1+0x34], R4 ;  /* 0x0000340401007387 */ /* 0x0001e20000100800 */
[----:B------:R-:W-:Y:S01]  /*104a0*/  IMAD.MOV.U32 R11, RZ, RZ, R4 ;  /* 0x000000ffff0b7224 */ /* 0x000fe200078e0004 */
[----:B------:R-:W-:-:S04]  /*104b0*/  SHF.R.U32.HI R0, RZ, 0x1f, R2 ;  /* 0x0000001fff007819 */ /* 0x000fc80000011602 */
[----:B------:R-:W-:-:S05]  /*104c0*/  LEA.HI.SX32 R8, R2, R0, 0x1a ;  /* 0x0000000002087211 */ /* 0x000fca00078fd2ff */
[----:B------:R0:W-:Y:S04]  /*104d0*/  STL [R1+0x40], R8 ;  /* 0x0000400801007387 */ /* 0x0001e80000100800 */
[----:B------:R0:W-:Y:S01]  /*104e0*/  STL [R1+0x58], R10 ;  /* 0x0000580a01007387 */ /* 0x0001e20000100800 */
[----:B------:R-:W-:Y:S05]  /*104f0*/  @!P0 BRA `(.L_x_236) ;  /* 0x00000000007c8947 */ /* 0x000fea0003800000 */
[----:B------:R-:W-:-:S04]  /*10500*/  SHF.R.U32.HI R0, RZ, 0x10, R9 ;  /* 0x00000010ff007819 */ /* 0x000fc80000011609 */
[----:B------:R-:W-:-:S13]  /*10510*/  ISETP.NE.AND P0, PT, R0, RZ, PT ;  /* 0x000000ff0000720c */ /* 0x000fda0003f05270 */
[----:B------:R-:W0:Y:S02]  /*10520*/  @!P0 LDC R0, c[0x0][0x9f0] ;  /* 0x00027c00ff008b82 */ /* 0x000e240000000800 */
[----:B0-----:R-:W-:-:S04]  /*10530*/  IABS R4, R0 ;  /* 0x0000000000047213 */ /* 0x001fc80000000000 */
[----:B------:R-:W0:Y:S08]  /*10540*/  I2F.RP R2, R4 ;  /* 0x0000000400027306 */ /* 0x000e300000209400 */
[----:B0-----:R-:W0:Y:S02]  /*10550*/  MUFU.RCP R2, R2 ;  /* 0x0000000200027308 */ /* 0x001e240000001000 */
[----:B0-----:R-:W-:-:S06]  /*10560*/  VIADD R2, R2, 0xffffffe ;  /* 0x0ffffffe02027836 */ /* 0x001fcc0000000000 */
[----:B------:R-:W0:Y:S02]  /*10570*/  F2I.FTZ.U32.TRUNC.NTZ R3, R2 ;  /* 0x0000000200037305 */ /* 0x000e24000021f000 */
[----:B0-----:R-:W-:-:S04]  /*10580*/  IMAD.MOV R2, RZ, RZ, -R3 ;  /* 0x000000ffff027224 */ /* 0x001fc800078e0a03 */
[----:B------:R-:W-:Y:S02]  /*10590*/  IMAD R5, R2, R4, RZ ;  /* 0x0000000402057224 */ /* 0x000fe400078e02ff */
[----:B------:R-:W-:-:S04]  /*105a0*/  IMAD.MOV.U32 R2, RZ, RZ, RZ ;  /* 0x000000ffff027224 */ /* 0x000fc800078e00ff */
[----:B-1----:R-:W-:Y:S01]  /*105b0*/  IMAD.HI.U32 R7, R3, R5, R2 ;  /* 0x0000000503077227 */ /* 0x002fe200078e0002 */
[----:B------:R-:W-:Y:S02]  /*105c0*/  IABS R2, R0 ;  /* 0x0000000000027213 */ /* 0x000fe40000000000 */
[----:B------:R-:W-:-:S03]  /*105d0*/  IADD3 R5, R0, -0x1, R8 ;  /* 0xffffffff00057810 */ /* 0x000fc60007ffe008 */
[----:B------:R-:W-:Y:S01]  /*105e0*/  IMAD.MOV R2, RZ, RZ, -R2 ;  /* 0x000000ffff027224 */ /* 0x000fe200078e0a02 */
[----:B------:R-:W-:Y:S02]  /*105f0*/  IABS R3, R5 ;  /* 0x0000000500037213 */ /* 0x000fe40000000000 */
[----:B------:R-:W-:Y:S01]  /*10600*/  LOP3.LUT R5, R5, R0, RZ, 0x3c, !PT ;  /* 0x0000000005057212 */ /* 0x000fe200078e3cff */
[----:B------:R-:W-:Y:S02]  /*10610*/  IMAD.MOV.U32 R6, RZ, RZ, R2 ;  /* 0x000000ffff067224 */ /* 0x000fe400078e0002 */
[----:B------:R-:W-:Y:S01]  /*10620*/  IMAD.HI.U32 R2, R7, R3, RZ ;  /* 0x0000000307027227 */ /* 0x000fe200078e00ff */
[----:B------:R-:W-:-:S03]  /*10630*/  ISETP.GE.AND P2, PT, R5, RZ, PT ;  /* 0x000000ff0500720c */ /* 0x000fc60003f46270 */
[----:B------:R-:W-:-:S05]  /*10640*/  IMAD R3, R2, R6, R3 ;  /* 0x0000000602037224 */ /* 0x000fca00078e0203 */
[----:B------:R-:W-:-:S13]  /*10650*/  ISETP.GT.U32.AND P1, PT, R4, R3, PT ;  /* 0x000000030400720c */ /* 0x000fda0003f24070 */
[----:B------:R-:W-:Y:S02]  /*10660*/  @!P1 IMAD.IADD R3, R3, 0x1, -R4 ;  /* 0x0000000103039824 */ /* 0x000fe400078e0a04 */
[----:B------:R-:W-:Y:S01]  /*10670*/  @!P1 VIADD R2, R2, 0x1 ;  /* 0x0000000102029836 */ /* 0x000fe20000000000 */
[----:B------:R-:W-:Y:S02]  /*10680*/  ISETP.NE.AND P1, PT, R0, RZ, PT ;  /* 0x000000ff0000720c */ /* 0x000fe40003f25270 */
[----:B------:R-:W-:-:S13]  /*10690*/  ISETP.GE.U32.AND P0, PT, R3, R4, PT ;  /* 0x000000040300720c */ /* 0x000fda0003f06070 */
[----:B------:R-:W-:-:S04]  /*106a0*/  @P0 VIADD R2, R2, 0x1 ;  /* 0x0000000102020836 */ /* 0x000fc80000000000 */
[----:B------:R-:W-:Y:S01]  /*106b0*/  @!P2 IMAD.MOV R2, RZ, RZ, -R2 ;  /* 0x000000ffff02a224 */ /* 0x000fe200078e0a02 */
[----:B------:R-:W-:-:S05]  /*106c0*/  @!P1 LOP3.LUT R2, RZ, R0, RZ, 0x33, !PT ;  /* 0x00000000ff029212 */ /* 0x000fca00078e33ff */
[----:B------:R-:W-:-:S05]  /*106d0*/  IMAD.MOV.U32 R11, RZ, RZ, R2 ;  /* 0x000000ffff0b7224 */ /* 0x000fca00078e0002 */
[----:B------:R2:W-:Y:S02]  /*106e0*/  STL [R1+0x34], R11 ;  /* 0x0000340b01007387 */ /* 0x0005e40000100800 */
.L_x_236:
[----:B------:R-:W-:Y:S05]  /*106f0*/  BSYNC B0 ;  /* 0x0000000000007941 */ /* 0x000fea0003800000 */
.L_x_235:
[----:B------:R-:W-:Y:S01]  /*10700*/  IMAD.MOV.U32 R0, RZ, RZ, R11 ;  /* 0x000000ffff007224 */ /* 0x000fe200078e000b */
[----:B------:R-:W-:Y:S03]  /*10710*/  BSSY B7, `(.L_x_237) ;  /* 0x0000455000077945 */ /* 0x000fe60003800000 */
[----:B------:R-:W-:-:S05]  /*10720*/  IMAD R2, R10, R0, RZ ;  /* 0x000000000a027224 */ /* 0x000fca00078e02ff */
[----:B------:R-:W-:Y:S01]  /*10730*/  VIADDMNMX R0, R2, R0, R8, PT ;  /* 0x0000000002007246 */ /* 0x000fe20003800108 */
[----:B------:R3:W-:Y:S03]  /*10740*/  STL [R1+0x28], R2 ;  /* 0x0000280201007387 */ /* 0x0007e60000100800 */
[----:B------:R-:W-:Y:S01]  /*10750*/  ISETP.GT.AND P0, PT, R0, R2, PT ;  /* 0x000000020000720c */ /* 0x000fe20003f04270 */
[----:B------:R3:W-:-:S12]  /*10760*/  STL [R1+0x38], R0 ;  /* 0x0000380001007387 */ /* 0x0007d80000100800 */
[----:B---3--:R-:W-:Y:S05]  /*10770*/  @P0 BRA `(.L_x_238) ;  /* 0x00000000004c0947 */ /* 0x008fea0003800000 */
[----:B------:R-:W3:Y:S02]  /*10780*/  S2R R0, SR_TID.X ;  /* 0x0000000000007919 */ /* 0x000ee40000002100 */
[----:B---3--:R-:W-:-:S04]  /*10790*/  LOP3.LUT R0, R0, 0x7f, RZ, 0xc0, !PT ;  /* 0x0000007f00007812 */ /* 0x008fc800078ec0ff */
[----:B------:R-:W-:-:S13]  /*107a0*/  ISETP.NE.AND P0, PT, R0, RZ, PT ;  /* 0x000000ff0000720c */ /* 0x000fda0003f05270 */
[----:B------:R-:W-:Y:S05]  /*107b0*/  @P0 BRA `(.L_x_239) ;  /* 0x0000004400280947 */ /* 0x000fea0003800000 */
[----:B------:R-:W3:Y:S01]  /*107c0*/  S2R R5, SR_LANEID ;  /* 0x0000000000057919 */ /* 0x000ee20000000000 */
[----:B------:R-:W-:Y:S01]  /*107d0*/  VOTEU.ANY UR4, UPT, PT ;  /* 0x0000000000047886 */ /* 0x000fe200038e0100 */
[----:B------:R-:W4:Y:S01]  /*107e0*/  LDC.64 R2, c[0x0][0xc60] ;  /* 0x00031800ff027b82 */ /* 0x000f220000000a00 */
[----:B------:R-:W3:Y:S01]  /*107f0*/  FLO.U32 R0, UR4 ;  /* 0x0000000400007d00 */ /* 0x000ee200080e0000 */
[----:B------:R-:W-:Y:S01]  /*10800*/  ULDC.64 UR6, c[0x0][0x208] ;  /* 0x0000820000067ab9 */ /* 0x000fe20000000a00 */
[----:B---3--:R-:W-:-:S06]  /*10810*/  ISETP.EQ.U32.AND P0, PT, R0, R5, PT ;  /* 0x000000050000720c */ /* 0x008fcc0003f02070 */
[----:B------:R-:W4:Y:S07]  /*10820*/  POPC R5, UR4 ;  /* 0x0000000400057d09 */ /* 0x000f2e0008000000 */
[----:B----4-:R-:W3:Y:S01]  /*10830*/  @P0 ATOMG.E.ADD.STRONG.GPU PT, R3, desc[UR6][R2.64], R5 ;  /* 0x00000005020309a8 */ /* 0x010ee200081ee1c6 */
[----:B0-----:R-:W0:Y:S02]  /*10840*/  S2R R4, SR_LTMASK ;  /* 0x0000000000047919 */ /* 0x001e240000003900 */
[----:B0-----:R-:W-:-:S04]  /*10850*/  LOP3.LUT R4, R4, UR4, RZ, 0xc0, !PT ;  /* 0x0000000404047c12 */ /* 0x001fc8000f8ec0ff */
[----:B-1----:R-:W0:Y:S01]  /*10860*/  POPC R7, R4 ;  /* 0x0000000400077309 */ /* 0x002e220000000000 */
[----:B---3--:R-:W0:Y:S02]  /*10870*/  SHFL.IDX PT, R0, R3, R0, 0x1f ;  /* 0x00001f0003007589 */ /* 0x008e2400000e0000 */
[----:B0-----:R-:W-:-:S05]  /*10880*/  IADD3 R0, R0, UR38, R7 ;  /* 0x0000002600007c10 */ /* 0x001fca000fffe007 */
[----:B------:R3:W-:Y:S01]  /*10890*/  STL [R1], R0 ;  /* 0x0000000001007387 */ /* 0x0007e20000100800 */
[----:B------:R-:W-:Y:S05]  /*108a0*/  BRA `(.L_x_239) ;  /* 0x0000004000ec7947 */ /* 0x000fea0003800000 */
.L_x_238:
[----:B------:R-:W-:Y:S01]  /*108b0*/  VIADD R0, R18, 0x21400 ;  /* 0x0002140012007836 */ /* 0x000fe20000000000 */
[----:B------:R-:W-:Y:S04]  /*108c0*/  BSSY B6, `(.L_x_240) ;  /* 0x0000013000067945 */ /* 0x000fe80003800000 */
[----:B------:R-:W-:-:S13]  /*108d0*/  LOP3.LUT P0, RZ, R0, 0x3ff, RZ, 0xc0, !PT ;  /* 0x000003ff00ff7812 */ /* 0x000fda000780c0ff */
[----:B------:R-:W-:Y:S05]  /*108e0*/  @!P0 BRA `(.L_x_241) ;  /* 0x0000000000408947 */ /* 0x000fea0003800000 */
[----:B------:R-:W-:Y:S01]  /*108f0*/  MOV R2, 0x0 ;  /* 0x0000000000027802 */ /* 0x000fe20000000f00 */
[----:B------:R-:W-:Y:S01]  /*10900*/  ULDC.64 UR6, c[0x4][0xa8] ;  /* 0x01002a0000067ab9 */ /* 0x000fe20000000a00 */
[----:B------:R-:W-:Y:S01]  /*10910*/  ULDC.64 UR8, c[0x4][0xb0] ;  /* 0x01002c0000087ab9 */ /* 0x000fe20000000a00 */
[----:B------:R-:W-:Y:S01]  /*10920*/  ULDC.64 UR4, c[0x4][0x8] ;  /* 0x0100020000047ab9 */ /* 0x000fe20000000a00 */
[----:B0-----:R-:W-:Y:S02]  /*10930*/  IMAD.U32 R4, RZ, RZ, UR6 ;  /* 0x00000006ff047e24 */ /* 0x001fe4000f8e00ff */
[----:B------:R-:W0:Y:S01]  /*10940*/  LDC.64 R2, c[0x4][R2] ;  /* 0x0100000002027b82 */ /* 0x000e220000000a00 */
[----:B------:R-:W-:Y:S02]  /*10950*/  IMAD.U32 R5, RZ, RZ, UR7 ;  /* 0x00000007ff057e24 */ /* 0x000fe4000f8e00ff */
[----:B------:R-:W-:Y:S02]  /*10960*/  IMAD.U32 R6, RZ, RZ, UR8 ;  /* 0x00000008ff067e24 */ /* 0x000fe4000f8e00ff */
[----:B-1----:R-:W-:-:S02]  /*10970*/  IMAD.U32 R7, RZ, RZ, UR9 ;  /* 0x00000009ff077e24 */ /* 0x002fc4000f8e00ff */
[----:B------:R-:W-:Y:S02]  /*10980*/  IMAD.U32 R10, RZ, RZ, UR4 ;  /* 0x00000004ff0a7e24 */ /* 0x000fe4000f8e00ff */
[----:B--2---:R-:W-:Y:S02]  /*10990*/  IMAD.U32 R11, RZ, RZ, UR5 ;  /* 0x00000005ff0b7e24 */ /* 0x004fe4000f8e00ff */
[----:B------:R-:W-:Y:S02]  /*109a0*/  IMAD.MOV.U32 R8, RZ, RZ, 0x70 ;  /* 0x00000070ff087424 */ /* 0x000fe400078e00ff */
[----:B------:R-:W-:Y:S02]  /*109b0*/  IMAD.MOV.U32 R12, RZ, RZ, 0x1 ;  /* 0x00000001ff0c7424 */ /* 0x000fe400078e00ff */
[----:B------:R-:W-:-:S07]  /*109c0*/  IMAD.MOV.U32 R13, RZ, RZ, RZ ;  /* 0x000000ffff0d7224 */ /* 0x000fce00078e00ff */
[----:B------:R-:W-:-:S07]  /*109d0*/  LEPC R20, `(.L_x_241) ;  /* 0x000000001014794e */ /* 0x000fce0000000000 */
[----:B0-----:R-:W-:Y:S05]  /*109e0*/  CALL.ABS.NOINC R2 ;  /* 0x0000000002007343 */ /* 0x001fea0003c00000 */
.L_x_241:
[----:B------:R-:W-:Y:S05]  /*109f0*/  BSYNC B6 ;  /* 0x0000000000067941 */ /* 0x000fea0003800000 */
.L_x_240:
        /* <DEDUP_REMOVED lines=8> */
[----:B------:R3:W4:Y:S01]  /*10a80*/  LDC.64 R2, c[0x4][R0] ;  /* 0x0100000000027b82 */ /* 0x0007220000000a00 */
[----:B0-----:R-:W-:Y:S02]  /*10a90*/  IMAD.U32 R4, RZ, RZ, UR6 ;  /* 0x00000006ff047e24 */ /* 0x001fe4000f8e00ff */
[----:B------:R-:W-:Y:S02]  /*10aa0*/  IMAD.U32 R5, RZ, RZ, UR7 ;  /* 0x00000007ff057e24 */ /* 0x000fe4000f8e00ff */
[----:B------:R-:W-:Y:S02]  /*10ab0*/  IMAD.U32 R6, RZ, RZ, UR8 ;  /* 0x00000008ff067e24 */ /* 0x000fe4000f8e00ff */
[----:B-1----:R-:W-:-:S02]  /*10ac0*/  IMAD.U32 R7, RZ, RZ, UR9 ;  /* 0x00000009ff077e24 */ /* 0x002fc4000f8e00ff */
[----:B------:R-:W-:Y:S02]  /*10ad0*/  IMAD.U32 R10, RZ, RZ, UR4 ;  /* 0x00000004ff0a7e24 */ /* 0x000fe4000f8e00ff */
[----:B--2---:R-:W-:Y:S02]  /*10ae0*/  IMAD.U32 R11, RZ, RZ, UR5 ;  /* 0x00000005ff0b7e24 */ /* 0x004fe4000f8e00ff */
[----:B------:R-:W-:Y:S02]  /*10af0*/  IMAD.MOV.U32 R8, RZ, RZ, 0x70 ;  /* 0x00000070ff087424 */ /* 0x000fe400078e00ff */
[----:B------:R-:W-:Y:S02]  /*10b00*/  IMAD.MOV.U32 R12, RZ, RZ, 0x1 ;  /* 0x00000001ff0c7424 */ /* 0x000fe400078e00ff */
[----:B---3--:R-:W-:-:S07]  /*10b10*/  IMAD.MOV.U32 R13, RZ, RZ, RZ ;  /* 0x000000ffff0d7224 */ /* 0x008fce00078e00ff */
[----:B------:R-:W-:-:S07]  /*10b20*/  LEPC R20, `(.L_x_244) ;  /* 0x000000001014794e */ /* 0x000fce0000000000 */
[----:B----4-:R-:W-:Y:S05]  /*10b30*/  CALL.ABS.NOINC R2 ;  /* 0x0000000002007343 */ /* 0x010fea0003c00000 */
.L_x_244:
[----:B------:R-:W-:Y:S01]  /*10b40*/  MOV R2, 0x0 ;  /* 0x0000000000027802 */ /* 0x000fe20000000f00 */
[----:B------:R-:W-:Y:S01]  /*10b50*/  ULDC.64 UR6, c[0x4][0xa8] ;  /* 0x01002a0000067ab9 */ /* 0x000fe20000000a00 */
[----:B------:R-:W-:Y:S01]  /*10b60*/  ULDC.64 UR8, c[0x4][0xb0] ;  /* 0x01002c0000087ab9 */ /* 0x000fe20000000a00 */
[----:B------:R-:W-:Y:S01]  /*10b70*/  ULDC.64 UR4, c[0x4][0x18] ;  /* 0x0100060000047ab9 */ /* 0x000fe20000000a00 */
[----:B------:R-:W-:Y:S02]  /*10b80*/  IMAD.U32 R4, RZ, RZ, UR6 ;  /* 0x00000006ff047e24 */ /* 0x000fe4000f8e00ff */
[----:B------:R-:W0:Y:S01]  /*10b90*/  LDC.64 R2, c[0x4][R2] ;  /* 0x0100000002027b82 */ /* 0x000e220000000a00 */
[----:B------:R-:W-:Y:S02]  /*10ba0*/  IMAD.U32 R5, RZ, RZ, UR7 ;  /* 0x00000007ff057e24 */ /* 0x000fe4000f8e00ff */
[----:B------:R-:W-:Y:S02]  /*10bb0*/  IMAD.U32 R6, RZ, RZ, UR8 ;  /* 0x00000008ff067e24 */ /* 0x000fe4000f8e00ff */
[----:B------:R-:W-:-:S02]  /*10bc0*/  IMAD.U32 R7, RZ, RZ, UR9 ;  /* 0x00000009ff077e24 */ /* 0x000fc4000f8e00ff */
[----:B------:R-:W-:Y:S02]  /*10bd0*/  IMAD.U32 R10, RZ, RZ, UR4 ;  /* 0x00000004ff0a7e24 */ /* 0x000fe4000f8e00ff */
[----:B------:R-:W-:Y:S02]  /*10be0*/  IMAD.U32 R11, RZ, RZ, UR5 ;  /* 0x00000005ff0b7e24 */ /* 0x000fe4000f8e00ff */
[----:B------:R-:W-:Y:S02]  /*10bf0*/  IMAD.MOV.U32 R8, RZ, RZ, 0x70 ;  /* 0x00000070ff087424 */ /* 0x000fe400078e00ff */
[----:B------:R-:W-:Y:S02]  /*10c00*/  IMAD.MOV.U32 R12, RZ, RZ, 0x1 ;  /* 0x00000001ff0c7424 */ /* 0x000fe400078e00ff */
[----:B------:R-:W-:-:S07]  /*10c10*/  IMAD.MOV.U32 R13, RZ, RZ, RZ ;  /* 0x000000ffff0d7224 */ /* 0x000fce00078e00ff */
[----:B------:R-:W-:-:S07]  /*10c20*/  LEPC R20, `(.L_x_243) ;  /* 0x000000001014794e */ /* 0x000fce0000000000 */
[----:B0-----:R-:W-:Y:S05]  /*10c30*/  CALL.ABS.NOINC R2 ;  /* 0x0000000002007343 */ /* 0x001fea0003c00000 */
.L_x_243:
[----:B------:R-:W-:Y:S05]  /*10c40*/  BSYNC B6 ;  /* 0x0000000000067941 */ /* 0x000fea0003800000 */
.L_x_242:
[----:B0-----:R-:W3:Y:S01]  /*10c50*/  LDL.LU R4, [R1+0x20] ;  /* 0x0000200001047983 */ /* 0x001ee20000300800 */
[----:B------:R-:W-:-:S03]  /*10c60*/  ULDC.64 UR4, c[0x0][0x9f8] ;  /* 0x00027e0000047ab9 */ /* 0x000fc60000000a00 */
[----:B-1----:R-:W4:Y:S01]  /*10c70*/  LDL R7, [R1+0x10] ;  /* 0x0000100001077983 */ /* 0x002f220000100800 */
[----:B------:R-:W-:Y:S01]  /*10c80*/  ISETP.NE.U32.AND P0, PT, RZ, UR4, PT ;  /* 0x00000004ff007c0c */ /* 0x000fe2000bf05070 */
[----:B------:R-:W-:Y:S02]  /*10c90*/  ULDC.64 UR6, c[0x0][0x208] ;  /* 0x0000820000067ab9 */ /* 0x000fe40000000a00 */
[----:B------:R-:W5:Y:S01]  /*10ca0*/  LDL R0, [R1+0x38] ;  /* 0x0000380001007983 */ /* 0x000f620000100800 */
[----:B------:R-:W-:-:S13]  /*10cb0*/  ISETP.NE.AND.EX P0, PT, RZ, UR5, PT, P0 ;  /* 0x00000005ff007c0c */ /* 0x000fda000bf05300 */
[----:B------:R-:W-:-:S04]  /*10cc0*/  @P0 IADD3 R2, P1, R17, UR4, RZ ;  /* 0x0000000411020c10 */ /* 0x000fc8000ff3e0ff */
[----:B---3--:R-:W-:Y:S01]  /*10cd0*/  @P0 IADD3.X R3, R4, UR5, RZ, P1, !PT ;  /* 0x0000000504030c10 */ /* 0x008fe20008ffe4ff */
[----:B------:R-:W-:-:S04]  /*10ce0*/  ULDC.64 UR4, c[0x0][0xa08] ;  /* 0x0002820000047ab9 */ /* 0x000fc80000000a00 */
[----:B----4-:R0:W3:Y:S02]  /*10cf0*/  @P0 LDG.E R7, desc[UR6][R2.64] ;  /* 0x0000000602070981 */ /* 0x0100e4000c1e1900 */
[----:B0-----:R-:W0:Y:S01]  /*10d00*/  LDC.64 R2, c[0x0][0x418] ;  /* 0x00010600ff027b82 */ /* 0x001e220000000a00 */
[----:B-----5:R-:W-:Y:S01]  /*10d10*/  VIADD R0, R0, 0xffffffff ;  /* 0xffffffff00007836 */ /* 0x020fe20000000000 */
[----:B---3--:R-:W-:Y:S01]  /*10d20*/  SHF.R.S32.HI R8, RZ, 0x1f, R7 ;  /* 0x0000001fff087819 */ /* 0x008fe20000011407 */
[----:B------:R1:W-:Y:S04]  /*10d30*/  @P0 STL [R1+0x10], R7 ;  /* 0x0000100701000387 */ /* 0x0003e80000100800 */
[----:B------:R1:W-:Y:S01]  /*10d40*/  STL [R1+0x20], R8 ;  /* 0x0000200801007387 */ /* 0x0003e20000100800 */
[----:B0-----:R-:W-:Y:S01]  /*10d50*/  LOP3.LUT P0, RZ, R2, UR4, RZ, 0xfc, !PT ;  /* 0x0000000402ff7c12 */ /* 0x001fe2000f80fcff */
[----:B------:R-:W-:-:S03]  /*10d60*/  UMOV UR4, 0xffffffff ;  /* 0xffffffff00047882 */ /* 0x000fc60000000000 */
[----:B------:R-:W-:-:S04]  /*10d70*/  LOP3.LUT P0, RZ, R3, UR5, RZ, 0xfc, P0 ;  /* 0x0000000503ff7c12 */ /* 0x000fc8000800fcff */
[----:B------:R-:W-:Y:S01]  /*10d80*/  SEL R17, R7, RZ, !P0 ;  /* 0x000000ff07117207 */ /* 0x000fe20004000000 */
[----:B-1----:R-:W-:Y:S08]  /*10d90*/  BRA.DIV UR4, `(.L_x_245) ;  /* 0x0000005204847947 */ /* 0x002ff0000b800000 */
[----:B------:R-:W0:Y:S02]  /*10da0*/  S2R R4, SR_TID.X ;  /* 0x0000000000047919 */ /* 0x000e240000002100 */
[----:B0-----:R-:W-:-:S04]  /*10db0*/  SHF.R.U32.HI R4, RZ, 0x5, R4 ;  /* 0x00000005ff047819 */ /* 0x001fc80000011604 */
[----:B------:R-:W-:-:S05]  /*10dc0*/  LOP3.LUT R4, R4, 0x3, RZ, 0xc0, !PT ;  /* 0x0000000304047812 */ /* 0x000fca00078ec0ff */
[----:B------:R0:W1:Y:S02]  /*10dd0*/  SHFL.IDX PT, R14, R4, RZ, 0x1f ;  /* 0x00001fff040e7589 */ /* 0x00006400000e0000 */
.L_x_353:
[----:B0-----:R-:W3:Y:S01]  /*10de0*/  LDL.LU R4, [R1+0x1c] ;  /* 0x00001c0001047983 */ /* 0x001ee20000300800 */
[----:B------:R-:W-:Y:S02]  /*10df0*/  PLOP3.LUT P1, PT, PT, PT, PT, 0x8, 0x0 ;  /* 0x000000000000781c */ /* 0x000fe40003f2e170 */
[----:B-1----:R-:W-:Y:S01]  /*10e00*/  ISETP.NE.AND P0, PT, R14, RZ, PT ;  /* 0x000000ff0e00720c */ /* 0x002fe20003f05270 */
[----:B------:R0:W-:Y:S01]  /*10e10*/  STL [R1+0x8], R0 ;  /* 0x0000080001007387 */ /* 0x0001e20000100800 */
[----:B---3--:R-:W-:-:S09]  /*10e20*/  LOP3.LUT R4, R4, 0xfffffffe, RZ, 0xc0, !PT ;  /* 0xfffffffe04047812 */ /* 0x008fd200078ec0ff */
[----:B------:R-:W-:-:S05]  /*10e30*/  @P1 LOP3.LUT R4, R4, 0x1, RZ, 0xfc, !PT ;  /* 0x0000000104041812 */ /* 0x000fca00078efcff */
[----:B------:R0:W-:Y:S01]  /*10e40*/  STL [R1+0x1c], R4 ;  /* 0x00001c0401007387 */ /* 0x0001e20000100800 */
[----:B------:R-:W-:Y:S05]  /*10e50*/  @P0 BRA `(.L_x_246) ;  /* 0x00000004003c0947 */ /* 0x000fea0003800000 */
[----:B------:R-:W-:-:S03]  /*10e60*/  UMOV UR4, 0xffffffff ;  /* 0xffffffff00047882 */ /* 0x000fc60000000000 */
[----:B------:R-:W-:Y:S05]  /*10e70*/  BRA.DIV UR4, `(.L_x_247) ;  /* 0x0000005204807947 */ /* 0x000fea000b800000 */
[----:B------:R-:W-:-:S13]  /*10e80*/  ELECT P6, URZ, PT ;  /* 0x00000000003f782f */ /* 0x000fda00038c0000 */
.L_x_356:
[----:B------:R-:W-:Y:S05]  /*10e90*/  @!P6 BRA `(.L_x_246) ;  /* 0x00000004002ce947 */ /* 0x000fea0003800000 */
[----:B------:R-:W-:-:S04]  /*10ea0*/  ISETP.NE.U32.AND P0, PT, R2, RZ, PT ;  /* 0x000000ff0200720c */ /* 0x000fc80003f05070 */
[----:B------:R-:W-:-:S13]  /*10eb0*/  ISETP.NE.AND.EX P0, PT, R3, RZ, PT, P0 ;  /* 0x000000ff0300720c */ /* 0x000fda0003f05300 */
[----:B------:R-:W-:Y:S05]  /*10ec0*/  @!P0 BRA `(.L_x_248) ;  /* 0x0000000000548947 */ /* 0x000fea0003800000 */
[----:B------:R-:W1:Y:S01]  /*10ed0*/  LDC R6, c[0x0][0x43c] ;  /* 0x00010f00ff067b82 */ /* 0x000e620000000800 */
[----:B------:R-:W-:Y:S01]  /*10ee0*/  IMAD.MOV.U32 R9, RZ, RZ, R0 ;  /* 0x000000ffff097224 */ /* 0x000fe200078e0000 */
[----:B------:R-:W-:Y:S01]  /*10ef0*/  ULDC.64 UR4, c[0x0][0x428] ;  /* 0x00010a0000047ab9 */ /* 0x000fe20000000a00 */
[----:B------:R-:W-:Y:S02]  /*10f00*/  ULDC.64 UR6, c[0x0][0x208] ;  /* 0x0000820000067ab9 */ /* 0x000fe40000000a00 */
[----:B0-----:R-:W-:Y:S01]  /*10f10*/  IMAD.MOV.U32 R0, RZ, RZ, R9 ;  /* 0x000000ffff007224 */ /* 0x001fe200078e0009 */
[----:B-1----:R-:W-:-:S13]  /*10f20*/  ISETP.NE.AND P0, PT, R6, 0x1, PT ;  /* 0x000000010600780c */ /* 0x002fda0003f05270 */
[----:B------:R-:W0:Y:S02]  /*10f30*/  @P0 LDC.64 R4, c[0x0][0x440] ;  /* 0x00011000ff040b82 */ /* 0x000e240000000a00 */
[----:B0-----:R-:W-:-:S05]  /*10f40*/  @P0 IMAD.HI.U32 R4, R9, R4, RZ ;  /* 0x0000000409040227 */ /* 0x001fca00078e00ff */
[----:B------:R-:W-:-:S04]  /*10f50*/  @P0 SHF.R.U32.HI R0, RZ, R5, R4 ;  /* 0x00000005ff000219 */ /* 0x000fc80000011604 */
[--C-:B------:R-:W-:Y:S01]  /*10f60*/  SHF.R.S32.HI R5, RZ, 0x1f, R0.reuse ;  /* 0x0000001fff057819 */ /* 0x100fe20000011400 */
[----:B------:R-:W-:-:S04]  /*10f70*/  IMAD.MOV R4, RZ, RZ, -R0 ;  /* 0x000000ffff047224 */ /* 0x000fc800078e0a00 */
[----:B------:R-:W-:Y:S02]  /*10f80*/  IMAD R9, R6, R4, R9 ;  /* 0x0000000406097224 */ /* 0x000fe400078e0209 */
[----:B------:R-:W-:Y:S02]  /*10f90*/  IMAD R6, R8, UR4, RZ ;  /* 0x0000000408067c24 */ /* 0x000fe4000f8e02ff */
[----:B------:R-:W-:Y:S01]  /*10fa0*/  IMAD.MOV.U32 R4, RZ, RZ, R0 ;  /* 0x000000ffff047224 */ /* 0x000fe200078e0000 */
[----:B------:R1:W-:Y:S01]  /*10fb0*/  STL [R1+0x8], R9 ;  /* 0x0000080901007387 */ /* 0x0003e20000100800 */
[C---:B------:R-:W-:Y:S02]  /*10fc0*/  IMAD R0, R7.reuse, UR5, R6 ;  /* 0x0000000507007c24 */ /* 0x040fe4000f8e0206 */
[----:B------:R-:W-:-:S04]  /*10fd0*/  IMAD.WIDE.U32 R4, R7, UR4, R4 ;  /* 0x0000000407047c25 */ /* 0x000fc8000f8e0004 */
[----:B------:R-:W-:Y:S01]  /*10fe0*/  IMAD.IADD R0, R5, 0x1, R0 ;  /* 0x0000000105007824 */ /* 0x000fe200078e0200 */
[----:B------:R-:W-:-:S04]  /*10ff0*/  LEA R2, P0, R4, R2, 0x2 ;  /* 0x0000000204027211 */ /* 0x000fc800078010ff */
[----:B------:R-:W-:-:S05]  /*11000*/  LEA.HI.X R3, R4, R3, R0, 0x2, P0 ;  /* 0x0000000304037211 */ /* 0x000fca00000f1400 */
[----:B------:R1:W5:Y:S04]  /*11010*/  LDG.E R17, desc[UR6][R2.64] ;  /* 0x0000000602117981 */ /* 0x000368000c1e1900 */
.L_x_248:
[----:B-1----:R-:W3:Y:S01]  /*11020*/  LDL R2, [R1+0x14] ;  /* 0x0000140001027983 */ /* 0x002ee20000100800 */
[----:B0-----:R-:W-:Y:S01]  /*11030*/  IMAD R0, R19, 0x8, R18 ;  /* 0x0000000813007824 */ /* 0x001fe200078e0212 */
[----:B---3--:R-:W-:-:S04]  /*11040*/  SHF.L.U32 R2, R2, 0x1f, RZ ;  /* 0x0000001f02027819 */ /* 0x008fc800000006ff */
[----:B------:R-:W0:Y:S02]  /*11050*/  SYNCS.PHASECHK.TRANS64.TRYWAIT P0, [R0+URZ+0x36840], R2 ;  /* 0x03684002000075a7 */ /* 0x000e24000800017f */
[----:B0-----:R-:W-:Y:S05]  /*11060*/  @!P0 BRA `(.L_x_249) ;  /* 0x0000005000248947 */ /* 0x001fea0003800000 */
.L_x_357:
[----:B------:R-:W1:Y:S02]  /*11070*/  S2R R3, SR_TID.X ;  /* 0x0000000000037919 */ /* 0x000e640000002100 */
[----:B-1----:R-:W-:-:S04]  /*11080*/  LOP3.LUT R3, R3, 0x7f, RZ, 0xc0, !PT ;  /* 0x0000007f03037812 */ /* 0x002fc800078ec0ff */
[----:B------:R-:W-:-:S13]  /*11090*/  ISETP.NE.AND P0, PT, R3, RZ, PT ;  /* 0x000000ff0300720c */ /* 0x000fda0003f05270 */
[----:B------:R-:W-:Y:S05]  /*110a0*/  @P0 BRA `(.L_x_250) ;  /* 0x00000000001c0947 */ /* 0x000fea0003800000 */
[----:B------:R-:W1:Y:S01]  /*110b0*/  S2R R3, SR_TID.X ;  /* 0x0000000000037919 */ /* 0x000e620000002100 */
[----:B0-----:R-:W-:-:S04]  /*110c0*/  IMAD.MOV.U32 R2, RZ, RZ, 0xa800 ;  /* 0x0000a800ff027424 */ /* 0x001fc800078e00ff */
[----:B------:R3:W-:Y:S01]  /*110d0*/  SYNCS.ARRIVE.TRANS64 RZ, [R0+URZ+0x36830], R2 ;  /* 0x0368300200ff79a7 */ /* 0x0007e2000800003f */
[----:B-1----:R-:W-:-:S04]  /*110e0*/  LOP3.LUT R3, R3, 0x1f, RZ, 0xc0, !PT ;  /* 0x0000001f03037812 */ /* 0x002fc800078ec0ff */
[----:B------:R-:W-:-:S13]  /*110f0*/  ISETP.NE.AND P0, PT, R3, RZ, PT ;  /* 0x000000ff0300720c */ /* 0x000fda0003f05270 */
[----:B---3--:R-:W-:Y:S05]  /*11100*/  @!P0 BRA `(.L_x_250) ;  /* 0x0000000000048947 */ /* 0x008fea0003800000 */
[----:B------:R-:W-:Y:S01]  /*11110*/  BPT.TRAP 0x1 ;  /* 0x000000040000795c */ /* 0x000fe20000300000 */
.L_x_250:
[----:B------:R-:W3:Y:S04]  /*11120*/  LDL R4, [R1+0x8] ;  /* 0x0000080001047983 */ /* 0x000ee80000100800 */
[----:B------:R-:W4:Y:S04]  /*11130*/  LDL R3, [R1+0x18] ;  /* 0x0000180001037983 */ /* 0x000f280000100800 */
[----:B0-----:R-:W2:Y:S01]  /*11140*/  LDL.LU R2, [R1+0x1c] ;  /* 0x00001c0001027983 */ /* 0x001ea20000300800 */
[----:B------:R-:W-:Y:S01]  /*11150*/  R2UR UR9, R0 ;  /* 0x00000000000972ca */ /* 0x000fe200000e0000 */
[----:B------:R-:W-:Y:S01]  /*11160*/  IMAD R0, R19, 0xa800, R18 ;  /* 0x0000a80013007824 */ /* 0x000fe200078e0212 */
[----:B------:R-:W-:Y:S01]  /*11170*/  UIADD3 UR4, UP0, UR36, 0x370, URZ ;  /* 0x0000037024047890 */ /* 0x000fe2000ff1e03f */
[----:B------:R-:W-:Y:S01]  /*11180*/  R2UR UR12, R16 ;  /* 0x00000000100c72ca */ /* 0x000fe200000e0000 */
[----:B------:R-:W-:Y:S01]  /*11190*/  UMOV UR10, URZ ;  /* 0x0000003f000a7c82 */ /* 0x000fe20008000000 */
[----:B-----5:R-:W-:Y:S01]  /*111a0*/  R2UR UR13, R17 ;  /* 0x00000000110d72ca */ /* 0x020fe200000e0000 */
[----:B------:R-:W-:Y:S01]  /*111b0*/  UMOV UR6, 0x0 ;  /* 0x0000000000067882 */ /* 0x000fe20000000000 */
[----:B------:R-:W-:Y:S01]  /*111c0*/  R2UR UR8, R0 ;  /* 0x00000000000872ca */ /* 0x000fe200000e0000 */
[----:B------:R-:W-:Y:S01]  /*111d0*/  UMOV UR7, 0x14f00000 ;  /* 0x14f0000000077882 */ /* 0x000fe20000000000 */
[----:B------:R-:W-:Y:S01]  /*111e0*/  PLOP3.LUT P0, PT, PT, PT, PT, 0x80, 0x0 ;  /* 0x000000000000781c */ /* 0x000fe20003f0f070 */
[----:B------:R-:W-:-:S03]  /*111f0*/  UMOV UR16, 0x40 ;  /* 0x0000004000107882 */ /* 0x000fc60000000000 */
[----:B------:R-:W-:-:S07]  /*11200*/  UIADD3 UR9, UR9, 0x36830, URZ ;  /* 0x0003683009097890 */ /* 0x000fce000fffe03f */
[----:B------:R-:W-:Y:S02]  /*11210*/  UIADD3 UR14, UR8, 0x21400, URZ ;  /* 0x00021400080e7890 */ /* 0x000fe4000fffe03f */
[----:B------:R-:W-:Y:S02]  /*11220*/  UIADD3 UR15, UR8, 0x24c00, URZ ;  /* 0x00024c00080f7890 */ /* 0x000fe4000fffe03f */
[----:B------:R-:W-:-:S03]  /*11230*/  UIADD3 UR17, UR8, 0x28400, URZ ;  /* 0x0002840008117890 */ /* 0x000fc6000fffe03f */
[----:B------:R-:W-:Y:S01]  /*11240*/  UMOV UR8, UR14 ;  /* 0x0000000e00087c82 */ /* 0x000fe20008000000 */
[----:B------:R-:W-:Y:S01]  /*11250*/  UMOV UR14, 0x80 ;  /* 0x00000080000e7882 */ /* 0x000fe20000000000 */
[----:B---3--:R-:W-:Y:S02]  /*11260*/  R2UR UR11, R4 ;  /* 0x00000000040b72ca */ /* 0x008fe400000e0000 */
[----:B----4-:R-:W-:Y:S02]  /*11270*/  R2UR UR5, R3 ;  /* 0x00000000030572ca */ /* 0x010fe400000e0000 */
[----:B--2---:R-:W-:-:S04]  /*11280*/  LOP3.LUT R2, R2, 0xfffffffe, RZ, 0xc0, !PT ;  /* 0xfffffffe02027812 */ /* 0x004fc800078ec0ff */
[----:B------:R-:W-:-:S07]  /*11290*/  @P0 LOP3.LUT R2, R2, 0x1, RZ, 0xfc, !PT ;  /* 0x0000000102020812 */ /* 0x000fce00078efcff */
[----:B------:R-:W-:Y:S01]  /*112a0*/  UIMAD UR11, UR11, 0x70, UR5 ;  /* 0x000000700b0b78a4 */ /* 0x000fe2000f8e0205 */
[----:B------:R1:W-:Y:S01]  /*112b0*/  STL [R1+0x1c], R2 ;  /* 0x00001c0201007387 */ /* 0x0003e20000100800 */
[----:B------:R-:W-:-:S09]  /*112c0*/  UIADD3.X UR5, URZ, UR37, URZ, UP0, !UPT ;  /* 0x000000253f057290 */ /* 0x000fd200087fe43f */
[----:B------:R0:W-:Y:S02]  /*112d0*/  UTMALDG.4D [UR8], [UR4], desc[UR6] ;  /* 0x00000608040075b4 */ /* 0x0001e40008019000 */
[----:B0-----:R-:W-:Y:S01]  /*112e0*/  UMOV UR8, UR15 ;  /* 0x0000000f00087c82 */ /* 0x001fe20008000000 */
[----:B------:R-:W-:Y:S02]  /*112f0*/  UMOV UR10, UR16 ;  /* 0x00000010000a7c82 */ /* 0x000fe40008000000 */
[----:B------:R0:W-:Y:S02]  /*11300*/  UTMALDG.4D [UR8], [UR4], desc[UR6] ;  /* 0x00000608040075b4 */ /* 0x0001e40008019000 */
[----:B0-----:R-:W-:Y:S01]  /*11310*/  UMOV UR8, UR17 ;  /* 0x0000001100087c82 */ /* 0x001fe20008000000 */
[----:B------:R-:W-:Y:S02]  /*11320*/  UMOV UR10, UR14 ;  /* 0x0000000e000a7c82 */ /* 0x000fe40008000000 */
[----:B------:R1:W-:Y:S02]  /*11330*/  UTMALDG.4D [UR8], [UR4], desc[UR6] ;  /* 0x00000608040075b4 */ /* 0x0003e40008019000 */
[----:B-1----:R-:W-:Y:S01]  /*11340*/  NOP ;  /* 0x0000000000007918 */ /* 0x002fe20000000000 */
.L_x_246:
[----:B------:R-:W3:Y:S04]  /*11350*/  LDL.LU R3, [R1+0x30] ;  /* 0x0000300001037983 */ /* 0x000ee80000300800 */
[----:B------:R-:W4:Y:S04]  /*11360*/  LDL.LU R5, [R1+0x2c] ;  /* 0x00002c0001057983 */ /* 0x000f280000300800 */
[----:B0-----:R-:W5:Y:S01]  /*11370*/  LDL.LU R4, [R1+0x3c] ;  /* 0x00003c0001047983 */ /* 0x001f620000300800 */
[----:B------:R-:W-:Y:S05]  /*11380*/  WARPSYNC.ALL ;  /* 0x0000000000007948 */ /* 0x000fea0003800000 */
[----:B------:R-:W-:Y:S01]  /*11390*/  ULDC.64 UR6, c[0x0][0xa00] ;  /* 0x0002800000067ab9 */ /* 0x000fe20000000a00 */
[----:B------:R-:W-:Y:S01]  /*113a0*/  ULDC.64 UR4, c[0x0][0x298] ;  /* 0x0000a60000047ab9 */ /* 0x000fe20000000a00 */
[----:B------:R-:W-:Y:S01]  /*113b0*/  BAR.SYNC.DEFER_BLOCKING 0x8, 0x180 ;  /* 0x0206000000007b1d */ /* 0x000fe20000010000 */
[----:B------:R-:W-:Y:S01]  /*113c0*/  ISETP.NE.U32.AND P0, PT, RZ, UR6, PT ;  /* 0x00000006ff007c0c */ /* 0x000fe2000bf05070 */
[----:B------:R-:W-:-:S03]  /*113d0*/  VIADD R2, R18, 0x15400 ;  /* 0x0001540012027836 */ /* 0x000fc60000000000 */
[----:B------:R-:W-:Y:S01]  /*113e0*/  ISETP.NE.AND.EX P0, PT, RZ, UR7, PT, P0 ;  /* 0x00000007ff007c0c */ /* 0x000fe2000bf05300 */
[----:B------:R-:W-:Y:S01]  /*113f0*/  BSSY B6, `(.L_x_251) ;  /* 0x000001e000067945 */ /* 0x000fe20003800000 */
[----:B------:R-:W-:Y:S02]  /*11400*/  LOP3.LUT P1, RZ, R2, 0x3ff, RZ, 0xc0, !PT ;  /* 0x000003ff02ff7812 */ /* 0x000fe4000782c0ff */
[----:B---3--:R-:W-:Y:S02]  /*11410*/  SHF.R.S32.HI R0, RZ, 0x1f, R3 ;  /* 0x0000001fff007819 */ /* 0x008fe40000011403 */
[----:B----4-:R-:W-:-:S03]  /*11420*/  SEL R5, R5, RZ, !P0 ;  /* 0x000000ff05057207 */ /* 0x010fc60004000000 */
[----:B------:R-:W-:Y:S01]  /*11430*/  IMAD R0, R0, UR4, RZ ;  /* 0x0000000400007c24 */ /* 0x000fe2000f8e02ff */
[----:B-----5:R-:W-:-:S03]  /*11440*/  SEL R4, R4, RZ, !P0 ;  /* 0x000000ff04047207 */ /* 0x020fc60004000000 */
[C---:B------:R-:W-:Y:S02]  /*11450*/  IMAD R0, R3.reuse, UR5, R0 ;  /* 0x0000000503007c24 */ /* 0x040fe4000f8e0200 */
[----:B------:R-:W-:-:S04]  /*11460*/  IMAD.WIDE.U32 R2, R3, UR4, RZ ;  /* 0x0000000403027c25 */ /* 0x000fc8000f8e00ff */
[----:B------:R-:W-:Y:S01]  /*11470*/  IMAD.IADD R0, R3, 0x1, R0 ;  /* 0x0000000103007824 */ /* 0x000fe200078e0200 */
[----:B------:R0:W-:Y:S04]  /*11480*/  STL.64 [R1+0x50], R2 ;  /* 0x0000500201007387 */ /* 0x0001e80000100a00 */
[----:B------:R0:W-:Y:S04]  /*11490*/  STL [R1+0x2c], R5 ;  /* 0x00002c0501007387 */ /* 0x0001e80000100800 */
[----:B------:R0:W-:Y:S04]  /*114a0*/  STL [R1+0x3c], R4 ;  /* 0x00003c0401007387 */ /* 0x0001e80000100800 */
[----:B------:R0:W-:Y:S01]  /*114b0*/  STL [R1+0x30], R0 ;  /* 0x0000300001007387 */ /* 0x0001e20000100800 */
[----:B------:R-:W-:Y:S05]  /*114c0*/  @!P1 BRA `(.L_x_252) ;  /* 0x0000000000409947 */ /* 0x000fea0003800000 */
[----:B0-----:R-:W-:Y:S01]  /*114d0*/  MOV R2, 0x0 ;  /* 0x0000000000027802 */ /* 0x001fe20000000f00 */
        /* <DEDUP_REMOVED lines=9> */
[----:B--2---:R-:W-:Y:S02]  /*11570*/  IMAD.U32 R11, RZ, RZ, UR5 ;  /* 0x00000005ff0b7e24 */ /* 0x004fe4000f8e00ff */
[----:B------:R-:W-:Y:S02]  /*11580*/  IMAD.MOV.U32 R8, RZ, RZ, 0x70 ;  /* 0x00000070ff087424 */ /* 0x000fe400078e00ff */
[----:B------:R-:W-:Y:S02]  /*11590*/  IMAD.MOV.U32 R12, RZ, RZ, 0x1 ;  /* 0x00000001ff0c7424 */ /* 0x000fe400078e00ff */
[----:B------:R-:W-:-:S07]  /*115a0*/  IMAD.MOV.U32 R13, RZ, RZ, RZ ;  /* 0x000000ffff0d7224 */ /* 0x000fce00078e00ff */
[----:B------:R-:W-:-:S07]  /*115b0*/  LEPC R20, `(.L_x_252) ;  /* 0x000000001014794e */ /* 0x000fce0000000000 */
[----:B0-----:R-:W-:Y:S05]  /*115c0*/  CALL.ABS.NOINC R2 ;  /* 0x0000000002007343 */ /* 0x001fea0003c00000 */
.L_x_252:
[----:B------:R-:W-:Y:S05]  /*115d0*/  BSYNC B6 ;  /* 0x0000000000067941 */ /* 0x000fea0003800000 */
.L_x_251:
[----:B0-----:R-:W3:Y:S01]  /*115e0*/  LDL.LU R0, [R1+0x3c] ;  /* 0x00003c0001007983 */ /* 0x001ee20000300800 */
[----:B------:R-:W0:Y:S01]  /*115f0*/  LDC R8, c[0x0][0x448] ;  /* 0x00011200ff087b82 */ /* 0x000e220000000800 */
[----:B------:R-:W-:Y:S01]  /*11600*/  ULDC.64 UR4, c[0x0][0x2d8] ;  /* 0x0000b60000047ab9 */ /* 0x000fe20000000a00 */
[----:B------:R-:W-:Y:S01]  /*11610*/  ULDC.64 UR6, c[0x0][0x280] ;  /* 0x0000a00000067ab9 */ /* 0x000fe20000000a00 */
[----:B------:R-:W4:Y:S04]  /*11620*/  LDL.LU R4, [R1+0x30] ;  /* 0x0000300001047983 */ /* 0x000f280000300800 */
[----:B------:R-:W4:Y:S04]  /*11630*/  LDL.LU.64 R2, [R1+0x50] ;  /* 0x0000500001027983 */ /* 0x000f280000300a00 */
[----:B------:R-:W3:Y:S04]  /*11640*/  LDL.LU R6, [R1+0x2c] ;  /* 0x00002c0001067983 */ /* 0x000ee80000300800 */
[----:B------:R-:W3:Y:S01]  /*11650*/  LDL.LU R5, [R1+0x4] ;  /* 0x0000040001057983 */ /* 0x000ee20000300800 */
[----:B0-----:R-:W-:Y:S01]  /*11660*/  ISETP.NE.AND P0, PT, R8, 0x1, PT ;  /* 0x000000010800780c */ /* 0x001fe20003f05270 */
[----:B------:R-:W2:-:S12]  /*11670*/  S2R R9, SR_TID.X ;  /* 0x0000000000097919 */ /* 0x000e980000002100 */
[----:B------:R-:W0:Y:S01]  /*11680*/  @P0 LDC R7, c[0x0][0x450] ;  /* 0x00011400ff070b82 */ /* 0x000e220000000800 */
[----:B--2---:R-:W-:-:S05]  /*11690*/  IMAD.SHL.U32 R11, R9, 0x8, RZ ;  /* 0x00000008090b7824 */ /* 0x004fca00078e00ff */
[----:B------:R-:W-:-:S04]  /*116a0*/  LOP3.LUT R11, R11, 0x38, RZ, 0xc0, !PT ;  /* 0x000000380b0b7812 */ /* 0x000fc800078ec0ff */
[----:B------:R-:W-:Y:S01]  /*116b0*/  LOP3.LUT R10, R11, 0x40, RZ, 0xfc, !PT ;  /* 0x000000400b0a7812 */ /* 0x000fe200078efcff */
[----:B----4-:R-:W-:Y:S02]  /*116c0*/  IMAD.MOV.U32 R3, RZ, RZ, R4 ;  /* 0x000000ffff037224 */ /* 0x010fe400078e0004 */
[----:B------:R-:W1:Y:S01]  /*116d0*/  S2R R4, SR_TID.X ;  /* 0x0000000000047919 */ /* 0x000e620000002100 */
[----:B------:R-:W-:-:S04]  /*116e0*/  IMAD.WIDE.U32 R2, R16, UR4, R2 ;  /* 0x0000000410027c25 */ /* 0x000fc8000f8e0002 */
[----:B------:R-:W-:Y:S01]  /*116f0*/  IMAD R3, R16, UR5, R3 ;  /* 0x0000000510037c24 */ /* 0x000fe2000f8e0203 */
[----:B------:R-:W-:Y:S02]  /*11700*/  ULDC.64 UR4, c[0x0][0x2e0] ;  /* 0x0000b80000047ab9 */ /* 0x000fe40000000a00 */
[----:B---3--:R-:W-:Y:S02]  /*11710*/  IMAD R0, R0, UR4, RZ ;  /* 0x0000000400007c24 */ /* 0x008fe4000f8e02ff */
[----:B------:R-:W-:-:S04]  /*11720*/  IMAD.WIDE.U32 R2, R6, UR4, R2 ;  /* 0x0000000406027c25 */ /* 0x000fc8000f8e0002 */
[----:B------:R-:W-:Y:S01]  /*11730*/  IMAD R0, R6, UR5, R0 ;  /* 0x0000000506007c24 */ /* 0x000fe2000f8e0200 */
[----:B------:R-:W-:Y:S01]  /*11740*/  ULDC.64 UR4, c[0x0][0x2d0] ;  /* 0x0000b40000047ab9 */ /* 0x000fe20000000a00 */
[C---:B-1----:R-:W-:Y:S01]  /*11750*/  LOP3.LUT R6, R4.reuse, 0x7f, RZ, 0xc0, !PT ;  /* 0x0000007f04067812 */ /* 0x042fe200078ec0ff */
[----:B------:R-:W-:-:S03]  /*11760*/  IMAD.SHL.U32 R4, R4, 0x10, RZ ;  /* 0x0000001004047824 */ /* 0x000fc600078e00ff */
[----:B------:R-:W-:-:S04]  /*11770*/  SHF.R.U32.HI R6, RZ, 0x3, R6 ;  /* 0x00000003ff067819 */ /* 0x000fc80000011606 */
[----:B------:R-:W-:Y:S02]  /*11780*/  LOP3.LUT R4, R6, 0x70, R4, 0xf8, !PT ;  /* 0x0000007006047812 */ /* 0x000fe400078ef804 */
[----:B------:R-:W1:Y:S01]  /*11790*/  @P0 LDC R6, c[0x0][0x44c] ;  /* 0x00011300ff060b82 */ /* 0x000e620000000800 */
[----:B------:R-:W-:Y:S02]  /*117a0*/  IMAD.SHL.U32 R5, R5, 0x80, RZ ;  /* 0x0000008005057824 */ /* 0x000fe400078e00ff */
[----:B------:R-:W-:-:S03]  /*117b0*/  IMAD.IADD R3, R3, 0x1, R0 ;  /* 0x0000000103037824 */ /* 0x000fc600078e0200 */
[----:B------:R-:W-:-:S05]  /*117c0*/  LOP3.LUT R0, R4, R5, RZ, 0xfc, !PT ;  /* 0x0000000504007212 */ /* 0x000fca00078efcff */
[----:B------:R-:W-:Y:S02]  /*117d0*/  IMAD.MOV.U32 R4, RZ, RZ, R0 ;  /* 0x000000ffff047224 */ /* 0x000fe400078e0000 */
[----:B-1----:R-:W-:-:S05]  /*117e0*/  @P0 IMAD.HI.U32 R6, R0, R6, RZ ;  /* 0x0000000600060227 */ /* 0x002fca00078e00ff */
[----:B0-----:R-:W-:-:S05]  /*117f0*/  @P0 SHF.R.U32.HI R4, RZ, R7, R6 ;  /* 0x00000007ff040219 */ /* 0x001fca0000011606 */
[----:B------:R-:W-:-:S04]  /*11800*/  IMAD.MOV R6, RZ, RZ, -R4 ;  /* 0x000000ffff067224 */ /* 0x000fc800078e0a04 */
[----:B------:R-:W-:Y:S01]  /*11810*/  IMAD R0, R8, R6, R0 ;  /* 0x0000000608007224 */ /* 0x000fe200078e0200 */
[----:B------:R-:W-:Y:S01]  /*11820*/  SHF.R.S32.HI R6, RZ, 0x1f, R4 ;  /* 0x0000001fff067819 */ /* 0x000fe20000011404 */
[----:B------:R-:W-:-:S04]  /*11830*/  IMAD.WIDE.U32 R2, R4, UR4, R2 ;  /* 0x0000000404027c25 */ /* 0x000fc8000f8e0002 */
[----:B------:R-:W-:-:S04]  /*11840*/  IMAD R6, R6, UR4, RZ ;  /* 0x0000000406067c24 */ /* 0x000fc8000f8e02ff */
[----:B------:R-:W-:Y:S01]  /*11850*/  IMAD R4, R4, UR5, R6 ;  /* 0x0000000504047c24 */ /* 0x000fe2000f8e0206 */
[----:B------:R-:W-:-:S03]  /*11860*/  ULDC.64 UR4, c[0x0][0x2c8] ;  /* 0x0000b20000047ab9 */ /* 0x000fc60000000a00 */
[----:B------:R-:W-:Y:S01]  /*11870*/  IMAD.IADD R3, R3, 0x1, R4 ;  /* 0x0000000103037824 */ /* 0x000fe200078e0204 */
[----:B------:R-:W-:Y:S01]  /*11880*/  SHF.R.S32.HI R4, RZ, 0x1f, R0 ;  /* 0x0000001fff047819 */ /* 0x000fe20000011400 */
[----:B------:R-:W-:-:S04]  /*11890*/  IMAD.WIDE.U32 R2, R0, UR4, R2 ;  /* 0x0000000400027c25 */ /* 0x000fc8000f8e0002 */
[----:B------:R-:W-:Y:S01]  /*118a0*/  IMAD R4, R4, UR4, RZ ;  /* 0x0000000404047c24 */ /* 0x000fe2000f8e02ff */
[----:B------:R-:W-:Y:S02]  /*118b0*/  ULDC UR4, c[0x0][0x2b8] ;  /* 0x0000ae0000047ab9 */ /* 0x000fe40000000800 */
[----:B------:R-:W-:Y:S02]  /*118c0*/  ISETP.GE.AND P1, PT, R10, UR4, PT ;  /* 0x000000040a007c0c */ /* 0x000fe4000bf26270 */
[----:B------:R0:W5:Y:S01]  /*118d0*/  LDL R10, [R1+0x24] ;  /* 0x00002400010a7983 */ /* 0x0001620000100800 */
[----:B------:R-:W-:Y:S01]  /*118e0*/  IMAD R0, R0, UR5, R4 ;  /* 0x0000000500007c24 */ /* 0x000fe2000f8e0204 */
[----:B------:R-:W-:Y:S02]  /*118f0*/  LOP3.LUT R9, R11, 0x80, RZ, 0xfc, !PT ;  /* 0x000000800b097812 */ /* 0x000fe400078efcff */
[----:B------:R-:W-:Y:S01]  /*11900*/  LEA R4, P3, R2, UR6, 0x1 ;  /* 0x0000000602047c11 */ /* 0x000fe2000f8608ff */
[----:B------:R-:W-:Y:S01]  /*11910*/  IMAD.IADD R0, R3, 0x1, R0 ;  /* 0x0000000103007824 */ /* 0x000fe200078e0200 */
[----:B------:R-:W-:-:S02]  /*11920*/  ISETP.GE.AND P2, PT, R11, UR4, PT ;  /* 0x000000040b007c0c */ /* 0x000fc4000bf46270 */
[----:B------:R-:W-:Y:S01]  /*11930*/  ISETP.GE.AND P0, PT, R9, UR4, PT ;  /* 0x0000000409007c0c */ /* 0x000fe2000bf06270 */
[----:B------:R-:W-:Y:S01]  /*11940*/  UMOV UR4, 0xffffffff ;  /* 0xffffffff00047882 */ /* 0x000fe20000000000 */
[----:B------:R-:W-:Y:S02]  /*11950*/  LEA.HI.X R3, R2, UR7, R0, 0x1, P3 ;  /* 0x0000000702037c11 */ /* 0x000fe400098f0c00 */
[----:B0-----:R-:W-:Y:S09]  /*11960*/  BRA.DIV UR4, `(.L_x_253) ;  /* 0x0000004604f87947 */ /* 0x001ff2000b800000 */
[----:B------:R-:W2:Y:S01]  /*11970*/  LDL.LU R7, [R1+0x44] ;  /* 0x0000440001077983 */ /* 0x000ea20000300800 */
[----:B------:R-:W0:Y:S02]  /*11980*/  S2R R6, SR_TID.X ;  /* 0x0000000000067919 */ /* 0x000e240000002100 */
[----:B0-----:R-:W-:-:S04]  /*11990*/  LOP3.LUT R6, R6, 0x7f, RZ, 0xc0, !PT ;  /* 0x0000007f06067812 */ /* 0x001fc800078ec0ff */
[----:B------:R-:W-:-:S05]  /*119a0*/  SHF.R.U32.HI R6, RZ, 0x3, R6 ;  /* 0x00000003ff067819 */ /* 0x000fca0000011606 */
[----:B------:R-:W-:Y:S02]  /*119b0*/  IMAD.IADD R0, R6, 0x1, R5 ;  /* 0x0000000106007824 */ /* 0x000fe400078e0205 */
[----:B------:R-:W0:Y:S02]  /*119c0*/  S2R R6, SR_TID.X ;  /* 0x0000000000067919 */ /* 0x000e240000002100 */
[----:B------:R-:W-:Y:S01]  /*119d0*/  VIADD R5, R0, 0x10 ;  /* 0x0000001000057836 */ /* 0x000fe20000000000 */
[----:B------:R-:W-:Y:S01]  /*119e0*/  SHFL.IDX PT, R9, R3, 0x1, 0x181f ;  /* 0x00381f0003097f89 */ /* 0x000fe200000e0000 */
[----:B0-----:R-:W-:-:S03]  /*119f0*/  IMAD.SHL.U32 R11, R6, 0x8, RZ ;  /* 0x00000008060b7824 */ /* 0x001fc600078e00ff */
[----:B------:R-:W-:Y:S02]  /*11a00*/  SHFL.IDX PT, R6, R3, RZ, 0x181f ;  /* 0x00181fff03067589 */ /* 0x000fe400000e0000 */
[----:B------:R-:W-:Y:S01]  /*11a10*/  LOP3.LUT R11, R11, 0x38, RZ, 0xc0, !PT ;  /* 0x000000380b0b7812 */ /* 0x000fe200078ec0ff */
[----:B------:R-:W-:Y:S01]  /*11a20*/  ULDC.64 UR4, c[0x0][0x208] ;  /* 0x0000820000047ab9 */ /* 0x000fe20000000a00 */
[----:B--2---:R-:W-:Y:S02]  /*11a30*/  IMAD R2, R7, R8, RZ ;  /* 0x0000000807027224 */ /* 0x004fe400078e02ff */
[----:B------:R-:W0:Y:S03]  /*11a40*/  SHFL.IDX PT, R7, R4, RZ, 0x181f ;  /* 0x00181fff04077589 */ /* 0x000e2600000e0000 */
[-C--:B------:R-:W-:Y:S02]  /*11a50*/  ISETP.GE.AND P4, PT, R0, R2.reuse, PT ;  /* 0x000000020000720c */ /* 0x080fe40003f86270 */
[----:B------:R-:W-:-:S02]  /*11a60*/  ISETP.GE.AND P3, PT, R5, R2, PT ;  /* 0x000000020500720c */ /* 0x000fc40003f66270 */
[----:B------:R-:W1:Y:S09]  /*11a70*/  SHFL.IDX PT, R5, R4, 0x1, 0x181f ;  /* 0x00381f0004057f89 */ /* 0x000e7200000e0000 */
[----:B0-----:R-:W-:-:S05]  /*11a80*/  @!P4 LEA R7, P5, R11, R7, 0x1 ;  /* 0x000000070b07c211 */ /* 0x001fca00078a08ff */
[----:B------:R-:W-:-:S05]  /*11a90*/  @!P4 IMAD.X R6, RZ, RZ, R6, P5 ;  /* 0x000000ffff06c224 */ /* 0x000fca00028e0606 */
[----:B------:R-:W-:-:S04]  /*11aa0*/  @!P4 LOP3.LUT R7, R7, R6, RZ, 0x3c, !PT ;  /* 0x000000060707c212 */ /* 0x000fc800078e3cff */
[----:B------:R-:W-:Y:S02]  /*11ab0*/  @!P4 LOP3.LUT R6, R7, R6, RZ, 0x3c, !PT ;  /* 0x000000060706c212 */ /* 0x000fe400078e3cff */
[----:B-1----:R-:W-:Y:S02]  /*11ac0*/  @!P3 LEA R8, P5, R11, R5, 0x1 ;  /* 0x000000050b08b211 */ /* 0x002fe400078a08ff */
[----:B------:R-:W-:-:S03]  /*11ad0*/  @!P4 LOP3.LUT R7, R7, R6, RZ, 0x3c, !PT ;  /* 0x000000060707c212 */ /* 0x000fc600078e3cff */
[----:B------:R-:W-:Y:S02]  /*11ae0*/  @!P3 IMAD.X R5, RZ, RZ, R9, P5 ;  /* 0x000000ffff05b224 */ /* 0x000fe400028e0609 */
[----:B-----5:R-:W-:Y:S04]  /*11af0*/  @!P4 LDGSTS.E.BYPASS.LTC128B.128 [R10+0x15400], desc[UR4][R6.64], !P2 ;  /* 0x15400000060acfae */ /* 0x020fe8000d101d44 */
[----:B------:R-:W-:Y:S04]  /*11b00*/  @!P4 LDGSTS.E.BYPASS.LTC128B.128 [R10+0x19400], desc[UR4][R6.64+0x80], !P1 ;  /* 0x19400080060acfae */ /* 0x000fe8000c901d44 */
[----:B------:R0:W-:Y:S02]  /*11b10*/  @!P4 LDGSTS.E.BYPASS.LTC128B.128 [R10+0x1d400], desc[UR4][R6.64+0x100], !P0 ;  /* 0x1d400100060acfae */ /* 0x0001e4000c101d44 */
[----:B0-----:R-:W-:-:S02]  /*11b20*/  @!P3 IMAD.MOV.U32 R6, RZ, RZ, R8 ;  /* 0x000000ffff06b224 */ /* 0x001fc400078e0008 */
[----:B------:R-:W-:Y:S02]  /*11b30*/  @!P3 IMAD.MOV.U32 R7, RZ, RZ, R5 ;  /* 0x000000ffff07b224 */ /* 0x000fe400078e0005 */
[----:B------:R-:W-:-:S03]  /*11b40*/  VIADD R5, R0, 0x20 ;  /* 0x0000002000057836 */ /* 0x000fc60000000000 */
[----:B------:R-:W-:Y:S04]  /*11b50*/  @!P3 LDGSTS.E.BYPASS.LTC128B.128 [R10+0x15c00], desc[UR4][R6.64], !P2 ;  /* 0x15c00000060abfae */ /* 0x000fe8000d101d44 */
[----:B------:R-:W-:Y:S04]  /*11b60*/  @!P3 LDGSTS.E.BYPASS.LTC128B.128 [R10+0x19c00], desc[UR4][R6.64+0x80], !P1 ;  /* 0x19c00080060abfae */ /* 0x000fe8000c901d44 */
[----:B------:R0:W-:Y:S01]  /*11b70*/  @!P3 LDGSTS.E.BYPASS.LTC128B.128 [R10+0x1dc00], desc[UR4][R6.64+0x100], !P0 ;  /* 0x1dc00100060abfae */ /* 0x0001e2000c101d44 */
[----:B------:R-:W-:-:S03]  /*11b80*/  ISETP.GE.AND P3, PT, R5, R2, PT ;  /* 0x000000020500720c */ /* 0x000fc60003f66270 */
[----:B------:R-:W1:Y:S04]  /*11b90*/  SHFL.IDX PT, R5, R4, 0x2, 0x181f ;  /* 0x00581f0004057f89 */ /* 0x000e6800000e0000 */
[----:B------:R-:W0:Y:S06]  /*11ba0*/  SHFL.IDX PT, R8, R3, 0x2, 0x181f ;  /* 0x00581f0003087f89 */ /* 0x000e2c00000e0000 */
[----:B-1----:R-:W-:-:S05]  /*11bb0*/  @!P3 LEA R5, P4, R11, R5, 0x1 ;  /* 0x000000050b05b211 */ /* 0x002fca00078808ff */
[----:B0-----:R-:W-:-:S04]  /*11bc0*/  @!P3 IMAD.X R6, RZ, RZ, R8, P4 ;  /* 0x000000ffff06b224 */ /* 0x001fc800020e0608 */
[----:B------:R-:W-:Y:S02]  /*11bd0*/  @!P3 IMAD.MOV.U32 R7, RZ, RZ, R6 ;  /* 0x000000ffff07b224 */ /* 0x000fe400078e0006 */
[----:B------:R-:W-:Y:S02]  /*11be0*/  @!P3 IMAD.MOV.U32 R6, RZ, RZ, R5 ;  /* 0x000000ffff06b224 */ /* 0x000fe400078e0005 */
[----:B------:R-:W-:-:S03]  /*11bf0*/  VIADD R5, R0, 0x30 ;  /* 0x0000003000057836 */ /* 0x000fc60000000000 */
[----:B------:R-:W-:Y:S04]  /*11c00*/  @!P3 LDGSTS.E.BYPASS.LTC128B.128 [R10+0x16400], desc[UR4][R6.64], !P2 ;  /* 0x16400000060abfae */ /* 0x000fe8000d101d44 */
[----:B------:R-:W-:Y:S04]  /*11c10*/  @!P3 LDGSTS.E.BYPASS.LTC128B.128 [R10+0x1a400], desc[UR4][R6.64+0x80], !P1 ;  /* 0x1a400080060abfae */ /* 0x000fe8000c901d44 */
[----:B------:R0:W-:Y:S01]  /*11c20*/  @!P3 LDGSTS.E.BYPASS.LTC128B.128 [R10+0x1e400], desc[UR4][R6.64+0x100], !P0 ;  /* 0x1e400100060abfae */ /* 0x0001e2000c101d44 */
[----:B------:R-:W-:-:S03]  /*11c30*/  ISETP.GE.AND P3, PT, R5, R2, PT ;  /* 0x000000020500720c */ /* 0x000fc60003f66270 */
[----:B------:R-:W1:Y:S04]  /*11c40*/  SHFL.IDX PT, R5, R4, 0x3, 0x181f ;  /* 0x00781f0004057f89 */ /* 0x000e6800000e0000 */
[----:B0-----:R-:W0:Y:S06]  /*11c50*/  SHFL.IDX PT, R6, R3, 0x3, 0x181f ;  /* 0x00781f0003067f89 */ /* 0x001e2c00000e0000 */
        /* <DEDUP_REMOVED lines=27> */
[----:B------:R-:W-:Y:S02]  /*11e10*/  @!P3 LDGSTS.E.BYPASS.LTC128B.128 [R10+0x17c00], desc[UR4][R6.64], !P2 ;  /* 0x17c00000060abfae */ /* 0x000fe4000d101d44 */
[----:B------:R-:W-:Y:S02]  /*11e20*/  ISETP.GE.AND P4, PT, R5, R2, PT ;  /* 0x000000020500720c */ /* 0x000fe40003f86270 */
[----:B------:R-:W0:Y:S04]  /*11e30*/  SHFL.IDX PT, R5, R4, 0x6, 0x181f ;  /* 0x00d81f0004057f89 */ /* 0x000e2800000e0000 */
[----:B------:R-:W-:Y:S04]  /*11e40*/  @!P3 LDGSTS.E.BYPASS.LTC128B.128 [R10+0x1bc00], desc[UR4][R6.64+0x80], !P1 ;  /* 0x1bc00080060abfae */ /* 0x000fe8000c901d44 */
[----:B------:R1:W-:Y:S04]  /*11e50*/  @!P3 LDGSTS.E.BYPASS.LTC128B.128 [R10+0x1fc00], desc[UR4][R6.64+0x100], !P0 ;  /* 0x1fc00100060abfae */ /* 0x0003e8000c101d44 */
[----:B-1----:R-:W1:Y:S01]  /*11e60*/  SHFL.IDX PT, R6, R3, 0x6, 0x181f ;  /* 0x00d81f0003067f89 */ /* 0x002e6200000e0000 */
[----:B0-----:R-:W-:-:S05]  /*11e70*/  @!P4 LEA R5, P3, R11, R5, 0x1 ;  /* 0x000000050b05c211 */ /* 0x001fca00078608ff */
[----:B-1----:R-:W-:-:S04]  /*11e80*/  @!P4 IMAD.X R6, RZ, RZ, R6, P3 ;  /* 0x000000ffff06c224 */ /* 0x002fc800018e0606 */
[----:B------:R-:W-:Y:S02]  /*11e90*/  @!P4 IMAD.MOV.U32 R7, RZ, RZ, R6 ;  /* 0x000000ffff07c224 */ /* 0x000fe400078e0006 */
[----:B------:R-:W-:Y:S02]  /*11ea0*/  @!P4 IMAD.MOV.U32 R6, RZ, RZ, R5 ;  /* 0x000000ffff06c224 */ /* 0x000fe400078e0005 */
[----:B------:R0:W1:Y:S04]  /*11eb0*/  SHFL.IDX PT, R5, R3, 0x7, 0x181f ;  /* 0x00f81f0003057f89 */ /* 0x00006800000e0000 */
[----:B------:R0:W-:Y:S04]  /*11ec0*/  @!P4 LDGSTS.E.BYPASS.LTC128B.128 [R10+0x18400], desc[UR4][R6.64], !P2 ;  /* 0x18400000060acfae */ /* 0x0001e8000d101d44 */
[----:B------:R0:W-:Y:S04]  /*11ed0*/  @!P4 LDGSTS.E.BYPASS.LTC128B.128 [R10+0x1c400], desc[UR4][R6.64+0x80], !P1 ;  /* 0x1c400080060acfae */ /* 0x0001e8000c901d44 */
[----:B------:R0:W-:Y:S04]  /*11ee0*/  @!P4 LDGSTS.E.BYPASS.LTC128B.128 [R10+0x20400], desc[UR4][R6.64+0x100], !P0 ;  /* 0x20400100060acfae */ /* 0x0001e8000c101d44 */
[----:B------:R0:W2:Y:S02]  /*11ef0*/  SHFL.IDX PT, R3, R4, 0x7, 0x181f ;  /* 0x00f81f0004037f89 */ /* 0x0000a400000e0000 */
.L_x_374:
[----:B------:R-:W-:Y:S01]  /*11f00*/  VIADD R0, R0, 0x70 ;  /* 0x0000007000007836 */ /* 0x000fe20000000000 */
[----:B------:R-:W-:Y:S04]  /*11f10*/  BSSY B0, `(.L_x_254) ;  /* 0x000000f000007945 */ /* 0x000fe80003800000 */
[----:B------:R-:W-:-:S13]  /*11f20*/  ISETP.GE.AND P3, PT, R0, R2, PT ;  /* 0x000000020000720c */ /* 0x000fda0003f66270 */
[----:B------:R-:W-:Y:S05]  /*11f30*/  @P3 BRA `(.L_x_255) ;  /* 0x0000000000303947 */ /* 0x000fea0003800000 */
[----:B0-----:R-:W0:Y:S01]  /*11f40*/  S2R R4, SR_TID.X ;  /* 0x0000000000047919 */ /* 0x001e220000002100 */
[----:B------:R-:W-:Y:S01]  /*11f50*/  ULDC.64 UR4, c[0x0][0x208] ;  /* 0x0000820000047ab9 */ /* 0x000fe20000000a00 */
[----:B0-----:R-:W-:-:S05]  /*11f60*/  IMAD.SHL.U32 R4, R4, 0x8, RZ ;  /* 0x0000000804047824 */ /* 0x001fca00078e00ff */
[----:B------:R-:W-:-:S04]  /*11f70*/  LOP3.LUT R4, R4, 0x38, RZ, 0xc0, !PT ;  /* 0x0000003804047812 */ /* 0x000fc800078ec0ff */
[----:B--2---:R-:W-:-:S05]  /*11f80*/  LEA R2, P3, R4, R3, 0x1 ;  /* 0x0000000304027211 */ /* 0x004fca00078608ff */
[----:B-1----:R-:W-:-:S05]  /*11f90*/  IMAD.X R3, RZ, RZ, R5, P3 ;  /* 0x000000ffff037224 */ /* 0x002fca00018e0605 */
[----:B------:R-:W-:Y:S01]  /*11fa0*/  @!PT LDS RZ, [RZ] ;  /* 0x00000000fffff984 */ /* 0x000fe20000000800 */
[----:B------:R-:W-:Y:S01]  /*11fb0*/  @!PT LDS RZ, [RZ] ;  /* 0x00000000fffff984 */ /* 0x000fe20000000800 */
[----:B------:R-:W-:Y:S01]  /*11fc0*/  @!PT LDS RZ, [RZ] ;  /* 0x00000000fffff984 */ /* 0x000fe20000000800 */
[----:B------:R3:W-:Y:S04]  /*11fd0*/  LDGSTS.E.BYPASS.LTC128B.128 [R10+0x18c00], desc[UR4][R2.64], !P2 ;  /* 0x18c00000020a7fae */ /* 0x0007e8000d101d44 */
[----:B------:R3:W-:Y:S04]  /*11fe0*/  LDGSTS.E.BYPASS.LTC128B.128 [R10+0x1cc00], desc[UR4][R2.64+0x80], !P1 ;  /* 0x1cc00080020a7fae */ /* 0x0007e8000c901d44 */
[----:B------:R3:W-:Y:S02]  /*11ff0*/  LDGSTS.E.BYPASS.LTC128B.128 [R10+0x20c00], desc[UR4][R2.64+0x100], !P0 ;  /* 0x20c00100020a7fae */ /* 0x0007e4000c101d44 */
.L_x_255:
[----:B------:R-:W-:Y:S05]  /*12000*/  BSYNC B0 ;  /* 0x0000000000007941 */ /* 0x000fea0003800000 */
.L_x_254:
[----:B------:R-:W-:Y:S01]  /*12010*/  NOP ;  /* 0x0000000000007918 */ /* 0x000fe20000000000 */
[----:B------:R-:W-:Y:S01]  /*12020*/  PLOP3.LUT P0, PT, PT, PT, PT, 0x80, 0x0 ;  /* 0x000000000000781c */ /* 0x000fe20003f0f070 */
[----:B0-----:R-:W-:-:S12]  /*12030*/  VIADD R6, R18, 0x36800 ;  /* 0x0003680012067836 */ /* 0x001fd80000000000 */
.L_x_256:
[----:B------:R-:W-:Y:S02]  /*12040*/  PLOP3.LUT P1, PT, P1, P0, PT, 0xa2, 0x0 ;  /* 0x000000000000781c */ /* 0x000fe40000f21472 */
[----:B------:R-:W-:-:S08]  /*12050*/  @P0 R2UR P1, UR4, R18 ;  /* 0x00000000120402ca */ /* 0x000fd00000020000 */
[----:B------:R-:W-:-:S05]  /*12060*/  @P0 PLOP3.LUT P0, PT, P1, PT, PT, 0x80, 0x0 ;  /* 0x000000000000081c */ /* 0x000fca0000f0f070 */
[----:B------:R-:W-:Y:S01]  /*12070*/  @!P1 SYNCS.ARRIVE.TRANS64.RED.A0T1 RZ, [UR4+0x36800], RZ ;  /* 0x036800ffffff99a7 */ /* 0x000fe20008200404 */
[----:B------:R-:W-:Y:S07]  /*12080*/  @!P1 ARRIVES.LDGSTSBAR.64.TRANSCNT [UR4+0x36800] ;  /* 0x03680000ff0099b0 */ /* 0x000fee0008000a84 */
[----:B------:R-:W-:Y:S05]  /*12090*/  @P0 BRA.U.ANY `(.L_x_256) ;  /* 0xfffffffd00e80947 */ /* 0x000fea000393ffff */
[----:B---3--:R-:W3:Y:S02]  /*120a0*/  LDL.LU R2, [R1+0x48] ;  /* 0x0000480001027983 */ /* 0x008ee40000300800 */
[----:B---3--:R-:W-:-:S05]  /*120b0*/  VIADD R2, R2, 0x1 ;  /* 0x0000000102027836 */ /* 0x008fca0000000000 */
[----:B------:R0:W-:Y:S01]  /*120c0*/  STL [R1+0x48], R2 ;  /* 0x0000480201007387 */ /* 0x0001e20000100800 */
[----:B------:R-:W-:-:S04]  /*120d0*/  LEA.HI R0, R2, R2, RZ, 0x1 ;  /* 0x0000000202007211 */ /* 0x000fc800078f08ff */
[----:B------:R-:W-:-:S05]  /*120e0*/  LOP3.LUT R0, R0, 0xfffffffe, RZ, 0xc0, !PT ;  /* 0xfffffffe00007812 */ /* 0x000fca00078ec0ff */
[----:B------:R-:W-:-:S05]  /*120f0*/  IMAD.IADD R0, R2, 0x1, -R0 ;  /* 0x0000000102007824 */ /* 0x000fca00078e0a00 */
[----:B------:R-:W-:Y:S01]  /*12100*/  SHF.L.U32 R0, R0, 0x1f, RZ ;  /* 0x0000001f00007819 */ /* 0x000fe200000006ff */
[----:B------:R-:W-:Y:S01]  /*12110*/  NOP ;  /* 0x0000000000007918 */ /* 0x000fe20000000000 */
[----:B------:R0:W-:Y:S01]  /*12120*/  SYNCS.ARRIVE.TRANS64.A1T0 RZ, [R18+URZ+0x36800], RZ ;  /* 0x036800ff12ff79a7 */ /* 0x0001e2000810003f */
[----:B------:R-:W-:Y:S01]  /*12130*/  BSSY B0, `(.L_x_257) ;  /* 0x0000003000007945 */ /* 0x000fe20003800000 */
[----:B------:R-:W3:Y:S03]  /*12140*/  SYNCS.PHASECHK.TRANS64.TRYWAIT P0, [R18+URZ+0x36820], R0 ;  /* 0x03682000120075a7 */ /* 0x000ee6000800017f */
[----:B0--3--:R-:W-:Y:S05]  /*12150*/  @!P0 BRA `(.L_x_258) ;  /* 0x0000004c00048947 */ /* 0x009fea0003800000 */
.L_x_375:
[----:B------:R-:W-:Y:S05]  /*12160*/  BSYNC B0 ;  /* 0x0000000000007941 */ /* 0x000fea0003800000 */
.L_x_257:
[----:B------:R-:W0:Y:S04]  /*12170*/  LDL R2, [R1+0x38] ;  /* 0x0000380001027983 */ /* 0x000e280000100800 */
[----:B--2---:R-:W2:Y:S01]  /*12180*/  LDL R3, [R1+0x28] ;  /* 0x0000280001037983 */ /* 0x004ea20000100800 */
[----:B------:R-:W-:Y:S01]  /*12190*/  BSSY B0, `(.L_x_259) ;  /* 0x0000246000007945 */ /* 0x000fe20003800000 */
[----:B0-----:R-:W-:-:S05]  /*121a0*/  VIADD R0, R2, 0xfffffffe ;  /* 0xfffffffe02007836 */ /* 0x001fca0000000000 */
[----:B--2---:R-:W-:-:S13]  /*121b0*/  ISETP.GE.AND P0, PT, R0, R3, PT ;  /* 0x000000030000720c */ /* 0x004fda0003f06270 */
[----:B------:R-:W-:Y:S05]  /*121c0*/  @!P0 BRA `(.L_x_260) ;  /* 0x0000002400088947 */ /* 0x000fea0003800000 */
[----:B------:R-:W2:Y:S04]  /*121d0*/  LDL.LU R2, [R1+0x58] ;  /* 0x0000580001027983 */ /* 0x000ea80000300800 */
[----:B-1----:R-:W3:Y:S04]  /*121e0*/  LDL.LU R5, [R1+0x34] ;  /* 0x0000340001057983 */ /* 0x002ee80000300800 */
[----:B------:R-:W4:Y:S01]  /*121f0*/  LDL.LU R4, [R1+0x40] ;  /* 0x0000400001047983 */ /* 0x000f220000300800 */
[----:B------:R-:W-:Y:S01]  /*12200*/  LOP3.LUT R12, RZ, R3, RZ, 0x33, !PT ;  /* 0x00000003ff0c7212 */ /* 0x000fe200078e33ff */
[----:B------:R-:W-:Y:S01]  /*12210*/  BSSY B2, `(.L_x_261) ;  /* 0x00000c6000027945 */ /* 0x000fe20003800000 */
[----:B--2---:R-:W-:-:S04]  /*12220*/  VIADD R2, R2, 0x1 ;  /* 0x0000000102027836 */ /* 0x004fc80000000000 */
[----:B---3--:R-:W-:-:S05]  /*12230*/  IMAD R2, R2, R5, RZ ;  /* 0x0000000502027224 */ /* 0x008fca00078e02ff */
[----:B----4-:R-:W-:-:S05]  /*12240*/  VIMNMX R4, R4, R2, PT ;  /* 0x0000000204047248 */ /* 0x010fca0003fe0100 */
[----:B------:R-:W-:-:S05]  /*12250*/  IMAD.MOV R2, RZ, RZ, -R4 ;  /* 0x000000ffff027224 */ /* 0x000fca00078e0a04 */
[----:B------:R-:W-:-:S05]  /*12260*/  VIADDMNMX R12, R2, 0x1, R12, !PT ;  /* 0x00000001020c7846 */ /* 0x000fca000780010c */
[----:B------:R-:W-:-:S05]  /*12270*/  IMAD.IADD R2, R4, 0x1, R12 ;  /* 0x0000000104027824 */ /* 0x000fca00078e020c */
[----:B------:R-:W-:-:S04]  /*12280*/  LOP3.LUT R2, R2, 0x1, RZ, 0xc0, !PT ;  /* 0x0000000102027812 */ /* 0x000fc800078ec0ff */
[----:B------:R-:W-:-:S13]  /*12290*/  ISETP.NE.U32.AND P0, PT, R2, 0x1, PT ;  /* 0x000000010200780c */ /* 0x000fda0003f05070 */
[----:B------:R-:W-:Y:S05]  /*122a0*/  @P0 BRA `(.L_x_262) ;  /* 0x0000000800f00947 */ /* 0x000fea0003800000 */
[----:B------:R-:W2:Y:S04]  /*122b0*/  LDL R5, [R1+0x1c] ;  /* 0x00001c0001057983 */ /* 0x000ea80000100800 */
[----:B------:R-:W3:Y:S01]  /*122c0*/  LDL R3, [R1+0x14] ;  /* 0x0000140001037983 */ /* 0x000ee20000100800 */
[----:B------:R-:W-:Y:S01]  /*122d0*/  VIADD R9, R19, 0x1 ;  /* 0x0000000113097836 */ /* 0x000fe20000000000 */
[----:B------:R-:W-:Y:S04]  /*122e0*/  BSSY B1, `(.L_x_263) ;  /* 0x00000b4000017945 */ /* 0x000fe80003800000 */
[----:B------:R-:W-:-:S04]  /*122f0*/  ISETP.NE.AND P0, PT, R9, 0x2, PT ;  /* 0x000000020900780c */ /* 0x000fc80003f05270 */
[----:B------:R-:W-:Y:S02]  /*12300*/  SEL R13, RZ, 0x1, P0 ;  /* 0x00000001ff0d7807 */ /* 0x000fe40000000000 */
[----:B------:R-:W-:Y:S02]  /*12310*/  SEL R9, R9, RZ, P0 ;  /* 0x000000ff09097207 */ /* 0x000fe40000000000 */
[----:B--2---:R-:W-:Y:S02]  /*12320*/  LOP3.LUT P1, RZ, R5, 0x1, RZ, 0xc0, !PT ;  /* 0x0000000105ff7812 */ /* 0x004fe4000782c0ff */
[----:B---3--:R-:W-:-:S11]  /*12330*/  LOP3.LUT R13, R3, R13, RZ, 0x3c, !PT ;  /* 0x0000000d030d7212 */ /* 0x008fd600078e3cff */
[----:B------:R-:W-:Y:S05]  /*12340*/  @!P1 BRA `(.L_x_264) ;  /* 0x0000000800b49947 */ /* 0x000fea0003800000 */
[----:B------:R-:W-:Y:S01]  /*12350*/  ULDC.64 UR4, c[0x0][0x418] ;  /* 0x0001060000047ab9 */ /* 0x000fe20000000a00 */
[----:B------:R-:W-:Y:S01]  /*12360*/  IMAD.MOV.U32 R5, RZ, RZ, R17 ;  /* 0x000000ffff057224 */ /* 0x000fe200078e0011 */
[----:B------:R-:W-:-:S04]  /*12370*/  ISETP.NE.U32.AND P0, PT, RZ, UR4, PT ;  /* 0x00000004ff007c0c */ /* 0x000fc8000bf05070 */
[----:B------:R-:W-:-:S13]  /*12380*/  ISETP.NE.AND.EX P0, PT, RZ, UR5, PT, P0 ;  /* 0x00000005ff007c0c */ /* 0x000fda000bf05300 */
[----:B------:R-:W-:Y:S05]  /*12390*/  @!P0 BRA `(.L_x_265) ;  /* 0x0000000000508947 */ /* 0x000fea0003800000 */
[----:B------:R-:W2:Y:S01]  /*123a0*/  LDL R10, [R1+0x20] ;  /* 0x00002000010a7983 */ /* 0x000ea20000100800 */
[----:B------:R-:W0:Y:S01]  /*123b0*/  LDC R7, c[0x0][0x43c] ;  /* 0x00010f00ff077b82 */ /* 0x000e220000000800 */
[----:B------:R-:W-:Y:S02]  /*123c0*/  ULDC.64 UR6, c[0x0][0x428] ;  /* 0x00010a0000067ab9 */ /* 0x000fe40000000a00 */
[----:B------:R-:W3:Y:S01]  /*123d0*/  LDL R8, [R1+0x10] ;  /* 0x0000100001087983 */ /* 0x000ee20000100800 */
        /* <DEDUP_REMOVED lines=8> */
[----:B------:R-:W-:Y:S01]  /*12460*/  SHF.R.S32.HI R3, RZ, 0x1f, R2 ;  /* 0x0000001fff037819 */ /* 0x000fe20000011402 */
[----:B--2---:R-:W-:-:S04]  /*12470*/  IMAD R5, R10, UR6, RZ ;  /* 0x000000060a057c24 */ /* 0x004fc8000f8e02ff */
[C---:B---3--:R-:W-:Y:S02]  /*12480*/  IMAD R5, R8.reuse, UR7, R5 ;  /* 0x0000000708057c24 */ /* 0x048fe4000f8e0205 */
[----:B------:R-:W-:-:S04]  /*12490*/  IMAD.WIDE.U32 R2, R8, UR6, R2 ;  /* 0x0000000608027c25 */ /* 0x000fc8000f8e0002 */
[----:B------:R-:W-:Y:S01]  /*124a0*/  IMAD.IADD R3, R5, 0x1, R3 ;  /* 0x0000000105037824 */ /* 0x000fe200078e0203 */
[----:B------:R-:W-:-:S04]  /*124b0*/  LEA R10, P0, R2, UR4, 0x2 ;  /* 0x00000004020a7c11 */ /* 0x000fc8000f8010ff */
[----:B------:R-:W-:-:S05]  /*124c0*/  LEA.HI.X R11, R2, UR5, R3, 0x2, P0 ;  /* 0x00000005020b7c11 */ /* 0x000fca00080f1403 */
[----:B------:R0:W5:Y:S04]  /*124d0*/  LDG.E R5, desc[UR8][R10.64] ;  /* 0x000000080a057981 */ /* 0x000168000c1e1900 */
.L_x_265:
[----:B------:R-:W-:Y:S01]  /*124e0*/  IMAD R3, R9, 0x8, R18 ;  /* 0x0000000809037824 */ /* 0x000fe200078e0212 */
[----:B------:R-:W-:Y:S01]  /*124f0*/  SHF.L.U32 R2, R13, 0x1f, RZ ;  /* 0x0000001f0d027819 */ /* 0x000fe200000006ff */
[----:B------:R-:W-:Y:S03]  /*12500*/  BSSY B3, `(.L_x_266) ;  /* 0x0000003000037945 */ /* 0x000fe60003800000 */
[----:B------:R-:W1:Y:S02]  /*12510*/  SYNCS.PHASECHK.TRANS64.TRYWAIT P0, [R3+URZ+0x36840], R2 ;  /* 0x03684002030075a7 */ /* 0x000e64000800017f */
[----:B-1----:R-:W-:Y:S05]  /*12520*/  @!P0 BRA `(.L_x_267) ;  /* 0x0000004800248947 */ /* 0x002fea0003800000 */
.L_x_376:
[----:B------:R-:W-:Y:S05]  /*12530*/  BSYNC B3 ;  /* 0x0000000000037941 */ /* 0x000fea0003800000 */
.L_x_266:
[----:B------:R-:W2:Y:S01]  /*12540*/  S2R R7, SR_TID.X ;  /* 0x0000000000077919 */ /* 0x000ea20000002100 */
[----:B------:R-:W-:Y:S01]  /*12550*/  BSSY B3, `(.L_x_268) ;  /* 0x000000b000037945 */ /* 0x000fe20003800000 */
[----:B--2---:R-:W-:-:S04]  /*12560*/  LOP3.LUT R7, R7, 0x7f, RZ, 0xc0, !PT ;  /* 0x0000007f07077812 */ /* 0x004fc800078ec0ff */
[----:B------:R-:W-:-:S13]  /*12570*/  ISETP.NE.AND P1, PT, R7, RZ, PT ;  /* 0x000000ff0700720c */ /* 0x000fda0003f25270 */
[----:B------:R-:W-:Y:S05]  /*12580*/  @P1 BRA `(.L_x_269) ;  /* 0x00000000001c1947 */ /* 0x000fea0003800000 */
[----:B------:R-:W2:Y:S01]  /*12590*/  S2R R7, SR_TID.X ;  /* 0x0000000000077919 */ /* 0x000ea20000002100 */
[----:B-1----:R-:W-:-:S04]  /*125a0*/  IMAD.MOV.U32 R2, RZ, RZ, 0xa800 ;  /* 0x0000a800ff027424 */ /* 0x002fc800078e00ff */
[----:B------:R3:W-:Y:S01]  /*125b0*/  SYNCS.ARRIVE.TRANS64 RZ, [R3+URZ+0x36830], R2 ;  /* 0x0368300203ff79a7 */ /* 0x0007e2000800003f */
[----:B--2---:R-:W-:-:S04]  /*125c0*/  LOP3.LUT R7, R7, 0x1f, RZ, 0xc0, !PT ;  /* 0x0000001f07077812 */ /* 0x004fc800078ec0ff */
[----:B------:R-:W-:-:S13]  /*125d0*/  ISETP.NE.AND P0, PT, R7, RZ, PT ;  /* 0x000000ff0700720c */ /* 0x000fda0003f05270 */
[----:B---3--:R-:W-:Y:S05]  /*125e0*/  @!P0 BRA `(.L_x_269) ;  /* 0x0000000000048947 */ /* 0x008fea0003800000 */
[----:B------:R-:W-:Y:S01]  /*125f0*/  BPT.TRAP 0x1 ;  /* 0x000000040000795c */ /* 0x000fe20000300000 */
.L_x_269:
[----:B------:R-:W-:Y:S05]  /*12600*/  BSYNC B3 ;  /* 0x0000000000037941 */ /* 0x000fea0003800000 */
.L_x_268:
[----:B-1----:R-:W2:Y:S01]  /*12610*/  LDL R2, [R1+0x18] ;  /* 0x0000180001027983 */ /* 0x002ea20000100800 */
[----:B------:R-:W-:Y:S01]  /*12620*/  IMAD.MOV.U32 R14, RZ, RZ, RZ ;  /* 0x000000ffff0e7224 */ /* 0x000fe200078e00ff */
[----:B------:R-:W-:Y:S01]  /*12630*/  UIADD3 UR4, UP0, UR36, 0x370, URZ ;  /* 0x0000037024047890 */ /* 0x000fe2000ff1e03f */
[----:B------:R-:W-:Y:S01]  /*12640*/  IMAD R8, R9, 0xa800, R18 ;  /* 0x0000a80009087824 */ /* 0x000fe200078e0212 */
[----:B------:R-:W-:Y:S01]  /*12650*/  PLOP3.LUT P0, PT, PT, PT, PT, 0x80, 0x0 ;  /* 0x000000000000781c */ /* 0x000fe20003f0f070 */
[----:B------:R-:W-:Y:S01]  /*12660*/  VIADD R3, R3, 0x36830 ;  /* 0x0003683003037836 */ /* 0x000fe20000000000 */
[----:B------:R-:W-:Y:S01]  /*12670*/  R2UR UR10, R14 ;  /* 0x000000000e0a72ca */ /* 0x000fe200000e0000 */
[----:B------:R-:W-:Y:S01]  /*12680*/  VIADD R7, R8, 0x21400 ;  /* 0x0002140008077836 */ /* 0x000fe20000000000 */
[----:B------:R-:W-:Y:S01]  /*12690*/  UIADD3.X UR5, URZ, UR37, URZ, UP0, !UPT ;  /* 0x000000253f057290 */ /* 0x000fe200087fe43f */
[----:B------:R-:W-:Y:S01]  /*126a0*/  UMOV UR6, 0x0 ;  /* 0x0000000000067882 */ /* 0x000fe20000000000 */
[----:B------:R-:W-:Y:S01]  /*126b0*/  UMOV UR7, 0x14f00000 ;  /* 0x14f0000000077882 */ /* 0x000fe20000000000 */
[----:B--2---:R-:W-:-:S10]  /*126c0*/  IMAD R2, R0, 0x70, R2 ;  /* 0x0000007000027824 */ /* 0x004fd400078e0202 */
.L_x_270:
[----:B------:R-:W-:-:S13]  /*126d0*/  @P0 ELECT P2, URZ, PT ;  /* 0x00000000003f082f */ /* 0x000fda0003840000 */
[----:B-----5:R-:W-:Y:S02]  /*126e0*/  @P2 R2UR UR13, R5 ;  /* 0x00000000050d22ca */ /* 0x020fe400000e0000 */
[----:B------:R-:W-:Y:S02]  /*126f0*/  @P2 R2UR UR12, R16 ;  /* 0x00000000100c22ca */ /* 0x000fe400000e0000 */
[----:B------:R-:W-:Y:S02]  /*12700*/  @P2 R2UR UR11, R2 ;  /* 0x00000000020b22ca */ /* 0x000fe400000e0000 */
[----:B------:R-:W-:Y:S02]  /*12710*/  @P2 R2UR UR9, R3 ;  /* 0x00000000030922ca */ /* 0x000fe400000e0000 */
[----:B------:R-:W-:Y:S02]  /*12720*/  @P2 R2UR UR8, R7 ;  /* 0x00000000070822ca */ /* 0x000fe400000e0000 */
[----:B------:R-:W-:-:S02]  /*12730*/  @P2 PLOP3.LUT P0, PT, P2, PT, PT, 0x8, 0x0 ;  /* 0x000000000000281c */ /* 0x000fc4000170e170 */
[----:B------:R-:W-:-:S09]  /*12740*/  PLOP3.LUT P2, PT, PT, PT, PT, 0x8, 0x0 ;  /* 0x000000000000781c */ /* 0x000fd20003f4e170 */
[----:B------:R1:W-:Y:S02]  /*12750*/  UTMALDG.4D [UR8], [UR4], desc[UR6] ;  /* 0x00000608040075b4 */ /* 0x0003e40008019000 */
[----:B-1----:R-:W-:Y:S05]  /*12760*/  @P0 BRA.U.ANY `(.L_x_270) ;  /* 0xfffffffd00d80947 */ /* 0x002fea000393ffff */
[----:B------:R-:W-:Y:S01]  /*12770*/  IMAD.MOV.U32 R20, RZ, RZ, 0x40 ;  /* 0x00000040ff147424 */ /* 0x000fe200078e00ff */
[----:B------:R-:W-:Y:S01]  /*12780*/  PLOP3.LUT P0, PT, PT, PT, PT, 0x80, 0x0 ;  /* 0x000000000000781c */ /* 0x000fe20003f0f070 */
[----:B------:R-:W-:Y:S01]  /*12790*/  VIADD R7, R8, 0x24c00 ;  /* 0x00024c0008077836 */ /* 0x000fe20000000000 */
[----:B------:R-:W-:Y:S01]  /*127a0*/  UMOV UR6, 0x0 ;  /* 0x0000000000067882 */ /* 0x000fe20000000000 */
[----:B------:R-:W-:Y:S01]  /*127b0*/  UMOV UR7, 0x14f00000 ;  /* 0x14f0000000077882 */ /* 0x000fe20000000000 */
[----:B------:R-:W-:-:S15]  /*127c0*/  R2UR UR10, R20 ;  /* 0x00000000140a72ca */ /* 0x000fde00000e0000 */
.L_x_271:
[----:B------:R-:W-:-:S13]  /*127d0*/  @P0 ELECT P2, URZ, PT ;  /* 0x00000000003f082f */ /* 0x000fda0003840000 */
[----:B------:R-:W-:Y:S02]  /*127e0*/  @P2 R2UR UR13, R5 ;  /* 0x00000000050d22ca */ /* 0x000fe400000e0000 */
        /* <DEDUP_REMOVED lines=14> */
.L_x_272:
        /* <DEDUP_REMOVED lines=10> */
[----:B------:R-:W2:Y:S01]  /*12970*/  LDL.LU R7, [R1+0x14] ;  /* 0x0000140001077983 */ /* 0x000ea20000300800 */
[----:B------:R-:W-:Y:S01]  /*12980*/  IMAD R3, R19, 0x8, R6 ;  /* 0x0000000813037824 */ /* 0x000fe200078e0206 */
[----:B------:R-:W-:Y:S01]  /*12990*/  BSSY B3, `(.L_x_273) ;  /* 0x0000004000037945 */ /* 0x000fe20003800000 */
[----:B--2---:R-:W-:-:S04]  /*129a0*/  SHF.L.U32 R2, R7, 0x1f, RZ ;  /* 0x0000001f07027819 */ /* 0x004fc800000006ff */
[----:B------:R-:W1:Y:S02]  /*129b0*/  SYNCS.PHASECHK.TRANS64.TRYWAIT P0, [R3+URZ+0x60], R2 ;  /* 0x00006002030075a7 */ /* 0x000e64000800017f */
[----:B-1----:R-:W-:Y:S05]  /*129c0*/  @!P0 BRA `(.L_x_274) ;  /* 0x0000004400108947 */ /* 0x002fea0003800000 */
.L_x_377:
[----:B------:R-:W-:Y:S05]  /*129d0*/  BSYNC B3 ;  /* 0x0000000000037941 */ /* 0x000fea0003800000 */
.L_x_273:
[----:B------:R-:W-:Y:S01]  /*129e0*/  BSSY B3, `(.L_x_275) ;  /* 0x000000c000037945 */ /* 0x000fe20003800000 */
[----:B0-----:R-:W-:Y:S02]  /*129f0*/  IMAD.MOV.U32 R10, RZ, RZ, 0x0 ;  /* 0x00000000ff0a7424 */ /* 0x001fe400078e00ff */
[----:B------:R-:W-:Y:S01]  /*12a00*/  IMAD.MOV.U32 R11, RZ, RZ, 0x14f00000 ;  /* 0x14f00000ff0b7424 */ /* 0x000fe200078e00ff */
[----:B------:R-:W-:Y:S06]  /*12a10*/  @P1 BRA `(.L_x_276) ;  /* 0x0000000000201947 */ /* 0x000fec0003800000 */
[----:B------:R-:W0:Y:S01]  /*12a20*/  S2R R7, SR_TID.X ;  /* 0x0000000000077919 */ /* 0x000e220000002100 */
[----:B-1----:R-:W-:Y:S02]  /*12a30*/  IMAD R2, R19, 0x8, R18 ;  /* 0x0000000813027824 */ /* 0x002fe400078e0212 */
[----:B------:R-:W-:-:S04]  /*12a40*/  IMAD.MOV.U32 R3, RZ, RZ, 0xa800 ;  /* 0x0000a800ff037424 */ /* 0x000fc800078e00ff */
[----:B------:R2:W-:Y:S01]  /*12a50*/  SYNCS.ARRIVE.TRANS64 RZ, [R2+URZ+0x36850], R3 ;  /* 0x0368500302ff79a7 */ /* 0x0005e2000800003f */
[----:B0-----:R-:W-:-:S04]  /*12a60*/  LOP3.LUT R7, R7, 0x1f, RZ, 0xc0, !PT ;  /* 0x0000001f07077812 */ /* 0x001fc800078ec0ff */
[----:B------:R-:W-:-:S13]  /*12a70*/  ISETP.NE.AND P0, PT, R7, RZ, PT ;  /* 0x000000ff0700720c */ /* 0x000fda0003f05270 */
[----:B--2---:R-:W-:Y:S05]  /*12a80*/  @!P0 BRA `(.L_x_276) ;  /* 0x0000000000048947 */ /* 0x004fea0003800000 */
[----:B------:R-:W-:Y:S01]  /*12a90*/  BPT.TRAP 0x1 ;  /* 0x000000040000795c */ /* 0x000fe20000300000 */
.L_x_276:
[----:B------:R-:W-:Y:S05]  /*12aa0*/  BSYNC B3 ;  /* 0x0000000000037941 */ /* 0x000fea0003800000 */
.L_x_275:
[----:B------:R-:W2:Y:S04]  /*12ab0*/  LDL R8, [R1+0x18] ;  /* 0x0000180001087983 */ /* 0x000ea80000100800 */
[----:B------:R-:W2:Y:S01]  /*12ac0*/  LDL.LU R7, [R1+0x8] ;  /* 0x0000080001077983 */ /* 0x000ea20000300800 */
[----:B------:R-:W-:Y:S01]  /*12ad0*/  R2UR UR10, R14 ;  /* 0x000000000e0a72ca */ /* 0x000fe200000e0000 */
[C-C-:B-1----:R-:W-:Y:S01]  /*12ae0*/  IMAD R3, R19.reuse, 0x8, R18.reuse ;  /* 0x0000000813037824 */ /* 0x142fe200078e0212 */
[----:B------:R-:W-:Y:S01]  /*12af0*/  R2UR UR6, R10 ;  /* 0x000000000a0672ca */ /* 0x000fe200000e0000 */
[----:B------:R-:W-:Y:S01]  /*12b00*/  IMAD R2, R19, 0xa800, R18 ;  /* 0x0000a80013027824 */ /* 0x000fe200078e0212 */
[----:B------:R-:W-:Y:S01]  /*12b10*/  R2UR UR7, R11 ;  /* 0x000000000b0772ca */ /* 0x000fe200000e0000 */
[----:B------:R-:W-:Y:S01]  /*12b20*/  UIADD3 UR4, UP0, UR36, 0x470, URZ ;  /* 0x0000047024047890 */ /* 0x000fe2000ff1e03f */
[----:B------:R-:W-:Y:S01]  /*12b30*/  PLOP3.LUT P0, PT, PT, PT, PT, 0x80, 0x0 ;  /* 0x000000000000781c */ /* 0x000fe20003f0f070 */
[----:B------:R-:W-:-:S02]  /*12b40*/  VIADD R3, R3, 0x36850 ;  /* 0x0003685003037836 */ /* 0x000fc40000000000 */
[----:B------:R-:W-:Y:S01]  /*12b50*/  UIADD3.X UR5, URZ, UR37, URZ, UP0, !UPT ;  /* 0x000000253f057290 */ /* 0x000fe200087fe43f */
[----:B--2---:R-:W-:Y:S02]  /*12b60*/  IMAD R7, R7, 0x70, R8 ;  /* 0x0000007007077824 */ /* 0x004fe400078e0208 */
[----:B------:R-:W-:-:S09]  /*12b70*/  VIADD R8, R2, 0x400 ;  /* 0x0000040002087836 */ /* 0x000fd20000000000 */
.L_x_277:
        /* <DEDUP_REMOVED lines=9> */
[----:B0-----:R-:W-:Y:S05]  /*12c10*/  @P0 BRA.U.ANY `(.L_x_277) ;  /* 0xfffffffd00d80947 */ /* 0x001fea000393ffff */
[----:B------:R-:W-:Y:S01]  /*12c20*/  R2UR UR10, R20 ;  /* 0x00000000140a72ca */ /* 0x000fe200000e0000 */
[----:B------:R-:W-:Y:S01]  /*12c30*/  VIADD R8, R2, 0x3c00 ;  /* 0x00003c0002087836 */ /* 0x000fe20000000000 */
[----:B------:R-:W-:Y:S02]  /*12c40*/  R2UR UR6, R10 ;  /* 0x000000000a0672ca */ /* 0x000fe400000e0000 */
[----:B------:R-:W-:Y:S02]  /*12c50*/  R2UR UR7, R11 ;  /* 0x000000000b0772ca */ /* 0x000fe400000e0000 */
[----:B------:R-:W-:-:S13]  /*12c60*/  PLOP3.LUT P0, PT, PT, PT, PT, 0x80, 0x0 ;  /* 0x000000000000781c */ /* 0x000fda0003f0f070 */
.L_x_278:
        /* <DEDUP_REMOVED lines=15> */
.L_x_279:
        /* <DEDUP_REMOVED lines=10> */
[----:B------:R0:W-:Y:S01]  /*12e00*/  STL [R1+0x8], R0 ;  /* 0x0000080001007387 */ /* 0x0001e20000100800 */
[----:B------:R-:W-:-:S07]  /*12e10*/  IMAD.MOV.U32 R17, RZ, RZ, R5 ;  /* 0x000000ffff117224 */ /* 0x000fce00078e0005 */
.L_x_264:
[----:B------:R-:W-:Y:S05]  /*12e20*/  BSYNC B1 ;  /* 0x0000000000017941 */ /* 0x000fea0003800000 */
.L_x_263:
[----:B0-----:R-:W2:Y:S01]  /*12e30*/  LDL.LU R0, [R1+0x38] ;  /* 0x0000380001007983 */ /* 0x001ea20000300800 */
[----:B------:R-:W-:-:S03]  /*12e40*/  IMAD.MOV.U32 R19, RZ, RZ, R9 ;  /* 0x000000ffff137224 */ /* 0x000fc600078e0009 */
[----:B------:R0:W-:Y:S02]  /*12e50*/  STL [R1+0x14], R13 ;  /* 0x0000140d01007387 */ /* 0x0001e40000100800 */
[----:B0-2---:R-:W-:-:S07]  /*12e60*/  VIADD R0, R0, 0xfffffffd ;  /* 0xfffffffd00007836 */ /* 0x005fce0000000000 */
.L_x_262:
[----:B------:R-:W-:Y:S05]  /*12e70*/  BSYNC B2 ;  /* 0x0000000000027941 */ /* 0x000fea0003800000 */
.L_x_261:
[----:B------:R-:W-:Y:S01]  /*12e80*/  VIADD R12, R12, 0xfffffffe ;  /* 0xfffffffe0c0c7836 */ /* 0x000fe20000000000 */
[----:B------:R-:W-:-:S04]  /*12e90*/  LOP3.LUT R4, RZ, R4, RZ, 0x33, !PT ;  /* 0x00000004ff047212 */ /* 0x000fc800078e33ff */
[----:B------:R-:W-:-:S13]  /*12ea0*/  ISETP.NE.AND P0, PT, R12, R4, PT ;  /* 0x000000040c00720c */ /* 0x000fda0003f05270 */
[----:B------:R-:W-:Y:S05]  /*12eb0*/  @!P0 BRA `(.L_x_260) ;  /* 0x0000001400cc8947 */ /* 0x000fea0003800000 */
[----:B------:R-:W-:-:S07]  /*12ec0*/  IMAD.MOV.U32 R9, RZ, RZ, R17 ;  /* 0x000000ffff097224 */ /* 0x000fce00078e0011 */
.L_x_314:
[----:B------:R-:W2:Y:S04]  /*12ed0*/  LDL R3, [R1+0x1c] ;  /* 0x00001c0001037983 */ /* 0x000ea80000100800 */
[----:B------:R-:W3:Y:S01]  /*12ee0*/  LDL R2, [R1+0x14] ;  /* 0x0000140001027983 */ /* 0x000ee20000100800 */
[----:B------:R-:W-:Y:S01]  /*12ef0*/  VIADD R4, R19, 0x1 ;  /* 0x0000000113047836 */ /* 0x000fe20000000000 */
[----:B------:R-:W-:Y:S05]  /*12f00*/  YIELD ;  /* 0x0000000000007946 */ /* 0x000fea0003800000 */
[----:B------:R-:W-:Y:S01]  /*12f10*/  ISETP.NE.AND P0, PT, R4, 0x2, PT ;  /* 0x000000020400780c */ /* 0x000fe20003f05270 */
[----:B------:R-:W-:Y:S03]  /*12f20*/  BSSY B1, `(.L_x_280) ;  /* 0x00000b1000017945 */ /* 0x000fe60003800000 */
[----:B------:R-:W-:-:S02]  /*12f30*/  SEL R5, RZ, 0x1, P0 ;  /* 0x00000001ff057807 */ /* 0x000fc40000000000 */
[----:B------:R-:W-:Y:S02]  /*12f40*/  SEL R4, R4, RZ, P0 ;  /* 0x000000ff04047207 */ /* 0x000fe40000000000 */
[----:B--2---:R-:W-:Y:S02]  /*12f50*/  LOP3.LUT P1, RZ, R3, 0x1, RZ, 0xc0, !PT ;  /* 0x0000000103ff7812 */ /* 0x004fe4000782c0ff */
[----:B---3--:R-:W-:-:S11]  /*12f60*/  LOP3.LUT R5, R2, R5, RZ, 0x3c, !PT ;  /* 0x0000000502057212 */ /* 0x008fd600078e3cff */
[----:B01----:R-:W-:Y:S05]  /*12f70*/  @!P1 BRA `(.L_x_281) ;  /* 0x0000000800ac9947 */ /* 0x003fea0003800000 */
        /* <DEDUP_REMOVED lines=14> */
[----:B------:R-:W-:-:S04]  /*13060*/  @P0 SHF.R.U32.HI R2, RZ, R3, R7 ;  /* 0x00000003ff020219 */ /* 0x000fc80000011607 */
[--C-:B------:R-:W-:Y:S01]  /*13070*/  SHF.R.S32.HI R3, RZ, 0x1f, R2.reuse ;  /* 0x0000001fff037819 */ /* 0x100fe20000011402 */
[----:B------:R-:W-:-:S04]  /*13080*/  IMAD.MOV R7, RZ, RZ, -R2 ;  /* 0x000000ffff077224 */ /* 0x000fc800078e0a02 */
[----:B------:R-:W-:Y:S02]  /*13090*/  IMAD R7, R8, R7, R0 ;  /* 0x0000000708077224 */ /* 0x000fe400078e0200 */
[----:B--2---:R-:W-:-:S04]  /*130a0*/  IMAD R8, R11, UR6, RZ ;  /* 0x000000060b087c24 */ /* 0x004fc8000f8e02ff */
[C---:B---3--:R-:W-:Y:S02]  /*130b0*/  IMAD R8, R10.reuse, UR7, R8 ;  /* 0x000000070a087c24 */ /* 0x048fe4000f8e0208 */
[----:B------:R-:W-:-:S04]  /*130c0*/  IMAD.WIDE.U32 R2, R10, UR6, R2 ;  /* 0x000000060a027c25 */ /* 0x000fc8000f8e0002 */
[----:B------:R-:W-:Y:S01]  /*130d0*/  IMAD.IADD R3, R8, 0x1, R3 ;  /* 0x0000000108037824 */ /* 0x000fe200078e0203 */
[----:B------:R-:W-:-:S04]  /*130e0*/  LEA R8, P0, R2, UR4, 0x2 ;  /* 0x0000000402087c11 */ /* 0x000fc8000f8010ff */
[----:B------:R-:W-:-:S06]  /*130f0*/  LEA.HI.X R9, R2, UR5, R3, 0x2, P0 ;  /* 0x0000000502097c11 */ /* 0x000fcc00080f1403 */
[----:B------:R0:W5:Y:S03]  /*13100*/  LDG.E R9, desc[UR8][R8.64] ;  /* 0x0000000808097981 */ /* 0x000166000c1e1900 */
.L_x_282:
[----:B------:R-:W-:Y:S01]  /*13110*/  IMAD R3, R4, 0x8, R18 ;  /* 0x0000000804037824 */ /* 0x000fe200078e0212 */
[----:B------:R-:W-:Y:S01]  /*13120*/  SHF.L.U32 R2, R5, 0x1f, RZ ;  /* 0x0000001f05027819 */ /* 0x000fe200000006ff */
[----:B------:R-:W-:Y:S03]  /*13130*/  BSSY B2, `(.L_x_283) ;  /* 0x0000003000027945 */ /* 0x000fe60003800000 */
[----:B------:R-:W1:Y:S02]  /*13140*/  SYNCS.PHASECHK.TRANS64.TRYWAIT P0, [R3+URZ+0x36840], R2 ;  /* 0x03684002030075a7 */ /* 0x000e64000800017f */
[----:B-1----:R-:W-:Y:S05]  /*13150*/  @!P0 BRA `(.L_x_284) ;  /* 0x0000003c00408947 */ /* 0x002fea0003800000 */
.L_x_378:
[----:B------:R-:W-:Y:S05]  /*13160*/  BSYNC B2 ;  /* 0x0000000000027941 */ /* 0x000fea0003800000 */
.L_x_283:
[----:B0-----:R-:W0:Y:S01]  /*13170*/  S2R R8, SR_TID.X ;  /* 0x0000000000087919 */ /* 0x001e220000002100 */
[----:B------:R-:W-:Y:S01]  /*13180*/  BSSY B2, `(.L_x_285) ;  /* 0x000000b000027945 */ /* 0x000fe20003800000 */
[----:B0-----:R-:W-:-:S04]  /*13190*/  LOP3.LUT R8, R8, 0x7f, RZ, 0xc0, !PT ;  /* 0x0000007f08087812 */ /* 0x001fc800078ec0ff */
[----:B------:R-:W-:-:S13]  /*131a0*/  ISETP.NE.AND P1, PT, R8, RZ, PT ;  /* 0x000000ff0800720c */ /* 0x000fda0003f25270 */
[----:B------:R-:W-:Y:S05]  /*131b0*/  @P1 BRA `(.L_x_286) ;  /* 0x00000000001c1947 */ /* 0x000fea0003800000 */
[----:B------:R-:W0:Y:S01]  /*131c0*/  S2R R8, SR_TID.X ;  /* 0x0000000000087919 */ /* 0x000e220000002100 */
[----:B-1----:R-:W-:-:S04]  /*131d0*/  IMAD.MOV.U32 R2, RZ, RZ, 0xa800 ;  /* 0x0000a800ff027424 */ /* 0x002fc800078e00ff */
[----:B------:R2:W-:Y:S01]  /*131e0*/  SYNCS.ARRIVE.TRANS64 RZ, [R3+URZ+0x36830], R2 ;  /* 0x0368300203ff79a7 */ /* 0x0005e2000800003f */
[----:B0-----:R-:W-:-:S04]  /*131f0*/  LOP3.LUT R8, R8, 0x1f, RZ, 0xc0, !PT ;  /* 0x0000001f08087812 */ /* 0x001fc800078ec0ff */
[----:B------:R-:W-:-:S13]  /*13200*/  ISETP.NE.AND P0, PT, R8, RZ, PT ;  /* 0x000000ff0800720c */ /* 0x000fda0003f05270 */
[----:B--2---:R-:W-:Y:S05]  /*13210*/  @!P0 BRA `(.L_x_286) ;  /* 0x0000000000048947 */ /* 0x004fea0003800000 */
[----:B------:R-:W-:Y:S01]  /*13220*/  BPT.TRAP 0x1 ;  /* 0x000000040000795c */ /* 0x000fe20000300000 */
.L_x_286:
[----:B------:R-:W-:Y:S05]  /*13230*/  BSYNC B2 ;  /* 0x0000000000027941 */ /* 0x000fea0003800000 */
.L_x_285:
        /* <DEDUP_REMOVED lines=12> */
.L_x_287:
        /* <DEDUP_REMOVED lines=10> */
[----:B------:R-:W-:Y:S01]  /*133a0*/  IMAD.MOV.U32 R14, RZ, RZ, 0x40 ;  /* 0x00000040ff0e7424 */ /* 0x000fe200078e00ff */
[----:B------:R-:W-:Y:S01]  /*133b0*/  PLOP3.LUT P0, PT, PT, PT, PT, 0x80, 0x0 ;  /* 0x000000000000781c */ /* 0x000fe20003f0f070 */
[----:B------:R-:W-:Y:S01]  /*133c0*/  VIADD R10, R8, 0x24c00 ;  /* 0x00024c00080a7836 */ /* 0x000fe20000000000 */
[----:B------:R-:W-:Y:S01]  /*133d0*/  UMOV UR6, 0x0 ;  /* 0x0000000000067882 */ /* 0x000fe20000000000 */
[----:B------:R-:W-:Y:S01]  /*133e0*/  UMOV UR7, 0x14f00000 ;  /* 0x14f0000000077882 */ /* 0x000fe20000000000 */
[----:B------:R-:W-:-:S15]  /*133f0*/  R2UR UR10, R14 ;  /* 0x000000000e0a72ca */ /* 0x000fde00000e0000 */
.L_x_288:
        /* <DEDUP_REMOVED lines=16> */
.L_x_289:
        /* <DEDUP_REMOVED lines=10> */
[----:B------:R-:W2:Y:S01]  /*135a0*/  LDL.LU R10, [R1+0x14] ;  /* 0x00001400010a7983 */ /* 0x000ea20000300800 */
[----:B------:R-:W-:Y:S01]  /*135b0*/  IMAD R2, R19, 0x8, R6 ;  /* 0x0000000813027824 */ /* 0x000fe200078e0206 */
[----:B------:R-:W-:Y:S01]  /*135c0*/  BSSY B2, `(.L_x_290) ;  /* 0x0000004000027945 */ /* 0x000fe20003800000 */
[----:B--2---:R-:W-:-:S04]  /*135d0*/  SHF.L.U32 R3, R10, 0x1f, RZ ;  /* 0x0000001f0a037819 */ /* 0x004fc800000006ff */
[----:B------:R-:W0:Y:S02]  /*135e0*/  SYNCS.PHASECHK.TRANS64.TRYWAIT P0, [R2+URZ+0x60], R3 ;  /* 0x00006003020075a7 */ /* 0x000e24000800017f */
[----:B0-----:R-:W-:Y:S05]  /*135f0*/  @!P0 BRA `(.L_x_291) ;  /* 0x00000038002c8947 */ /* 0x001fea0003800000 */
.L_x_379:
[----:B------:R-:W-:Y:S05]  /*13600*/  BSYNC B2 ;  /* 0x0000000000027941 */ /* 0x000fea0003800000 */
.L_x_290:
[----:B------:R-:W-:Y:S01]  /*13610*/  BSSY B2, `(.L_x_292) ;  /* 0x000000b000027945 */ /* 0x000fe20003800000 */
[----:B------:R-:W-:Y:S02]  /*13620*/  IMAD.MOV.U32 R10, RZ, RZ, 0x0 ;  /* 0x00000000ff0a7424 */ /* 0x000fe400078e00ff */
[----:B------:R-:W-:Y:S01]  /*13630*/  IMAD.MOV.U32 R11, RZ, RZ, 0x14f00000 ;  /* 0x14f00000ff0b7424 */ /* 0x000fe200078e00ff */
[----:B------:R-:W-:Y:S06]  /*13640*/  @P1 BRA `(.L_x_293) ;  /* 0x00000000001c1947 */ /* 0x000fec0003800000 */
[----:B------:R-:W1:Y:S01]  /*13650*/  S2R R8, SR_TID.X ;  /* 0x0000000000087919 */ /* 0x000e620000002100 */
[----:B0-----:R-:W-:-:S04]  /*13660*/  IMAD.MOV.U32 R3, RZ, RZ, 0xa800 ;  /* 0x0000a800ff037424 */ /* 0x001fc800078e00ff */
[----:B------:R2:W-:Y:S01]  /*13670*/  SYNCS.ARRIVE.TRANS64 RZ, [R2+URZ+0x50], R3 ;  /* 0x0000500302ff79a7 */ /* 0x0005e2000800003f */
[----:B-1----:R-:W-:-:S04]  /*13680*/  LOP3.LUT R8, R8, 0x1f, RZ, 0xc0, !PT ;  /* 0x0000001f08087812 */ /* 0x002fc800078ec0ff */
[----:B------:R-:W-:-:S13]  /*13690*/  ISETP.NE.AND P0, PT, R8, RZ, PT ;  /* 0x000000ff0800720c */ /* 0x000fda0003f05270 */
[----:B--2---:R-:W-:Y:S05]  /*136a0*/  @!P0 BRA `(.L_x_293) ;  /* 0x0000000000048947 */ /* 0x004fea0003800000 */
[----:B------:R-:W-:Y:S01]  /*136b0*/  BPT.TRAP 0x1 ;  /* 0x000000040000795c */ /* 0x000fe20000300000 */
.L_x_293:
[----:B------:R-:W-:Y:S05]  /*136c0*/  BSYNC B2 ;  /* 0x0000000000027941 */ /* 0x000fea0003800000 */
.L_x_292:
[----:B------:R-:W2:Y:S04]  /*136d0*/  LDL R8, [R1+0x18] ;  /* 0x0000180001087983 */ /* 0x000ea80000100800 */
[----:B0-----:R-:W2:Y:S01]  /*136e0*/  LDL.LU R3, [R1+0x8] ;  /* 0x0000080001037983 */ /* 0x001ea20000300800 */
[----:B------:R-:W-:Y:S01]  /*136f0*/  R2UR UR10, R12 ;  /* 0x000000000c0a72ca */ /* 0x000fe200000e0000 */
[----:B------:R-:W-:Y:S01]  /*13700*/  IMAD R19, R19, 0xa800, R18 ;  /* 0x0000a80013137824 */ /* 0x000fe200078e0212 */
[----:B------:R-:W-:Y:S01]  /*13710*/  R2UR UR6, R10 ;  /* 0x000000000a0672ca */ /* 0x000fe200000e0000 */
[----:B------:R-:W-:Y:S01]  /*13720*/  UIADD3 UR4, UP0, UR36, 0x470, URZ ;  /* 0x0000047024047890 */ /* 0x000fe2000ff1e03f */
[----:B------:R-:W-:Y:S01]  /*13730*/  R2UR UR7, R11 ;  /* 0x000000000b0772ca */ /* 0x000fe200000e0000 */
[----:B------:R-:W-:Y:S01]  /*13740*/  VIADD R2, R2, 0x50 ;  /* 0x0000005002027836 */ /* 0x000fe20000000000 */
[----:B------:R-:W-:Y:S01]  /*13750*/  PLOP3.LUT P0, PT, PT, PT, PT, 0x80, 0x0 ;  /* 0x000000000000781c */ /* 0x000fe20003f0f070 */
[----:B------:R-:W-:Y:S01]  /*13760*/  UIADD3.X UR5, URZ, UR37, URZ, UP0, !UPT ;  /* 0x000000253f057290 */ /* 0x000fe200087fe43f */
[----:B--2---:R-:W-:-:S02]  /*13770*/  IMAD R3, R3, 0x70, R8 ;  /* 0x0000007003037824 */ /* 0x004fc400078e0208 */
[----:B------:R-:W-:-:S09]  /*13780*/  VIADD R8, R19, 0x400 ;  /* 0x0000040013087836 */ /* 0x000fd20000000000 */
.L_x_294:
        /* <DEDUP_REMOVED lines=15> */
.L_x_295:
        /* <DEDUP_REMOVED lines=15> */
.L_x_296:
        /* <DEDUP_REMOVED lines=12> */
.L_x_281:
[----:B------:R-:W-:Y:S05]  /*13a30*/  BSYNC B1 ;  /* 0x0000000000017941 */ /* 0x000fea0003800000 */
.L_x_280:
[----:B------:R-:W2:Y:S01]  /*13a40*/  LDL R2, [R1+0x1c] ;  /* 0x00001c0001027983 */ /* 0x000ea20000100800 */
[----:B------:R-:W-:Y:S01]  /*13a50*/  VIADD R19, R4, 0x1 ;  /* 0x0000000104137836 */ /* 0x000fe20000000000 */
[----:B------:R-:W-:Y:S01]  /*13a60*/  BSSY B1, `(.L_x_297) ;  /* 0x00000b4000017945 */ /* 0x000fe20003800000 */
[----:B0-----:R-:W-:-:S03]  /*13a70*/  VIADD R7, R0, 0xffffffff ;  /* 0xffffffff00077836 */ /* 0x001fc60000000000 */
[----:B------:R-:W-:-:S04]  /*13a80*/  ISETP.NE.AND P0, PT, R19, 0x2, PT ;  /* 0x000000021300780c */ /* 0x000fc80003f05270 */
[----:B------:R-:W-:Y:S02]  /*13a90*/  SEL R19, R19, RZ, P0 ;  /* 0x000000ff13137207 */ /* 0x000fe40000000000 */
[----:B--2---:R-:W-:Y:S02]  /*13aa0*/  LOP3.LUT P1, RZ, R2, 0x1, RZ, 0xc0, !PT ;  /* 0x0000000102ff7812 */ /* 0x004fe4000782c0ff */
[----:B------:R-:W-:-:S04]  /*13ab0*/  SEL R2, RZ, 0x1, P0 ;  /* 0x00000001ff027807 */ /* 0x000fc80000000000 */
[----:B------:R-:W-:-:S05]  /*13ac0*/  LOP3.LUT R12, R5, R2, RZ, 0x3c, !PT ;  /* 0x00000002050c7212 */ /* 0x000fca00078e3cff */
[----:B------:R0:W-:Y:S02]  /*13ad0*/  STL [R1+0x14], R12 ;  /* 0x0000140c01007387 */ /* 0x0001e40000100800 */
[----:B------:R-:W-:Y:S05]  /*13ae0*/  @!P1 BRA `(.L_x_298) ;  /* 0x0000000800ac9947 */ /* 0x000fea0003800000 */
[----:B------:R-:W-:Y:S01]  /*13af0*/  ULDC.64 UR4, c[0x0][0x418] ;  /* 0x0001060000047ab9 */ /* 0x000fe20000000a00 */
[----:B------:R-:W-:Y:S01]  /*13b00*/  IMAD.MOV.U32 R8, RZ, RZ, R7 ;  /* 0x000000ffff087224 */ /* 0x000fe200078e0007 */
[----:B------:R-:W-:-:S04]  /*13b10*/  ISETP.NE.U32.AND P0, PT, RZ, UR4, PT ;  /* 0x00000004ff007c0c */ /* 0x000fc8000bf05070 */
[----:B------:R-:W-:-:S13]  /*13b20*/  ISETP.NE.AND.EX P0, PT, RZ, UR5, PT, P0 ;  /* 0x00000005ff007c0c */ /* 0x000fda000bf05300 */
[----:B------:R-:W-:Y:S05]  /*13b30*/  @!P0 BRA `(.L_x_299) ;  /* 0x0000000000508947 */ /* 0x000fea0003800000 */
[----:B------:R-:W2:Y:S01]  /*13b40*/  LDL R11, [R1+0x20] ;  /* 0x00002000010b7983 */ /* 0x000ea20000100800 */
[----:B------:R-:W1:Y:S01]  /*13b50*/  LDC R9, c[0x0][0x43c] ;  /* 0x00010f00ff097b82 */ /* 0x000e620000000800 */
[----:B------:R-:W-:Y:S02]  /*13b60*/  ULDC.64 UR6, c[0x0][0x428] ;  /* 0x00010a0000067ab9 */ /* 0x000fe40000000a00 */
[----:B------:R-:W3:Y:S01]  /*13b70*/  LDL R10, [R1+0x10] ;  /* 0x00001000010a7983 */ /* 0x000ee20000100800 */
[----:B------:R-:W-:Y:S01]  /*13b80*/  ULDC.64 UR8, c[0x0][0x208] ;  /* 0x0000820000087ab9 */ /* 0x000fe20000000a00 */
[----:B-1----:R-:W-:-:S13]  /*13b90*/  ISETP.NE.AND P0, PT, R9, 0x1, PT ;  /* 0x000000010900780c */ /* 0x002fda0003f05270 */
[----:B------:R-:W1:Y:S02]  /*13ba0*/  @P0 LDC.64 R2, c[0x0][0x440] ;  /* 0x00011000ff020b82 */ /* 0x000e640000000a00 */
[----:B-1----:R-:W-:-:S04]  /*13bb0*/  @P0 IMAD.HI.U32 R8, R7, R2, RZ ;  /* 0x0000000207080227 */ /* 0x002fc800078e00ff */
        /* <DEDUP_REMOVED lines=10> */
[----:B------:R-:W-:-:S05]  /*13c60*/  LEA.HI.X R11, R2, UR5, R3, 0x2, P0 ;  /* 0x00000005020b7c11 */ /* 0x000fca00080f1403 */
[----:B------:R1:W5:Y:S04]  /*13c70*/  LDG.E R9, desc[UR8][R10.64] ;  /* 0x000000080a097981 */ /* 0x000368000c1e1900 */
.L_x_299:
[----:B------:R-:W-:Y:S01]  /*13c80*/  IMAD R2, R19, 0x8, R18 ;  /* 0x0000000813027824 */ /* 0x000fe200078e0212 */
[----:B------:R-:W-:Y:S01]  /*13c90*/  SHF.L.U32 R3, R12, 0x1f, RZ ;  /* 0x0000001f0c037819 */ /* 0x000fe200000006ff */
[----:B------:R-:W-:Y:S03]  /*13ca0*/  BSSY B2, `(.L_x_300) ;  /* 0x0000003000027945 */ /* 0x000fe60003800000 */
[----:B------:R-:W2:Y:S02]  /*13cb0*/  SYNCS.PHASECHK.TRANS64.TRYWAIT P0, [R2+URZ+0x36840], R3 ;  /* 0x03684003020075a7 */ /* 0x000ea4000800017f */
[----:B--2---:R-:W-:Y:S05]  /*13cc0*/  @!P0 BRA `(.L_x_301) ;  /* 0x00000030008c8947 */ /* 0x004fea0003800000 */
.L_x_380:
[----:B------:R-:W-:Y:S05]  /*13cd0*/  BSYNC B2 ;  /* 0x0000000000027941 */ /* 0x000fea0003800000 */
.L_x_300:
[----:B-1----:R-:W1:Y:S01]  /*13ce0*/  S2R R10, SR_TID.X ;  /* 0x00000000000a7919 */ /* 0x002e620000002100 */
[----:B------:R-:W-:Y:S01]  /*13cf0*/  BSSY B2, `(.L_x_302) ;  /* 0x000000b000027945 */ /* 0x000fe20003800000 */
[----:B-1----:R-:W-:-:S04]  /*13d00*/  LOP3.LUT R10, R10, 0x7f, RZ, 0xc0, !PT ;  /* 0x0000007f0a0a7812 */ /* 0x002fc800078ec0ff */
[----:B------:R-:W-:-:S13]  /*13d10*/  ISETP.NE.AND P1, PT, R10, RZ, PT ;  /* 0x000000ff0a00720c */ /* 0x000fda0003f25270 */
[----:B------:R-:W-:Y:S05]  /*13d20*/  @P1 BRA `(.L_x_303) ;  /* 0x00000000001c1947 */ /* 0x000fea0003800000 */
[----:B------:R-:W1:Y:S01]  /*13d30*/  S2R R10, SR_TID.X ;  /* 0x00000000000a7919 */ /* 0x000e620000002100 */
[----:B--2---:R-:W-:-:S04]  /*13d40*/  IMAD.MOV.U32 R3, RZ, RZ, 0xa800 ;  /* 0x0000a800ff037424 */ /* 0x004fc800078e00ff */
[----:B------:R3:W-:Y:S01]  /*13d50*/  SYNCS.ARRIVE.TRANS64 RZ, [R2+URZ+0x36830], R3 ;  /* 0x0368300302ff79a7 */ /* 0x0007e2000800003f */
[----:B-1----:R-:W-:-:S04]  /*13d60*/  LOP3.LUT R10, R10, 0x1f, RZ, 0xc0, !PT ;  /* 0x0000001f0a0a7812 */ /* 0x002fc800078ec0ff */
[----:B------:R-:W-:-:S13]  /*13d70*/  ISETP.NE.AND P0, PT, R10, RZ, PT ;  /* 0x000000ff0a00720c */ /* 0x000fda0003f05270 */
[----:B---3--:R-:W-:Y:S05]  /*13d80*/  @!P0 BRA `(.L_x_303) ;  /* 0x0000000000048947 */ /* 0x008fea0003800000 */
[----:B------:R-:W-:Y:S01]  /*13d90*/  BPT.TRAP 0x1 ;  /* 0x000000040000795c */ /* 0x000fe20000300000 */
.L_x_303:
[----:B------:R-:W-:Y:S05]  /*13da0*/  BSYNC B2 ;  /* 0x0000000000027941 */ /* 0x000fea0003800000 */
.L_x_302:
[----:B--2---:R-:W2:Y:S01]  /*13db0*/  LDL R2, [R1+0x18] ;  /* 0x0000180001027983 */ /* 0x004ea20000100800 */
[----:B0-----:R-:W-:Y:S01]  /*13dc0*/  IMAD.MOV.U32 R12, RZ, RZ, RZ ;  /* 0x000000ffff0c7224 */ /* 0x001fe200078e00ff */
[----:B------:R-:W-:Y:S01]  /*13dd0*/  UIADD3 UR4, UP0, UR36, 0x370, URZ ;  /* 0x0000037024047890 */ /* 0x000fe2000ff1e03f */
[C---:B------:R-:W-:Y:S01]  /*13de0*/  IMAD R3, R19.reuse, 0x8, R6 ;  /* 0x0000000813037824 */ /* 0x040fe200078e0206 */
[----:B------:R-:W-:Y:S01]  /*13df0*/  PLOP3.LUT P0, PT, PT, PT, PT, 0x80, 0x0 ;  /* 0x000000000000781c */ /* 0x000fe20003f0f070 */
[----:B------:R-:W-:Y:S01]  /*13e00*/  IMAD R10, R19, 0xa800, R18 ;  /* 0x0000a800130a7824 */ /* 0x000fe200078e0212 */
[----:B------:R-:W-:Y:S01]  /*13e10*/  R2UR UR10, R12 ;  /* 0x000000000c0a72ca */ /* 0x000fe200000e0000 */
[----:B------:R-:W-:Y:S01]  /*13e20*/  VIADD R3, R3, 0x30 ;  /* 0x0000003003037836 */ /* 0x000fe20000000000 */
[----:B------:R-:W-:Y:S01]  /*13e30*/  UIADD3.X UR5, URZ, UR37, URZ, UP0, !UPT ;  /* 0x000000253f057290 */ /* 0x000fe200087fe43f */
[----:B------:R-:W-:Y:S01]  /*13e40*/  VIADD R11, R10, 0x21400 ;  /* 0x000214000a0b7836 */ /* 0x000fe20000000000 */
[----:B------:R-:W-:Y:S01]  /*13e50*/  UMOV UR6, 0x0 ;  /* 0x0000000000067882 */ /* 0x000fe20000000000 */
[----:B------:R-:W-:Y:S01]  /*13e60*/  UMOV UR7, 0x14f00000 ;  /* 0x14f0000000077882 */ /* 0x000fe20000000000 */
[----:B--2---:R-:W-:-:S09]  /*13e70*/  IMAD R2, R8, 0x70, R2 ;  /* 0x0000007008027824 */ /* 0x004fd200078e0202 */
.L_x_304:
        /* <DEDUP_REMOVED lines=16> */
.L_x_305:
        /* <DEDUP_REMOVED lines=16> */
.L_x_306:
        /* <DEDUP_REMOVED lines=10> */
[----:B------:R-:W-:Y:S01]  /*14120*/  SHF.L.U32 R5, R5, 0x1f, RZ ;  /* 0x0000001f05057819 */ /* 0x000fe200000006ff */
[----:B------:R-:W-:Y:S01]  /*14130*/  IMAD R2, R4, 0x8, R6 ;  /* 0x0000000804027824 */ /* 0x000fe200078e0206 */
[----:B------:R-:W-:Y:S03]  /*14140*/  BSSY B2, `(.L_x_307) ;  /* 0x0000003000027945 */ /* 0x000fe60003800000 */
[----:B------:R-:W0:Y:S02]  /*14150*/  SYNCS.PHASECHK.TRANS64.TRYWAIT P0, [R2+URZ+0x60], R5 ;  /* 0x00006005020075a7 */ /* 0x000e24000800017f */
[----:B0-----:R-:W-:Y:S05]  /*14160*/  @!P0 BRA `(.L_x_308) ;  /* 0x0000002c00788947 */ /* 0x001fea0003800000 */
.L_x_381:
[----:B------:R-:W-:Y:S05]  /*14170*/  BSYNC B2 ;  /* 0x0000000000027941 */ /* 0x000fea0003800000 */
.L_x_307:
[----:B------:R-:W-:Y:S01]  /*14180*/  BSSY B2, `(.L_x_309) ;  /* 0x000000b000027945 */ /* 0x000fe20003800000 */
[----:B------:R-:W-:Y:S02]  /*14190*/  IMAD.MOV.U32 R10, RZ, RZ, 0x0 ;  /* 0x00000000ff0a7424 */ /* 0x000fe400078e00ff */
[----:B------:R-:W-:Y:S01]  /*141a0*/  IMAD.MOV.U32 R11, RZ, RZ, 0x14f00000 ;  /* 0x14f00000ff0b7424 */ /* 0x000fe200078e00ff */
[----:B------:R-:W-:Y:S06]  /*141b0*/  @P1 BRA `(.L_x_310) ;  /* 0x00000000001c1947 */ /* 0x000fec0003800000 */
[----:B------:R-:W1:Y:S02]  /*141c0*/  S2R R3, SR_TID.X ;  /* 0x0000000000037919 */ /* 0x000e640000002100 */
[----:B-1----:R-:W-:Y:S01]  /*141d0*/  LOP3.LUT R15, R3, 0x1f, RZ, 0xc0, !PT ;  /* 0x0000001f030f7812 */ /* 0x002fe200078ec0ff */
[----:B------:R-:W-:-:S03]  /*141e0*/  IMAD.MOV.U32 R3, RZ, RZ, 0xa800 ;  /* 0x0000a800ff037424 */ /* 0x000fc600078e00ff */
[----:B------:R-:W-:Y:S01]  /*141f0*/  ISETP.NE.AND P0, PT, R15, RZ, PT ;  /* 0x000000ff0f00720c */ /* 0x000fe20003f05270 */
[----:B------:R1:W-:-:S12]  /*14200*/  SYNCS.ARRIVE.TRANS64 RZ, [R2+URZ+0x50], R3 ;  /* 0x0000500302ff79a7 */ /* 0x0003d8000800003f */
[----:B-1----:R-:W-:Y:S05]  /*14210*/  @!P0 BRA `(.L_x_310) ;  /* 0x0000000000048947 */ /* 0x002fea0003800000 */
[----:B------:R-:W-:Y:S01]  /*14220*/  BPT.TRAP 0x1 ;  /* 0x000000040000795c */ /* 0x000fe20000300000 */
.L_x_310:
[----:B------:R-:W-:Y:S05]  /*14230*/  BSYNC B2 ;  /* 0x0000000000027941 */ /* 0x000fea0003800000 */
.L_x_309:
[----:B0-----:R-:W2:Y:S04]  /*14240*/  LDL R5, [R1+0x18] ;  /* 0x0000180001057983 */ /* 0x001ea80000100800 */
[----:B------:R-:W2:Y:S01]  /*14250*/  LDL.LU R3, [R1+0x8] ;  /* 0x0000080001037983 */ /* 0x000ea20000300800 */
        /* <DEDUP_REMOVED lines=10> */
.L_x_311:
        /* <DEDUP_REMOVED lines=15> */
.L_x_312:
        /* <DEDUP_REMOVED lines=15> */
.L_x_313:
        /* <DEDUP_REMOVED lines=12> */
.L_x_298:
[----:B------:R-:W-:Y:S05]  /*145a0*/  BSYNC B1 ;  /* 0x0000000000017941 */ /* 0x000fea0003800000 */
.L_x_297:
[----:B------:R-:W2:Y:S01]  /*145b0*/  LDL R2, [R1+0x28] ;  /* 0x0000280001027983 */ /* 0x000ea20000100800 */
[----:B------:R-:W-:Y:S01]  /*145c0*/  VIADD R0, R0, 0xfffffffe ;  /* 0xfffffffe00007836 */ /* 0x000fe20000000000 */
[----:B--2---:R-:W-:-:S13]  /*145d0*/  ISETP.GT.AND P0, PT, R7, R2, PT ;  /* 0x000000020700720c */ /* 0x004fda0003f04270 */
[----:B------:R-:W-:Y:S05]  /*145e0*/  @P0 BRA `(.L_x_314) ;  /* 0xffffffe800380947 */ /* 0x000fea000383ffff */
.L_x_260:
[----:B------:R-:W-:Y:S05]  /*145f0*/  BSYNC B0 ;  /* 0x0000000000007941 */ /* 0x000fea0003800000 */
.L_x_259:
[----:B------:R-:W2:Y:S01]  /*14600*/  S2R R2, SR_TID.X ;  /* 0x0000000000027919 */ /* 0x000ea20000002100 */
[----:B------:R-:W-:Y:S01]  /*14610*/  BSSY B0, `(.L_x_315) ;  /* 0x0000012000007945 */ /* 0x000fe20003800000 */
[----:B--2---:R-:W-:-:S04]  /*14620*/  LOP3.LUT R3, R2, 0x7f, RZ, 0xc0, !PT ;  /* 0x0000007f02037812 */ /* 0x004fc800078ec0ff */
[----:B------:R-:W-:-:S13]  /*14630*/  ISETP.NE.AND P0, PT, R3, RZ, PT ;  /* 0x000000ff0300720c */ /* 0x000fda0003f05270 */
[----:B------:R-:W-:Y:S05]  /*14640*/  @P0 BRA `(.L_x_316) ;  /* 0x0000000000380947 */ /* 0x000fea0003800000 */
[----:B------:R-:W2:Y:S01]  /*14650*/  S2R R2, SR_LANEID ;  /* 0x0000000000027919 */ /* 0x000ea20000000000 */
[----:B------:R-:W-:Y:S01]  /*14660*/  VOTEU.ANY UR4, UPT, PT ;  /* 0x0000000000047886 */ /* 0x000fe200038e0100 */
[----:B-1----:R-:W1:Y:S01]  /*14670*/  LDC.64 R4, c[0x0][0xc60] ;  /* 0x00031800ff047b82 */ /* 0x002e620000000a00 */
[----:B------:R-:W2:Y:S01]  /*14680*/  FLO.U32 R0, UR4 ;  /* 0x0000000400007d00 */ /* 0x000ea200080e0000 */
[----:B------:R-:W-:Y:S01]  /*14690*/  ULDC.64 UR6, c[0x0][0x208] ;  /* 0x0000820000067ab9 */ /* 0x000fe20000000a00 */
[----:B--2---:R-:W-:-:S06]  /*146a0*/  ISETP.EQ.U32.AND P0, PT, R0, R2, PT ;  /* 0x000000020000720c */ /* 0x004fcc0003f02070 */
[----:B------:R-:W1:Y:S07]  /*146b0*/  POPC R2, UR4 ;  /* 0x0000000400027d09 */ /* 0x000e6e0008000000 */
[----:B-1----:R-:W2:Y:S04]  /*146c0*/  @P0 ATOMG.E.ADD.STRONG.GPU PT, R2, desc[UR6][R4.64], R2 ;  /* 0x00000002040209a8 */ /* 0x002ea800081ee1c6 */
[----:B--2---:R1:W2:Y:S02]  /*146d0*/  SHFL.IDX PT, R2, R2, R0, 0x1f ;  /* 0x00001f0002027589 */ /* 0x0042a400000e0000 */
[----:B-1----:R-:W1:Y:S02]  /*146e0*/  S2R R0, SR_LTMASK ;  /* 0x0000000000007919 */ /* 0x002e640000003900 */
[----:B-1----:R-:W-:-:S06]  /*146f0*/  LOP3.LUT R0, R0, UR4, RZ, 0xc0, !PT ;  /* 0x0000000400007c12 */ /* 0x002fcc000f8ec0ff */
[----:B------:R-:W2:Y:S02]  /*14700*/  POPC R0, R0 ;  /* 0x0000000000007309 */ /* 0x000ea40000000000 */
[----:B--2---:R-:W-:-:S05]  /*14710*/  IADD3 R0, R2, UR38, R0 ;  /* 0x0000002602007c10 */ /* 0x004fca000fffe000 */
[----:B------:R2:W-:Y:S02]  /*14720*/  STL [R1], R0 ;  /* 0x0000000001007387 */ /* 0x0005e40000100800 */
.L_x_316:
[----:B------:R-:W-:Y:S05]  /*14730*/  BSYNC B0 ;  /* 0x0000000000007941 */ /* 0x000fea0003800000 */
.L_x_315:
[----:B--2---:R-:W2:Y:S01]  /*14740*/  LDL R0, [R1+0x1c] ;  /* 0x00001c0001007983 */ /* 0x004ea20000100800 */
[----:B------:R-:W-:Y:S01]  /*14750*/  BSSY B0, `(.L_x_317) ;  /* 0x0000049000007945 */ /* 0x000fe20003800000 */
[----:B--2---:R-:W-:-:S13]  /*14760*/  LOP3.LUT P0, RZ, R0, 0x1, RZ, 0xc0, !PT ;  /* 0x0000000100ff7812 */ /* 0x004fda000780c0ff */
[----:B------:R-:W-:Y:S05]  /*14770*/  @!P0 BRA `(.L_x_318) ;  /* 0x0000000400188947 */ /* 0x000fea0003800000 */
[----:B------:R-:W2:Y:S01]  /*14780*/  LDL R2, [R1+0x14] ;  /* 0x0000140001027983 */ /* 0x000ea20000100800 */
[----:B------:R-:W-:Y:S01]  /*14790*/  IMAD R0, R19, 0x8, R18 ;  /* 0x0000000813007824 */ /* 0x000fe200078e0212 */
[----:B------:R-:W-:Y:S01]  /*147a0*/  BSSY B1, `(.L_x_319) ;  /* 0x0000005000017945 */ /* 0x000fe20003800000 */
[----:B------:R-:W-:Y:S02]  /*147b0*/  ISETP.NE.AND P1, PT, R3, RZ, PT ;  /* 0x000000ff0300720c */ /* 0x000fe40003f25270 */
[----:B--2---:R-:W-:-:S04]  /*147c0*/  SHF.L.U32 R2, R2, 0x1f, RZ ;  /* 0x0000001f02027819 */ /* 0x004fc800000006ff */
[----:B------:R-:W2:Y:S02]  /*147d0*/  SYNCS.PHASECHK.TRANS64.TRYWAIT P0, [R0+URZ+0x36860], R2 ;  /* 0x03686002000075a7 */ /* 0x000ea4000800017f */
[----:B--2---:R-:W-:Y:S05]  /*147e0*/  @!P0 BRA `(.L_x_320) ;  /* 0x0000002400ec8947 */ /* 0x004fea0003800000 */
.L_x_382:
[----:B------:R-:W-:Y:S05]  /*147f0*/  BSYNC B1 ;  /* 0x0000000000017941 */ /* 0x000fea0003800000 */
.L_x_319:
[----:B------:R-:W-:Y:S04]  /*14800*/  BSSY B1, `(.L_x_321) ;  /* 0x0000009000017945 */ /* 0x000fe80003800000 */
[----:B------:R-:W-:Y:S05]  /*14810*/  @P1 BRA `(.L_x_322) ;  /* 0x00000000001c1947 */ /* 0x000fea0003800000 */
[----:B------:R-:W3:Y:S01]  /*14820*/  S2R R3, SR_TID.X ;  /* 0x0000000000037919 */ /* 0x000ee20000002100 */
[----:B--2---:R-:W-:-:S04]  /*14830*/  IMAD.MOV.U32 R2, RZ, RZ, 0xa800 ;  /* 0x0000a800ff027424 */ /* 0x004fc800078e00ff */
[----:B------:R4:W-:Y:S01]  /*14840*/  SYNCS.ARRIVE.TRANS64 RZ, [R0+URZ+0x36850], R2 ;  /* 0x0368500200ff79a7 */ /* 0x0009e2000800003f */
[----:B---3--:R-:W-:-:S04]  /*14850*/  LOP3.LUT R3, R3, 0x1f, RZ, 0xc0, !PT ;  /* 0x0000001f03037812 */ /* 0x008fc800078ec0ff */
[----:B------:R-:W-:-:S13]  /*14860*/  ISETP.NE.AND P0, PT, R3, RZ, PT ;  /* 0x000000ff0300720c */ /* 0x000fda0003f05270 */
[----:B----4-:R-:W-:Y:S05]  /*14870*/  @!P0 BRA `(.L_x_322) ;  /* 0x0000000000048947 */ /* 0x010fea0003800000 */
[----:B------:R-:W-:Y:S01]  /*14880*/  BPT.TRAP 0x1 ;  /* 0x000000040000795c */ /* 0x000fe20000300000 */
.L_x_322:
[----:B------:R-:W-:Y:S05]  /*14890*/  BSYNC B1 ;  /* 0x0000000000017941 */ /* 0x000fea0003800000 */
.L_x_321:
[----:B------:R-:W3:Y:S04]  /*148a0*/  LDL.LU R3, [R1+0x18] ;  /* 0x0000180001037983 */ /* 0x000ee80000300800 */
[----:B--2---:R-:W3:Y:S01]  /*148b0*/  LDL.LU R2, [R1+0x8] ;  /* 0x0000080001027983 */ /* 0x004ee20000300800 */
[----:B------:R-:W-:Y:S01]  /*148c0*/  UIADD3 UR4, UP0, UR36, 0x470, URZ ;  /* 0x0000047024047890 */ /* 0x000fe2000ff1e03f */
[----:B------:R-:W-:Y:S01]  /*148d0*/  PLOP3.LUT P0, PT, PT, PT, PT, 0x80, 0x0 ;  /* 0x000000000000781c */ /* 0x000fe20003f0f070 */
[----:B------:R-:W-:Y:S01]  /*148e0*/  VIADD R0, R0, 0x36850 ;  /* 0x0003685000007836 */ /* 0x000fe20000000000 */
[----:B------:R-:W-:Y:S01]  /*148f0*/  UMOV UR6, 0x0 ;  /* 0x0000000000067882 */ /* 0x000fe20000000000 */
[----:B------:R-:W-:Y:S01]  /*14900*/  UIADD3.X UR5, URZ, UR37, URZ, UP0, !UPT ;  /* 0x000000253f057290 */ /* 0x000fe200087fe43f */
[----:B------:R-:W-:Y:S01]  /*14910*/  UMOV UR7, 0x14f00000 ;  /* 0x14f0000000077882 */ /* 0x000fe20000000000 */
[----:B------:R-:W-:Y:S01]  /*14920*/  UMOV UR10, URZ ;  /* 0x0000003f000a7c82 */ /* 0x000fe20008000000 */
[----:B---3--:R-:W-:-:S02]  /*14930*/  IMAD R3, R2, 0x70, R3 ;  /* 0x0000007002037824 */ /* 0x008fc400078e0203 */
[----:B------:R-:W-:-:S04]  /*14940*/  IMAD R2, R19, 0xa800, R18 ;  /* 0x0000a80013027824 */ /* 0x000fc800078e0212 */
[----:B------:R-:W-:-:S07]  /*14950*/  VIADD R4, R2, 0x400 ;  /* 0x0000040002047836 */ /* 0x000fce0000000000 */
.L_x_323:
        /* <DEDUP_REMOVED lines=9> */
[----:B--2---:R-:W-:Y:S05]  /*149f0*/  @P0 BRA.U.ANY `(.L_x_323) ;  /* 0xfffffffd00d80947 */ /* 0x004fea000393ffff */
[----:B------:R-:W-:Y:S01]  /*14a00*/  PLOP3.LUT P0, PT, PT, PT, PT, 0x80, 0x0 ;  /* 0x000000000000781c */ /* 0x000fe20003f0f070 */
[----:B------:R-:W-:Y:S01]  /*14a10*/  VIADD R4, R2, 0x3c00 ;  /* 0x00003c0002047836 */ /* 0x000fe20000000000 */
[----:B------:R-:W-:Y:S01]  /*14a20*/  UMOV UR6, 0x0 ;  /* 0x0000000000067882 */ /* 0x000fe20000000000 */
[----:B------:R-:W-:Y:S01]  /*14a30*/  UMOV UR7, 0x14f00000 ;  /* 0x14f0000000077882 */ /* 0x000fe20000000000 */
[----:B------:R-:W-:-:S09]  /*14a40*/  UMOV UR10, 0x40 ;  /* 0x00000040000a7882 */ /* 0x000fd20000000000 */
.L_x_324:
        /* <DEDUP_REMOVED lines=15> */
.L_x_325:
        /* <DEDUP_REMOVED lines=10> */
.L_x_318:
[----:B------:R-:W-:Y:S05]  /*14be0*/  BSYNC B0 ;  /* 0x0000000000007941 */ /* 0x000fea0003800000 */
.L_x_317:
[----:B------:R-:W2:Y:S01]  /*14bf0*/  LDL.LU R4, [R1+0x14] ;  /* 0x0000140001047983 */ /* 0x000ea20000300800 */
[----:B------:R-:W-:-:S05]  /*14c00*/  VIADD R19, R19, 0x1 ;  /* 0x0000000113137836 */ /* 0x000fca0000000000 */
[----:B------:R-:W-:-:S04]  /*14c10*/  ISETP.NE.AND P0, PT, R19, 0x2, PT ;  /* 0x000000021300780c */ /* 0x000fc80003f05270 */
[----:B------:R-:W-:Y:S02]  /*14c20*/  SEL R0, RZ, 0x1, P0 ;  /* 0x00000001ff007807 */ /* 0x000fe40000000000 */
[----:B------:R-:W-:Y:S02]  /*14c30*/  SEL R19, R19, RZ, P0 ;  /* 0x000000ff13137207 */ /* 0x000fe40000000000 */
[----:B--2---:R-:W-:-:S05]  /*14c40*/  LOP3.LUT R4, R4, R0, RZ, 0x3c, !PT ;  /* 0x0000000004047212 */ /* 0x004fca00078e3cff */
[----:B------:R2:W-:Y:S02]  /*14c50*/  STL [R1+0x14], R4 ;  /* 0x0000140401007387 */ /* 0x0005e40000100800 */
.L_x_239:
[----:B------:R-:W-:Y:S05]  /*14c60*/  BSYNC B7 ;  /* 0x0000000000077941 */ /* 0x000fea0003800000 */
.L_x_237:
[----:B---3--:R-:W3:Y:S02]  /*14c70*/  LDL R0, [R1+0x1c] ;  /* 0x00001c0001007983 */ /* 0x008ee40000100800 */
[----:B---3--:R-:W-:-:S13]  /*14c80*/  LOP3.LUT P0, RZ, R0, 0x2, RZ, 0xc0, !PT ;  /* 0x0000000200ff7812 */ /* 0x008fda000780c0ff */
[----:B------:R-:W-:Y:S05]  /*14c90*/  @!P0 BRA `(.L_x_326) ;  /* 0x00000000002c8947 */ /* 0x000fea0003800000 */
[----:B------:R-:W-:Y:S05]  /*14ca0*/  WARPSYNC.ALL ;  /* 0x0000000000007948 */ /* 0x000fea0003800000 */
[----:B------:R-:W3:Y:S08]  /*14cb0*/  S2UR UR5, SR_CgaCtaId ;  /* 0x00000000000579c3 */ /* 0x000ef00000008800 */
[----:B------:R-:W-:Y:S06]  /*14cc0*/  BAR.SYNC.DEFER_BLOCKING 0x5, 0x180 ;  /* 0x0146000000007b1d */ /* 0x000fec0000010000 */
[----:B------:R-:W-:-:S02]  /*14cd0*/  UMOV UR4, 0x400 ;  /* 0x0000040000047882 */ /* 0x000fc40000000000 */
[----:B---3--:R-:W-:-:S06]  /*14ce0*/  ULEA UR4, UR5, UR4, 0x18 ;  /* 0x0000000405047291 */ /* 0x008fcc000f8ec03f */
[----:B------:R-:W-:-:S05]  /*14cf0*/  IMAD.U32 R18, RZ, RZ, UR4 ;  /* 0x00000004ff127e24 */ /* 0x000fca000f8e00ff */
[----:B012---:R-:W0:Y:S04]  /*14d00*/  LDS.128 R4, [R18+0x368d0] ;  /* 0x0368d00012047984 */ /* 0x007e280000000c00 */
[----:B0-----:R1:W-:Y:S04]  /*14d10*/  STL.64 [R1], R4 ;  /* 0x0000000401007387 */ /* 0x0013e80000100a00 */
[----:B------:R1:W-:Y:S01]  /*14d20*/  STL.64 [R1+0x8], R6 ;  /* 0x0000080601007387 */ /* 0x0003e20000100a00 */
[----:B------:R-:W-:Y:S06]  /*14d30*/  BAR.ARV 0x4, 0x180 ;  /* 0x0106000000007b1d */ /* 0x000fec0000002000 */
[----:B------:R-:W-:Y:S05]  /*14d40*/  BRA `(.L_x_327) ;  /* 0x0000000c00247947 */ /* 0x000fea0003800000 */
.L_x_326:
[----:B------:R-:W3:Y:S01]  /*14d50*/  S2R R0, SR_TID.X ;  /* 0x0000000000007919 */ /* 0x000ee20000002100 */
[----:B------:R-:W-:Y:S01]  /*14d60*/  UMOV UR4, 0xffffffff ;  /* 0xffffffff00047882 */ /* 0x000fe20000000000 */
[----:B---3--:R-:W-:-:S04]  /*14d70*/  LOP3.LUT R16, R0, 0x1f, RZ, 0xc0, !PT ;  /* 0x0000001f00107812 */ /* 0x008fc800078ec0ff */
[----:B------:R-:W-:Y:S01]  /*14d80*/  ISETP.NE.AND P0, PT, R16, 0x1f, PT ;  /* 0x0000001f1000780c */ /* 0x000fe20003f05270 */
[----:B------:R-:W-:-:S12]  /*14d90*/  BRA.DIV UR4, `(.L_x_328) ;  /* 0x0000002204947947 */ /* 0x000fd8000b800000 */
[----:B------:R-:W3:Y:S01]  /*14da0*/  LDL.LU R3, [R1] ;  /* 0x0000000001037983 */ /* 0x000ee20000300800 */
[----:B------:R-:W-:-:S03]  /*14db0*/  ULDC UR4, c[0x0][0xc3c] ;  /* 0x00030f0000047ab9 */ /* 0x000fc60000000800 */
[----:B0-2---:R-:W2:Y:S01]  /*14dc0*/  LDL R4, [R1+0xc] ;  /* 0x00000c0001047983 */ /* 0x005ea20000100800 */
[----:B------:R-:W-:Y:S01]  /*14dd0*/  ULDC.64 UR6, c[0x0][0x208] ;  /* 0x0000820000067ab9 */ /* 0x000fe20000000a00 */
[----:B---3--:R-:W-:Y:S02]  /*14de0*/  IMAD.MOV.U32 R10, RZ, RZ, R3 ;  /* 0x000000ffff0a7224 */ /* 0x008fe400078e0003 */
[----:B--2---:R-:W-:-:S05]  /*14df0*/  IMAD.IADD R0, R4, 0x1, R16 ;  /* 0x0000000104007824 */ /* 0x004fca00078e0210 */
[----:B------:R-:W-:-:S13]  /*14e00*/  ISETP.GE.OR P1, PT, R0, UR4, !P0 ;  /* 0x0000000400007c0c */ /* 0x000fda000c726670 */
[----:B------:R-:W0:Y:S08]  /*14e10*/  @!P1 LDC.64 R2, c[0x0][0xc80] ;  /* 0x00032000ff029b82 */ /* 0x000e300000000a00 */
[----:B-1----:R-:W1:Y:S01]  /*14e20*/  @!P1 LDC.64 R4, c[0x0][0xc78] ;  /* 0x00031e00ff049b82 */ /* 0x002e620000000a00 */
[----:B0-----:R-:W-:-:S05]  /*14e30*/  @!P1 IMAD.WIDE R2, R0, 0x4, R2 ;  /* 0x0000000400029825 */ /* 0x001fca00078e0202 */
[----:B------:R1:W2:Y:S02]  /*14e40*/  @!P1 LDG.E R6, desc[UR6][R2.64] ;  /* 0x0000000602069981 */ /* 0x0002a4000c1e1900 */
[----:B-1----:R-:W-:-:S06]  /*14e50*/  @!P1 IMAD.WIDE R2, R0, 0x4, R4 ;  /* 0x0000000400029825 */ /* 0x002fcc00078e0204 */
[----:B------:R-:W3:Y:S01]  /*14e60*/  @!P1 LDG.E R2, desc[UR6][R2.64] ;  /* 0x0000000602029981 */ /* 0x000ee2000c1e1900 */
[----:B------:R-:W-:Y:S01]  /*14e70*/  IMAD.MOV.U32 R5, RZ, RZ, RZ ;  /* 0x000000ffff057224 */ /* 0x000fe200078e00ff */
[C---:B------:R-:W-:Y:S02]  /*14e80*/  ISETP.GE.U32.AND P2, PT, R16.reuse, 0x2, PT ;  /* 0x000000021000780c */ /* 0x040fe40003f46070 */
[C---:B------:R-:W-:Y:S01]  /*14e90*/  ISETP.GE.U32.AND P3, PT, R16.reuse, 0x4, PT ;  /* 0x000000041000780c */ /* 0x040fe20003f66070 */
[----:B------:R-:W-:Y:S01]  /*14ea0*/  SHFL.IDX PT, R0, R10, RZ, 0x1f ;  /* 0x00001fff0a007589 */ /* 0x000fe200000e0000 */
[C---:B------:R-:W-:Y:S02]  /*14eb0*/  ISETP.GE.U32.AND P4, PT, R16.reuse, 0x8, PT ;  /* 0x000000081000780c */ /* 0x040fe40003f86070 */
[----:B------:R-:W-:Y:S01]  /*14ec0*/  ISETP.GE.U32.AND P5, PT, R16, 0x10, PT ;  /* 0x000000101000780c */ /* 0x000fe20003fa6070 */
[----:B------:R-:W-:Y:S01]  /*14ed0*/  SHFL.IDX PT, R8, R10, 0x1, 0x1f ;  /* 0x00201f000a087f89 */ /* 0x000fe200000e0000 */
[----:B--2---:R-:W-:Y:S01]  /*14ee0*/  @!P1 IMAD.MOV.U32 R5, RZ, RZ, R6 ;  /* 0x000000ffff059224 */ /* 0x004fe200078e0006 */
[----:B------:R-:W-:-:S02]  /*14ef0*/  CS2R R6, SRZ ;  /* 0x0000000000067805 */ /* 0x000fc4000001ff00 */
[----:B---3--:R-:W-:Y:S01]  /*14f00*/  @!P1 IMAD.MOV.U32 R7, RZ, RZ, R2 ;  /* 0x000000ffff079224 */ /* 0x008fe200078e0002 */
[----:B------:R-:W-:-:S03]  /*14f10*/  ISETP.NE.AND P1, PT, R16, RZ, PT ;  /* 0x000000ff1000720c */ /* 0x000fc60003f25270 */
[----:B------:R-:W-:-:S05]  /*14f20*/  IMAD R2, R7, R5, RZ ;  /* 0x0000000507027224 */ /* 0x000fca00078e02ff */
        /* <DEDUP_REMOVED lines=15> */
[----:B------:R0:W1:Y:S02]  /*15020*/  SHFL.IDX PT, R9, R2, 0x1f, 0x1f ;  /* 0x03e01f0002097f89 */ /* 0x00006400000e0000 */
.L_x_392:
[----:B------:R-:W-:Y:S02]  /*15030*/  ULDC UR4, c[0x0][0xc38] ;  /* 0x00030e0000047ab9 */ /* 0x000fe40000000800 */
[----:B------:R-:W-:-:S04]  /*15040*/  IMAD.U32 R3, RZ, RZ, UR4 ;  /* 0x00000004ff037e24 */ /* 0x000fc8000f8e00ff */
[----:B-1----:R-:W-:-:S04]  /*15050*/  IMAD R9, R9, R3, RZ ;  /* 0x0000000309097224 */ /* 0x002fc800078e02ff */
[----:B------:R-:W-:-:S05]  /*15060*/  IMAD.IADD R4, R8, 0x1, R9 ;  /* 0x0000000108047824 */ /* 0x000fca00078e0209 */
[----:B------:R-:W-:-:S13]  /*15070*/  ISETP.GT.AND P6, PT, R4, R0, PT ;  /* 0x000000000400720c */ /* 0x000fda0003fc4270 */
[----:B------:R-:W-:Y:S05]  /*15080*/  @P6 BRA `(.L_x_329) ;  /* 0x0000000000b06947 */ /* 0x000fea0003800000 */
.L_x_332:
[----:B------:R-:W2:Y:S01]  /*15090*/  LDL.LU R3, [R1+0xc] ;  /* 0x00000c0001037983 */ /* 0x000ea20000300800 */
[----:B0-----:R-:W0:Y:S01]  /*150a0*/  LDC R2, c[0x0][0xc3c] ;  /* 0x00030f00ff027b82 */ /* 0x001e220000000800 */
[----:B--2---:R-:W-:-:S05]  /*150b0*/  VIADD R3, R3, 0x1f ;  /* 0x0000001f03037836 */ /* 0x004fca0000000000 */
[----:B0-----:R-:W-:-:S13]  /*150c0*/  ISETP.GE.AND P6, PT, R3, R2, PT ;  /* 0x000000020300720c */ /* 0x001fda0003fc6270 */
[----:B------:R-:W-:Y:S05]  /*150d0*/  @P6 BRA `(.L_x_330) ;  /* 0x0000000400d86947 */ /* 0x000fea0003800000 */
[----:B------:R-:W0:Y:S01]  /*150e0*/  S2R R5, SR_TID.X ;  /* 0x0000000000057919 */ /* 0x000e220000002100 */
[----:B------:R-:W-:Y:S01]  /*150f0*/  ULDC.64 UR4, c[0x0][0x208] ;  /* 0x0000820000047ab9 */ /* 0x000fe20000000a00 */
[----:B------:R1:W-:Y:S01]  /*15100*/  STL [R1+0xc], R3 ;  /* 0x00000c0301007387 */ /* 0x0003e20000100800 */
[----:B0-----:R-:W-:-:S05]  /*15110*/  LOP3.LUT R5, R5, 0x1f, RZ, 0xc0, !PT ;  /* 0x0000001f05057812 */ /* 0x001fca00078ec0ff */
[----:B------:R-:W-:Y:S02]  /*15120*/  IMAD.IADD R7, R3, 0x1, R5 ;  /* 0x0000000103077824 */ /* 0x000fe400078e0205 */
[----:B------:R-:W-:-:S03]  /*15130*/  IMAD.MOV.U32 R5, RZ, RZ, RZ ;  /* 0x000000ffff057224 */ /* 0x000fc600078e00ff */
[----:B------:R-:W-:-:S13]  /*15140*/  ISETP.GE.OR P6, PT, R7, R2, !P0 ;  /* 0x000000020700720c */ /* 0x000fda00047c6670 */
[----:B-1----:R-:W0:Y:S02]  /*15150*/  @!P6 LDC.64 R2, c[0x0][0xc80] ;  /* 0x00032000ff02eb82 */ /* 0x002e240000000a00 */
[----:B0-----:R-:W-:-:S05]  /*15160*/  @!P6 IMAD.WIDE R2, R7, 0x4, R2 ;  /* 0x000000040702e825 */ /* 0x001fca00078e0202 */
[----:B------:R0:W2:Y:S02]  /*15170*/  @!P6 LDG.E R5, desc[UR4][R2.64] ;  /* 0x000000040205e981 */ /* 0x0000a4000c1e1900 */
[----:B0-----:R-:W0:Y:S02]  /*15180*/  @!P6 LDC.64 R2, c[0x0][0xc78] ;  /* 0x00031e00ff02eb82 */ /* 0x001e240000000a00 */
[----:B0-----:R-:W-:-:S04]  /*15190*/  @!P6 IMAD.WIDE R2, R7, 0x4, R2 ;  /* 0x000000040702e825 */ /* 0x001fc800078e0202 */
[----:B------:R-:W-:-:S06]  /*151a0*/  IMAD.MOV.U32 R7, RZ, RZ, RZ ;  /* 0x000000ffff077224 */ /* 0x000fcc00078e00ff */
[----:B------:R-:W2:Y:S01]  /*151b0*/  @!P6 LDG.E R7, desc[UR4][R2.64] ;  /* 0x000000040207e981 */ /* 0x000ea2000c1e1900 */
[----:B------:R-:W-:Y:S01]  /*151c0*/  UMOV UR4, 0xffffffff ;  /* 0xffffffff00047882 */ /* 0x000fe20000000000 */
[----:B--2---:R-:W-:Y:S02]  /*151d0*/  IMAD R2, R7, R5, RZ ;  /* 0x0000000507027224 */ /* 0x004fe400078e02ff */
[----:B------:R-:W-:Y:S05]  /*151e0*/  BRA.DIV UR4, `(.L_x_331) ;  /* 0x0000002204e07947 */ /* 0x000fea000b800000 */
        /* <DEDUP_REMOVED lines=16> */
.L_x_400:
[----:B------:R-:W-:Y:S02]  /*152f0*/  ULDC UR4, c[0x0][0xc38] ;  /* 0x00030e0000047ab9 */ /* 0x000fe40000000800 */
[----:B------:R-:W-:-:S04]  /*15300*/  IMAD.U32 R3, RZ, RZ, UR4 ;  /* 0x00000004ff037e24 */ /* 0x000fc8000f8e00ff */
[----:B-1----:R-:W-:-:S04]  /*15310*/  IMAD R9, R9, R3, RZ ;  /* 0x0000000309097224 */ /* 0x002fc800078e02ff */
[----:B------:R-:W-:-:S05]  /*15320*/  IMAD.IADD R4, R9, 0x1, R4 ;  /* 0x0000000109047824 */ /* 0x000fca00078e0204 */
[----:B------:R-:W-:-:S13]  /*15330*/  ISETP.GT.AND P6, PT, R4, R0, PT ;  /* 0x000000000400720c */ /* 0x000fda0003fc4270 */
[----:B------:R-:W-:Y:S05]  /*15340*/  @!P6 BRA `(.L_x_332) ;  /* 0xfffffffc0050e947 */ /* 0x000fea000383ffff */
.L_x_329:
[----:B------:R-:W-:Y:S01]  /*15350*/  IMAD.IADD R9, R4, 0x1, -R9 ;  /* 0x0000000104097824 */ /* 0x000fe200078e0a09 */
[----:B------:R-:W-:-:S03]  /*15360*/  UMOV UR4, 0xffffffff ;  /* 0xffffffff00047882 */ /* 0x000fc60000000000 */
[----:B------:R-:W-:-:S05]  /*15370*/  IMAD R4, R2, R3, R9 ;  /* 0x0000000302047224 */ /* 0x000fca00078e0209 */
[----:B------:R-:W-:Y:S01]  /*15380*/  ISETP.GT.AND P6, PT, R4, R0, PT ;  /* 0x000000000400720c */ /* 0x000fe20003fc4270 */
[----:B------:R-:W-:-:S12]  /*15390*/  BRA.DIV UR4, `(.L_x_333) ;  /* 0x00000026044c7947 */ /* 0x000fd8000b800000 */
[----:B------:R-:W-:-:S04]  /*153a0*/  VOTE.ANY R8, PT, !P6 ;  /* 0x0000000000087806 */ /* 0x000fc800070e0100 */
[----:B------:R-:W1:Y:S02]  /*153b0*/  POPC R4, R8 ;  /* 0x0000000800047309 */ /* 0x000e640000000000 */
[----:B-1----:R1:W2:Y:S04]  /*153c0*/  SHFL.IDX PT, R5, R5, R4, 0x1f ;  /* 0x00001f0405057589 */ /* 0x0022a800000e0000 */
[----:B------:R1:W3:Y:S02]  /*153d0*/  SHFL.IDX PT, R7, R7, R4, 0x1f ;  /* 0x00001f0407077589 */ /* 0x0002e400000e0000 */
.L_x_405:
[----:B------:R-:W-:-:S13]  /*153e0*/  ISETP.NE.AND P0, PT, R8, RZ, PT ;  /* 0x000000ff0800720c */ /* 0x000fda0003f05270 */
[----:B------:R-:W-:Y:S05]  /*153f0*/  @!P0 BRA `(.L_x_334) ;  /* 0x0000000000148947 */ /* 0x000fea0003800000 */
[----:B------:R-:W-:Y:S01]  /*15400*/  UMOV UR4, 0xffffffff ;  /* 0xffffffff00047882 */ /* 0x000fe20000000000 */
[----:B------:R-:W-:Y:S02]  /*15410*/  VIADD R12, R4, 0xffffffff ;  /* 0xffffffff040c7836 */ /* 0x000fe40000000000 */
[----:B------:R-:W-:Y:S05]  /*15420*/  BRA.DIV UR4, `(.L_x_335) ;  /* 0x0000002604847947 */ /* 0x000fea000b800000 */
[----:B0-----:R0:W4:Y:S02]  /*15430*/  SHFL.IDX PT, R2, R2, R12, 0x1f ;  /* 0x00001f0c02027589 */ /* 0x00112400000e0000 */
.L_x_408:
[----:B----4-:R-:W-:-:S07]  /*15440*/  IMAD.MOV.U32 R6, RZ, RZ, R2 ;  /* 0x000000ffff067224 */ /* 0x010fce00078e0002 */
.L_x_334:
[----:B------:R-:W4:Y:S01]  /*15450*/  LDL.LU R10, [R1+0xc] ;  /* 0x00000c00010a7983 */ /* 0x000f220000300800 */
[----:B------:R-:W-:Y:S01]  /*15460*/  IMAD R9, R6, R3, R9 ;  /* 0x0000000306097224 */ /* 0x000fe200078e0209 */
[----:B--2---:R-:W-:-:S03]  /*15470*/  IABS R6, R5 ;  /* 0x0000000500067213 */ /* 0x004fc60000000000 */
[----:B------:R-:W-:Y:S01]  /*15480*/  IMAD.IADD R0, R0, 0x1, -R9 ;  /* 0x0000000100007824 */ /* 0x000fe200078e0a09 */
[----:B0-----:R-:W0:Y:S01]  /*15490*/  I2F.RP R2, R6 ;  /* 0x0000000600027306 */ /* 0x001e220000209400 */
[----:B------:R2:W-:Y:S02]  /*154a0*/  STL [R1], R9 ;  /* 0x0000000901007387 */ /* 0x0005e40000100800 */
[----:B--2---:R-:W-:-:S05]  /*154b0*/  IABS R9, R5 ;  /* 0x0000000500097213 */ /* 0x004fca0000000000 */
[----:B0-----:R-:W0:Y:S01]  /*154c0*/  MUFU.RCP R2, R2 ;  /* 0x0000000200027308 */ /* 0x001e220000001000 */
[----:B------:R-:W-:Y:S02]  /*154d0*/  IMAD.MOV R9, RZ, RZ, -R9 ;  /* 0x000000ffff097224 */ /* 0x000fe400078e0a09 */
[----:B0-----:R-:W-:-:S05]  /*154e0*/  VIADD R2, R2, 0xffffffe ;  /* 0x0ffffffe02027836 */ /* 0x001fca0000000000 */
[----:B------:R-:W0:Y:S02]  /*154f0*/  F2I.FTZ.U32.TRUNC.NTZ R3, R2 ;  /* 0x0000000200037305 */ /* 0x000e24000021f000 */
[----:B0-----:R-:W-:-:S04]  /*15500*/  IMAD.MOV R2, RZ, RZ, -R3 ;  /* 0x000000ffff027224 */ /* 0x001fc800078e0a03 */
[----:B------:R-:W-:Y:S02]  /*15510*/  IMAD R8, R2, R6, RZ ;  /* 0x0000000602087224 */ /* 0x000fe400078e02ff */
[----:B------:R-:W-:-:S04]  /*15520*/  IMAD.MOV.U32 R2, RZ, RZ, RZ ;  /* 0x000000ffff027224 */ /* 0x000fc800078e00ff */
[----:B------:R-:W-:Y:S01]  /*15530*/  IMAD.HI.U32 R2, R3, R8, R2 ;  /* 0x0000000803027227 */ /* 0x000fe200078e0002 */
[----:B------:R-:W-:-:S05]  /*15540*/  IABS R3, R0 ;  /* 0x0000000000037213 */ /* 0x000fca0000000000 */
[----:B------:R-:W-:-:S04]  /*15550*/  IMAD.HI.U32 R8, R2, R3, RZ ;  /* 0x0000000302087227 */ /* 0x000fc800078e00ff */
[----:B------:R-:W-:-:S05]  /*15560*/  IMAD R3, R8, R9, R3 ;  /* 0x0000000908037224 */ /* 0x000fca00078e0203 */
[----:B------:R-:W-:-:S13]  /*15570*/  ISETP.GT.U32.AND P1, PT, R6, R3, PT ;  /* 0x000000030600720c */ /* 0x000fda0003f24070 */
[----:B------:R-:W-:Y:S02]  /*15580*/  @!P1 IMAD.IADD R3, R3, 0x1, -R6 ;  /* 0x0000000103039824 */ /* 0x000fe400078e0a06 */
[----:B------:R-:W-:Y:S01]  /*15590*/  @!P1 VIADD R8, R8, 0x1 ;  /* 0x0000000108089836 */ /* 0x000fe20000000000 */
[----:B------:R-:W-:Y:S02]  /*155a0*/  ISETP.NE.AND P1, PT, R5, RZ, PT ;  /* 0x000000ff0500720c */ /* 0x000fe40003f25270 */
[----:B------:R-:W-:Y:S02]  /*155b0*/  ISETP.GE.U32.AND P0, PT, R3, R6, PT ;  /* 0x000000060300720c */ /* 0x000fe40003f06070 */
[----:B---3--:R-:W-:-:S04]  /*155c0*/  IABS R6, R7 ;  /* 0x0000000700067213 */ /* 0x008fc80000000000 */
[----:B------:R-:W0:Y:S07]  /*155d0*/  I2F.RP R2, R6 ;  /* 0x0000000600027306 */ /* 0x000e2e0000209400 */
[----:B------:R-:W-:Y:S01]  /*155e0*/  @P0 VIADD R8, R8, 0x1 ;  /* 0x0000000108080836 */ /* 0x000fe20000000000 */
[----:B0-----:R-:W0:Y:S02]  /*155f0*/  MUFU.RCP R2, R2 ;  /* 0x0000000200027308 */ /* 0x001e240000001000 */
[----:B0-----:R-:W-:-:S06]  /*15600*/  VIADD R2, R2, 0xffffffe ;  /* 0x0ffffffe02027836 */ /* 0x001fcc0000000000 */
[----:B------:R-:W0:Y:S02]  /*15610*/  F2I.FTZ.U32.TRUNC.NTZ R3, R2 ;  /* 0x0000000200037305 */ /* 0x000e24000021f000 */
[----:B0-----:R-:W-:-:S04]  /*15620*/  IMAD.MOV R2, RZ, RZ, -R3 ;  /* 0x000000ffff027224 */ /* 0x001fc800078e0a03 */
[----:B------:R-:W-:Y:S02]  /*15630*/  IMAD R9, R2, R6, RZ ;  /* 0x0000000602097224 */ /* 0x000fe400078e02ff */
[----:B------:R-:W-:-:S04]  /*15640*/  IMAD.MOV.U32 R2, RZ, RZ, RZ ;  /* 0x000000ffff027224 */ /* 0x000fc800078e00ff */
[----:B------:R-:W-:Y:S01]  /*15650*/  IMAD.HI.U32 R2, R3, R9, R2 ;  /* 0x0000000903027227 */ /* 0x000fe200078e0002 */
[----:B------:R-:W-:Y:S02]  /*15660*/  LOP3.LUT R3, R0, R5, RZ, 0x3c, !PT ;  /* 0x0000000500037212 */ /* 0x000fe400078e3cff */
[----:B------:R-:W-:Y:S02]  /*15670*/  IABS R9, R7 ;  /* 0x0000000700097213 */ /* 0x000fe40000000000 */
[----:B------:R-:W-:-:S03]  /*15680*/  ISETP.GE.AND P2, PT, R3, RZ, PT ;  /* 0x000000ff0300720c */ /* 0x000fc60003f46270 */
[----:B------:R-:W-:-:S10]  /*15690*/  IMAD.MOV R9, RZ, RZ, -R9 ;  /* 0x000000ffff097224 */ /* 0x000fd400078e0a09 */
[----:B------:R-:W-:Y:S01]  /*156a0*/  @!P2 IMAD.MOV R8, RZ, RZ, -R8 ;  /* 0x000000ffff08a224 */ /* 0x000fe200078e0a08 */
[----:B------:R-:W-:-:S04]  /*156b0*/  @!P1 LOP3.LUT R8, RZ, R5, RZ, 0x33, !PT ;  /* 0x00000005ff089212 */ /* 0x000fc800078e33ff */
[-C--:B------:R-:W-:Y:S01]  /*156c0*/  IABS R3, R8.reuse ;  /* 0x0000000800037213 */ /* 0x080fe20000000000 */
[----:B------:R-:W-:-:S04]  /*156d0*/  IMAD R5, R5, R8, RZ ;  /* 0x0000000805057224 */ /* 0x000fc800078e02ff */
[----:B------:R-:W-:-:S04]  /*156e0*/  IMAD.HI.U32 R2, R2, R3, RZ ;  /* 0x0000000302027227 */ /* 0x000fc800078e00ff */
[----:B------:R-:W-:-:S05]  /*156f0*/  IMAD R3, R2, R9, R3 ;  /* 0x0000000902037224 */ /* 0x000fca00078e0203 */
[----:B------:R-:W-:-:S13]  /*15700*/  ISETP.GT.U32.AND P1, PT, R6, R3, PT ;  /* 0x000000030600720c */ /* 0x000fda0003f24070 */
[----:B------:R-:W-:Y:S02]  /*15710*/  @!P1 IMAD.IADD R3, R3, 0x1, -R6 ;  /* 0x0000000103039824 */ /* 0x000fe400078e0a06 */
        /* <DEDUP_REMOVED lines=11> */
[----:B----4-:R-:W-:Y:S02]  /*157d0*/  IMAD.IADD R10, R4, 0x1, R10 ;  /* 0x00000001040a7824 */ /* 0x010fe400078e020a */
[----:B-1----:R-:W-:Y:S02]  /*157e0*/  IMAD.IADD R4, R0, 0x1, -R5 ;  /* 0x0000000100047824 */ /* 0x002fe400078e0a05 */
[----:B------:R-:W-:-:S05]  /*157f0*/  IMAD R0, R3, 0x10000, R2 ;  /* 0x0001000003007824 */ /* 0x000fca00078e0202 */
[----:B------:R0:W-:Y:S04]  /*15800*/  STL [R1+0x8], R0 ;  /* 0x0000080001007387 */ /* 0x0001e80000100800 */
[----:B------:R0:W-:Y:S04]  /*15810*/  STL [R1+0xc], R10 ;  /* 0x00000c0a01007387 */ /* 0x0001e80000100800 */
[----:B------:R0:W-:Y:S01]  /*15820*/  STL [R1+0x4], R4 ;  /* 0x0000040401007387 */ /* 0x0001e20000100800 */
[----:B------:R-:W-:Y:S05]  /*15830*/  BRA `(.L_x_336) ;  /* 0x0000000000287947 */ /* 0x000fea0003800000 */
.L_x_330:
[----:B------:R-:W-:Y:S01]  /*15840*/  UMOV UR4, URZ ;  /* 0x0000003f00047c82 */ /* 0x000fe20008000000 */
[----:B------:R-:W-:Y:S01]  /*15850*/  ULDC UR6, c[0x0][0xc3c] ;  /* 0x00030f0000067ab9 */ /* 0x000fe20000000800 */
[----:B------:R-:W-:Y:S01]  /*15860*/  UMOV UR5, URZ ;  /* 0x0000003f00057c82 */ /* 0x000fe20008000000 */
[----:B------:R0:W-:Y:S01]  /*15870*/  STL [R1], R0 ;  /* 0x0000000001007387 */ /* 0x0001e20000100800 */
[----:B------:R-:W-:Y:S02]  /*15880*/  IMAD.U32 R3, RZ, RZ, UR4 ;  /* 0x00000004ff037e24 */ /* 0x000fe4000f8e00ff */
[----:B------:R-:W-:-:S03]  /*15890*/  IMAD.U32 R2, RZ, RZ, UR5 ;  /* 0x00000005ff027e24 */ /* 0x000fc6000f8e00ff */
[----:B------:R1:W-:Y:S01]  /*158a0*/  STL [R1+0x4], R3 ;  /* 0x0000040301007387 */ /* 0x0003e20000100800 */
[----:B0-----:R-:W-:-:S05]  /*158b0*/  IMAD.U32 R0, RZ, RZ, UR6 ;  /* 0x00000006ff007e24 */ /* 0x001fca000f8e00ff */
[----:B------:R1:W-:Y:S04]  /*158c0*/  STL [R1+0xc], R0 ;  /* 0x00000c0001007387 */ /* 0x0003e80000100800 */
[----:B------:R1:W-:Y:S02]  /*158d0*/  STL [R1+0x8], R2 ;  /* 0x0000080201007387 */ /* 0x0003e40000100800 */
.L_x_336:
[----:B-1----:R-:W2:Y:S04]  /*158e0*/  LDL R3, [R1+0x8] ;  /* 0x0000080001037983 */ /* 0x002ea80000100800 */
[----:B------:R-:W3:Y:S04]  /*158f0*/  LDL R2, [R1+0xc] ;  /* 0x00000c0001027983 */ /* 0x000ee80000100800 */
[----:B0-----:R-:W4:Y:S04]  /*15900*/  LDL R4, [R1] ;  /* 0x0000000001047983 */ /* 0x001f280000100800 */
[----:B------:R-:W4:Y:S01]  /*15910*/  LDL R5, [R1+0x4] ;  /* 0x0000040001057983 */ /* 0x000f220000100800 */
[----:B------:R-:W-:Y:S05]  /*15920*/  WARPSYNC.ALL ;  /* 0x0000000000007948 */ /* 0x000fea0003800000 */
[----:B------:R-:W0:Y:S02]  /*15930*/  S2R R0, SR_TID.X ;  /* 0x0000000000007919 */ /* 0x000e240000002100 */
[----:B0-----:R-:W-:Y:S01]  /*15940*/  LOP3.LUT R0, R0, 0x1f, RZ, 0xc0, !PT ;  /* 0x0000001f00007812 */ /* 0x001fe200078ec0ff */
[----:B------:R-:W-:Y:S03]  /*15950*/  BAR.SYNC.DEFER_BLOCKING 0x4, 0x180 ;  /* 0x0106000000007b1d */ /* 0x000fe60000010000 */
[----:B------:R-:W-:-:S13]  /*15960*/  ISETP.NE.AND P0, PT, R0, RZ, PT ;  /* 0x000000ff0000720c */ /* 0x000fda0003f05270 */
[----:B------:R-:W-:Y:S01]  /*15970*/  @!P0 MOV R0, 0x400 ;  /* 0x0000040000008802 */ /* 0x000fe20000000f00 */
[----:B--2---:R-:W-:Y:S02]  /*15980*/  IMAD.MOV.U32 R6, RZ, RZ, R3 ;  /* 0x000000ffff067224 */ /* 0x004fe400078e0003 */
[----:B------:R-:W0:Y:S01]  /*15990*/  @!P0 S2R R3, SR_CgaCtaId ;  /* 0x0000000000038919 */ /* 0x000e220000008800 */
[----:B---3--:R-:W-:Y:S01]  /*159a0*/  IMAD.MOV.U32 R7, RZ, RZ, R2 ;  /* 0x000000ffff077224 */ /* 0x008fe200078e0002 */
[----:B0-----:R-:W-:-:S05]  /*159b0*/  @!P0 LEA R18, R3, R0, 0x18 ;  /* 0x0000000003128211 */ /* 0x001fca00078ec0ff */
[----:B----4-:R0:W-:Y:S01]  /*159c0*/  @!P0 STS.128 [R18+0x368d0], R4 ;  /* 0x0368d00412008388 */ /* 0x0101e20000000c00 */
[----:B------:R-:W-:Y:S06]  /*159d0*/  BAR.ARV 0x5, 0x180 ;  /* 0x0146000000007b1d */ /* 0x000fec0000002000 */
.L_x_327:
[----:B------:R-:W2:Y:S01]  /*159e0*/  LDL R0, [R1+0xc] ;  /* 0x00000c0001007983 */ /* 0x000ea20000100800 */
[----:B------:R-:W-:Y:S02]  /*159f0*/  ULDC UR4, c[0x0][0xc3c] ;  /* 0x00030f0000047ab9 */ /* 0x000fe40000000800 */
[----:B--2---:R-:W-:-:S13]  /*15a00*/  ISETP.GE.AND P0, PT, R0, UR4, PT ;  /* 0x0000000400007c0c */ /* 0x004fda000bf06270 */
[----:B------:R-:W-:Y:S05]  /*15a10*/  @!P0 BRA `(.L_x_337) ;  /* 0xffffffa400308947 */ /* 0x000fea000383ffff */
[----:B------:R-:W-:Y:S05]  /*15a20*/  BSYNC B8 ;  /* 0x0000000000087941 */ /* 0x000fea0003800000 */
.L_x_231:
[----:B-1----:R-:W3:Y:S01]  /*15a30*/  LDL.LU R0, [R1+0x48] ;  /* 0x0000480001007983 */ /* 0x002ee20000300800 */
[----:B------:R-:W-:Y:S01]  /*15a40*/  BSSY B0, `(.L_x_338) ;  /* 0x000000b000007945 */ /* 0x000fe20003800000 */
[----:B0-2---:R-:W0:Y:S01]  /*15a50*/  S2R R5, SR_CgaCtaId ;  /* 0x0000000000057919 */ /* 0x005e220000008800 */
[----:B---3--:R-:W-:-:S05]  /*15a60*/  VIADD R0, R0, 0x1 ;  /* 0x0000000100007836 */ /* 0x008fca0000000000 */
[----:B------:R-:W-:-:S04]  /*15a70*/  LEA.HI R2, R0, R0, RZ, 0x1 ;  /* 0x0000000000027211 */ /* 0x000fc800078f08ff */
[----:B------:R-:W-:-:S05]  /*15a80*/  LOP3.LUT R3, R2, 0xfffffffe, RZ, 0xc0, !PT ;  /* 0xfffffffe02037812 */ /* 0x000fca00078ec0ff */
[----:B------:R-:W-:Y:S01]  /*15a90*/  IMAD.IADD R3, R0, 0x1, -R3 ;  /* 0x0000000100037824 */ /* 0x000fe200078e0a03 */
[----:B------:R-:W-:-:S04]  /*15aa0*/  MOV R0, 0x400 ;  /* 0x0000040000007802 */ /* 0x000fc80000000f00 */
[----:B0-----:R-:W-:Y:S02]  /*15ab0*/  LEA R0, R5, R0, 0x18 ;  /* 0x0000000005007211 */ /* 0x001fe400078ec0ff */
[----:B------:R-:W-:-:S04]  /*15ac0*/  SHF.L.U32 R3, R3, 0x1f, RZ ;  /* 0x0000001f03037819 */ /* 0x000fc800000006ff */
[----:B------:R-:W0:Y:S02]  /*15ad0*/  SYNCS.PHASECHK.TRANS64.TRYWAIT P0, [R0+URZ+0x36820], R3 ;  /* 0x03682003000075a7 */ /* 0x000e24000800017f */
[----:B0-----:R-:W-:Y:S05]  /*15ae0*/  @!P0 BRA `(.L_x_339) ;  /* 0x0000001c00fc8947 */ /* 0x001fea0003800000 */
.L_x_409:
[----:B------:R-:W-:Y:S05]  /*15af0*/  BSYNC B0 ;  /* 0x0000000000007941 */ /* 0x000fea0003800000 */
.L_x_338:
[----:B------:R-:W-:-:S03]  /*15b00*/  UMOV UR4, 0xffffffff ;  /* 0xffffffff00047882 */ /* 0x000fc60000000000 */
[----:B------:R-:W-:Y:S05]  /*15b10*/  BRA.DIV UR4, `(.L_x_340) ;  /* 0x0000002204047947 */ /* 0x000fea000b800000 */
[----:B------:R-:W1:Y:S02]  /*15b20*/  S2R R2, SR_TID.X ;  /* 0x0000000000027919 */ /* 0x000e640000002100 */
[----:B-1----:R-:W-:-:S04]  /*15b30*/  SHF.R.U32.HI R2, RZ, 0x5, R2 ;  /* 0x00000005ff027819 */ /* 0x002fc80000011602 */
[----:B------:R-:W-:-:S05]  /*15b40*/  LOP3.LUT R2, R2, 0x3, RZ, 0xc0, !PT ;  /* 0x0000000302027812 */ /* 0x000fca00078ec0ff */
[----:B------:R1:W2:Y:S02]  /*15b50*/  SHFL.IDX PT, R14, R2, RZ, 0x1f ;  /* 0x00001fff020e7589 */ /* 0x0002a400000e0000 */
.L_x_412:
[----:B--2---:R-:W-:Y:S01]  /*15b60*/  ISETP.NE.AND P0, PT, R14, RZ, PT ;  /* 0x000000ff0e00720c */ /* 0x004fe20003f05270 */
[----:B------:R-:W-:-:S12]  /*15b70*/  BSSY B0, `(.L_x_341) ;  /* 0x0000027000007945 */ /* 0x000fd80003800000 */
[----:B------:R-:W-:Y:S05]  /*15b80*/  @P0 BRA `(.L_x_342) ;  /* 0x0000000000940947 */ /* 0x000fea0003800000 */
[----:B------:R-:W-:-:S03]  /*15b90*/  UMOV UR4, 0xffffffff ;  /* 0xffffffff00047882 */ /* 0x000fc60000000000 */
[----:B------:R-:W-:Y:S05]  /*15ba0*/  BRA.DIV UR4, `(.L_x_343) ;  /* 0x0000002204147947 */ /* 0x000fea000b800000 */
[----:B------:R-:W-:-:S13]  /*15bb0*/  ELECT P6, URZ, PT ;  /* 0x00000000003f782f */ /* 0x000fda00038c0000 */
.L_x_415:
[----:B------:R-:W-:Y:S05]  /*15bc0*/  @!P6 BRA `(.L_x_342) ;  /* 0x000000000084e947 */ /* 0x000fea0003800000 */
[----:B-1----:R-:W2:Y:S02]  /*15bd0*/  LDL R2, [R1+0x64] ;  /* 0x0000640001027983 */ /* 0x002ea40000100800 */
[----:B--2---:R-:W-:-:S13]  /*15be0*/  R2UR UR4, R2 ;  /* 0x00000000020472ca */ /* 0x004fda00000e0000 */
[----:B------:R-:W-:-:S06]  /*15bf0*/  ULOP3.LUT UR4, UR4, 0x2, URZ, 0xfc, !UPT ;  /* 0x0000000204047892 */ /* 0x000fcc000f8efc3f */
[----:B------:R-:W-:-:S05]  /*15c00*/  IMAD.U32 R2, RZ, RZ, UR4 ;  /* 0x00000004ff027e24 */ /* 0x000fca000f8e00ff */
[----:B------:R-:W-:-:S13]  /*15c10*/  ISETP.NE.AND P2, PT, R2, 0x3, PT ;  /* 0x000000030200780c */ /* 0x000fda0003f45270 */
[----:B------:R-:W-:Y:S05]  /*15c20*/  @!P2 BRA `(.L_x_344) ;  /* 0x000000000004a947 */ /* 0x000fea0003800000 */
[----:B------:R-:W-:Y:S01]  /*15c30*/  BPT.TRAP 0x1 ;  /* 0x000000040000795c */ /* 0x000fe20000300000 */
.L_x_344:
[----:B------:R-:W2:Y:S01]  /*15c40*/  LDL.LU R7, [R1+0x14] ;  /* 0x0000140001077983 */ /* 0x000ea20000300800 */
[----:B------:R-:W-:Y:S02]  /*15c50*/  VIADD R2, R0, 0x36840 ;  /* 0x0003684000027836 */ /* 0x000fe40000000000 */
[C---:B0-----:R-:W-:Y:S02]  /*15c60*/  VIADD R3, R19.reuse, 0x1 ;  /* 0x0000000113037836 */ /* 0x041fe40000000000 */
[----:B------:R-:W-:-:S03]  /*15c70*/  IMAD R6, R19, 0x8, R2 ;  /* 0x0000000813067824 */ /* 0x000fc600078e0202 */
[----:B------:R-:W-:-:S04]  /*15c80*/  ISETP.NE.AND P1, PT, R3, 0x2, PT ;  /* 0x000000020300780c */ /* 0x000fc80003f25270 */
[----:B------:R-:W-:Y:S02]  /*15c90*/  SEL R4, RZ, 0x1, P1 ;  /* 0x00000001ff047807 */ /* 0x000fe40000800000 */
[----:B------:R-:W-:Y:S02]  /*15ca0*/  SEL R3, R3, RZ, P1 ;  /* 0x000000ff03037207 */ /* 0x000fe40000800000 */
[C---:B--2---:R-:W-:Y:S02]  /*15cb0*/  SHF.L.U32 R5, R7.reuse, 0x1f, RZ ;  /* 0x0000001f07057819 */ /* 0x044fe400000006ff */
[----:B------:R-:W-:Y:S01]  /*15cc0*/  LOP3.LUT R4, R7, R4, RZ, 0x3c, !PT ;  /* 0x0000000407047212 */ /* 0x000fe200078e3cff */
[----:B------:R-:W-:Y:S01]  /*15cd0*/  IMAD R7, R3, 0x8, R2 ;  /* 0x0000000803077824 */ /* 0x000fe200078e0202 */
[----:B------:R-:W0:Y:S02]  /*15ce0*/  SYNCS.PHASECHK.TRANS64.TRYWAIT P0, [R6+URZ], R5 ;  /* 0x00000005060075a7 */ /* 0x000e24000800017f */
[----:B------:R-:W-:Y:S01]  /*15cf0*/  SHF.L.U32 R2, R4, 0x1f, RZ ;  /* 0x0000001f04027819 */ /* 0x000fe200000006ff */
[----:B0-----:R-:W-:Y:S06]  /*15d00*/  @!P0 BRA `(.L_x_345) ;  /* 0x0000001c00dc8947 */ /* 0x001fec0003800000 */
.L_x_416:
[----:B------:R-:W1:Y:S02]  /*15d10*/  SYNCS.PHASECHK.TRANS64.TRYWAIT P0, [R7+URZ], R2 ;  /* 0x00000002070075a7 */ /* 0x000e64000800017f */
[----:B-1----:R-:W-:Y:S05]  /*15d20*/  @!P0 BRA `(.L_x_346) ;  /* 0x0000001c00e88947 */ /* 0x002fea0003800000 */
.L_x_417:
[----:B------:R-:W-:Y:S05]  /*15d30*/  @!P2 BRA `(.L_x_347) ;  /* 0x000000000004a947 */ /* 0x000fea0003800000 */
[----:B------:R-:W-:Y:S01]  /*15d40*/  BPT.TRAP 0x1 ;  /* 0x000000040000795c */ /* 0x000fe20000300000 */
.L_x_347:
[----:B------:R-:W-:-:S04]  /*15d50*/  VIADD R0, R0, 0x36860 ;  /* 0x0003686000007836 */ /* 0x000fc80000000000 */
[----:B------:R-:W-:-:S04]  /*15d60*/  IMAD R4, R19, 0x8, R0 ;  /* 0x0000000813047824 */ /* 0x000fc800078e0200 */
[----:B------:R-:W2:Y:S02]  /*15d70*/  SYNCS.PHASECHK.TRANS64.TRYWAIT P0, [R4+URZ], R5 ;  /* 0x00000005040075a7 */ /* 0x000ea4000800017f */
[----:B--2---:R-:W-:Y:S05]  /*15d80*/  @!P0 BRA `(.L_x_348) ;  /* 0x0000001c00e48947 */ /* 0x004fea0003800000 */
.L_x_418:
[----:B------:R-:W-:-:S07]  /*15d90*/  IMAD R3, R3, 0x8, R0 ;  /* 0x0000000803037824 */ /* 0x000fce00078e0200 */
.L_x_349:
[----:B---3--:R3:W4:Y:S02]  /*15da0*/  SYNCS.PHASECHK.TRANS64.TRYWAIT P0, [R3+URZ], R2 ;  /* 0x00000002030075a7 */ /* 0x008724000800017f */
[----:B----4-:R-:W-:Y:S05]  /*15db0*/  @!P0 NANOSLEEP.SYNCS 0x989680 ;  /* 0x009896800000895d */ /* 0x010fea0003900000 */
[----:B------:R-:W4:Y:S02]  /*15dc0*/  @!P0 SYNCS.PHASECHK.TRANS64 P0, [R3+URZ], R2 ;  /* 0x00000002030085a7 */ /* 0x000f24000800007f */
[----:B----4-:R-:W-:Y:S05]  /*15dd0*/  @!P0 BRA `(.L_x_349) ;  /* 0xfffffffc00f08947 */ /* 0x010fea000383ffff */
.L_x_342:
[----:B------:R-:W-:Y:S05]  /*15de0*/  BSYNC B0 ;  /* 0x0000000000007941 */ /* 0x000fea0003800000 */
.L_x_341:
[----:B------:R-:W-:Y:S05]  /*15df0*/  EXIT ;  /* 0x000000000000794d */ /* 0x000fea0003800000 */
.L_x_182:
[----:B0-----:R0:W1:Y:S02]  /*15e00*/  SYNCS.PHASECHK.TRANS64.TRYWAIT P1, [R4+URZ+0x36800], R3 ;  /* 0x03680003040075a7 */ /* 0x001064000802017f */
[----:B-1----:R-:W-:Y:S05]  /*15e10*/  @!P1 NANOSLEEP.SYNCS 0x989680 ;  /* 0x009896800000995d */ /* 0x002fea0003900000 */
[----:B------:R-:W1:Y:S02]  /*15e20*/  @!P1 SYNCS.PHASECHK.TRANS64 P1, [R4+URZ+0x36800], R3 ;  /* 0x03680003040095a7 */ /* 0x000e64000802007f */
[----:B-1----:R-:W-:Y:S05]  /*15e30*/  @!P1 BRA `(.L_x_182) ;  /* 0xfffffffc00f09947 */ /* 0x002fea000383ffff */
[----:B------:R-:W-:Y:S05]  /*15e40*/  BRA `(.L_x_350) ;  /* 0xfffffec0002c7947 */ /* 0x000fea000383ffff */
.L_x_186:
[----:B-1----:R1:W2:Y:S02]  /*15e50*/  SYNCS.PHASECHK.TRANS64.TRYWAIT P2, [R0+URZ+0x36830], R3 ;  /* 0x03683003000075a7 */ /* 0x0022a4000804017f */
[----:B--2---:R-:W-:Y:S05]  /*15e60*/  @!P2 NANOSLEEP.SYNCS 0x989680 ;  /* 0x009896800000a95d */ /* 0x004fea0003900000 */
[----:B------:R-:W2:Y:S02]  /*15e70*/  @!P2 SYNCS.PHASECHK.TRANS64 P2, [R0+URZ+0x36830], R3 ;  /* 0x036830030000a5a7 */ /* 0x000ea4000804007f */
[----:B--2---:R-:W-:Y:S05]  /*15e80*/  @!P2 BRA `(.L_x_186) ;  /* 0xfffffffc00f0a947 */ /* 0x004fea000383ffff */
[----:B------:R-:W-:Y:S05]  /*15e90*/  BRA `(.L_x_185) ;  /* 0xfffffec000507947 */ /* 0x000fea000383ffff */
.L_x_191:
[----:B-1----:R-:W-:-:S04]  /*15ea0*/  IMAD.U32 R3, RZ, RZ, UR60 ;  /* 0x0000003cff037e24 */ /* 0x002fc8000f8e00ff */
[----:B------:R1:W2:Y:S03]  /*15eb0*/  SYNCS.PHASECHK.TRANS64.TRYWAIT P2, [R3+URZ+0x36830], R2 ;  /* 0x03683002030075a7 */ /* 0x0002a6000804017f */
[----:B--2---:R-:W-:Y:S05]  /*15ec0*/  @!P2 NANOSLEEP.SYNCS 0x989680 ;  /* 0x009896800000a95d */ /* 0x004fea0003900000 */
[----:B------:R-:W2:Y:S02]  /*15ed0*/  @!P2 SYNCS.PHASECHK.TRANS64 P2, [R3+URZ+0x36830], R2 ;  /* 0x036830020300a5a7 */ /* 0x000ea4000804007f */
[----:B--2---:R-:W-:Y:S05]  /*15ee0*/  @!P2 BRA `(.L_x_191) ;  /* 0xfffffffc00eca947 */ /* 0x004fea000383ffff */
[----:B------:R-:W-:Y:S05]  /*15ef0*/  BRA `(.L_x_190) ;  /* 0xffffff0400307947 */ /* 0x000fea000383ffff */
.L_x_195:
[----:B-1----:R-:W-:-:S04]  /*15f00*/  IMAD.U32 R2, RZ, RZ, UR10 ;  /* 0x0000000aff027e24 */ /* 0x002fc8000f8e00ff */
[----:B------:R1:W2:Y:S03]  /*15f10*/  SYNCS.PHASECHK.TRANS64.TRYWAIT P2, [R2+URZ+0x36850], R0 ;  /* 0x03685000020075a7 */ /* 0x0002a6000804017f */
[----:B--2---:R-:W-:Y:S05]  /*15f20*/  @!P2 NANOSLEEP.SYNCS 0x989680 ;  /* 0x009896800000a95d */ /* 0x004fea0003900000 */
[----:B------:R-:W2:Y:S02]  /*15f30*/  @!P2 SYNCS.PHASECHK.TRANS64 P2, [R2+URZ+0x36850], R0 ;  /* 0x036850000200a5a7 */ /* 0x000ea4000804007f */
[----:B--2---:R-:W-:Y:S05]  /*15f40*/  @!P2 BRA `(.L_x_195) ;  /* 0xfffffffc00eca947 */ /* 0x004fea000383ffff */
[----:B------:R-:W-:Y:S05]  /*15f50*/  BRA `(.L_x_194) ;  /* 0xffffff2c00087947 */ /* 0x000fea000383ffff */
.L_x_200:
[----:B-1----:R1:W2:Y:S02]  /*15f60*/  SYNCS.PHASECHK.TRANS64.TRYWAIT P0, [R13+URZ+0x36850], R0 ;  /* 0x036850000d0075a7 */ /* 0x0022a4000800017f */
[----:B--2---:R-:W-:Y:S05]  /*15f70*/  @!P0 NANOSLEEP.SYNCS 0x989680 ;  /* 0x009896800000895d */ /* 0x004fea0003900000 */
[----:B------:R-:W2:Y:S02]  /*15f80*/  @!P0 SYNCS.PHASECHK.TRANS64 P0, [R13+URZ+0x36850], R0 ;  /* 0x036850000d0085a7 */ /* 0x000ea4000800007f */
[----:B--2---:R-:W-:Y:S05]  /*15f90*/  @!P0 BRA `(.L_x_200) ;  /* 0xfffffffc00f08947 */ /* 0x004fea000383ffff */
[----:B------:R-:W-:Y:S05]  /*15fa0*/  BRA `(.L_x_199) ;  /* 0xffffff4400b87947 */ /* 0x000fea000383ffff */
.L_x_245:
[----:B------:R-:W0:Y:S01]  /*15fb0*/  S2R R4, SR_TID.X ;  /* 0x0000000000047919 */ /* 0x000e220000002100 */
[----:B------:R-:W-:Y:S01]  /*15fc0*/  BSSY B0, `(.L_x_351) ;  /* 0x000000a000007945 */ /* 0x000fe20003800000 */
[----:B------:R-:W-:Y:S02]  /*15fd0*/  IMAD.MOV.U32 R12, RZ, RZ, RZ ;  /* 0x000000ffff0c7224 */ /* 0x000fe400078e00ff */
[----:B--2---:R-:W-:Y:S02]  /*15fe0*/  IMAD.MOV.U32 R11, RZ, RZ, 0x1f ;  /* 0x0000001fff0b7424 */ /* 0x004fe400078e00ff */
[----:B------:R-:W-:Y:S01]  /*15ff0*/  IMAD.MOV.U32 R15, RZ, RZ, -0x1 ;  /* 0xffffffffff0f7424 */ /* 0x000fe200078e00ff */
[----:B0-----:R-:W-:-:S04]  /*16000*/  SHF.R.U32.HI R4, RZ, 0x5, R4 ;  /* 0x00000005ff047819 */ /* 0x001fc80000011604 */
[----:B------:R-:W-:-:S05]  /*16010*/  LOP3.LUT R4, R4, 0x3, RZ, 0xc0, !PT ;  /* 0x0000000304047812 */ /* 0x000fca00078ec0ff */
[----:B------:R-:W-:-:S07]  /*16020*/  IMAD.MOV.U32 R13, RZ, RZ, R4 ;  /* 0x000000ffff0d7224 */ /* 0x000fce00078e0004 */
[----:B------:R-:W-:Y:S05]  /*16030*/  WARPSYNC.COLLECTIVE R15, `(.L_x_352) ;  /* 0x000000000f087348 */ /* 0x000fea0003c00000 */
[----:B------:R0:W1:Y:S02]  /*16040*/  SHFL.IDX P6, R14, R13, R12, R11 ;  /* 0x0000000c0d0e7389 */ /* 0x00006400000c000b */
[----:B01----:R-:W-:Y:S01]  /*16050*/  ENDCOLLECTIVE ;  /* 0x000000000000791b */ /* 0x003fe20003800000 */
.L_x_352:
[----:B------:R-:W-:Y:S05]  /*16060*/  BSYNC B0 ;  /* 0x0000000000007941 */ /* 0x000fea0003800000 */
.L_x_351:
[----:B------:R-:W-:Y:S05]  /*16070*/  BRA `(.L_x_353) ;  /* 0xffffffac00587947 */ /* 0x000fea000383ffff */
.L_x_247:
[----:B------:R-:W-:Y:S01]  /*16080*/  BSSY B0, `(.L_x_354) ;  /* 0x0000006000007945 */ /* 0x000fe20003800000 */
[----:B------:R-:W-:-:S07]  /*16090*/  IMAD.MOV.U32 R15, RZ, RZ, -0x1 ;  /* 0xffffffffff0f7424 */ /* 0x000fce00078e00ff */
[----:B0-2---:R-:W-:Y:S05]  /*160a0*/  WARPSYNC.COLLECTIVE R15, `(.L_x_355) ;  /* 0x000000000f0c7348 */ /* 0x005fea0003c00000 */
[----:B------:R-:W-:Y:S02]  /*160b0*/  ELECT P6, UR62, PT ;  /* 0x00000000003e782f */ /* 0x000fe400038c0000 */
[----:B------:R-:W-:Y:S01]  /*160c0*/  MOV R14, UR62 ;  /* 0x0000003e000e7c02 */ /* 0x000fe20008000f00 */
[----:B0-2---:R-:W-:Y:S10]  /*160d0*/  ENDCOLLECTIVE ;  /* 0x000000000000791b */ /* 0x005ff40003800000 */
.L_x_355:
[----:B------:R-:W-:Y:S05]  /*160e0*/  BSYNC B0 ;  /* 0x0000000000007941 */ /* 0x000fea0003800000 */
.L_x_354:
[----:B------:R-:W-:Y:S05]  /*160f0*/  BRA `(.L_x_356) ;  /* 0xffffffac00647947 */ /* 0x000fea000383ffff */
.L_x_249:
[----:B0-----:R0:W1:Y:S02]  /*16100*/  SYNCS.PHASECHK.TRANS64.TRYWAIT P0, [R0+URZ+0x36840], R2 ;  /* 0x03684002000075a7 */ /* 0x001064000800017f */
[----:B-1----:R-:W-:Y:S05]  /*16110*/  @!P0 NANOSLEEP.SYNCS 0x989680 ;  /* 0x009896800000895d */ /* 0x002fea0003900000 */
[----:B------:R-:W1:Y:S02]  /*16120*/  @!P0 SYNCS.PHASECHK.TRANS64 P0, [R0+URZ+0x36840], R2 ;  /* 0x03684002000085a7 */ /* 0x000e64000800007f */
[----:B-1----:R-:W-:Y:S05]  /*16130*/  @!P0 BRA `(.L_x_249) ;  /* 0xfffffffc00f08947 */ /* 0x002fea000383ffff */
[----:B------:R-:W-:Y:S05]  /*16140*/  BRA `(.L_x_357) ;  /* 0xffffffac00c87947 */ /* 0x000fea000383ffff */
.L_x_253:
[----:B------:R0:W5:Y:S01]  /*16150*/  LDL.LU R9, [R1+0x44] ;  /* 0x0000440001097983 */ /* 0x0001620000300800 */
[----:B------:R-:W-:Y:S02]  /*16160*/  IMAD.MOV.U32 R13, RZ, RZ, R3 ;  /* 0x000000ffff0d7224 */ /* 0x000fe400078e0003 */
[----:B------:R-:W-:Y:S01]  /*16170*/  IMAD.MOV.U32 R12, RZ, RZ, RZ ;  /* 0x000000ffff0c7224 */ /* 0x000fe200078e00ff */
[----:B------:R-:W1:Y:S01]  /*16180*/  S2R R0, SR_TID.X ;  /* 0x0000000000007919 */ /* 0x000e620000002100 */
[----:B------:R-:W-:Y:S02]  /*16190*/  IMAD.MOV.U32 R11, RZ, RZ, 0x181f ;  /* 0x0000181fff0b7424 */ /* 0x000fe400078e00ff */
[----:B------:R-:W-:-:S07]  /*161a0*/  IMAD.MOV.U32 R15, RZ, RZ, -0x1 ;  /* 0xffffffffff0f7424 */ /* 0x000fce00078e00ff */
[----:B01---5:R-:W-:Y:S05]  /*161b0*/  WARPSYNC.COLLECTIVE R15, `(.L_x_358) ;  /* 0x000000000f087348 */ /* 0x023fea0003c00000 */
[----:B------:R2:W3:Y:S02]  /*161c0*/  SHFL.IDX P6, R14, R13, R12, R11 ;  /* 0x0000000c0d0e7389 */ /* 0x0004e400000c000b */
[----:B0123-5:R-:W-:Y:S01]  /*161d0*/  ENDCOLLECTIVE ;  /* 0x000000000000791b */ /* 0x02ffe20003800000 */
.L_x_358:
[----:B------:R-:W-:Y:S02]  /*161e0*/  IMAD.MOV.U32 R13, RZ, RZ, R4 ;  /* 0x000000ffff0d7224 */ /* 0x000fe400078e0004 */
[----:B------:R-:W-:-:S07]  /*161f0*/  IMAD.MOV.U32 R6, RZ, RZ, R14 ;  /* 0x000000ffff067224 */ /* 0x000fce00078e000e */
[----:B------:R-:W-:Y:S05]  /*16200*/  WARPSYNC.COLLECTIVE R15, `(.L_x_359) ;  /* 0x000000000f087348 */ /* 0x000fea0003c00000 */
[----:B------:R0:W1:Y:S02]  /*16210*/  SHFL.IDX P6, R14, R13, R12, R11 ;  /* 0x0000000c0d0e7389 */ /* 0x00006400000c000b */
[----:B01----:R-:W-:Y:S01]  /*16220*/  ENDCOLLECTIVE ;  /* 0x000000000000791b */ /* 0x003fe20003800000 */
.L_x_359:
[----:B------:R-:W-:Y:S01]  /*16230*/  ULDC.64 UR4, c[0x0][0x208] ;  /* 0x0000820000047ab9 */ /* 0x000fe20000000a00 */
[----:B------:R-:W-:Y:S02]  /*16240*/  IMAD.MOV.U32 R13, RZ, RZ, R3 ;  /* 0x000000ffff0d7224 */ /* 0x000fe400078e0003 */
[----:B------:R-:W-:Y:S02]  /*16250*/  IMAD.MOV.U32 R12, RZ, RZ, 0x1 ;  /* 0x00000001ff0c7424 */ /* 0x000fe400078e00ff */
[----:B------:R-:W-:Y:S02]  /*16260*/  IMAD.MOV.U32 R7, RZ, RZ, R14 ;  /* 0x000000ffff077224 */ /* 0x000fe400078e000e */
[----:B------:R-:W-:Y:S02]  /*16270*/  IMAD R2, R9, R8, RZ ;  /* 0x0000000809027224 */ /* 0x000fe400078e02ff */
[----:B------:R-:W0:Y:S01]  /*16280*/  S2R R9, SR_TID.X ;  /* 0x0000000000097919 */ /* 0x000e220000002100 */
[----:B------:R-:W-:-:S05]  /*16290*/  IMAD.SHL.U32 R8, R0, 0x8, RZ ;  /* 0x0000000800087824 */ /* 0x000fca00078e00ff */
[----:B------:R-:W-:Y:S02]  /*162a0*/  LOP3.LUT R8, R8, 0x38, RZ, 0xc0, !PT ;  /* 0x0000003808087812 */ /* 0x000fe400078ec0ff */
[----:B0-----:R-:W-:-:S04]  /*162b0*/  LOP3.LUT R9, R9, 0x7f, RZ, 0xc0, !PT ;  /* 0x0000007f09097812 */ /* 0x001fc800078ec0ff */
[----:B------:R-:W-:-:S05]  /*162c0*/  SHF.R.U32.HI R9, RZ, 0x3, R9 ;  /* 0x00000003ff097819 */ /* 0x000fca0000011609 */
[----:B------:R-:W-:-:S04]  /*162d0*/  IMAD.IADD R0, R9, 0x1, R5 ;  /* 0x0000000109007824 */ /* 0x000fc800078e0205 */
[C---:B------:R-:W-:Y:S01]  /*162e0*/  VIADD R5, R0.reuse, 0x10 ;  /* 0x0000001000057836 */ /* 0x040fe20000000000 */
[----:B------:R-:W-:-:S13]  /*162f0*/  ISETP.GE.AND P3, PT, R0, R2, PT ;  /* 0x000000020000720c */ /* 0x000fda0003f66270 */
[----:B------:R-:W-:-:S05]  /*16300*/  @!P3 LEA R7, P5, R8, R7, 0x1 ;  /* 0x000000070807b211 */ /* 0x000fca00078a08ff */
[----:B------:R-:W-:-:S05]  /*16310*/  @!P3 IMAD.X R6, RZ, RZ, R6, P5 ;  /* 0x000000ffff06b224 */ /* 0x000fca00028e0606 */
[----:B------:R-:W-:-:S04]  /*16320*/  @!P3 LOP3.LUT R7, R7, R6, RZ, 0x3c, !PT ;  /* 0x000000060707b212 */ /* 0x000fc800078e3cff */
[----:B------:R-:W-:-:S04]  /*16330*/  @!P3 LOP3.LUT R6, R7, R6, RZ, 0x3c, !PT ;  /* 0x000000060706b212 */ /* 0x000fc800078e3cff */
[----:B------:R-:W-:-:S05]  /*16340*/  @!P3 LOP3.LUT R7, R7, R6, RZ, 0x3c, !PT ;  /* 0x000000060707b212 */ /* 0x000fca00078e3cff */
        /* <DEDUP_REMOVED lines=10> */
.L_x_360:
[----:B------:R-:W-:Y:S02]  /*163f0*/  IMAD.MOV.U32 R13, RZ, RZ, R4 ;  /* 0x000000ffff0d7224 */ /* 0x000fe400078e0004 */
[----:B------:R-:W-:-:S07]  /*16400*/  IMAD.MOV.U32 R9, RZ, RZ, R14 ;  /* 0x000000ffff097224 */ /* 0x000fce00078e000e */
[----:B------:R-:W-:Y:S05]  /*16410*/  WARPSYNC.COLLECTIVE R15, `(.L_x_361) ;  /* 0x000000000f087348 */ /* 0x000fea0003c00000 */
[----:B------:R0:W1:Y:S02]  /*16420*/  SHFL.IDX P6, R14, R13, R12, R11 ;  /* 0x0000000c0d0e7389 */ /* 0x00006400000c000b */
[----:B01----:R-:W-:Y:S01]  /*16430*/  ENDCOLLECTIVE ;  /* 0x000000000000791b */ /* 0x003fe20003800000 */
.L_x_361:
[----:B------:R-:W-:Y:S01]  /*16440*/  ULDC.64 UR4, c[0x0][0x208] ;  /* 0x0000820000047ab9 */ /* 0x000fe20000000a00 */
[----:B------:R-:W-:Y:S02]  /*16450*/  IMAD.MOV.U32 R13, RZ, RZ, R3 ;  /* 0x000000ffff0d7224 */ /* 0x000fe400078e0003 */
[----:B------:R-:W-:Y:S02]  /*16460*/  IMAD.MOV.U32 R12, RZ, RZ, 0x2 ;  /* 0x00000002ff0c7424 */ /* 0x000fe400078e00ff */
[----:B------:R-:W-:-:S05]  /*16470*/  IMAD.MOV.U32 R5, RZ, RZ, R14 ;  /* 0x000000ffff057224 */ /* 0x000fca00078e000e */
[----:B------:R-:W-:-:S05]  /*16480*/  @!P3 LEA R8, P5, R8, R5, 0x1 ;  /* 0x000000050808b211 */ /* 0x000fca00078a08ff */
[----:B------:R-:W-:Y:S02]  /*16490*/  @!P3 IMAD.X R5, RZ, RZ, R9, P5 ;  /* 0x000000ffff05b224 */ /* 0x000fe400028e0609 */
[----:B------:R-:W-:Y:S01]  /*164a0*/  @!P3 IMAD.MOV.U32 R6, RZ, RZ, R8 ;  /* 0x000000ffff06b224 */ /* 0x000fe200078e0008 */
[----:B------:R-:W0:Y:S01]  /*164b0*/  S2R R9, SR_TID.X ;  /* 0x0000000000097919 */ /* 0x000e220000002100 */
[----:B------:R-:W-:Y:S02]  /*164c0*/  @!P3 IMAD.MOV.U32 R7, RZ, RZ, R5 ;  /* 0x000000ffff07b224 */ /* 0x000fe400078e0005 */
[----:B------:R-:W-:-:S03]  /*164d0*/  VIADD R5, R0, 0x20 ;  /* 0x0000002000057836 */ /* 0x000fc60000000000 */
[----:B------:R-:W-:Y:S01]  /*164e0*/  @!PT LDS RZ, [RZ] ;  /* 0x00000000fffff984 */ /* 0x000fe20000000800 */
[----:B------:R-:W-:Y:S01]  /*164f0*/  @!PT LDS RZ, [RZ] ;  /* 0x00000000fffff984 */ /* 0x000fe20000000800 */
[----:B------:R-:W-:Y:S01]  /*16500*/  @!PT LDS RZ, [RZ] ;  /* 0x00000000fffff984 */ /* 0x000fe20000000800 */
[----:B------:R1:W-:Y:S04]  /*16510*/  @!P3 LDGSTS.E.BYPASS.LTC128B.128 [R10+0x15c00], desc[UR4][R6.64], !P2 ;  /* 0x15c00000060abfae */ /* 0x0003e8000d101d44 */
[----:B------:R1:W-:Y:S04]  /*16520*/  @!P3 LDGSTS.E.BYPASS.LTC128B.128 [R10+0x19c00], desc[UR4][R6.64+0x80], !P1 ;  /* 0x19c00080060abfae */ /* 0x0003e8000c901d44 */
[----:B------:R1:W-:Y:S01]  /*16530*/  @!P3 LDGSTS.E.BYPASS.LTC128B.128 [R10+0x1dc00], desc[UR4][R6.64+0x100], !P0 ;  /* 0x1dc00100060abfae */ /* 0x0003e2000c101d44 */
[----:B------:R-:W-:-:S13]  /*16540*/  ISETP.GE.AND P3, PT, R5, R2, PT ;  /* 0x000000020500720c */ /* 0x000fda0003f66270 */
[----:B01----:R-:W-:Y:S05]  /*16550*/  WARPSYNC.COLLECTIVE R15, `(.L_x_362) ;  /* 0x000000000f087348 */ /* 0x003fea0003c00000 */
[----:B------:R2:W3:Y:S02]  /*16560*/  SHFL.IDX P6, R14, R13, R12, R11 ;  /* 0x0000000c0d0e7389 */ /* 0x0004e400000c000b */
[----:B0123--:R-:W-:Y:S01]  /*16570*/  ENDCOLLECTIVE ;  /* 0x000000000000791b */ /* 0x00ffe20003800000 */
.L_x_362:
[----:B------:R-:W-:Y:S02]  /*16580*/  IMAD.MOV.U32 R13, RZ, RZ, R4 ;  /* 0x000000ffff0d7224 */ /* 0x000fe400078e0004 */
[----:B------:R-:W-:-:S05]  /*16590*/  IMAD.SHL.U32 R9, R9, 0x8, RZ ;  /* 0x0000000809097824 */ /* 0x000fca00078e00ff */
[----:B------:R-:W-:Y:S01]  /*165a0*/  LOP3.LUT R9, R9, 0x38, RZ, 0xc0, !PT ;  /* 0x0000003809097812 */ /* 0x000fe200078ec0ff */
[----:B------:R-:W-:-:S07]  /*165b0*/  IMAD.MOV.U32 R8, RZ, RZ, R14 ;  /* 0x000000ffff087224 */ /* 0x000fce00078e000e */
[----:B------:R-:W-:Y:S05]  /*165c0*/  WARPSYNC.COLLECTIVE R15, `(.L_x_363) ;  /* 0x000000000f087348 */ /* 0x000fea0003c00000 */
[----:B------:R0:W1:Y:S02]  /*165d0*/  SHFL.IDX P6, R14, R13, R12, R11 ;  /* 0x0000000c0d0e7389 */ /* 0x00006400000c000b */
[----:B01----:R-:W-:Y:S01]  /*165e0*/  ENDCOLLECTIVE ;  /* 0x000000000000791b */ /* 0x003fe20003800000 */
.L_x_363:
[----:B------:R-:W-:Y:S01]  /*165f0*/  ULDC.64 UR4, c[0x0][0x208] ;  /* 0x0000820000047ab9 */ /* 0x000fe20000000a00 */
[----:B------:R-:W-:Y:S02]  /*16600*/  IMAD.MOV.U32 R13, RZ, RZ, R3 ;  /* 0x000000ffff0d7224 */ /* 0x000fe400078e0003 */
[----:B------:R-:W-:Y:S02]  /*16610*/  IMAD.MOV.U32 R12, RZ, RZ, 0x3 ;  /* 0x00000003ff0c7424 */ /* 0x000fe400078e00ff */
[----:B------:R-:W-:-:S05]  /*16620*/  IMAD.MOV.U32 R5, RZ, RZ, R14 ;  /* 0x000000ffff057224 */ /* 0x000fca00078e000e */
[----:B------:R-:W-:-:S05]  /*16630*/  @!P3 LEA R5, P4, R9, R5, 0x1 ;  /* 0x000000050905b211 */ /* 0x000fca00078808ff */
[----:B------:R-:W-:-:S04]  /*16640*/  @!P3 IMAD.X R6, RZ, RZ, R8, P4 ;  /* 0x000000ffff06b224 */ /* 0x000fc800020e0608 */
[----:B------:R-:W-:Y:S02]  /*16650*/  @!P3 IMAD.MOV.U32 R7, RZ, RZ, R6 ;  /* 0x000000ffff07b224 */ /* 0x000fe400078e0006 */
        /* <DEDUP_REMOVED lines=12> */
.L_x_364:
[----:B------:R-:W-:Y:S02]  /*16720*/  IMAD.MOV.U32 R13, RZ, RZ, R4 ;  /* 0x000000ffff0d7224 */ /* 0x000fe400078e0004 */
[----:B------:R-:W-:-:S07]  /*16730*/  IMAD.MOV.U32 R6, RZ, RZ, R14 ;  /* 0x000000ffff067224 */ /* 0x000fce00078e000e */
[----:B------:R-:W-:Y:S05]  /*16740*/  WARPSYNC.COLLECTIVE R15, `(.L_x_365) ;  /* 0x000000000f087348 */ /* 0x000fea0003c00000 */
[----:B------:R0:W1:Y:S02]  /*16750*/  SHFL.IDX P6, R14, R13, R12, R11 ;  /* 0x0000000c0d0e7389 */ /* 0x00006400000c000b */
[----:B01----:R-:W-:Y:S01]  /*16760*/  ENDCOLLECTIVE ;  /* 0x000000000000791b */ /* 0x003fe20003800000 */
.L_x_365:
        /* <DEDUP_REMOVED lines=19> */
.L_x_366:
[----:B------:R-:W-:Y:S02]  /*168a0*/  IMAD.MOV.U32 R13, RZ, RZ, R4 ;  /* 0x000000ffff0d7224 */ /* 0x000fe400078e0004 */
[----:B------:R-:W-:-:S07]  /*168b0*/  IMAD.MOV.U32 R6, RZ, RZ, R14 ;  /* 0x000000ffff067224 */ /* 0x000fce00078e000e */
[----:B------:R-:W-:Y:S05]  /*168c0*/  WARPSYNC.COLLECTIVE R15, `(.L_x_367) ;  /* 0x000000000f087348 */ /* 0x000fea0003c00000 */
[----:B------:R0:W1:Y:S02]  /*168d0*/  SHFL.IDX P6, R14, R13, R12, R11 ;  /* 0x0000000c0d0e7389 */ /* 0x00006400000c000b */
[----:B01----:R-:W-:Y:S01]  /*168e0*/  ENDCOLLECTIVE ;  /* 0x000000000000791b */ /* 0x003fe20003800000 */
.L_x_367:
        /* <DEDUP_REMOVED lines=19> */
.L_x_368:
[----:B------:R-:W-:Y:S02]  /*16a20*/  IMAD.MOV.U32 R13, RZ, RZ, R4 ;  /* 0x000000ffff0d7224 */ /* 0x000fe400078e0004 */
[----:B------:R-:W-:-:S07]  /*16a30*/  IMAD.MOV.U32 R6, RZ, RZ, R14 ;  /* 0x000000ffff067224 */ /* 0x000fce00078e000e */
[----:B------:R-:W-:Y:S05]  /*16a40*/  WARPSYNC.COLLECTIVE R15, `(.L_x_369) ;  /* 0x000000000f087348 */ /* 0x000fea0003c00000 */
[----:B------:R0:W1:Y:S02]  /*16a50*/  SHFL.IDX P6, R14, R13, R12, R11 ;  /* 0x0000000c0d0e7389 */ /* 0x00006400000c000b */
[----:B01----:R-:W-:Y:S01]  /*16a60*/  ENDCOLLECTIVE ;  /* 0x000000000000791b */ /* 0x003fe20003800000 */
.L_x_369:
[----:B------:R-:W-:Y:S01]  /*16a70*/  ULDC.64 UR4, c[0x0][0x208] ;  /* 0x0000820000047ab9 */ /* 0x000fe20000000a00 */
[----:B------:R-:W-:Y:S02]  /*16a80*/  IMAD.MOV.U32 R13, RZ, RZ, R3 ;  /* 0x000000ffff0d7224 */ /* 0x000fe400078e0003 */
[----:B------:R-:W-:Y:S02]  /*16a90*/  IMAD.MOV.U32 R12, RZ, RZ, 0x6 ;  /* 0x00000006ff0c7424 */ /* 0x000fe400078e00ff */
[----:B------:R-:W-:-:S05]  /*16aa0*/  IMAD.MOV.U32 R5, RZ, RZ, R14 ;  /* 0x000000ffff057224 */ /* 0x000fca00078e000e */
[----:B------:R-:W-:-:S05]  /*16ab0*/  @!P3 LEA R5, P4, R9, R5, 0x1 ;  /* 0x000000050905b211 */ /* 0x000fca00078808ff */
[----:B------:R-:W-:-:S04]  /*16ac0*/  @!P3 IMAD.X R6, RZ, RZ, R6, P4 ;  /* 0x000000ffff06b224 */ /* 0x000fc800020e0606 */
[----:B------:R-:W-:Y:S02]  /*16ad0*/  @!P3 IMAD.MOV.U32 R7, RZ, RZ, R6 ;  /* 0x000000ffff07b224 */ /* 0x000fe400078e0006 */
[----:B------:R-:W-:-:S05]  /*16ae0*/  @!P3 IMAD.MOV.U32 R6, RZ, RZ, R5 ;  /* 0x000000ffff06b224 */ /* 0x000fca00078e0005 */
        /* <DEDUP_REMOVED lines=9> */
.L_x_370:
[----:B------:R-:W-:-:S05]  /*16b80*/  VIADD R7, R0, 0x60 ;  /* 0x0000006000077836 */ /* 0x000fca0000000000 */
[----:B------:R-:W-:Y:S01]  /*16b90*/  ISETP.GE.AND P4, PT, R7, R2, PT ;  /* 0x000000020700720c */ /* 0x000fe20003f86270 */
[----:B------:R-:W-:Y:S02]  /*16ba0*/  IMAD.MOV.U32 R13, RZ, RZ, R4 ;  /* 0x000000ffff0d7224 */ /* 0x000fe400078e0004 */
[----:B------:R-:W-:-:S10]  /*16bb0*/  IMAD.MOV.U32 R6, RZ, RZ, R14 ;  /* 0x000000ffff067224 */ /* 0x000fd400078e000e */
[----:B------:R-:W-:Y:S05]  /*16bc0*/  WARPSYNC.COLLECTIVE R15, `(.L_x_371) ;  /* 0x000000000f087348 */ /* 0x000fea0003c00000 */
[----:B------:R0:W1:Y:S02]  /*16bd0*/  SHFL.IDX P6, R14, R13, R12, R11 ;  /* 0x0000000c0d0e7389 */ /* 0x00006400000c000b */
[----:B01----:R-:W-:Y:S01]  /*16be0*/  ENDCOLLECTIVE ;  /* 0x000000000000791b */ /* 0x003fe20003800000 */
.L_x_371:
        /* <DEDUP_REMOVED lines=17> */
.L_x_372:
[----:B------:R-:W-:Y:S02]  /*16d00*/  IMAD.MOV.U32 R13, RZ, RZ, R4 ;  /* 0x000000ffff0d7224 */ /* 0x000fe400078e0004 */
[----:B------:R-:W-:-:S07]  /*16d10*/  IMAD.MOV.U32 R5, RZ, RZ, R14 ;  /* 0x000000ffff057224 */ /* 0x000fce00078e000e */
[----:B------:R-:W-:Y:S05]  /*16d20*/  WARPSYNC.COLLECTIVE R15, `(.L_x_373) ;  /* 0x000000000f087348 */ /* 0x000fea0003c00000 */
[----:B------:R0:W1:Y:S02]  /*16d30*/  SHFL.IDX P6, R14, R13, R12, R11 ;  /* 0x0000000c0d0e7389 */ /* 0x00006400000c000b */
[----:B01----:R-:W-:Y:S01]  /*16d40*/  ENDCOLLECTIVE ;  /* 0x000000000000791b */ /* 0x003fe20003800000 */
.L_x_373:
[----:B------:R-:W-:Y:S01]  /*16d50*/  IMAD.MOV.U32 R3, RZ, RZ, R14 ;  /* 0x000000ffff037224 */ /* 0x000fe200078e000e */
[----:B------:R-:W-:Y:S06]  /*16d60*/  BRA `(.L_x_374) ;  /* 0xffffffb000647947 */ /* 0x000fec000383ffff */
.L_x_258:
[----:B0-----:R0:W3:Y:S02]  /*16d70*/  SYNCS.PHASECHK.TRANS64.TRYWAIT P0, [R18+URZ+0x36820], R0 ;  /* 0x03682000120075a7 */ /* 0x0010e4000800017f */
[----:B---3--:R-:W-:Y:S05]  /*16d80*/  @!P0 NANOSLEEP.SYNCS 0x989680 ;  /* 0x009896800000895d */ /* 0x008fea0003900000 */
[----:B------:R-:W3:Y:S02]  /*16d90*/  @!P0 SYNCS.PHASECHK.TRANS64 P0, [R18+URZ+0x36820], R0 ;  /* 0x03682000120085a7 */ /* 0x000ee4000800007f */
[----:B---3--:R-:W-:Y:S05]  /*16da0*/  @!P0 BRA `(.L_x_258) ;  /* 0xfffffffc00f08947 */ /* 0x008fea000383ffff */
[----:B------:R-:W-:Y:S05]  /*16db0*/  BRA `(.L_x_375) ;  /* 0xffffffb000e87947 */ /* 0x000fea000383ffff */
.L_x_267:
[----:B-1----:R1:W2:Y:S02]  /*16dc0*/  SYNCS.PHASECHK.TRANS64.TRYWAIT P0, [R3+URZ+0x36840], R2 ;  /* 0x03684002030075a7 */ /* 0x0022a4000800017f */
[----:B--2---:R-:W-:Y:S05]  /*16dd0*/  @!P0 NANOSLEEP.SYNCS 0x989680 ;  /* 0x009896800000895d */ /* 0x004fea0003900000 */
[----:B------:R-:W2:Y:S02]  /*16de0*/  @!P0 SYNCS.PHASECHK.TRANS64 P0, [R3+URZ+0x36840], R2 ;  /* 0x03684002030085a7 */ /* 0x000ea4000800007f */
[----:B--2---:R-:W-:Y:S05]  /*16df0*/  @!P0 BRA `(.L_x_267) ;  /* 0xfffffffc00f08947 */ /* 0x004fea000383ffff */
[----:B------:R-:W-:Y:S05]  /*16e00*/  BRA `(.L_x_376) ;  /* 0xffffffb400c87947 */ /* 0x000fea000383ffff */
.L_x_274:
[----:B-1----:R1:W2:Y:S02]  /*16e10*/  SYNCS.PHASECHK.TRANS64.TRYWAIT P0, [R3+URZ+0x60], R2 ;  /* 0x00006002030075a7 */ /* 0x0022a4000800017f */
[----:B--2---:R-:W-:Y:S05]  /*16e20*/  @!P0 NANOSLEEP.SYNCS 0x989680 ;  /* 0x009896800000895d */ /* 0x004fea0003900000 */
[----:B------:R-:W2:Y:S02]  /*16e30*/  @!P0 SYNCS.PHASECHK.TRANS64 P0, [R3+URZ+0x60], R2 ;  /* 0x00006002030085a7 */ /* 0x000ea4000800007f */
[----:B--2---:R-:W-:Y:S05]  /*16e40*/  @!P0 BRA `(.L_x_274) ;  /* 0xfffffffc00f08947 */ /* 0x004fea000383ffff */
[----:B------:R-:W-:Y:S05]  /*16e50*/  BRA `(.L_x_377) ;  /* 0xffffffb800dc7947 */ /* 0x000fea000383ffff */
.L_x_284:
[----:B-1----:R1:W2:Y:S02]  /*16e60*/  SYNCS.PHASECHK.TRANS64.TRYWAIT P0, [R3+URZ+0x36840], R2 ;  /* 0x03684002030075a7 */ /* 0x0022a4000800017f */
[----:B--2---:R-:W-:Y:S05]  /*16e70*/  @!P0 NANOSLEEP.SYNCS 0x989680 ;  /* 0x009896800000895d */ /* 0x004fea0003900000 */
[----:B------:R-:W2:Y:S02]  /*16e80*/  @!P0 SYNCS.PHASECHK.TRANS64 P0, [R3+URZ+0x36840], R2 ;  /* 0x03684002030085a7 */ /* 0x000ea4000800007f */
[----:B--2---:R-:W-:Y:S05]  /*16e90*/  @!P0 BRA `(.L_x_284) ;  /* 0xfffffffc00f08947 */ /* 0x004fea000383ffff */
[----:B------:R-:W-:Y:S05]  /*16ea0*/  BRA `(.L_x_378) ;  /* 0xffffffc000ac7947 */ /* 0x000fea000383ffff */
.L_x_291:
[----:B0-----:R0:W1:Y:S02]  /*16eb0*/  SYNCS.PHASECHK.TRANS64.TRYWAIT P0, [R2+URZ+0x60], R3 ;  /* 0x00006003020075a7 */ /* 0x001064000800017f */
[----:B-1----:R-:W-:Y:S05]  /*16ec0*/  @!P0 NANOSLEEP.SYNCS 0x989680 ;  /* 0x009896800000895d */ /* 0x002fea0003900000 */
[----:B------:R-:W1:Y:S02]  /*16ed0*/  @!P0 SYNCS.PHASECHK.TRANS64 P0, [R2+URZ+0x60], R3 ;  /* 0x00006003020085a7 */ /* 0x000e64000800007f */
[----:B-1----:R-:W-:Y:S05]  /*16ee0*/  @!P0 BRA `(.L_x_291) ;  /* 0xfffffffc00f08947 */ /* 0x002fea000383ffff */
[----:B------:R-:W-:Y:S05]  /*16ef0*/  BRA `(.L_x_379) ;  /* 0xffffffc400c07947 */ /* 0x000fea000383ffff */
.L_x_301:
[----:B--2---:R2:W3:Y:S02]  /*16f00*/  SYNCS.PHASECHK.TRANS64.TRYWAIT P0, [R2+URZ+0x36840], R3 ;  /* 0x03684003020075a7 */ /* 0x0044e4000800017f */
[----:B---3--:R-:W-:Y:S05]  /*16f10*/  @!P0 NANOSLEEP.SYNCS 0x989680 ;  /* 0x009896800000895d */ /* 0x008fea0003900000 */
[----:B------:R-:W3:Y:S02]  /*16f20*/  @!P0 SYNCS.PHASECHK.TRANS64 P0, [R2+URZ+0x36840], R3 ;  /* 0x03684003020085a7 */ /* 0x000ee4000800007f */
[----:B---3--:R-:W-:Y:S05]  /*16f30*/  @!P0 BRA `(.L_x_301) ;  /* 0xfffffffc00f08947 */ /* 0x008fea000383ffff */
[----:B------:R-:W-:Y:S05]  /*16f40*/  BRA `(.L_x_380) ;  /* 0xffffffcc00607947 */ /* 0x000fea000383ffff */
.L_x_308:
[----:B0-----:R0:W1:Y:S02]  /*16f50*/  SYNCS.PHASECHK.TRANS64.TRYWAIT P0, [R2+URZ+0x60], R5 ;  /* 0x00006005020075a7 */ /* 0x001064000800017f */
[----:B-1----:R-:W-:Y:S05]  /*16f60*/  @!P0 NANOSLEEP.SYNCS 0x989680 ;  /* 0x009896800000895d */ /* 0x002fea0003900000 */
[----:B------:R-:W1:Y:S02]  /*16f70*/  @!P0 SYNCS.PHASECHK.TRANS64 P0, [R2+URZ+0x60], R5 ;  /* 0x00006005020085a7 */ /* 0x000e64000800007f */
[----:B-1----:R-:W-:Y:S05]  /*16f80*/  @!P0 BRA `(.L_x_308) ;  /* 0xfffffffc00f08947 */ /* 0x002fea000383ffff */
[----:B------:R-:W-:Y:S05]  /*16f90*/  BRA `(.L_x_381) ;  /* 0xffffffd000747947 */ /* 0x000fea000383ffff */
.L_x_320:
[----:B--2---:R2:W3:Y:S02]  /*16fa0*/  SYNCS.PHASECHK.TRANS64.TRYWAIT P0, [R0+URZ+0x36860], R2 ;  /* 0x03686002000075a7 */ /* 0x0044e4000800017f */
[----:B---3--:R-:W-:Y:S05]  /*16fb0*/  @!P0 NANOSLEEP.SYNCS 0x989680 ;  /* 0x009896800000895d */ /* 0x008fea0003900000 */
[----:B------:R-:W3:Y:S02]  /*16fc0*/  @!P0 SYNCS.PHASECHK.TRANS64 P0, [R0+URZ+0x36860], R2 ;  /* 0x03686002000085a7 */ /* 0x000ee4000800007f */
[----:B---3--:R-:W-:Y:S05]  /*16fd0*/  @!P0 BRA `(.L_x_320) ;  /* 0xfffffffc00f08947 */ /* 0x008fea000383ffff */
[----:B------:R-:W-:Y:S05]  /*16fe0*/  BRA `(.L_x_382) ;  /* 0xffffffd800007947 */ /* 0x000fea000383ffff */
.L_x_328:
[----:B------:R-:W3:Y:S01]  /*16ff0*/  LDL R3, [R1] ;  /* 0x0000000001037983 */ /* 0x000ee20000100800 */
[----:B------:R-:W-:Y:S01]  /*17000*/  BSSY B0, `(.L_x_383) ;  /* 0x0000008000007945 */ /* 0x000fe20003800000 */
[----:B0-----:R-:W-:Y:S02]  /*17010*/  IMAD.MOV.U32 R12, RZ, RZ, RZ ;  /* 0x000000ffff0c7224 */ /* 0x001fe400078e00ff */
[----:B--2---:R-:W-:Y:S02]  /*17020*/  IMAD.MOV.U32 R11, RZ, RZ, 0x1f ;  /* 0x0000001fff0b7424 */ /* 0x004fe400078e00ff */
[----:B------:R-:W-:Y:S02]  /*17030*/  IMAD.MOV.U32 R15, RZ, RZ, -0x1 ;  /* 0xffffffffff0f7424 */ /* 0x000fe400078e00ff */
[----:B---3--:R-:W-:-:S07]  /*17040*/  IMAD.MOV.U32 R13, RZ, RZ, R3 ;  /* 0x000000ffff0d7224 */ /* 0x008fce00078e0003 */
[----:B-1----:R-:W-:Y:S05]  /*17050*/  WARPSYNC.COLLECTIVE R15, `(.L_x_384) ;  /* 0x000000000f087348 */ /* 0x002fea0003c00000 */
[----:B------:R0:W2:Y:S02]  /*17060*/  SHFL.IDX P6, R14, R13, R12, R11 ;  /* 0x0000000c0d0e7389 */ /* 0x0000a400000c000b */
[----:B012---:R-:W-:Y:S01]  /*17070*/  ENDCOLLECTIVE ;  /* 0x000000000000791b */ /* 0x007fe20003800000 */
.L_x_384:
[----:B------:R-:W-:Y:S05]  /*17080*/  BSYNC B0 ;  /* 0x0000000000007941 */ /* 0x000fea0003800000 */
.L_x_383:
[----:B------:R0:W5:Y:S01]  /*17090*/  LDL R2, [R1+0xc] ;  /* 0x00000c0001027983 */ /* 0x0001620000100800 */
[----:B------:R-:W-:Y:S02]  /*170a0*/  IMAD.MOV.U32 R13, RZ, RZ, R3 ;  /* 0x000000ffff0d7224 */ /* 0x000fe400078e0003 */
[----:B------:R-:W-:Y:S02]  /*170b0*/  IMAD.MOV.U32 R12, RZ, RZ, 0x1 ;  /* 0x00000001ff0c7424 */ /* 0x000fe400078e00ff */
[----:B------:R-:W-:Y:S02]  /*170c0*/  IMAD.MOV.U32 R11, RZ, RZ, 0x1f ;  /* 0x0000001fff0b7424 */ /* 0x000fe400078e00ff */
[----:B------:R-:W-:Y:S02]  /*170d0*/  IMAD.MOV.U32 R15, RZ, RZ, -0x1 ;  /* 0xffffffffff0f7424 */ /* 0x000fe400078e00ff */
[----:B0-----:R-:W-:-:S07]  /*170e0*/  IMAD.MOV.U32 R0, RZ, RZ, R14 ;  /* 0x000000ffff007224 */ /* 0x001fce00078e000e */
[----:B-----5:R-:W-:Y:S05]  /*170f0*/  WARPSYNC.COLLECTIVE R15, `(.L_x_385) ;  /* 0x000000000f087348 */ /* 0x020fea0003c00000 */
[----:B------:R0:W1:Y:S02]  /*17100*/  SHFL.IDX P6, R14, R13, R12, R11 ;  /* 0x0000000c0d0e7389 */ /* 0x00006400000c000b */
[----:B01---5:R-:W-:Y:S01]  /*17110*/  ENDCOLLECTIVE ;  /* 0x000000000000791b */ /* 0x023fe20003800000 */
.L_x_385:
[----:B------:R-:W-:Y:S01]  /*17120*/  ULDC UR4, c[0x0][0xc3c] ;  /* 0x00030f0000047ab9 */ /* 0x000fe20000000800 */
[----:B------:R-:W-:Y:S01]  /*17130*/  ULDC.64 UR6, c[0x0][0x208] ;  /* 0x0000820000067ab9 */ /* 0x000fe20000000a00 */
[----:B------:R-:W-:Y:S02]  /*17140*/  IMAD.IADD R7, R2, 0x1, R16 ;  /* 0x0000000102077824 */ /* 0x000fe400078e0210 */
[----:B------:R-:W-:Y:S02]  /*17150*/  IMAD.MOV.U32 R11, RZ, RZ, RZ ;  /* 0x000000ffff0b7224 */ /* 0x000fe400078e00ff */
[----:B------:R-:W-:Y:S01]  /*17160*/  IMAD.MOV.U32 R8, RZ, RZ, R14 ;  /* 0x000000ffff087224 */ /* 0x000fe200078e000e */
[----:B------:R-:W-:-:S13]  /*17170*/  ISETP.GE.OR P1, PT, R7, UR4, !P0 ;  /* 0x0000000407007c0c */ /* 0x000fda000c726670 */
[----:B------:R-:W0:Y:S08]  /*17180*/  @!P1 LDC.64 R2, c[0x0][0xc80] ;  /* 0x00032000ff029b82 */ /* 0x000e300000000a00 */
[----:B------:R-:W1:Y:S01]  /*17190*/  @!P1 LDC.64 R4, c[0x0][0xc78] ;  /* 0x00031e00ff049b82 */ /* 0x000e620000000a00 */
[----:B0-----:R-:W-:-:S05]  /*171a0*/  @!P1 IMAD.WIDE R2, R7, 0x4, R2 ;  /* 0x0000000407029825 */ /* 0x001fca00078e0202 */
[----:B------:R1:W2:Y:S02]  /*171b0*/  @!P1 LDG.E R6, desc[UR6][R2.64] ;  /* 0x0000000602069981 */ /* 0x0002a4000c1e1900 */
[----:B-1----:R-:W-:-:S06]  /*171c0*/  @!P1 IMAD.WIDE R2, R7, 0x4, R4 ;  /* 0x0000000407029825 */ /* 0x002fcc00078e0204 */
[----:B------:R-:W3:Y:S01]  /*171d0*/  @!P1 LDG.E R2, desc[UR6][R2.64] ;  /* 0x0000000602029981 */ /* 0x000ee2000c1e1900 */
[----:B------:R-:W-:Y:S01]  /*171e0*/  IMAD.MOV.U32 R5, RZ, RZ, RZ ;  /* 0x000000ffff057224 */ /* 0x000fe200078e00ff */
[C---:B------:R-:W-:Y:S02]  /*171f0*/  ISETP.GE.U32.AND P2, PT, R16.reuse, 0x2, PT ;  /* 0x000000021000780c */ /* 0x040fe40003f46070 */
[C---:B------:R-:W-:Y:S02]  /*17200*/  ISETP.GE.U32.AND P3, PT, R16.reuse, 0x4, PT ;  /* 0x000000041000780c */ /* 0x040fe40003f66070 */
[C---:B------:R-:W-:Y:S02]  /*17210*/  ISETP.GE.U32.AND P4, PT, R16.reuse, 0x8, PT ;  /* 0x000000081000780c */ /* 0x040fe40003f86070 */
[----:B------:R-:W-:Y:S01]  /*17220*/  ISETP.GE.U32.AND P5, PT, R16, 0x10, PT ;  /* 0x000000101000780c */ /* 0x000fe20003fa6070 */
[----:B--2---:R-:W-:Y:S01]  /*17230*/  @!P1 IMAD.MOV.U32 R5, RZ, RZ, R6 ;  /* 0x000000ffff059224 */ /* 0x004fe200078e0006 */
[----:B------:R-:W-:-:S02]  /*17240*/  CS2R R6, SRZ ;  /* 0x0000000000067805 */ /* 0x000fc4000001ff00 */
[----:B---3--:R-:W-:Y:S01]  /*17250*/  @!P1 IMAD.MOV.U32 R7, RZ, RZ, R2 ;  /* 0x000000ffff079224 */ /* 0x008fe200078e0002 */
[----:B------:R-:W-:-:S03]  /*17260*/  ISETP.NE.AND P1, PT, R16, RZ, PT ;  /* 0x000000ff1000720c */ /* 0x000fc60003f25270 */
[----:B------:R-:W-:-:S04]  /*17270*/  IMAD R2, R7, R5, RZ ;  /* 0x0000000507027224 */ /* 0x000fc800078e02ff */
[----:B------:R-:W-:-:S07]  /*17280*/  IMAD.MOV.U32 R13, RZ, RZ, R2 ;  /* 0x000000ffff0d7224 */ /* 0x000fce00078e0002 */
[----:B------:R-:W-:Y:S05]  /*17290*/  WARPSYNC.COLLECTIVE R15, `(.L_x_386) ;  /* 0x000000000f087348 */ /* 0x000fea0003c00000 */
[----:B------:R0:W1:Y:S02]  /*172a0*/  SHFL.UP P6, R14, R13, R12, R11 ;  /* 0x0400000c0d0e7389 */ /* 0x00006400000c000b */
[----:B01----:R-:W-:Y:S01]  /*172b0*/  ENDCOLLECTIVE ;  /* 0x000000000000791b */ /* 0x003fe20003800000 */
.L_x_386:
[----:B------:R-:W-:Y:S02]  /*172c0*/  IMAD.MOV.U32 R12, RZ, RZ, 0x2 ;  /* 0x00000002ff0c7424 */ /* 0x000fe400078e00ff */
[----:B------:R-:W-:-:S05]  /*172d0*/  IMAD.MOV.U32 R3, RZ, RZ, R14 ;  /* 0x000000ffff037224 */ /* 0x000fca00078e000e */
[----:B------:R-:W-:-:S05]  /*172e0*/  SEL R3, R3, RZ, P1 ;  /* 0x000000ff03037207 */ /* 0x000fca0000800000 */
[----:B------:R-:W-:-:S04]  /*172f0*/  IMAD.IADD R2, R2, 0x1, R3 ;  /* 0x0000000102027824 */ /* 0x000fc800078e0203 */
[----:B------:R-:W-:-:S07]  /*17300*/  IMAD.MOV.U32 R13, RZ, RZ, R2 ;  /* 0x000000ffff0d7224 */ /* 0x000fce00078e0002 */
[----:B------:R-:W-:Y:S05]  /*17310*/  WARPSYNC.COLLECTIVE R15, `(.L_x_387) ;  /* 0x000000000f087348 */ /* 0x000fea0003c00000 */
[----:B------:R0:W1:Y:S02]  /*17320*/  SHFL.UP P6, R14, R13, R12, R11 ;  /* 0x0400000c0d0e7389 */ /* 0x00006400000c000b */
[----:B01----:R-:W-:Y:S01]  /*17330*/  ENDCOLLECTIVE ;  /* 0x000000000000791b */ /* 0x003fe20003800000 */
.L_x_387:
        /* <DEDUP_REMOVED lines=8> */
.L_x_388:
        /* <DEDUP_REMOVED lines=8> */
.L_x_389:
        /* <DEDUP_REMOVED lines=8> */
.L_x_390:
[----:B------:R-:W-:Y:S02]  /*174c0*/  IMAD.MOV.U32 R12, RZ, RZ, 0x1f ;  /* 0x0000001fff0c7424 */ /* 0x000fe400078e00ff */
[----:B------:R-:W-:Y:S02]  /*174d0*/  IMAD.MOV.U32 R11, RZ, RZ, 0x1f ;  /* 0x0000001fff0b7424 */ /* 0x000fe400078e00ff */
[----:B------:R-:W-:-:S05]  /*174e0*/  IMAD.MOV.U32 R3, RZ, RZ, R14 ;  /* 0x000000ffff037224 */ /* 0x000fca00078e000e */
[----:B------:R-:W-:-:S05]  /*174f0*/  SEL R3, R3, RZ, P5 ;  /* 0x000000ff03037207 */ /* 0x000fca0002800000 */
[----:B------:R-:W-:-:S04]  /*17500*/  IMAD.IADD R2, R2, 0x1, R3 ;  /* 0x0000000102027824 */ /* 0x000fc800078e0203 */
[----:B------:R-:W-:-:S07]  /*17510*/  IMAD.MOV.U32 R13, RZ, RZ, R2 ;  /* 0x000000ffff0d7224 */ /* 0x000fce00078e0002 */
[----:B------:R-:W-:Y:S05]  /*17520*/  WARPSYNC.COLLECTIVE R15, `(.L_x_391) ;  /* 0x000000000f087348 */ /* 0x000fea0003c00000 */
[----:B------:R0:W1:Y:S02]  /*17530*/  SHFL.IDX P6, R14, R13, R12, R11 ;  /* 0x0000000c0d0e7389 */ /* 0x00006400000c000b */
[----:B01----:R-:W-:Y:S01]  /*17540*/  ENDCOLLECTIVE ;  /* 0x000000000000791b */ /* 0x003fe20003800000 */
.L_x_391:
[----:B------:R-:W-:Y:S01]  /*17550*/  IMAD.MOV.U32 R9, RZ, RZ, R14 ;  /* 0x000000ffff097224 */ /* 0x000fe200078e000e */
[----:B------:R-:W-:Y:S06]  /*17560*/  BRA `(.L_x_392) ;  /* 0xffffffd800b07947 */ /* 0x000fec000383ffff */
.L_x_331:
[----:B------:R-:W-:Y:S01]  /*17570*/  BSSY B0, `(.L_x_393) ;  /* 0x0000008000007945 */ /* 0x000fe20003800000 */
[----:B------:R-:W-:Y:S02]  /*17580*/  IMAD.MOV.U32 R13, RZ, RZ, R2 ;  /* 0x000000ffff0d7224 */ /* 0x000fe400078e0002 */
[----:B------:R-:W-:Y:S02]  /*17590*/  IMAD.MOV.U32 R12, RZ, RZ, 0x1 ;  /* 0x00000001ff0c7424 */ /* 0x000fe400078e00ff */
[----:B------:R-:W-:Y:S02]  /*175a0*/  IMAD.MOV.U32 R11, RZ, RZ, RZ ;  /* 0x000000ffff0b7224 */ /* 0x000fe400078e00ff */
[----:B------:R-:W-:-:S07]  /*175b0*/  IMAD.MOV.U32 R15, RZ, RZ, -0x1 ;  /* 0xffffffffff0f7424 */ /* 0x000fce00078e00ff */
[----:B------:R-:W-:Y:S05]  /*175c0*/  WARPSYNC.COLLECTIVE R15, `(.L_x_394) ;  /* 0x000000000f087348 */ /* 0x000fea0003c00000 */
[----:B------:R0:W1:Y:S02]  /*175d0*/  SHFL.UP P6, R14, R13, R12, R11 ;  /* 0x0400000c0d0e7389 */ /* 0x00006400000c000b */
[----:B01----:R-:W-:Y:S01]  /*175e0*/  ENDCOLLECTIVE ;  /* 0x000000000000791b */ /* 0x003fe20003800000 */
.L_x_394:
[----:B------:R-:W-:Y:S05]  /*175f0*/  BSYNC B0 ;  /* 0x0000000000007941 */ /* 0x000fea0003800000 */
.L_x_393:
[----:B------:R-:W-:Y:S02]  /*17600*/  IMAD.MOV.U32 R3, RZ, RZ, R14 ;  /* 0x000000ffff037224 */ /* 0x000fe400078e000e */
[----:B------:R-:W-:Y:S02]  /*17610*/  IMAD.MOV.U32 R12, RZ, RZ, 0x2 ;  /* 0x00000002ff0c7424 */ /* 0x000fe400078e00ff */
[----:B------:R-:W-:Y:S01]  /*17620*/  IMAD.MOV.U32 R11, RZ, RZ, RZ ;  /* 0x000000ffff0b7224 */ /* 0x000fe200078e00ff */
[----:B------:R-:W-:Y:S01]  /*17630*/  SEL R3, R3, RZ, P1 ;  /* 0x000000ff03037207 */ /* 0x000fe20000800000 */
[----:B------:R-:W-:-:S04]  /*17640*/  IMAD.MOV.U32 R15, RZ, RZ, -0x1 ;  /* 0xffffffffff0f7424 */ /* 0x000fc800078e00ff */
[----:B------:R-:W-:-:S04]  /*17650*/  IMAD.IADD R2, R2, 0x1, R3 ;  /* 0x0000000102027824 */ /* 0x000fc800078e0203 */
[----:B------:R-:W-:-:S07]  /*17660*/  IMAD.MOV.U32 R13, RZ, RZ, R2 ;  /* 0x000000ffff0d7224 */ /* 0x000fce00078e0002 */
[----:B------:R-:W-:Y:S05]  /*17670*/  WARPSYNC.COLLECTIVE R15, `(.L_x_395) ;  /* 0x000000000f087348 */ /* 0x000fea0003c00000 */
[----:B------:R0:W1:Y:S02]  /*17680*/  SHFL.UP P6, R14, R13, R12, R11 ;  /* 0x0400000c0d0e7389 */ /* 0x00006400000c000b */
[----:B01----:R-:W-:Y:S01]  /*17690*/  ENDCOLLECTIVE ;  /* 0x000000000000791b */ /* 0x003fe20003800000 */
.L_x_395:
        /* <DEDUP_REMOVED lines=8> */
.L_x_396:
        /* <DEDUP_REMOVED lines=8> */
.L_x_397:
        /* <DEDUP_REMOVED lines=8> */
.L_x_398:
        /* <DEDUP_REMOVED lines=9> */
.L_x_399:
[----:B------:R-:W-:Y:S01]  /*178b0*/  IMAD.MOV.U32 R9, RZ, RZ, R14 ;  /* 0x000000ffff097224 */ /* 0x000fe200078e000e */
[----:B------:R-:W-:Y:S06]  /*178c0*/  BRA `(.L_x_400) ;  /* 0xffffffd800887947 */ /* 0x000fec000383ffff */
.L_x_333:
[----:B------:R-:W-:Y:S01]  /*178d0*/  BSSY B0, `(.L_x_401) ;  /* 0x0000006000007945 */ /* 0x000fe20003800000 */
[----:B------:R-:W-:Y:S01]  /*178e0*/  PLOP3.LUT P6, PT, P6, PT, PT, 0x8, 0x0 ;  /* 0x000000000000781c */ /* 0x000fe200037ce170 */
[----:B------:R-:W-:-:S12]  /*178f0*/  IMAD.MOV.U32 R15, RZ, RZ, -0x1 ;  /* 0xffffffffff0f7424 */ /* 0x000fd800078e00ff */
[----:B0-----:R-:W-:Y:S05]  /*17900*/  WARPSYNC.COLLECTIVE R15, `(.L_x_402) ;  /* 0x000000000f087348 */ /* 0x001fea0003c00000 */
[----:B------:R-:W-:Y:S01]  /*17910*/  VOTE.ANY R14, PT, P6 ;  /* 0x00000000000e7806 */ /* 0x000fe200030e0100 */
[----:B0-----:R-:W-:Y:S06]  /*17920*/  ENDCOLLECTIVE ;  /* 0x000000000000791b */ /* 0x001fec0003800000 */
.L_x_402:
[----:B------:R-:W-:Y:S05]  /*17930*/  BSYNC B0 ;  /* 0x0000000000007941 */ /* 0x000fea0003800000 */
.L_x_401:
[----:B------:R-:W-:Y:S02]  /*17940*/  IMAD.MOV.U32 R8, RZ, RZ, R14 ;  /* 0x000000ffff087224 */ /* 0x000fe400078e000e */
[----:B------:R-:W-:Y:S02]  /*17950*/  IMAD.MOV.U32 R13, RZ, RZ, R5 ;  /* 0x000000ffff0d7224 */ /* 0x000fe400078e0005 */
[----:B------:R-:W0:Y:S01]  /*17960*/  POPC R4, R8 ;  /* 0x0000000800047309 */ /* 0x000e220000000000 */
[----:B------:R-:W-:Y:S02]  /*17970*/  IMAD.MOV.U32 R11, RZ, RZ, 0x1f ;  /* 0x0000001fff0b7424 */ /* 0x000fe400078e00ff */
[----:B------:R-:W-:Y:S02]  /*17980*/  IMAD.MOV.U32 R15, RZ, RZ, -0x1 ;  /* 0xffffffffff0f7424 */ /* 0x000fe400078e00ff */
[----:B0-----:R-:W-:-:S07]  /*17990*/  IMAD.MOV.U32 R12, RZ, RZ, R4 ;  /* 0x000000ffff0c7224 */ /* 0x001fce00078e0004 */
[----:B------:R-:W-:Y:S05]  /*179a0*/  WARPSYNC.COLLECTIVE R15, `(.L_x_403) ;  /* 0x000000000f087348 */ /* 0x000fea0003c00000 */
[----:B------:R0:W1:Y:S02]  /*179b0*/  SHFL.IDX P6, R14, R13, R12, R11 ;  /* 0x0000000c0d0e7389 */ /* 0x00006400000c000b */
[----:B01----:R-:W-:Y:S01]  /*179c0*/  ENDCOLLECTIVE ;  /* 0x000000000000791b */ /* 0x003fe20003800000 */
.L_x_403:
[----:B------:R-:W-:Y:S02]  /*179d0*/  IMAD.MOV.U32 R13, RZ, RZ, R7 ;  /* 0x000000ffff0d7224 */ /* 0x000fe400078e0007 */
[----:B------:R-:W-:-:S07]  /*179e0*/  IMAD.MOV.U32 R5, RZ, RZ, R14 ;  /* 0x000000ffff057224 */ /* 0x000fce00078e000e */
[----:B------:R-:W-:Y:S05]  /*179f0*/  WARPSYNC.COLLECTIVE R15, `(.L_x_404) ;  /* 0x000000000f087348 */ /* 0x000fea0003c00000 */
[----:B------:R0:W1:Y:S02]  /*17a00*/  SHFL.IDX P6, R14, R13, R12, R11 ;  /* 0x0000000c0d0e7389 */ /* 0x00006400000c000b */
[----:B01----:R-:W-:Y:S01]  /*17a10*/  ENDCOLLECTIVE ;  /* 0x000000000000791b */ /* 0x003fe20003800000 */
.L_x_404:
[----:B------:R-:W-:Y:S01]  /*17a20*/  IMAD.MOV.U32 R7, RZ, RZ, R14 ;  /* 0x000000ffff077224 */ /* 0x000fe200078e000e */
[----:B------:R-:W-:Y:S06]  /*17a30*/  BRA `(.L_x_405) ;  /* 0xffffffd800687947 */ /* 0x000fec000383ffff */
.L_x_335:
[----:B------:R-:W-:Y:S01]  /*17a40*/  BSSY B0, `(.L_x_406) ;  /* 0x0000007000007945 */ /* 0x000fe20003800000 */
[----:B------:R-:W-:Y:S02]  /*17a50*/  IMAD.MOV.U32 R13, RZ, RZ, R2 ;  /* 0x000000ffff0d7224 */ /* 0x000fe400078e0002 */
[----:B------:R-:W-:Y:S02]  /*17a60*/  IMAD.MOV.U32 R11, RZ, RZ, 0x1f ;  /* 0x0000001fff0b7424 */ /* 0x000fe400078e00ff */
[----:B------:R-:W-:-:S07]  /*17a70*/  IMAD.MOV.U32 R15, RZ, RZ, -0x1 ;  /* 0xffffffffff0f7424 */ /* 0x000fce00078e00ff */
[----:B0123--:R-:W-:Y:S05]  /*17a80*/  WARPSYNC.COLLECTIVE R15, `(.L_x_407) ;  /* 0x000000000f087348 */ /* 0x00ffea0003c00000 */
[----:B------:R4:W0:Y:S02]  /*17a90*/  SHFL.IDX P6, R14, R13, R12, R11 ;  /* 0x0000000c0d0e7389 */ /* 0x00082400000c000b */
[----:B01234-:R-:W-:Y:S01]  /*17aa0*/  ENDCOLLECTIVE ;  /* 0x000000000000791b */ /* 0x01ffe20003800000 */
.L_x_407:
[----:B------:R-:W-:Y:S05]  /*17ab0*/  BSYNC B0 ;  /* 0x0000000000007941 */ /* 0x000fea0003800000 */
.L_x_406:
[----:B------:R-:W-:Y:S01]  /*17ac0*/  IMAD.MOV.U32 R2, RZ, RZ, R14 ;  /* 0x000000ffff027224 */ /* 0x000fe200078e000e */
[----:B------:R-:W-:Y:S06]  /*17ad0*/  BRA `(.L_x_408) ;  /* 0xffffffd800587947 */ /* 0x000fec000383ffff */
.L_x_339:
[----:B0-----:R0:W1:Y:S02]  /*17ae0*/  SYNCS.PHASECHK.TRANS64.TRYWAIT P0, [R0+URZ+0x36820], R3 ;  /* 0x03682003000075a7 */ /* 0x001064000800017f */
[----:B-1----:R-:W-:Y:S05]  /*17af0*/  @!P0 NANOSLEEP.SYNCS 0x989680 ;  /* 0x009896800000895d */ /* 0x002fea0003900000 */
[----:B------:R-:W1:Y:S02]  /*17b00*/  @!P0 SYNCS.PHASECHK.TRANS64 P0, [R0+URZ+0x36820], R3 ;  /* 0x03682003000085a7 */ /* 0x000e64000800007f */
[----:B-1----:R-:W-:Y:S05]  /*17b10*/  @!P0 BRA `(.L_x_339) ;  /* 0xfffffffc00f08947 */ /* 0x002fea000383ffff */
[----:B------:R-:W-:Y:S05]  /*17b20*/  BRA `(.L_x_409) ;  /* 0xffffffdc00f07947 */ /* 0x000fea000383ffff */
.L_x_340:
        /* <DEDUP_REMOVED lines=11> */
.L_x_411:
[----:B------:R-:W-:Y:S05]  /*17be0*/  BSYNC B0 ;  /* 0x0000000000007941 */ /* 0x000fea0003800000 */
.L_x_410:
[----:B------:R-:W-:Y:S05]  /*17bf0*/  BRA `(.L_x_412) ;  /* 0xffffffdc00d87947 */ /* 0x000fea000383ffff */
.L_x_343:
[----:B------:R-:W-:Y:S01]  /*17c00*/  BSSY B1, `(.L_x_413) ;  /* 0x0000006000017945 */ /* 0x000fe20003800000 */
[----:B------:R-:W-:-:S07]  /*17c10*/  IMAD.MOV.U32 R15, RZ, RZ, -0x1 ;  /* 0xffffffffff0f7424 */ /* 0x000fce00078e00ff */
[----:B01----:R-:W-:Y:S05]  /*17c20*/  WARPSYNC.COLLECTIVE R15, `(.L_x_414) ;  /* 0x000000000f0c7348 */ /* 0x003fea0003c00000 */
[----:B------:R-:W-:Y:S02]  /*17c30*/  ELECT P6, UR62, PT ;  /* 0x00000000003e782f */ /* 0x000fe400038c0000 */
[----:B------:R-:W-:Y:S01]  /*17c40*/  MOV R14, UR62 ;  /* 0x0000003e000e7c02 */ /* 0x000fe20008000f00 */
[----:B01----:R-:W-:Y:S10]  /*17c50*/  ENDCOLLECTIVE ;  /* 0x000000000000791b */ /* 0x003ff40003800000 */
.L_x_414:
[----:B------:R-:W-:Y:S05]  /*17c60*/  BSYNC B1 ;  /* 0x0000000000017941 */ /* 0x000fea0003800000 */
.L_x_413:
[----:B------:R-:W-:Y:S05]  /*17c70*/  BRA `(.L_x_415) ;  /* 0xffffffdc00d07947 */ /* 0x000fea000383ffff */
.L_x_345:
[----:B0-----:R0:W1:Y:S02]  /*17c80*/  SYNCS.PHASECHK.TRANS64.TRYWAIT P0, [R6+URZ], R5 ;  /* 0x00000005060075a7 */ /* 0x001064000800017f */
[----:B-1----:R-:W-:Y:S05]  /*17c90*/  @!P0 NANOSLEEP.SYNCS 0x989680 ;  /* 0x009896800000895d */ /* 0x002fea0003900000 */
[----:B------:R-:W1:Y:S02]  /*17ca0*/  @!P0 SYNCS.PHASECHK.TRANS64 P0, [R6+URZ], R5 ;  /* 0x00000005060085a7 */ /* 0x000e64000800007f */
[----:B-1----:R-:W-:Y:S05]  /*17cb0*/  @!P0 BRA `(.L_x_345) ;  /* 0xfffffffc00f08947 */ /* 0x002fea000383ffff */
[----:B------:R-:W-:Y:S05]  /*17cc0*/  BRA `(.L_x_416) ;  /* 0xffffffe000107947 */ /* 0x000fea000383ffff */
.L_x_346:
[----:B-1----:R1:W2:Y:S02]  /*17cd0*/  SYNCS.PHASECHK.TRANS64.TRYWAIT P0, [R7+URZ], R2 ;  /* 0x00000002070075a7 */ /* 0x0022a4000800017f */
[----:B--2---:R-:W-:Y:S05]  /*17ce0*/  @!P0 NANOSLEEP.SYNCS 0x989680 ;  /* 0x009896800000895d */ /* 0x004fea0003900000 */
[----:B------:R-:W2:Y:S02]  /*17cf0*/  @!P0 SYNCS.PHASECHK.TRANS64 P0, [R7+URZ], R2 ;  /* 0x00000002070085a7 */ /* 0x000ea4000800007f */
[----:B--2---:R-:W-:Y:S05]  /*17d00*/  @!P0 BRA `(.L_x_346) ;  /* 0xfffffffc00f08947 */ /* 0x004fea000383ffff */
[----:B------:R-:W-:Y:S05]  /*17d10*/  BRA `(.L_x_417) ;  /* 0xffffffe000047947 */ /* 0x000fea000383ffff */
.L_x_348:
[----:B--2---:R2:W3:Y:S02]  /*17d20*/  SYNCS.PHASECHK.TRANS64.TRYWAIT P0, [R4+URZ], R5 ;  /* 0x00000005040075a7 */ /* 0x0044e4000800017f */
[----:B---3--:R-:W-:Y:S05]  /*17d30*/  @!P0 NANOSLEEP.SYNCS 0x989680 ;  /* 0x009896800000895d */ /* 0x008fea0003900000 */
[----:B------:R-:W3:Y:S02]  /*17d40*/  @!P0 SYNCS.PHASECHK.TRANS64 P0, [R4+URZ], R5 ;  /* 0x00000005040085a7 */ /* 0x000ee4000800007f */
[----:B---3--:R-:W-:Y:S05]  /*17d50*/  @!P0 BRA `(.L_x_348) ;  /* 0xfffffffc00f08947 */ /* 0x008fea000383ffff */
[----:B------:R-:W-:Y:S05]  /*17d60*/  BRA `(.L_x_418) ;  /* 0xffffffe000087947 */ /* 0x000fea000383ffff */
.L_x_419:
        /* <DEDUP_REMOVED lines=9> */
.L_x_3023:


//--------------------- .text._ZN7cutlass13device_kernelIN5flash11enable_sm90INS1_16FlashAttnFwdSm90INS1_25CollectiveMainloopFwdSm90ILi2EN4cute5tupleIJNS5_1CILi1EEES8_S8_EEENS6_IJNS7_ILi128EEENS7_ILi112EEENS7_ILi192EEEEEELi192ENS_6half_tEfNS_4arch4Sm90ELb0ELb0ELb0ELb1ELb0ELb1ELb0ELb1ELb1ELb1ELb1ELb0EEENS1_21CollectiveEpilogueFwdINS6_IJSA_SC_SB_EEES9_SE_SG_Li256ELb1ELb1ELb1ELb0EEENS1_36VarlenDynamicPersistentTileSchedulerILi128ELi112ELi256ELi128ELb1ELb1ELb1ELb0ELb1ELb1EEEEEEEEEvNT_6ParamsE --------------------------
	.section	.text._ZN7cutlass13device_kernelIN5flash11enable_sm90INS1_16FlashAttnFwdSm90INS1_25CollectiveMainloopFwdSm90ILi2EN4cute5tupleIJNS5_1CILi1EEES8_S8_EEENS6_IJNS7_ILi128EEENS7_ILi112EEENS7_ILi192EEEEEELi192ENS_6half_tEfNS_4arch4Sm90ELb0ELb0ELb0ELb1ELb0ELb1ELb0ELb1ELb1ELb1ELb1ELb0EEENS1_21CollectiveEpilogueFwdINS6_IJSA_SC_SB_EEES9_SE_SG_Li256ELb1ELb1ELb1ELb0EEENS1_36VarlenDynamicPersistentTileSchedulerILi128ELi112ELi256ELi128ELb1ELb1ELb1ELb0ELb1ELb1EEEEEEEEEvNT_6ParamsE,"ax",@progbits
	.align	128
.text._ZN7cutlass13device_kernelIN5flash11enable_sm90INS1_16FlashAttnFwdSm90INS1_25CollectiveMainloopFwdSm90ILi2EN4cute5tupleIJNS5_1CILi1EEES8_S8_EEENS6_IJNS7_ILi128EEENS7_ILi112EEENS7_ILi192EEEEEELi192ENS_6half_tEfNS_4arch4Sm90ELb0ELb0ELb0ELb1ELb0ELb1ELb0ELb1ELb1ELb1ELb1ELb0EEENS1_21CollectiveEpilogueFwdINS6_IJSA_SC_SB_EEES9_SE_SG_Li256ELb1ELb1ELb1ELb0EEENS1_36VarlenDynamicPersistentTileSchedulerILi128ELi112ELi256ELi128ELb1ELb1ELb1ELb0ELb1ELb1EEEEEEEEEvNT_6ParamsE:
        .type           _ZN7cutlass13device_kernelIN5flash11enable_sm90INS1_16FlashAttnFwdSm90INS1_25CollectiveMainloopFwdSm90ILi2EN4cute5tupleIJNS5_1CILi1EEES8_S8_EEENS6_IJNS7_ILi128EEENS7_ILi112EEENS7_ILi192EEEEEELi192ENS_6half_tEfNS_4arch4Sm90ELb0ELb0ELb0ELb1ELb0ELb1ELb0ELb1ELb1ELb1ELb1ELb0EEENS1_21CollectiveEpilogueFwdINS6_IJSA_SC_SB_EEES9_SE_SG_Li256ELb1ELb1ELb1ELb0EEENS1_36VarlenDynamicPersistentTileSchedulerILi128ELi112ELi256ELi128ELb1ELb1ELb1ELb0ELb1ELb1EEEEEEEEEvNT_6ParamsE,@function
        .size           _ZN7cutlass13device_kernelIN5flash11enable_sm90INS1_16FlashAttnFwdSm90INS1_25CollectiveMainloopFwdSm90ILi2EN4cute5tupleIJNS5_1CILi1EEES8_S8_EEENS6_IJNS7_ILi128EEENS7_ILi112EEENS7_ILi192EEEEEELi192ENS_6half_tEfNS_4arch4Sm90ELb0ELb0ELb0ELb1ELb0ELb1ELb0ELb1ELb1ELb1ELb1ELb0EEENS1_21CollectiveEpilogueFwdINS6_IJSA_SC_SB_EEES9_SE_SG_Li256ELb1ELb1ELb1ELb0EEENS1_36VarlenDynamicPersistentTileSchedulerILi128ELi112ELi256ELi128ELb1ELb1ELb1ELb0ELb1ELb1EEEEEEEEEvNT_6ParamsE,(.L_x_3024 - _ZN7cutlass13device_kernelIN5flash11enable_sm90INS1_16FlashAttnFwdSm90INS1_25CollectiveMainloopFwdSm90ILi2EN4cute5tupleIJNS5_1CILi1EEES8_S8_EEENS6_IJNS7_ILi128EEENS7_ILi112EEENS7_ILi192EEEEEELi192ENS_6half_tEfNS_4arch4Sm90ELb0ELb0ELb0ELb1ELb0ELb1ELb0ELb1ELb1ELb1ELb1ELb0EEENS1_21CollectiveEpilogueFwdINS6_IJSA_SC_SB_EEES9_SE_SG_Li256ELb1ELb1ELb1ELb0EEENS1_36VarlenDynamicPersistentTileSchedulerILi128ELi112ELi256ELi128ELb1ELb1ELb1ELb0ELb1ELb1EEEEEEEEEvNT_6ParamsE)
        .other          _ZN7cutlass13device_kernelIN5flash11enable_sm90INS1_16FlashAttnFwdSm90INS1_25CollectiveMainloopFwdSm90ILi2EN4cute5tupleIJNS5_1CILi1EEES8_S8_EEENS6_IJNS7_ILi128EEENS7_ILi112EEENS7_ILi192EEEEEELi192ENS_6half_tEfNS_4arch4Sm90ELb0ELb0ELb0ELb1ELb0ELb1ELb0ELb1ELb1ELb1ELb1ELb0EEENS1_21CollectiveEpilogueFwdINS6_IJSA_SC_SB_EEES9_SE_SG_Li256ELb1ELb1ELb1ELb0EEENS1_36VarlenDynamicPersistentTileSchedulerILi128ELi112ELi256ELi128ELb1ELb1ELb1ELb0ELb1ELb1EEEEEEEEEvNT_6ParamsE,@"STO_CUDA_ENTRY STV_DEFAULT"
_ZN7cutlass13device_kernelIN5flash11enable_sm90INS1_16FlashAttnFwdSm90INS1_25CollectiveMainloopFwdSm90ILi2EN4cute5tupleIJNS5_1CILi1EEES8_S8_EEENS6_IJNS7_ILi128EEENS7_ILi112EEENS7_ILi192EEEEEELi192ENS_6half_tEfNS_4arch4Sm90ELb0ELb0ELb0ELb1ELb0ELb1ELb0ELb1ELb1ELb1ELb1ELb0EEENS1_21CollectiveEpilogueFwdINS6_IJSA_SC_SB_EEES9_SE_SG_Li256ELb1ELb1ELb1ELb0EEENS1_36VarlenDynamicPersistentTileSchedulerILi128ELi112ELi256ELi128ELb1ELb1ELb1ELb0ELb1ELb1EEEEEEEEEvNT_6ParamsE:
        /* <DEDUP_REMOVED lines=13> */
[----:B------:R-:W-:Y:S02]  /*00d0*/  UIADD3 UR10, UP2, UR4, 0x570, URZ ;  /* 0x00000570040a7890 */ /* 0x000fe4000ff5e03f */
[----:B------:R-:W-:Y:S02]  /*00e0*/  UIADD3 UR4, UP3, UR4, 0x670, URZ ;  /* 0x0000067004047890 */ /* 0x000fe4000ff7e03f */
[----:B------:R-:W-:-:S02]  /*00f0*/  UIADD3.X UR7, URZ, UR5, URZ, UP0, !UPT ;  /* 0x000000053f077290 */ /* 0x000fc400087fe43f */
[----:B------:R-:W-:Y:S02]  /*0100*/  UIADD3.X UR9, URZ, UR5, URZ, UP1, !UPT ;  /* 0x000000053f097290 */ /* 0x000fe40008ffe43f */
[----:B------:R-:W-:Y:S02]  /*0110*/  UIADD3.X UR11, URZ, UR5, URZ, UP2, !UPT ;  /* 0x000000053f0b7290 */ /* 0x000fe400097fe43f */
[----:B------:R-:W-:-:S03]  /*0120*/  UIADD3.X UR5, URZ, UR5, URZ, UP3, !UPT ;  /* 0x000000053f057290 */ /* 0x000fc60009ffe43f */
[----:B------:R0:W-:Y:S02]  /*0130*/  UTMACCTL.PF [UR6] ;  /* 0x00000000060079b9 */ /* 0x0001e40008040000 */
[----:B------:R0:W-:Y:S02]  /*0140*/  UTMACCTL.PF [UR8] ;  /* 0x00000000080079b9 */ /* 0x0001e40008040000 */
[----:B------:R0:W-:Y:S02]  /*0150*/  UTMACCTL.PF [UR10] ;  /* 0x000000000a0079b9 */ /* 0x0001e40008040000 */
[----:B------:R0:W-:Y:S02]  /*0160*/  UTMACCTL.PF [UR4] ;  /* 0x00000000040079b9 */ /* 0x0001e40008040000 */
[----:B0-----:R-:W-:Y:S01]  /*0170*/  NOP ;  /* 0x0000000000007918 */ /* 0x001fe20000000000 */
.L_x_421:
[----:B------:R-:W-:Y:S05]  /*0180*/  BSYNC B0 ;  /* 0x0000000000007941 */ /* 0x000fea0003800000 */
.L_x_420:
        /* <DEDUP_REMOVED lines=41> */
.L_x_422:
        /* <DEDUP_REMOVED lines=22> */
.L_x_423:
        /* <DEDUP_REMOVED lines=18> */
.L_x_424:
        /* <DEDUP_REMOVED lines=22> */
.L_x_425:
        /* <DEDUP_REMOVED lines=22> */
.L_x_426:
[----:B0-----:R-:W-:Y:S01]  /*0960*/  UMOV UR4, 0x1 ;  /* 0x0000000100047882 */ /* 0x001fe20000000000 */
[----:B------:R-:W-:Y:S01]  /*0970*/  PLOP3.LUT P0, PT, PT, PT, UP0, 0x80, 0x0 ;  /* 0x000000000000781c */ /* 0x000fe20003f0f008 */
[----:B------:R-:W-:Y:S01]  /*0980*/  USEL UR4, UR4, 0x2, !UP0 ;  /* 0x0000000204047887 */ /* 0x000fe2000c000000 */
[----:B------:R-:W-:Y:S01]  /*0990*/  NOP ;  /* 0x0000000000007918 */ /* 0x000fe20000000000 */
[----:B------:R-:W-:Y:S01]  /*09a0*/  ULDC.64 UR60, c[0x0][0x208] ;  /* 0x00008200003c7ab9 */ /* 0x000fe20000000a00 */
[----:B------:R-:W-:Y:S03]  /*09b0*/  BSSY B9, `(.L_x_427) ;  /* 0x00027c5000097945 */ /* 0x000fe60003800000 */
[----:B------:R-:W-:-:S05]  /*09c0*/  IMAD.U32 R2, RZ, RZ, UR4 ;  /* 0x00000004ff027e24 */ /* 0x000fca000f8e00ff */
[----:B------:R0:W-:Y:S01]  /*09d0*/  STL [R1+0x7c], R2 ;  /* 0x00007c0201007387 */ /* 0x0001e20000100800 */
[----:B-12-4-:R-:W-:Y:S06]  /*09e0*/  BAR.SYNC.DEFER_BLOCKING 0x0 ;  /* 0x0000000000007b1d */ /* 0x016fec0000010000 */
[----:B------:R-:W-:Y:S05]  /*09f0*/  @!P0 BRA `(.L_x_428) ;  /* 0x000001f400b08947 */ /* 0x000fea0003800000 */
.L_x_429:
        /* <DEDUP_REMOVED lines=8> */
[----:B-1----:R-:W-:-:S06]  /*0a80*/  ULEA UR4, UR5, UR4, 0x18 ;  /* 0x0000000405047291 */ /* 0x002fcc000f8ec03f */
[----:B------:R-:W-:Y:S01]  /*0a90*/  IMAD.U32 R16, RZ, RZ, UR4 ;  /* 0x00000004ff107e24 */ /* 0x000fe2000f8e00ff */
[----:B------:R-:W-:-:S04]  /*0aa0*/  ULDC UR4, c[0x0][0xc3c] ;  /* 0x00030f0000047ab9 */ /* 0x000fc80000000800 */
[----:B------:R-:W1:Y:S01]  /*0ab0*/  LDS.128 R148, [R16+0x368d0] ;  /* 0x0368d00010947984 */ /* 0x000e620000000c00 */
[----:B------:R-:W-:Y:S06]  /*0ac0*/  BAR.ARV 0x4, 0x180 ;  /* 0x0106000000007b1d */ /* 0x000fec0000002000 */
[----:B-1----:R-:W-:-:S13]  /*0ad0*/  ISETP.GE.AND P0, PT, R151, UR4, PT ;  /* 0x0000000497007c0c */ /* 0x002fda000bf06270 */
[----:B------:R-:W-:Y:S05]  /*0ae0*/  @P0 BRA `(.L_x_430) ;  /* 0x0000027800c40947 */ /* 0x000fea0003800000 */
[----:B------:R-:W2:Y:S01]  /*0af0*/  LDL R0, [R1+0x7c] ;  /* 0x00007c0001007983 */ /* 0x000ea20000100800 */
[----:B------:R-:W-:Y:S01]  /*0b00*/  VIADD R6, R6, 0xffffff80 ;  /* 0xffffff8006067836 */ /* 0x000fe20000000000 */
[----:B------:R-:W-:Y:S01]  /*0b10*/  R2UR UR4, R16 ;  /* 0x00000000100472ca */ /* 0x000fe200000e0000 */
[----:B------:R-:W-:Y:S01]  /*0b20*/  IMAD.MOV.U32 R226, RZ, RZ, RZ ;  /* 0x000000ffffe27224 */ /* 0x000fe200078e00ff */
[----:B------:R-:W-:Y:S01]  /*0b30*/  MOV R17, RZ ;  /* 0x000000ff00117202 */ /* 0x000fe20000000f00 */
[----:B------:R-:W-:Y:S01]  /*0b40*/  IMAD.MOV.U32 R205, RZ, RZ, RZ ;  /* 0x000000ffffcd7224 */ /* 0x000fe200078e00ff */
[----:B------:R-:W-:Y:S02]  /*0b50*/  SHF.R.S32.HI R3, RZ, 0x1f, R6 ;  /* 0x0000001fff037819 */ /* 0x000fe40000011406 */
[----:B------:R-:W-:Y:S02]  /*0b60*/  CS2R R216, SRZ ;  /* 0x0000000000d87805 */ /* 0x000fe4000001ff00 */
[----:B0-----:R-:W-:-:S04]  /*0b70*/  LEA.HI R2, R3, R6, RZ, 0x4 ;  /* 0x0000000603027211 */ /* 0x001fc800078f20ff */
[----:B------:R-:W-:Y:S01]  /*0b80*/  SHF.R.S32.HI R7, RZ, 0x4, R2 ;  /* 0x00000004ff077819 */ /* 0x000fe20000011402 */
[----:B------:R-:W-:-:S03]  /*0b90*/  UIADD3 UR4, UR4, 0x15400, URZ ;  /* 0x0001540004047890 */ /* 0x000fc6000fffe03f */
[----:B------:R-:W-:-:S04]  /*0ba0*/  LEA.HI R4, R2, R7, RZ, 0x1 ;  /* 0x0000000702047211 */ /* 0x000fc800078f08ff */
[----:B------:R-:W-:-:S04]  /*0bb0*/  LOP3.LUT R4, R4, 0x1ffffffe, RZ, 0xc0, !PT ;  /* 0x1ffffffe04047812 */ /* 0x000fc800078ec0ff */
[----:B------:R-:W-:Y:S02]  /*0bc0*/  IADD3 R7, R7, -R4, RZ ;  /* 0x8000000407077210 */ /* 0x000fe40007ffe0ff */
[----:B------:R-:W-:-:S04]  /*0bd0*/  LEA.HI R4, R3, R6, RZ, 0x5 ;  /* 0x0000000603047211 */ /* 0x000fc800078f28ff */
[----:B------:R-:W-:-:S05]  /*0be0*/  SHF.R.S32.HI R4, RZ, 0x5, R4 ;  /* 0x00000005ff047819 */ /* 0x000fca0000011404 */
[----:B------:R-:W-:Y:S01]  /*0bf0*/  IMAD.SHL.U32 R214, R4, 0x200, RZ ;  /* 0x0000020004d67824 */ /* 0x000fe200078e00ff */
[----:B--2---:R-:W-:Y:S02]  /*0c00*/  R2UR UR5, R0 ;  /* 0x00000000000572ca */ /* 0x004fe400000e0000 */
[----:B------:R-:W-:-:S04]  /*0c10*/  LEA.HI R0, R3, R6, RZ, 0x7 ;  /* 0x0000000603007211 */ /* 0x000fc800078f38ff */
[----:B------:R-:W-:-:S05]  /*0c20*/  LOP3.LUT R5, R0, 0xffffff80, RZ, 0xc0, !PT ;  /* 0xffffff8000057812 */ /* 0x000fca00078ec0ff */
[----:B------:R-:W-:Y:S02]  /*0c30*/  IMAD.IADD R14, R6, 0x1, -R5 ;  /* 0x00000001060e7824 */ /* 0x000fe400078e0a05 */
[----:B------:R-:W-:-:S03]  /*0c40*/  ULOP3.LUT UR5, UR5, 0x1, URZ, 0xfc, !UPT ;  /* 0x0000000105057892 */ /* 0x000fc6000f8efc3f */
[----:B------:R-:W-:Y:S01]  /*0c50*/  SHF.R.S32.HI R9, RZ, 0x1f, R14 ;  /* 0x0000001fff097819 */ /* 0x000fe2000001140e */
[----:B------:R-:W-:Y:S03]  /*0c60*/  STL [R1+0x6c], R14 ;  /* 0x00006c0e01007387 */ /* 0x000fe60000100800 */
[CC--:B------:R-:W-:Y:S02]  /*0c70*/  LEA.HI R10, R9.reuse, R14.reuse, RZ, 0x2 ;  /* 0x0000000e090a7211 */ /* 0x0c0fe400078f10ff */
[----:B------:R-:W-:Y:S02]  /*0c80*/  LEA.HI R9, R9, R14, RZ, 0x5 ;  /* 0x0000000e09097211 */ /* 0x000fe400078f28ff */
[--C-:B------:R-:W-:Y:S02]  /*0c90*/  SHF.R.S32.HI R8, RZ, 0x2, R10.reuse ;  /* 0x00000002ff087819 */ /* 0x100fe4000001140a */
[----:B------:R-:W-:-:S02]  /*0ca0*/  SHF.R.S32.HI R5, RZ, 0x1f, R10 ;  /* 0x0000001fff057819 */ /* 0x000fc4000001140a */
[----:B------:R-:W-:Y:S02]  /*0cb0*/  LOP3.LUT R10, R10, 0x7ffffffc, RZ, 0xc0, !PT ;  /* 0x7ffffffc0a0a7812 */ /* 0x000fe400078ec0ff */
[----:B------:R-:W-:-:S03]  /*0cc0*/  LEA.HI R5, R5, R8, RZ, 0x3 ;  /* 0x0000000805057211 */ /* 0x000fc600078f18ff */
[----:B------:R-:W-:Y:S01]  /*0cd0*/  IMAD.IADD R10, R14, 0x1, -R10 ;  /* 0x000000010e0a7824 */ /* 0x000fe200078e0a0a */
[----:B------:R-:W-:Y:S02]  /*0ce0*/  LOP3.LUT R11, R5, 0xfffffff8, RZ, 0xc0, !PT ;  /* 0xfffffff8050b7812 */ /* 0x000fe400078ec0ff */
[----:B------:R-:W-:Y:S01]  /*0cf0*/  SHF.R.S32.HI R5, RZ, 0x7, R0 ;  /* 0x00000007ff057819 */ /* 0x000fe20000011400 */
[----:B------:R-:W-:Y:S02]  /*0d00*/  IMAD.SHL.U32 R221, R10, 0x2, RZ ;  /* 0x000000020add7824 */ /* 0x000fe400078e00ff */
[----:B------:R-:W-:Y:S01]  /*0d10*/  IMAD.IADD R11, R8, 0x1, -R11 ;  /* 0x00000001080b7824 */ /* 0x000fe200078e0a0b */
[----:B------:R-:W-:Y:S01]  /*0d20*/  LEA.HI R8, R3, R6, RZ, 0x2 ;  /* 0x0000000603087211 */ /* 0x000fe200078f10ff */
[C---:B------:R-:W-:Y:S01]  /*0d30*/  VIADD R20, R221.reuse, 0x8 ;  /* 0x00000008dd147836 */ /* 0x040fe20000000000 */
[----:B------:R-:W-:Y:S01]  /*0d40*/  LOP3.LUT R3, R2, 0x3fffff0, RZ, 0xc0, !PT ;  /* 0x03fffff002037812 */ /* 0x000fe200078ec0ff */
[C---:B------:R-:W-:Y:S01]  /*0d50*/  VIADD R15, R221.reuse, 0x10 ;  /* 0x00000010dd0f7836 */ /* 0x040fe20000000000 */
[----:B------:R-:W-:Y:S01]  /*0d60*/  LEA.HI R0, R0, R5, RZ, 0x1 ;  /* 0x0000000500007211 */ /* 0x000fe200078f08ff */
[C---:B------:R-:W-:Y:S01]  /*0d70*/  VIADD R237, R221.reuse, 0x68 ;  /* 0x00000068dded7836 */ /* 0x040fe20000000000 */
[----:B------:R-:W-:Y:S01]  /*0d80*/  SHF.R.S32.HI R2, RZ, 0x5, R9 ;  /* 0x00000005ff027819 */ /* 0x000fe20000011409 */
[----:B------:R-:W-:Y:S01]  /*0d90*/  IMAD.IADD R3, R6, 0x1, -R3 ;  /* 0x0000000106037824 */ /* 0x000fe200078e0a03 */
[----:B------:R-:W-:Y:S01]  /*0da0*/  LOP3.LUT R0, R0, 0x3fffffe, RZ, 0xc0, !PT ;  /* 0x03fffffe00007812 */ /* 0x000fe200078ec0ff */
[----:B------:R-:W-:Y:S01]  /*0db0*/  VIADD R236, R221, 0x70 ;  /* 0x00000070ddec7836 */ /* 0x000fe20000000000 */
[----:B------:R-:W-:Y:S01]  /*0dc0*/  LEA R11, R2, R11, 0x4 ;  /* 0x0000000b020b7211 */ /* 0x000fe200078e20ff */
[----:B------:R-:W-:Y:S01]  /*0dd0*/  IMAD R12, R4, 0x10, R3 ;  /* 0x00000010040c7824 */ /* 0x000fe200078e0203 */
[----:B------:R-:W-:Y:S01]  /*0de0*/  SHF.R.S32.HI R204, RZ, 0x2, R8 ;  /* 0x00000002ffcc7819 */ /* 0x000fe20000011408 */
[----:B------:R-:W-:Y:S01]  /*0df0*/  IMAD.IADD R0, R5, 0x1, -R0 ;  /* 0x0000000105007824 */ /* 0x000fe200078e0a00 */
[----:B------:R-:W-:Y:S01]  /*0e00*/  SHF.R.S32.HI R3, RZ, 0x1f, R8 ;  /* 0x0000001fff037819 */ /* 0x000fe20000011408 */
[----:B------:R-:W-:Y:S01]  /*0e10*/  IMAD R7, R12, 0x8, R7 ;  /* 0x000000080c077824 */ /* 0x000fe200078e0207 */
[----:B------:R-:W-:Y:S01]  /*0e20*/  LOP3.LUT R9, R8, 0xfffffffc, RZ, 0xc0, !PT ;  /* 0xfffffffc08097812 */ /* 0x000fe200078ec0ff */
[----:B------:R-:W-:Y:S01]  /*0e30*/  IMAD R13, R0, 0x40, R11 ;  /* 0x00000040000d7824 */ /* 0x000fe200078e020b */
[----:B------:R-:W-:Y:S01]  /*0e40*/  LEA.HI R3, R3, R204, RZ, 0x3 ;  /* 0x000000cc03037211 */ /* 0x000fe200078f18ff */
[----:B------:R-:W-:Y:S01]  /*0e50*/  IMAD.U32 R0, RZ, RZ, UR5 ;  /* 0x00000005ff007e24 */ /* 0x000fe2000f8e00ff */
[----:B------:R-:W-:Y:S01]  /*0e60*/  IADD3 R227, R204, 0x40, RZ ;  /* 0x00000040cce37810 */ /* 0x000fe20007ffe0ff */
[----:B------:R-:W-:Y:S01]  /*0e70*/  IMAD.IADD R9, R6, 0x1, -R9 ;  /* 0x0000000106097824 */ /* 0x000fe200078e0a09 */
[----:B------:R-:W-:Y:S01]  /*0e80*/  LOP3.LUT R3, R3, 0xfffffff8, RZ, 0xc0, !PT ;  /* 0xfffffff803037812 */ /* 0x000fe200078ec0ff */
[----:B------:R-:W-:Y:S01]  /*0e90*/  STL [R1+0x70], R13 ;  /* 0x0000700d01007387 */ /* 0x000fe20000100800 */
[----:B------:R-:W-:Y:S01]  /*0ea0*/  IMAD.U32 R2, RZ, RZ, UR4 ;  /* 0x00000004ff027e24 */ /* 0x000fe2000f8e00ff */
[----:B------:R-:W-:Y:S01]  /*0eb0*/  IADD3 R5, R221, 0x50, RZ ;  /* 0x00000050dd057810 */ /* 0x000fe20007ffe0ff */
[----:B------:R-:W-:Y:S01]  /*0ec0*/  IMAD.SHL.U32 R208, R227, 0x40, RZ ;  /* 0x00000040e3d07824 */ /* 0x000fe200078e00ff */
[----:B------:R0:W-:Y:S01]  /*0ed0*/  STL [R1+0x1c], R0 ;  /* 0x00001c0001007387 */ /* 0x0001e20000100800 */
[----:B------:R-:W-:Y:S01]  /*0ee0*/  IADD3 R3, R204, -R3, RZ ;  /* 0x80000003cc037210 */ /* 0x000fe20007ffe0ff */
[----:B------:R-:W-:Y:S01]  /*0ef0*/  IMAD.SHL.U32 R18, R9, 0x8, RZ ;  /* 0x0000000809127824 */ /* 0x000fe200078e00ff */
[----:B------:R-:W-:Y:S01]  /*0f00*/  IADD3 R11, R221, 0x28, RZ ;  /* 0x00000028dd0b7810 */ /* 0x000fe20007ffe0ff */
[----:B------:R1:W-:Y:S01]  /*0f10*/  STL [R1+0x50], R2 ;  /* 0x0000500201007387 */ /* 0x0003e20000100800 */
[----:B------:R-:W-:Y:S01]  /*0f20*/  LOP3.LUT R208, R208, 0x1c0, RZ, 0xc0, !PT ;  /* 0x000001c0d0d07812 */ /* 0x000fe200078ec0ff */
[----:B------:R-:W-:Y:S01]  /*0f30*/  IMAD.SHL.U32 R3, R3, 0x40, RZ ;  /* 0x0000004003037824 */ /* 0x000fe200078e00ff */
[----:B------:R-:W-:Y:S01]  /*0f40*/  IADD3 R235, R221, 0x78, RZ ;  /* 0x00000078ddeb7810 */ /* 0x000fe20007ffe0ff */
[----:B------:R-:W-:Y:S01]  /*0f50*/  IMAD.SHL.U32 R22, R9, 0x4, RZ ;  /* 0x0000000409167824 */ /* 0x000fe200078e00ff */
[----:B------:R-:W-:Y:S01]  /*0f60*/  SHF.R.U32.HI R4, RZ, 0x3, R208 ;  /* 0x00000003ff047819 */ /* 0x000fe200000116d0 */
[----:B------:R-:W-:Y:S01]  /*0f70*/  VIADD R12, R221, 0x20 ;  /* 0x00000020dd0c7836 */ /* 0x000fe20000000000 */
[----:B0-----:R-:W-:Y:S01]  /*0f80*/  LEA.HI R0, R9, R9, RZ, 0x1 ;  /* 0x0000000909007211 */ /* 0x001fe200078f08ff */
[----:B------:R-:W-:Y:S01]  /*0f90*/  VIADD R4, R221, 0x58 ;  /* 0x00000058dd047836 */ /* 0x000fe20000000000 */
[----:B------:R-:W-:Y:S01]  /*0fa0*/  LOP3.LUT R212, R3, 0x1c0, RZ, 0xc0, !PT ;  /* 0x000001c003d47812 */ /* 0x000fe200078ec0ff */
[C---:B------:R-:W-:Y:S01]  /*0fb0*/  VIADD R234, R221.reuse, 0x80 ;  /* 0x00000080ddea7836 */ /* 0x040fe20000000000 */
[----:B------:R-:W-:Y:S01]  /*0fc0*/  LOP3.LUT R0, R0, 0x1ffffffe, RZ, 0xc0, !PT ;  /* 0x1ffffffe00007812 */ /* 0x000fe200078ec0ff */
[----:B------:R-:W-:Y:S01]  /*0fd0*/  VIADD R14, R221, 0x18 ;  /* 0x00000018dd0e7836 */ /* 0x000fe20000000000 */
[----:B------:R-:W-:Y:S01]  /*0fe0*/  SHF.L.U32 R3, R7, 0x3, RZ ;  /* 0x0000000307037819 */ /* 0x000fe200000006ff */
[----:B------:R-:W-:Y:S01]  /*0ff0*/  VIADD R10, R221, 0x30 ;  /* 0x00000030dd0a7836 */ /* 0x000fe20000000000 */
[----:B-1----:R-:W-:Y:S01]  /*1000*/  SHF.R.S32.HI R2, RZ, 0x1f, R227 ;  /* 0x0000001fff027819 */ /* 0x002fe200000114e3 */
[----:B------:R-:W-:Y:S01]  /*1010*/  IMAD.IADD R0, R9, 0x1, -R0 ;  /* 0x0000000109007824 */ /* 0x000fe200078e0a00 */
[----:B------:R-:W-:Y:S01]  /*1020*/  SHF.R.S32.HI R7, RZ, 0x1f, R15 ;  /* 0x0000001fff077819 */ /* 0x000fe2000001140f */
[----:B------:R0:W-:Y:S01]  /*1030*/  STL [R1+0x78], R3 ;  /* 0x0000780301007387 */ /* 0x0001e20000100800 */
[----:B------:R-:W-:Y:S01]  /*1040*/  LEA.HI R2, R2, R227, RZ, 0x3 ;  /* 0x000000e302027211 */ /* 0x000fe200078f18ff */
[----:B------:R-:W-:Y:S01]  /*1050*/  IMAD R0, R0, 0x8, R13 ;  /* 0x0000000800007824 */ /* 0x000fe200078e020d */
[----:B------:R-:W-:Y:S01]  /*1060*/  SHF.R.S32.HI R4, RZ, 0x1f, R4 ;  /* 0x0000001fff047819 */ /* 0x000fe20000011404 */
[C---:B------:R-:W-:Y:S01]  /*1070*/  VIADD R9, R221.reuse, 0x38 ;  /* 0x00000038dd097836 */ /* 0x040fe20000000000 */
[----:B------:R-:W-:Y:S01]  /*1080*/  SHF.R.S32.HI R7, RZ, 0x1f, R11 ;  /* 0x0000001fff077819 */ /* 0x000fe2000001140b */
[----:B------:R-:W-:Y:S01]  /*1090*/  IMAD.SHL.U32 R2, R2, 0x40, RZ ;  /* 0x0000004002027824 */ /* 0x000fe200078e00ff */
[----:B------:R1:W-:Y:S01]  /*10a0*/  STL [R1+0x74], R0 ;  /* 0x0000740001007387 */ /* 0x0003e20000100800 */
[C---:B------:R-:W-:Y:S01]  /*10b0*/  VIADD R8, R221.reuse, 0x40 ;  /* 0x00000040dd087836 */ /* 0x040fe20000000000 */
[----:B------:R-:W-:Y:S01]  /*10c0*/  SHF.R.S32.HI R4, RZ, 0x1f, R236 ;  /* 0x0000001fff047819 */ /* 0x000fe200000114ec */
[C---:B0-----:R-:W-:Y:S01]  /*10d0*/  VIADD R3, R221.reuse, 0x60 ;  /* 0x00000060dd037836 */ /* 0x041fe20000000000 */
[----:B------:R-:W-:Y:S01]  /*10e0*/  LOP3.LUT R215, R2, 0xfffffe00, RZ, 0xc0, !PT ;  /* 0xfffffe0002d77812 */ /* 0x000fe200078ec0ff */
[C---:B------:R-:W-:Y:S01]  /*10f0*/  VIADD R6, R221.reuse, 0x48 ;  /* 0x00000048dd067836 */ /* 0x040fe20000000000 */
[----:B------:R-:W-:Y:S01]  /*1100*/  SHF.R.S32.HI R2, RZ, 0x1f, R20 ;  /* 0x0000001fff027819 */ /* 0x000fe20000011414 */
[C---:B------:R-:W-:Y:S01]  /*1110*/  VIADD R233, R221.reuse, 0x88 ;  /* 0x00000088dde97836 */ /* 0x040fe20000000000 */
[----:B------:R-:W-:Y:S01]  /*1120*/  SHF.R.S32.HI R2, RZ, 0x1f, R12 ;  /* 0x0000001fff027819 */ /* 0x000fe2000001140c */
[C---:B------:R-:W-:Y:S01]  /*1130*/  VIADD R232, R221.reuse, 0x90 ;  /* 0x00000090dde87836 */ /* 0x040fe20000000000 */
[----:B------:R-:W-:Y:S01]  /*1140*/  SHF.R.S32.HI R2, RZ, 0x1f, R9 ;  /* 0x0000001fff027819 */ /* 0x000fe20000011409 */
[----:B------:R-:W-:Y:S01]  /*1150*/  VIADD R231, R221, 0x98 ;  /* 0x00000098dde77836 */ /* 0x000fe20000000000 */
        /* <DEDUP_REMOVED lines=9> */
[----:B------:R-:W-:Y:S02]  /*11f0*/  IADD3 R211, R22, 0x50, RZ ;  /* 0x0000005016d37810 */ /* 0x000fe40007ffe0ff */
[----:B------:R-:W-:Y:S02]  /*1200*/  SHF.R.U32.HI R213, RZ, 0x3, R212 ;  /* 0x00000003ffd57819 */ /* 0x000fe400000116d4 */
[----:B------:R-:W-:Y:S02]  /*1210*/  IADD3 R228, R221, 0xa0, RZ ;  /* 0x000000a0dde47810 */ /* 0x000fe40007ffe0ff */
[----:B------:R-:W-:Y:S02]  /*1220*/  SHF.R.S32.HI R14, RZ, 0x1f, R14 ;  /* 0x0000001fff0e7819 */ /* 0x000fe4000001140e */
[----:B------:R-:W-:Y:S02]  /*1230*/  SHF.R.S32.HI R10, RZ, 0x1f, R10 ;  /* 0x0000001fff0a7819 */ /* 0x000fe4000001140a */
[----:B------:R-:W-:-:S02]  /*1240*/  SHF.R.S32.HI R7, RZ, 0x1f, R8 ;  /* 0x0000001fff077819 */ /* 0x000fc40000011408 */
[----:B------:R-:W-:Y:S02]  /*1250*/  SHF.R.S32.HI R6, RZ, 0x1f, R6 ;  /* 0x0000001fff067819 */ /* 0x000fe40000011406 */
[----:B------:R-:W-:Y:S02]  /*1260*/  SHF.R.S32.HI R4, RZ, 0x1f, R233 ;  /* 0x0000001fff047819 */ /* 0x000fe400000114e9 */
[----:B------:R-:W-:Y:S02]  /*1270*/  SHF.R.S32.HI R3, RZ, 0x1f, R232 ;  /* 0x0000001fff037819 */ /* 0x000fe400000114e8 */
[----:B-1----:R-:W-:-:S07]  /*1280*/  SHF.R.S32.HI R2, RZ, 0x1f, R231 ;  /* 0x0000001fff027819 */ /* 0x002fce00000114e7 */
.L_x_642:
[----:B0-234-:R-:W0:Y:S01]  /*1290*/  LDC.64 R2, c[0x0][0xc88] ;  /* 0x00032200ff027b82 */ /* 0x01de220000000a00 */
[----:B------:R-:W-:Y:S01]  /*12a0*/  ULDC.64 UR4, c[0x0][0xa28] ;  /* 0x00028a0000047ab9 */ /* 0x000fe20000000a00 */
[----:B------:R-:W-:Y:S01]  /*12b0*/  ULDC.64 UR8, c[0x0][0xa18] ;  /* 0x0002860000087ab9 */ /* 0x000fe20000000a00 */
[----:B------:R-:W-:Y:S01]  /*12c0*/  ULDC.64 UR6, c[0x0][0xa08] ;  /* 0x0002820000067ab9 */ /* 0x000fe20000000a00 */
[----:B0-----:R-:W-:-:S05]  /*12d0*/  IMAD.WIDE R2, R151, 0x4, R2 ;  /* 0x0000000497027825 */ /* 0x001fca00078e0202 */
[----:B------:R-:W2:Y:S01]  /*12e0*/  LDG.E R223, desc[UR60][R2.64] ;  /* 0x0000003c02df7981 */ /* 0x000ea2000c1e1900 */
[----:B------:R-:W-:Y:S01]  /*12f0*/  ISETP.NE.U32.AND P2, PT, RZ, UR4, PT ;  /* 0x00000004ff007c0c */ /* 0x000fe2000bf45070 */
[----:B------:R-:W-:Y:S01]  /*1300*/  IMAD.MOV.U32 R8, RZ, RZ, RZ ;  /* 0x000000ffff087224 */ /* 0x000fe200078e00ff */
[----:B------:R-:W-:Y:S01]  /*1310*/  ISETP.NE.U32.AND P1, PT, RZ, UR8, PT ;  /* 0x00000008ff007c0c */ /* 0x000fe2000bf25070 */
[----:B------:R-:W-:Y:S01]  /*1320*/  IMAD.MOV.U32 R26, RZ, RZ, RZ ;  /* 0x000000ffff1a7224 */ /* 0x000fe200078e00ff */
[----:B------:R-:W-:Y:S02]  /*1330*/  ISETP.NE.AND.EX P2, PT, RZ, UR5, PT, P2 ;  /* 0x00000005ff007c0c */ /* 0x000fe4000bf45320 */
[----:B------:R-:W-:Y:S02]  /*1340*/  ISETP.NE.AND.EX P1, PT, RZ, UR9, PT, P1 ;  /* 0x00000009ff007c0c */ /* 0x000fe4000bf25310 */
[----:B------:R-:W-:-:S04]  /*1350*/  ISETP.NE.U32.AND P0, PT, RZ, UR6, PT ;  /* 0x00000006ff007c0c */ /* 0x000fc8000bf05070 */
[----:B------:R-:W-:Y:S02]  /*1360*/  ISETP.NE.AND.EX P0, PT, RZ, UR7, PT, P0 ;  /* 0x00000007ff007c0c */ /* 0x000fe4000bf05300 */
[----:B--2---:R-:W-:Y:S01]  /*1370*/  SHF.R.S32.HI R0, RZ, 0x1f, R223 ;  /* 0x0000001fff007819 */ /* 0x004fe200000114df */
[C---:B------:R-:W-:Y:S02]  /*1380*/  IMAD.SHL.U32 R224, R223.reuse, 0x4, RZ ;  /* 0x00000004dfe07824 */ /* 0x040fe400078e00ff */
[C---:B------:R-:W-:Y:S02]  /*1390*/  @P2 LEA R2, P3, R223.reuse, UR4, 0x2 ;  /* 0x00000004df022c11 */ /* 0x040fe4000f8610ff */
[C-C-:B------:R-:W-:Y:S01]  /*13a0*/  SHF.L.U64.HI R225, R223.reuse, 0x2, R0.reuse ;  /* 0x00000002dfe17819 */ /* 0x140fe20000010200 */
[----:B------:R0:W-:Y:S01]  /*13b0*/  STL [R1+0x68], R0 ;  /* 0x0000680001007387 */ /* 0x0001e20000100800 */
[----:B------:R-:W-:Y:S01]  /*13c0*/  @P2 LEA.HI.X R3, R223, UR5, R0, 0x2, P3 ;  /* 0x00000005df032c11 */ /* 0x000fe200098f1400 */
[----:B------:R-:W-:Y:S01]  /*13d0*/  ULDC UR4, c[0x0][0x288] ;  /* 0x0000a20000047ab9 */ /* 0x000fe20000000800 */
[----:B------:R-:W-:-:S03]  /*13e0*/  IADD3 R6, P4, R224, UR6, RZ ;  /* 0x00000006e0067c10 */ /* 0x000fc6000ff9e0ff */
[----:B------:R1:W5:Y:S01]  /*13f0*/  @P2 LDG.E R8, desc[UR60][R2.64] ;  /* 0x0000003c02082981 */ /* 0x000362000c1e1900 */
[----:B------:R-:W-:Y:S02]  /*1400*/  @P1 IADD3 R4, P2, R224, UR8, RZ ;  /* 0x00000008e0041c10 */ /* 0x000fe4000ff5e0ff */
[----:B------:R-:W-:Y:S01]  /*1410*/  MOV R154, UR4 ;  /* 0x00000004009a7c02 */ /* 0x000fe20008000f00 */
[----:B------:R-:W-:Y:S01]  /*1420*/  ULDC.64 UR4, c[0x0][0x418] ;  /* 0x0001060000047ab9 */ /* 0x000fe20000000a00 */
[C---:B------:R-:W-:Y:S02]  /*1430*/  IADD3.X R7, R225.reuse, UR7, RZ, P4, !PT ;  /* 0x00000007e1077c10 */ /* 0x040fe4000a7fe4ff */
[----:B------:R-:W-:Y:S01]  /*1440*/  @P1 IADD3.X R5, R225, UR9, RZ, P2, !PT ;  /* 0x00000009e1051c10 */ /* 0x000fe200097fe4ff */
[----:B------:R-:W-:Y:S02]  /*1450*/  UISETP.NE.U32.AND UP0, UPT, UR4, URZ, UPT ;  /* 0x0000003f0400728c */ /* 0x000fe4000bf05070 */
[----:B------:R2:W5:Y:S01]  /*1460*/  @P0 LDG.E R26, desc[UR60][R6.64] ;  /* 0x0000003c061a0981 */ /* 0x000562000c1e1900 */
[----:B------:R-:W-:Y:S01]  /*1470*/  ULDC UR4, c[0x0][0x424] ;  /* 0x0001090000047ab9 */ /* 0x000fe20000000800 */
[----:B------:R-:W-:-:S02]  /*1480*/  ULDC.64 UR8, c[0x0][0xa20] ;  /* 0x0002880000087ab9 */ /* 0x000fc40000000a00 */
[----:B------:R2:W5:Y:S01]  /*1490*/  @P1 LDG.E R154, desc[UR60][R4.64] ;  /* 0x0000003c049a1981 */ /* 0x000562000c1e1900 */
[----:B------:R-:W-:Y:S01]  /*14a0*/  UISETP.NE.AND.EX UP0, UPT, UR5, URZ, UPT, UP0 ;  /* 0x0000003f0500728c */ /* 0x000fe2000bf05300 */
[C---:B-1----:R-:W-:Y:S02]  /*14b0*/  LOP3.LUT R2, R150.reuse, 0xff000000, RZ, 0xc0, !PT ;  /* 0xff00000096027812 */ /* 0x042fe400078ec0ff */
[----:B------:R-:W-:Y:S01]  /*14c0*/  ISETP.NE.U32.AND P2, PT, RZ, UR8, PT ;  /* 0x00000008ff007c0c */ /* 0x000fe2000bf45070 */
[----:B------:R-:W-:Y:S01]  /*14d0*/  USEL UR4, UR4, 0x1, UP0 ;  /* 0x0000000104047887 */ /* 0x000fe20008000000 */
[----:B------:R-:W-:Y:S01]  /*14e0*/  ULDC UR5, c[0x0][0x2f0] ;  /* 0x0000bc0000057ab9 */ /* 0x000fe20000000800 */
[----:B0-----:R-:W-:Y:S02]  /*14f0*/  LOP3.LUT R0, R150, 0xff0000, RZ, 0xc0, !PT ;  /* 0x00ff000096007812 */ /* 0x001fe400078ec0ff */
[----:B------:R-:W-:Y:S01]  /*1500*/  UIMAD UR4, UR4, UR5, URZ ;  /* 0x00000005040472a4 */ /* 0x000fe2000f8e023f */
[----:B------:R-:W-:-:S02]  /*1510*/  SHF.R.U32.HI R3, RZ, 0x8, R2 ;  /* 0x00000008ff037819 */ /* 0x000fc40000011602 */
[----:B------:R-:W-:Y:S01]  /*1520*/  ISETP.NE.AND.EX P2, PT, RZ, UR9, PT, P2 ;  /* 0x00000009ff007c0c */ /* 0x000fe2000bf45320 */
[----:B------:R-:W-:Y:S01]  /*1530*/  ULDC UR5, c[0x0][0x348] ;  /* 0x0000d20000057ab9 */ /* 0x000fe20000000800 */
[----:B------:R-:W-:Y:S01]  /*1540*/  LEA.HI R222, R0, R3, RZ, 0x10 ;  /* 0x0000000300de7211 */ /* 0x000fe200078f80ff */
[----:B------:R-:W-:Y:S01]  /*1550*/  IMAD.MOV.U32 R229, RZ, RZ, R149 ;  /* 0x000000ffffe57224 */ /* 0x000fe200078e0095 */
[----:B------:R-:W-:Y:S01]  /*1560*/  LOP3.LUT R220, R150, 0xffff, RZ, 0xc0, !PT ;  /* 0x0000ffff96dc7812 */ /* 0x000fe200078ec0ff */
[----:B--2---:R-:W-:Y:S08]  /*1570*/  @P1 BRA `(.L_x_431) ;  /* 0x0000000000241947 */ /* 0x004ff00003800000 */
[----:B------:R-:W-:Y:S02]  /*1580*/  ULDC.64 UR6, c[0x0][0xa00] ;  /* 0x0002800000067ab9 */ /* 0x000fe40000000a00 */
[----:B------:R-:W-:-:S04]  /*1590*/  ISETP.NE.U32.AND P1, PT, RZ, UR6, PT ;  /* 0x00000006ff007c0c */ /* 0x000fc8000bf25070 */
[----:B------:R-:W-:-:S13]  /*15a0*/  ISETP.NE.AND.EX P1, PT, RZ, UR7, PT, P1 ;  /* 0x00000007ff007c0c */ /* 0x000fda000bf25310 */
[----:B------:R-:W-:Y:S05]  /*15b0*/  @!P1 BRA `(.L_x_431) ;  /* 0x0000000000149947 */ /* 0x000fea0003800000 */
[----:B------:R-:W0:Y:S02]  /*15c0*/  LDC.64 R2, c[0x0][0xa00] ;  /* 0x00028000ff027b82 */ /* 0x000e240000000a00 */
[----:B0-----:R-:W-:-:S05]  /*15d0*/  IMAD.WIDE R2, R223, 0x4, R2 ;  /* 0x00000004df027825 */ /* 0x001fca00078e0202 */
[----:B-----5:R-:W2:Y:S04]  /*15e0*/  LDG.E R154, desc[UR60][R2.64] ;  /* 0x0000003c029a7981 */ /* 0x020ea8000c1e1900 */
[----:B------:R-:W2:Y:S02]  /*15f0*/  LDG.E R5, desc[UR60][R2.64+0x4] ;  /* 0x0000043c02057981 */ /* 0x000ea4000c1e1900 */
[----:B--2---:R-:W-:-:S07]  /*1600*/  IMAD.IADD R154, R5, 0x1, -R154 ;  /* 0x00000001059a7824 */ /* 0x004fce00078e0a9a */
.L_x_431:
[----:B------:R-:W-:Y:S02]  /*1610*/  IMAD.U32 R2, RZ, RZ, UR5 ;  /* 0x00000005ff027e24 */ /* 0x000fe4000f8e00ff */
[----:B------:R-:W-:Y:S01]  /*1620*/  IMAD.U32 R25, RZ, RZ, UR4 ;  /* 0x00000004ff197e24 */ /* 0x000fe2000f8e00ff */
[----:B------:R-:W-:Y:S06]  /*1630*/  @!P2 BRA `(.L_x_432) ;  /* 0x000000000010a947 */ /* 0x000fec0003800000 */
[----:B------:R-:W-:-:S04]  /*1640*/  IADD3 R4, P0, R224, UR8, RZ ;  /* 0x00000008e0047c10 */ /* 0x000fc8000ff1e0ff */
[----:B------:R-:W-:-:S05]  /*1650*/  IADD3.X R5, R225, UR9, RZ, P0, !PT ;  /* 0x00000009e1057c10 */ /* 0x000fca00087fe4ff */
[----:B------:R0:W5:Y:S01]  /*1660*/  LDG.E R25, desc[UR60][R4.64] ;  /* 0x0000003c04197981 */ /* 0x000162000c1e1900 */
[----:B------:R-:W-:Y:S05]  /*1670*/  BRA `(.L_x_433) ;  /* 0x0000000000107947 */ /* 0x000fea0003800000 */
.L_x_432:
[----:B------:R-:W-:Y:S05]  /*1680*/  @!P0 BRA `(.L_x_433) ;  /* 0x00000000000c8947 */ /* 0x000fea0003800000 */
[----:B------:R-:W2:Y:S04]  /*1690*/  LDG.E R0, desc[UR60][R6.64] ;  /* 0x0000003c06007981 */ /* 0x000ea8000c1e1900 */
[----:B------:R-:W2:Y:S02]  /*16a0*/  LDG.E R25, desc[UR60][R6.64+0x4] ;  /* 0x0000043c06197981 */ /* 0x000ea4000c1e1900 */
[----:B--2---:R-:W-:-:S07]  /*16b0*/  IADD3 R25, -R0, R25, RZ ;  /* 0x0000001900197210 */ /* 0x004fce0007ffe1ff */
.L_x_433:
[----:B------:R-:W-:Y:S01]  /*16c0*/  ULDC.64 UR4, c[0x0][0xa10] ;  /* 0x0002840000047ab9 */ /* 0x000fe20000000a00 */
[----:B------:R-:W2:Y:S01]  /*16d0*/  LDL.LU R27, [R1+0x10] ;  /* 0x00001000011b7983 */ /* 0x000ea20000300800 */
[----:B------:R-:W-:-:S04]  /*16e0*/  ISETP.NE.U32.AND P0, PT, RZ, UR4, PT ;  /* 0x00000004ff007c0c */ /* 0x000fc8000bf05070 */
[----:B------:R-:W-:Y:S01]  /*16f0*/  ISETP.NE.AND.EX P0, PT, RZ, UR5, PT, P0 ;  /* 0x00000005ff007c0c */ /* 0x000fe2000bf05300 */
[----:B------:R-:W-:-:S12]  /*1700*/  ULDC.64 UR4, c[0x0][0xa30] ;  /* 0x00028c0000047ab9 */ /* 0x000fd80000000a00 */
[----:B0-----:R-:W0:Y:S02]  /*1710*/  @P0 LDC.64 R4, c[0x0][0xa10] ;  /* 0x00028400ff040b82 */ /* 0x001e240000000a00 */
[----:B0-----:R-:W-:-:S05]  /*1720*/  @P0 IMAD.WIDE R4, R223, 0x4, R4 ;  /* 0x00000004df040825 */ /* 0x001fca00078e0204 */
[----:B------:R-:W3:Y:S04]  /*1730*/  @P0 LDG.E R0, desc[UR60][R4.64] ;  /* 0x0000003c04000981 */ /* 0x000ee8000c1e1900 */
[----:B------:R0:W3:Y:S01]  /*1740*/  @P0 LDG.E R3, desc[UR60][R4.64+0x4] ;  /* 0x0000043c04030981 */ /* 0x0000e2000c1e1900 */
[----:B------:R-:W-:Y:S01]  /*1750*/  ISETP.NE.U32.AND P1, PT, RZ, UR4, PT ;  /* 0x00000004ff007c0c */ /* 0x000fe2000bf25070 */
[----:B-----5:R-:W-:-:S03]  /*1760*/  IMAD.MOV.U32 R147, RZ, RZ, R25 ;  /* 0x000000ffff937224 */ /* 0x020fc600078e0019 */
[----:B------:R-:W-:-:S13]  /*1770*/  ISETP.NE.AND.EX P1, PT, RZ, UR5, PT, P1 ;  /* 0x00000005ff007c0c */ /* 0x000fda000bf25310 */
[----:B------:R-:W-:-:S04]  /*1780*/  @P1 IADD3 R6, P2, R224, UR4, RZ ;  /* 0x00000004e0061c10 */ /* 0x000fc8000ff5e0ff */
[----:B------:R-:W-:-:S05]  /*1790*/  @P1 IADD3.X R7, R225, UR5, RZ, P2, !PT ;  /* 0x00000005e1071c10 */ /* 0x000fca00097fe4ff */
[----:B------:R1:W5:Y:S01]  /*17a0*/  @P1 LDG.E R147, desc[UR60][R6.64] ;  /* 0x0000003c06931981 */ /* 0x000362000c1e1900 */
[----:B------:R-:W-:Y:S01]  /*17b0*/  IMAD.IADD R9, R25, 0x1, -R8 ;  /* 0x0000000119097824 */ /* 0x000fe200078e0a08 */
[----:B------:R-:W-:Y:S01]  /*17c0*/  BSSY B0, `(.L_x_434) ;  /* 0x000002d000007945 */ /* 0x000fe20003800000 */
[----:B0-----:R-:W-:Y:S01]  /*17d0*/  IMAD.MOV.U32 R4, RZ, RZ, RZ ;  /* 0x000000ffff047224 */ /* 0x001fe200078e00ff */
[----:B------:R-:W-:Y:S02]  /*17e0*/  LOP3.LUT R230, R222, 0xff, RZ, 0xc0, !PT ;  /* 0x000000ffdee67812 */ /* 0x000fe400078ec0ff */
[----:B------:R-:W-:Y:S02]  /*17f0*/  SHF.R.U32.HI R222, RZ, 0x10, R222 ;  /* 0x00000010ffde7819 */ /* 0x000fe400000116de */
[----:B--2---:R-:W-:Y:S01]  /*1800*/  LOP3.LUT R27, R27, 0xfffffff7, RZ, 0xc0, !PT ;  /* 0xfffffff71b1b7812 */ /* 0x004fe200078ec0ff */
[----:B---3--:R-:W-:Y:S02]  /*1810*/  @P0 IMAD.IADD R2, R3, 0x1, -R0 ;  /* 0x0000000103020824 */ /* 0x008fe400078e0a00 */
[----:B------:R-:W-:-:S02]  /*1820*/  IMAD.MOV.U32 R0, RZ, RZ, RZ ;  /* 0x000000ffff007224 */ /* 0x000fc400078e00ff */
[----:B------:R-:W-:-:S05]  /*1830*/  IMAD.IADD R155, R9, 0x1, R2 ;  /* 0x00000001099b7824 */ /* 0x000fca00078e0202 */
[C---:B------:R-:W-:Y:S02]  /*1840*/  ISETP.GE.AND P3, PT, R155.reuse, 0x1, PT ;  /* 0x000000019b00780c */ /* 0x040fe40003f66270 */
[----:B------:R-:W-:-:S05]  /*1850*/  IADD3 R5, R155, 0x6f, RZ ;  /* 0x0000006f9b057810 */ /* 0x000fca0007ffe0ff */
[----:B------:R-:W-:-:S05]  /*1860*/  IMAD.HI R4, R5, -0x6db6db6d, R4 ;  /* 0x9249249305047827 */ /* 0x000fca00078e0204 */
[----:B------:R-:W-:Y:S02]  /*1870*/  SHF.R.U32.HI R153, RZ, 0x1f, R4 ;  /* 0x0000001fff997819 */ /* 0x000fe40000011604 */
[----:B------:R-:W-:Y:S02]  /*1880*/  @P3 LOP3.LUT R27, R27, 0x8, RZ, 0xfc, !PT ;  /* 0x000000081b1b3812 */ /* 0x000fe400078efcff */
[----:B------:R-:W-:-:S03]  /*1890*/  LEA.HI.SX32 R153, R4, R153, 0x1a ;  /* 0x0000009904997211 */ /* 0x000fc600078fd2ff */
[----:B------:R1:W-:Y:S01]  /*18a0*/  STL [R1+0x10], R27 ;  /* 0x0000101b01007387 */ /* 0x0003e20000100800 */
[----:B------:R-:W-:Y:S05]  /*18b0*/  @!P3 BRA `(.L_x_435) ;  /* 0x000000000074b947 */ /* 0x000fea0003800000 */
[----:B------:R-:W-:Y:S01]  /*18c0*/  ISETP.NE.AND P0, PT, R222, RZ, PT ;  /* 0x000000ffde00720c */ /* 0x000fe20003f05270 */
[----:B------:R-:W-:-:S03]  /*18d0*/  ULDC UR4, c[0x0][0x9f0] ;  /* 0x00027c0000047ab9 */ /* 0x000fc60000000800 */
[----:B------:R-:W-:-:S04]  /*18e0*/  SEL R10, R222, UR4, P0 ;  /* 0x00000004de0a7c07 */ /* 0x000fc80008000000 */
[-C--:B-1----:R-:W-:Y:S02]  /*18f0*/  IABS R6, R10.reuse ;  /* 0x0000000a00067213 */ /* 0x082fe40000000000 */
[----:B------:R-:W-:Y:S02]  /*1900*/  IADD3 R0, R153, -0x1, R10 ;  /* 0xffffffff99007810 */ /* 0x000fe40007ffe00a */
[----:B------:R-:W0:Y:S01]  /*1910*/  I2F.RP R3, R6 ;  /* 0x0000000600037306 */ /* 0x000e220000209400 */
[----:B------:R-:W-:Y:S02]  /*1920*/  IABS R11, R10 ;  /* 0x0000000a000b7213 */ /* 0x000fe40000000000 */
[----:B------:R-:W-:Y:S02]  /*1930*/  IABS R8, R0 ;  /* 0x0000000000087213 */ /* 0x000fe40000000000 */
[----:B------:R-:W-:-:S04]  /*1940*/  LOP3.LUT R0, R0, R10, RZ, 0x3c, !PT ;  /* 0x0000000a00007212 */ /* 0x000fc800078e3cff */
[----:B------:R-:W-:Y:S01]  /*1950*/  ISETP.GE.AND P2, PT, R0, RZ, PT ;  /* 0x000000ff0000720c */ /* 0x000fe20003f46270 */
[----:B0-----:R-:W0:Y:S02]  /*1960*/  MUFU.RCP R3, R3 ;  /* 0x0000000300037308 */ /* 0x001e240000001000 */
[----:B0-----:R-:W-:Y:S01]  /*1970*/  VIADD R4, R3, 0xffffffe ;  /* 0x0ffffffe03047836 */ /* 0x001fe20000000000 */
[----:B------:R-:W-:-:S05]  /*1980*/  IADD3 R3, RZ, -R11, RZ ;  /* 0x8000000bff037210 */ /* 0x000fca0007ffe0ff */
[----:B------:R0:W1:Y:S02]  /*1990*/  F2I.FTZ.U32.TRUNC.NTZ R5, R4 ;  /* 0x0000000400057305 */ /* 0x000064000021f000 */
[----:B0-----:R-:W-:Y:S02]  /*19a0*/  IMAD.MOV.U32 R4, RZ, RZ, RZ ;  /* 0x000000ffff047224 */ /* 0x001fe400078e00ff */
[----:B-1----:R-:W-:-:S04]  /*19b0*/  IMAD.MOV R7, RZ, RZ, -R5 ;  /* 0x000000ffff077224 */ /* 0x002fc800078e0a05 */
[----:B------:R-:W-:-:S04]  /*19c0*/  IMAD R7, R7, R6, RZ ;  /* 0x0000000607077224 */ /* 0x000fc800078e02ff */
[----:B------:R-:W-:-:S06]  /*19d0*/  IMAD.HI.U32 R5, R5, R7, R4 ;  /* 0x0000000705057227 */ /* 0x000fcc00078e0004 */
[----:B------:R-:W-:-:S04]  /*19e0*/  IMAD.HI.U32 R5, R5, R8, RZ ;  /* 0x0000000805057227 */ /* 0x000fc800078e00ff */
[----:B------:R-:W-:-:S05]  /*19f0*/  IMAD R3, R5, R3, R8 ;  /* 0x0000000305037224 */ /* 0x000fca00078e0208 */
[----:B------:R-:W-:-:S13]  /*1a00*/  ISETP.GT.U32.AND P1, PT, R6, R3, PT ;  /* 0x000000030600720c */ /* 0x000fda0003f24070 */
[----:B------:R-:W-:Y:S02]  /*1a10*/  @!P1 IMAD.IADD R3, R3, 0x1, -R6 ;  /* 0x0000000103039824 */ /* 0x000fe400078e0a06 */
[----:B------:R-:W-:Y:S01]  /*1a20*/  @!P1 VIADD R5, R5, 0x1 ;  /* 0x0000000105059836 */ /* 0x000fe20000000000 */
[----:B------:R-:W-:Y:S02]  /*1a30*/  ISETP.NE.AND P1, PT, R10, RZ, PT ;  /* 0x000000ff0a00720c */ /* 0x000fe40003f25270 */
[----:B------:R-:W-:-:S13]  /*1a40*/  ISETP.GE.U32.AND P0, PT, R3, R6, PT ;  /* 0x000000060300720c */ /* 0x000fda0003f06070 */
[----:B------:R-:W-:-:S05]  /*1a50*/  @P0 VIADD R5, R5, 0x1 ;  /* 0x0000000105050836 */ /* 0x000fca0000000000 */
[----:B------:R-:W-:-:S05]  /*1a60*/  MOV R0, R5 ;  /* 0x0000000500007202 */ /* 0x000fca0000000f00 */
[----:B------:R-:W-:Y:S01]  /*1a70*/  @!P2 IMAD.MOV R0, RZ, RZ, -R0 ;  /* 0x000000ffff00a224 */ /* 0x000fe200078e0a00 */
[----:B------:R-:W-:-:S07]  /*1a80*/  @!P1 LOP3.LUT R0, RZ, R10, RZ, 0x33, !PT ;  /* 0x0000000aff009212 */ /* 0x000fce00078e33ff */
.L_x_435:
[----:B------:R-:W-:Y:S05]  /*1a90*/  BSYNC B0 ;  /* 0x0000000000007941 */ /* 0x000fea0003800000 */
.L_x_434:
[----:B------:R-:W-:Y:S01]  /*1aa0*/  IMAD R3, R230, R0, RZ ;  /* 0x00000000e6037224 */ /* 0x000fe200078e02ff */
[----:B------:R-:W-:-:S04]  /*1ab0*/  PLOP3.LUT P2, PT, PT, PT, PT, 0x80, 0x0 ;  /* 0x000000000000781c */ /* 0x000fc80003f4f070 */
[C---:B------:R-:W-:Y:S01]  /*1ac0*/  VIADDMNMX R0, R3.reuse, R0, R153, PT ;  /* 0x0000000003007246 */ /* 0x040fe20003800199 */
[----:B------:R-:W-:-:S04]  /*1ad0*/  IMAD R3, R3, 0x70, -R9 ;  /* 0x0000007003037824 */ /* 0x000fc800078e0a09 */
[----:B------:R-:W-:Y:S01]  /*1ae0*/  IMAD R5, R0, 0x70, -R9 ;  /* 0x0000007000057824 */ /* 0x000fe200078e0a09 */
[----:B------:R-:W-:-:S04]  /*1af0*/  VIMNMX R3, RZ, R3, !PT ;  /* 0x00000003ff037248 */ /* 0x000fc80007fe0100 */
[----:B------:R-:W-:Y:S02]  /*1b00*/  VIMNMX R4, R5, R2, PT ;  /* 0x0000000205047248 */ /* 0x000fe40003fe0100 */
[----:B------:R-:W-:Y:S02]  /*1b10*/  SHF.R.U32.HI R132, RZ, 0x4, R3 ;  /* 0x00000004ff847819 */ /* 0x000fe40000011603 */
[----:B------:R-:W-:-:S03]  /*1b20*/  ISETP.GT.AND P0, PT, R4, R3, PT ;  /* 0x000000030400720c */ /* 0x000fc60003f04270 */
[----:B------:R-:W-:-:S04]  /*1b30*/  IMAD.WIDE.U32 R132, R132, 0x24924925, RZ ;  /* 0x2492492584847825 */ /* 0x000fc800078e00ff */
[----:B------:R-:W-:-:S06]  /*1b40*/  IMAD.MOV.U32 R24, RZ, RZ, R133 ;  /* 0x000000ffff187224 */ /* 0x000fcc00078e0085 */
[----:B------:R-:W-:Y:S02]  /*1b50*/  @P0 VIADD R5, R4, 0x6f ;  /* 0x0000006f04050836 */ /* 0x000fe40000000000 */
[----:B------:R-:W-:-:S04]  /*1b60*/  @P0 IMAD.MOV.U32 R4, RZ, RZ, RZ ;  /* 0x000000ffff040224 */ /* 0x000fc800078e00ff */
[----:B------:R-:W-:-:S05]  /*1b70*/  @P0 IMAD.HI R4, R5, -0x6db6db6d, R4 ;  /* 0x9249249305040827 */ /* 0x000fca00078e0204 */
[----:B------:R-:W-:-:S04]  /*1b80*/  @P0 SHF.R.U32.HI R3, RZ, 0x1f, R4 ;  /* 0x0000001fff030819 */ /* 0x000fc80000011604 */
[----:B------:R-:W-:-:S04]  /*1b90*/  @P0 LEA.HI.SX32 R24, R4, R3, 0x1a ;  /* 0x0000000304180211 */ /* 0x000fc800078fd2ff */
[----:B------:R-:W-:-:S13]  /*1ba0*/  ISETP.GT.AND P0, PT, R24, R133, PT ;  /* 0x000000851800720c */ /* 0x000fda0003f04270 */
[----:B------:R-:W-:Y:S05]  /*1bb0*/  @!P0 BRA `(.L_x_436) ;  /* 0x0000008c00608947 */ /* 0x000fea0003800000 */
[----:B------:R-:W-:Y:S01]  /*1bc0*/  IADD3 R0, R16, 0x21400, RZ ;  /* 0x0002140010007810 */ /* 0x000fe20007ffe0ff */
[----:B------:R-:W-:Y:S03]  /*1bd0*/  BSSY B6, `(.L_x_437) ;  /* 0x0000013000067945 */ /* 0x000fe60003800000 */
[----:B------:R-:W-:-:S13]  /*1be0*/  LOP3.LUT P0, RZ, R0, 0x3ff, RZ, 0xc0, !PT ;  /* 0x000003ff00ff7812 */ /* 0x000fda000780c0ff */
[----:B------:R-:W-:Y:S05]  /*1bf0*/  @!P0 BRA `(.L_x_438) ;  /* 0x0000000000408947 */ /* 0x000fea0003800000 */
[----:B------:R-:W-:Y:S01]  /*1c00*/  MOV R0, 0x0 ;  /* 0x0000000000007802 */ /* 0x000fe20000000f00 */
[----:B------:R-:W-:Y:S01]  /*1c10*/  ULDC.64 UR4, c[0x4][0xa8] ;  /* 0x01002a0000047ab9 */ /* 0x000fe20000000a00 */
[----:B------:R-:W-:Y:S01]  /*1c20*/  ULDC.64 UR6, c[0x4][0x18] ;  /* 0x0100060000067ab9 */ /* 0x000fe20000000a00 */
[----:B------:R-:W-:Y:S01]  /*1c30*/  IMAD.U32 R4, RZ, RZ, UR4 ;  /* 0x00000004ff047e24 */ /* 0x000fe2000f8e00ff */
[----:B------:R0:W2:Y:S01]  /*1c40*/  LDC.64 R14, c[0x4][R0] ;  /* 0x01000000000e7b82 */ /* 0x0000a20000000a00 */
[----:B------:R-:W-:Y:S01]  /*1c50*/  IMAD.U32 R5, RZ, RZ, UR5 ;  /* 0x00000005ff057e24 */ /* 0x000fe2000f8e00ff */
[----:B------:R-:W-:Y:S01]  /*1c60*/  ULDC.64 UR4, c[0x4][0xb0] ;  /* 0x01002c0000047ab9 */ /* 0x000fe20000000a00 */
[----:B------:R-:W-:Y:S01]  /*1c70*/  MOV R10, UR6 ;  /* 0x00000006000a7c02 */ /* 0x000fe20008000f00 */
[----:B-1----:R-:W-:Y:S02]  /*1c80*/  IMAD.U32 R6, RZ, RZ, UR4 ;  /* 0x00000004ff067e24 */ /* 0x002fe4000f8e00ff */
[----:B------:R-:W-:-:S02]  /*1c90*/  IMAD.U32 R7, RZ, RZ, UR5 ;  /* 0x00000005ff077e24 */ /* 0x000fc4000f8e00ff */
[----:B------:R-:W-:Y:S02]  /*1ca0*/  IMAD.U32 R11, RZ, RZ, UR7 ;  /* 0x00000007ff0b7e24 */ /* 0x000fe4000f8e00ff */
[----:B------:R-:W-:Y:S02]  /*1cb0*/  IMAD.MOV.U32 R8, RZ, RZ, 0x70 ;  /* 0x00000070ff087424 */ /* 0x000fe400078e00ff */
[----:B------:R-:W-:Y:S02]  /*1cc0*/  IMAD.MOV.U32 R12, RZ, RZ, 0x1 ;  /* 0x00000001ff0c7424 */ /* 0x000fe400078e00ff */
[----:B0-----:R-:W-:-:S07]  /*1cd0*/  IMAD.MOV.U32 R13, RZ, RZ, RZ ;  /* 0x000000ffff0d7224 */ /* 0x001fce00078e00ff */
[----:B------:R-:W-:-:S07]  /*1ce0*/  LEPC R20, `(.L_x_438) ;  /* 0x000000001014794e */ /* 0x000fce0000000000 */
[----:B--2--5:R-:W-:Y:S05]  /*1cf0*/  CALL.ABS.NOINC R14 ;  /* 0x000000000e007343 */ /* 0x024fea0003c00000 */
.L_x_438:
[----:B------:R-:W-:Y:S05]  /*1d00*/  BSYNC B6 ;  /* 0x0000000000067941 */ /* 0x000fea0003800000 */
.L_x_437:
        /* <DEDUP_REMOVED lines=20> */
.L_x_440:
[----:B------:R-:W-:Y:S05]  /*1e50*/  BSYNC B6 ;  /* 0x0000000000067941 */ /* 0x000fea0003800000 */
.L_x_439:
[----:B------:R-:W-:Y:S01]  /*1e60*/  ULDC.64 UR4, c[0x0][0x9f8] ;  /* 0x00027e0000047ab9 */ /* 0x000fe20000000a00 */
[----:B------:R-:W-:Y:S01]  /*1e70*/  IMAD.MOV.U32 R8, RZ, RZ, R223 ;  /* 0x000000ffff087224 */ /* 0x000fe200078e00df */
[----:B------:R-:W-:Y:S01]  /*1e80*/  ISETP.NE.U32.AND P0, PT, RZ, UR4, PT ;  /* 0x00000004ff007c0c */ /* 0x000fe2000bf05070 */
[----:B------:R-:W0:Y:S01]  /*1e90*/  S2R R5, SR_TID.X ;  /* 0x0000000000057919 */ /* 0x000e220000002100 */
[C---:B------:R-:W-:Y:S01]  /*1ea0*/  VIADD R0, R18.reuse, 0x20 ;  /* 0x0000002012007836 */ /* 0x040fe20000000000 */
[----:B------:R-:W2:Y:S01]  /*1eb0*/  LDC.64 R112, c[0x0][0x300] ;  /* 0x0000c000ff707b82 */ /* 0x000ea20000000a00 */
[----:B------:R-:W-:Y:S01]  /*1ec0*/  ISETP.NE.AND.EX P0, PT, RZ, UR5, PT, P0 ;  /* 0x00000005ff007c0c */ /* 0x000fe2000bf05300 */
[----:B------:R-:W-:Y:S01]  /*1ed0*/  ULDC UR6, c[0x0][0x2f4] ;  /* 0x0000bd0000067ab9 */ /* 0x000fe20000000800 */
[C---:B------:R-:W-:Y:S01]  /*1ee0*/  VIADD R3, R18.reuse, 0x40 ;  /* 0x0000004012037836 */ /* 0x040fe20000000000 */
[----:B------:R-:W-:Y:S01]  /*1ef0*/  IADD3 R4, R18, 0x60, RZ ;  /* 0x0000006012047810 */ /* 0x000fe20007ffe0ff */
[----:B------:R-:W-:Y:S01]  /*1f00*/  IMAD.IADD R123, R26, 0x1, R25 ;  /* 0x000000011a7b7824 */ /* 0x000fe200078e0219 */
[----:B------:R-:W-:Y:S01]  /*1f10*/  SHF.R.S32.HI R19, RZ, 0x1f, R18 ;  /* 0x0000001fff137819 */ /* 0x000fe20000011412 */
[----:B------:R-:W-:Y:S01]  /*1f20*/  ULDC.64 UR8, c[0x0][0xa08] ;  /* 0x0002820000087ab9 */ /* 0x000fe20000000a00 */
[----:B------:R-:W3:Y:S01]  /*1f30*/  LDC.64 R106, c[0x0][0x3f8] ;  /* 0x0000fe00ff6a7b82 */ /* 0x000ee20000000a00 */
[----:B------:R-:W-:-:S05]  /*1f40*/  MOV R20, R27 ;  /* 0x0000001b00147202 */ /* 0x000fca0000000f00 */
[----:B-1----:R-:W-:Y:S02]  /*1f50*/  @P0 IADD3 R6, P1, R224, UR4, RZ ;  /* 0x00000004e0060c10 */ /* 0x002fe4000ff3e0ff */
[----:B------:R-:W1:Y:S02]  /*1f60*/  LDC.64 R100, c[0x0][0x408] ;  /* 0x00010200ff647b82 */ /* 0x000e640000000a00 */
[----:B------:R-:W-:Y:S01]  /*1f70*/  @P0 IADD3.X R7, R225, UR5, RZ, P1, !PT ;  /* 0x00000005e1070c10 */ /* 0x000fe20008ffe4ff */
[----:B------:R-:W-:-:S04]  /*1f80*/  ULDC.64 UR4, c[0x0][0x330] ;  /* 0x0000cc0000047ab9 */ /* 0x000fc80000000a00 */
[----:B------:R4:W2:Y:S01]  /*1f90*/  @P0 LDG.E R8, desc[UR60][R6.64] ;  /* 0x0000003c06080981 */ /* 0x0008a2000c1e1900 */
[----:B------:R-:W-:Y:S01]  /*1fa0*/  ISETP.GE.AND P1, PT, R0, UR6, PT ;  /* 0x0000000600007c0c */ /* 0x000fe2000bf26270 */
[----:B------:R-:W-:Y:S01]  /*1fb0*/  IMAD.WIDE.U32 R114, R220, UR4, R18 ;  /* 0x00000004dc727c25 */ /* 0x000fe2000f8e0012 */
[----:B------:R-:W-:Y:S01]  /*1fc0*/  ISETP.GE.AND P0, PT, R18, UR6, PT ;  /* 0x0000000612007c0c */ /* 0x000fe2000bf06270 */
[----:B------:R-:W2:Y:S01]  /*1fd0*/  LDC R21, c[0x0][0x3f4] ;  /* 0x0000fd00ff157b82 */ /* 0x000ea20000000800 */
[----:B------:R-:W-:Y:S01]  /*1fe0*/  SEL R9, RZ, 0xffffffff, P1 ;  /* 0xffffffffff097807 */ /* 0x000fe20000800000 */
[----:B------:R-:W-:Y:S01]  /*1ff0*/  IMAD R115, R220, UR5, R115 ;  /* 0x00000005dc737c24 */ /* 0x000fe2000f8e0273 */
[----:B------:R-:W-:Y:S01]  /*2000*/  ISETP.GE.AND P1, PT, R4, UR6, PT ;  /* 0x0000000604007c0c */ /* 0x000fe2000bf26270 */
[----:B0-----:R-:W-:Y:S01]  /*2010*/  VIADD R10, R5, 0xffffff80 ;  /* 0xffffff80050a7836 */ /* 0x001fe20000000000 */
[----:B------:R-:W-:Y:S01]  /*2020*/  SEL R5, RZ, 0x1, P0 ;  /* 0x00000001ff057807 */ /* 0x000fe20000000000 */
[----:B----4-:R-:W-:Y:S01]  /*2030*/  IMAD.SHL.U32 R6, R9, 0x2, RZ ;  /* 0x0000000209067824 */ /* 0x010fe200078e00ff */
[----:B------:R-:W-:Y:S01]  /*2040*/  ISETP.GE.AND P0, PT, R3, UR6, PT ;  /* 0x0000000603007c0c */ /* 0x000fe2000bf06270 */
[----:B------:R-:W-:Y:S01]  /*2050*/  ULDC.64 UR4, c[0x0][0x308] ;  /* 0x0000c20000047ab9 */ /* 0x000fe20000000a00 */
[----:B------:R-:W-:Y:S01]  /*2060*/  SEL R7, RZ, 0x8, P1 ;  /* 0x00000008ff077807 */ /* 0x000fe20000800000 */
[----:B---3--:R-:W-:Y:S01]  /*2070*/  IMAD.WIDE.U32 R108, R204, R106, R18 ;  /* 0x0000006acc6c7225 */ /* 0x008fe200078e0012 */
[----:B------:R-:W-:Y:S01]  /*2080*/  LOP3.LUT R5, R6, 0x2, R5, 0xe2, !PT ;  /* 0x0000000206057812 */ /* 0x000fe200078ee205 */
[----:B------:R-:W0:Y:S01]  /*2090*/  S2R R179, SR_TID.X ;  /* 0x0000000000b37919 */ /* 0x000e220000002100 */
[----:B------:R-:W-:Y:S01]  /*20a0*/  SEL R6, RZ, 0x4, P0 ;  /* 0x00000004ff067807 */ /* 0x000fe20000000000 */
[----:B-1----:R-:W-:Y:S01]  /*20b0*/  IMAD.WIDE.U32 R102, R204, R100, R18 ;  /* 0x00000064cc667225 */ /* 0x002fe200078e0012 */
[----:B------:R-:W-:-:S02]  /*20c0*/  SHF.R.S32.HI R9, RZ, 0x1f, R10 ;  /* 0x0000001fff097819 */ /* 0x000fc4000001140a */
[----:B------:R-:W-:Y:S01]  /*20d0*/  SHF.R.S32.HI R15, RZ, 0x1f, R123 ;  /* 0x0000001fff0f7819 */ /* 0x000fe2000001147b */
[----:B------:R-:W-:Y:S01]  /*20e0*/  IMAD R33, R107, 0x70, RZ ;  /* 0x000000706b217824 */ /* 0x000fe200078e02ff */
[----:B------:R-:W-:Y:S01]  /*20f0*/  LOP3.LUT R28, R7, R5, R6, 0xfe, !PT ;  /* 0x00000005071c7212 */ /* 0x000fe200078efe06 */
[----:B------:R-:W-:Y:S01]  /*2100*/  VIADD R5, R18, 0x80 ;  /* 0x0000008012057836 */ /* 0x000fe20000000000 */
[----:B------:R-:W-:Y:S01]  /*2110*/  LEA.HI R9, R9, R10, RZ, 0x2 ;  /* 0x0000000a09097211 */ /* 0x000fe200078f10ff */
[-C--:B--2---:R-:W-:Y:S01]  /*2120*/  IMAD R10, R15, R112.reuse, RZ ;  /* 0x000000700f0a7224 */ /* 0x084fe200078e02ff */
[----:B------:R-:W-:Y:S01]  /*2130*/  SHF.R.S32.HI R150, RZ, 0x1f, R204 ;  /* 0x0000001fff967819 */ /* 0x000fe200000114cc */
[-C--:B------:R-:W-:Y:S01]  /*2140*/  IMAD.WIDE.U32 R6, R123, R112.reuse, RZ ;  /* 0x000000707b067225 */ /* 0x080fe200078e00ff */
[----:B------:R-:W-:Y:S02]  /*2150*/  ISETP.GE.AND P0, PT, R5, UR6, PT ;  /* 0x0000000605007c0c */ /* 0x000fe4000bf06270 */
[----:B------:R-:W-:Y:S01]  /*2160*/  SHF.R.S32.HI R13, RZ, 0x1f, R9 ;  /* 0x0000001fff0d7819 */ /* 0x000fe20000011409 */
[-C--:B------:R-:W-:Y:S01]  /*2170*/  IMAD R11, R123, R113.reuse, R10 ;  /* 0x000000717b0b7224 */ /* 0x080fe200078e020a */
[----:B------:R-:W-:Y:S01]  /*2180*/  SEL R9, RZ, 0x10, P0 ;  /* 0x00000010ff097807 */ /* 0x000fe20000000000 */
[----:B------:R-:W-:Y:S01]  /*2190*/  IMAD R10, R150, R112, RZ ;  /* 0x00000070960a7224 */ /* 0x000fe200078e02ff */
[----:B------:R-:W-:Y:S01]  /*21a0*/  ISETP.NE.U32.AND P0, PT, RZ, UR8, PT ;  /* 0x00000008ff007c0c */ /* 0x000fe2000bf05070 */
[----:B------:R-:W-:Y:S01]  /*21b0*/  IMAD.IADD R7, R7, 0x1, R11 ;  /* 0x0000000107077824 */ /* 0x000fe200078e020b */
[----:B------:R-:W-:Y:S01]  /*21c0*/  LEA.HI R13, R13, R204, RZ, 0x3 ;  /* 0x000000cc0d0d7211 */ /* 0x000fe200078f18ff */
[----:B------:R-:W-:Y:S01]  /*21d0*/  IMAD R10, R204, R113, R10 ;  /* 0x00000071cc0a7224 */ /* 0x000fe200078e020a */
[----:B------:R-:W-:Y:S01]  /*21e0*/  ISETP.NE.AND.EX P0, PT, RZ, UR9, PT, P0 ;  /* 0x00000009ff007c0c */ /* 0x000fe2000bf05300 */
[----:B------:R-:W-:Y:S01]  /*21f0*/  IMAD.WIDE.U32 R116, R220, UR4, R6 ;  /* 0x00000004dc747c25 */ /* 0x000fe2000f8e0006 */
[----:B------:R-:W-:-:S02]  /*2200*/  LOP3.LUT R13, R13, 0xfffffff8, RZ, 0xc0, !PT ;  /* 0xfffffff80d0d7812 */ /* 0x000fc400078ec0ff */
[----:B------:R-:W-:Y:S01]  /*2210*/  LOP3.LUT R28, R28, R9, RZ, 0xfc, !PT ;  /* 0x000000091c1c7212 */ /* 0x000fe200078efcff */
[----:B------:R-:W-:Y:S01]  /*2220*/  IMAD R117, R220, UR5, R117 ;  /* 0x00000005dc757c24 */ /* 0x000fe2000f8e0275 */
[----:B------:R-:W-:Y:S01]  /*2230*/  ULDC.64 UR4, c[0x0][0x310] ;  /* 0x0000c40000047ab9 */ /* 0x000fe20000000a00 */
[----:B------:R-:W-:Y:S01]  /*2240*/  IADD3 R134, R204, -R13, RZ ;  /* 0x8000000dcc867210 */ /* 0x000fe20007ffe0ff */
[-C--:B------:R-:W-:Y:S01]  /*2250*/  IMAD R7, R150, R106.reuse, RZ ;  /* 0x0000006a96077224 */ /* 0x080fe200078e02ff */
[--C-:B------:R-:W-:Y:S01]  /*2260*/  SHF.R.S32.HI R23, RZ, 0x1f, R22.reuse ;  /* 0x0000001fff177819 */ /* 0x100fe20000011416 */
[----:B------:R-:W-:Y:S01]  /*2270*/  IMAD R135, R113, 0x70, RZ ;  /* 0x0000007071877824 */ /* 0x000fe200078e02ff */
[----:B------:R-:W-:Y:S01]  /*2280*/  LOP3.LUT P1, RZ, R134, 0x4, RZ, 0xc0, !PT ;  /* 0x0000000486ff7812 */ /* 0x000fe2000782c0ff */
[----:B------:R-:W-:Y:S01]  /*2290*/  IMAD R11, R204, R107, R7 ;  /* 0x0000006bcc0b7224 */ /* 0x000fe200078e0207 */
[----:B------:R-:W-:Y:S01]  /*22a0*/  LOP3.LUT R20, R20, 0xfffffffb, RZ, 0xc0, !PT ;  /* 0xfffffffb14147812 */ /* 0x000fe200078ec0ff */
[----:B------:R-:W-:Y:S01]  /*22b0*/  IMAD.WIDE.U32 R110, R204, R106, R22 ;  /* 0x0000006acc6e7225 */ /* 0x000fe200078e0016 */
[----:B------:R-:W-:-:S02]  /*22c0*/  ISETP.GE.AND P2, PT, R3, R21, PT ;  /* 0x000000150300720c */ /* 0x000fc40003f46270 */
[----:B------:R-:W-:Y:S01]  /*22d0*/  IADD3 R122, P3, R204, R123, RZ ;  /* 0x0000007bcc7a7210 */ /* 0x000fe20007f7e0ff */
[----:B------:R-:W-:Y:S01]  /*22e0*/  IMAD.IADD R111, R111, 0x1, R11 ;  /* 0x000000016f6f7824 */ /* 0x000fe200078e020b */
[C---:B------:R-:W-:Y:S01]  /*22f0*/  SHF.L.U64.HI R138, R112.reuse, 0x6, R113 ;  /* 0x00000006708a7819 */ /* 0x040fe20000010271 */
[----:B------:R-:W-:Y:S01]  /*2300*/  IMAD.IADD R109, R11, 0x1, R109 ;  /* 0x000000010b6d7824 */ /* 0x000fe200078e026d */
[----:B------:R-:W-:Y:S01]  /*2310*/  SHF.L.U32 R139, R112, 0x6, RZ ;  /* 0x00000006708b7819 */ /* 0x000fe200000006ff */
[----:B------:R-:W-:Y:S01]  /*2320*/  IMAD.WIDE.U32 R104, R204, R100, R22 ;  /* 0x00000064cc687225 */ /* 0x000fe200078e0016 */
[----:B------:R-:W-:Y:S02]  /*2330*/  IADD3.X R123, R15, R150, RZ, P3, !PT ;  /* 0x000000960f7b7210 */ /* 0x000fe40001ffe4ff */
[----:B------:R-:W-:Y:S01]  /*2340*/  @P1 LOP3.LUT R20, R20, 0x4, RZ, 0xfc, !PT ;  /* 0x0000000414141812 */ /* 0x000fe200078efcff */
[----:B-----5:R-:W-:Y:S01]  /*2350*/  IMAD.WIDE.U32 R110, R147, R106, R110 ;  /* 0x0000006a936e7225 */ /* 0x020fe200078e006e */
[----:B------:R-:W-:-:S02]  /*2360*/  ISETP.GE.AND P1, PT, R0, R21, PT ;  /* 0x000000150000720c */ /* 0x000fc40003f26270 */
[----:B------:R-:W-:Y:S01]  /*2370*/  LOP3.LUT R20, R20, 0xfffffffe, RZ, 0xc0, !PT ;  /* 0xfffffffe14147812 */ /* 0x000fe200078ec0ff */
[----:B------:R-:W-:Y:S01]  /*2380*/  IMAD.WIDE.U32 R108, R147, R106, R108 ;  /* 0x0000006a936c7225 */ /* 0x000fe200078e006c */
[----:B------:R-:W-:Y:S02]  /*2390*/  SEL R11, R21, RZ, P1 ;  /* 0x000000ff150b7207 */ /* 0x000fe40000800000 */
[----:B------:R-:W-:Y:S01]  /*23a0*/  @P2 LOP3.LUT R20, R20, 0x1, RZ, 0xfc, !PT ;  /* 0x0000000114142812 */ /* 0x000fe200078efcff */
[----:B------:R-:W-:Y:S01]  /*23b0*/  IMAD R137, R101, 0x70, RZ ;  /* 0x0000007065897824 */ /* 0x000fe200078e02ff */
[----:B------:R-:W-:Y:S01]  /*23c0*/  SHF.R.S32.HI R151, RZ, 0x1f, R227 ;  /* 0x0000001fff977819 */ /* 0x000fe200000114e3 */
[----:B------:R-:W-:Y:S01]  /*23d0*/  IMAD.IADD R11, R0, 0x1, R11 ;  /* 0x00000001000b7824 */ /* 0x000fe200078e020b */
[----:B0-----:R-:W-:Y:S01]  /*23e0*/  LEA.HI R179, R179, 0x8, RZ, 0x19 ;  /* 0x00000008b3b37811 */ /* 0x001fe200078fc8ff */
[----:B------:R0:W-:Y:S01]  /*23f0*/  STL [R1+0x10], R20 ;  /* 0x0000101401007387 */ /* 0x0001e20000100800 */
[----:B------:R-:W-:Y:S01]  /*2400*/  IMAD.SHL.U32 R132, R21, 0x2, RZ ;  /* 0x0000000215847824 */ /* 0x000fe200078e00ff */
[----:B0-----:R-:W-:-:S02]  /*2410*/  SHF.R.U32.HI R20, RZ, 0x3, R208 ;  /* 0x00000003ff147819 */ /* 0x001fc400000116d0 */
[----:B------:R-:W-:Y:S02]  /*2420*/  SHF.R.S32.HI R6, RZ, 0x1f, R8 ;  /* 0x0000001fff067819 */ /* 0x000fe40000011408 */
[----:B------:R-:W-:Y:S02]  /*2430*/  SEL R37, R8, RZ, !P0 ;  /* 0x000000ff08257207 */ /* 0x000fe40004000000 */
[----:B------:R-:W-:-:S03]  /*2440*/  SEL R6, R6, RZ, !P0 ;  /* 0x000000ff06067207 */ /* 0x000fc60004000000 */
[----:B------:R-:W-:-:S04]  /*2450*/  IMAD.WIDE.U32 R116, R37, UR4, R116 ;  /* 0x0000000425747c25 */ /* 0x000fc8000f8e0074 */
[----:B------:R-:W-:-:S04]  /*2460*/  IMAD R8, R6, UR4, RZ ;  /* 0x0000000406087c24 */ /* 0x000fc8000f8e02ff */
[----:B------:R-:W-:Y:S01]  /*2470*/  IMAD R13, R37, UR5, R8 ;  /* 0x00000005250d7c24 */ /* 0x000fe2000f8e0208 */
[----:B------:R-:W-:Y:S01]  /*2480*/  ULDC.64 UR4, c[0x0][0x338] ;  /* 0x0000ce0000047ab9 */ /* 0x000fe20000000a00 */
[----:B------:R-:W-:-:S04]  /*2490*/  IMAD.WIDE.U32 R8, R204, R112, R18 ;  /* 0x00000070cc087225 */ /* 0x000fc800078e0012 */
[----:B------:R-:W-:Y:S01]  /*24a0*/  IMAD R12, R6, UR4, RZ ;  /* 0x00000004060c7c24 */ /* 0x000fe2000f8e02ff */
[----:B------:R-:W-:Y:S01]  /*24b0*/  IADD3 R6, P0, R116, R8, RZ ;  /* 0x0000000874067210 */ /* 0x000fe20007f1e0ff */
[----:B------:R-:W-:Y:S02]  /*24c0*/  IMAD.IADD R7, R117, 0x1, R13 ;  /* 0x0000000175077824 */ /* 0x000fe400078e020d */
[----:B------:R-:W-:-:S03]  /*24d0*/  IMAD.WIDE.U32 R114, R37, UR4, R114 ;  /* 0x0000000425727c25 */ /* 0x000fc6000f8e0072 */
[----:B------:R-:W-:Y:S01]  /*24e0*/  IADD3.X R8, R7, R9, R10, P0, !PT ;  /* 0x0000000907087210 */ /* 0x000fe200007fe40a */
[----:B------:R-:W-:Y:S01]  /*24f0*/  IMAD R9, R150, R100, RZ ;  /* 0x0000006496097224 */ /* 0x000fe200078e02ff */
[----:B------:R-:W-:Y:S01]  /*2500*/  ISETP.GE.AND P0, PT, R18, R21, PT ;  /* 0x000000151200720c */ /* 0x000fe20003f06270 */
[----:B------:R-:W-:Y:S01]  /*2510*/  IMAD R37, R37, UR5, R12 ;  /* 0x0000000525257c24 */ /* 0x000fe2000f8e020c */
[C---:B------:R-:W-:Y:S01]  /*2520*/  SEL R10, R21.reuse, RZ, P2 ;  /* 0x000000ff150a7207 */ /* 0x040fe20001000000 */
[----:B------:R-:W-:Y:S01]  /*2530*/  IMAD R13, R204, R101, R9 ;  /* 0x00000065cc0d7224 */ /* 0x000fe200078e0209 */
[----:B------:R-:W-:Y:S01]  /*2540*/  SEL R9, R21, RZ, P0 ;  /* 0x000000ff15097207 */ /* 0x000fe20000000000 */
[----:B------:R-:W-:Y:S01]  /*2550*/  IMAD.WIDE.U32 R112, R112, 0x70, RZ ;  /* 0x0000007070707825 */ /* 0x000fe200078e00ff */
[----:B------:R-:W-:Y:S02]  /*2560*/  SHF.R.S32.HI R12, RZ, 0x1f, R11 ;  /* 0x0000001fff0c7819 */ /* 0x000fe4000001140b */
[----:B------:R-:W-:Y:S01]  /*2570*/  IADD3 R103, R13, R103, RZ ;  /* 0x000000670d677210 */ /* 0x000fe20007ffe0ff */
[----:B------:R-:W-:Y:S01]  /*2580*/  IMAD.IADD R9, R18, 0x1, R9 ;  /* 0x0000000112097824 */ /* 0x000fe200078e0209 */
[----:B------:R-:W-:Y:S01]  /*2590*/  LEA.HI R27, R12, R11, RZ, 0x3 ;  /* 0x0000000b0c1b7211 */ /* 0x000fe200078f18ff */
[----:B------:R-:W-:-:S02]  /*25a0*/  IMAD.IADD R14, R3, 0x1, R10 ;  /* 0x00000001030e7824 */ /* 0x000fc400078e020a */
[----:B------:R-:W-:Y:S01]  /*25b0*/  IMAD.IADD R105, R105, 0x1, R13 ;  /* 0x0000000169697824 */ /* 0x000fe200078e020d */
[----:B------:R-:W-:Y:S01]  /*25c0*/  SHF.R.S32.HI R10, RZ, 0x1f, R9 ;  /* 0x0000001fff0a7819 */ /* 0x000fe20000011409 */
[CC--:B------:R-:W-:Y:S01]  /*25d0*/  IMAD.WIDE.U32 R102, R147.reuse, R100.reuse, R102 ;  /* 0x0000006493667225 */ /* 0x0c0fe200078e0066 */
[----:B------:R-:W-:Y:S02]  /*25e0*/  SHF.R.S32.HI R29, RZ, 0x1f, R14 ;  /* 0x0000001fff1d7819 */ /* 0x000fe4000001140e */
[CC--:B------:R-:W-:Y:S01]  /*25f0*/  LEA.HI R25, R10.reuse, R9.reuse, RZ, 0x3 ;  /* 0x000000090a197211 */ /* 0x0c0fe200078f18ff */
[----:B------:R-:W-:Y:S01]  /*2600*/  IMAD.WIDE.U32 R104, R147, R100, R104 ;  /* 0x0000006493687225 */ /* 0x000fe200078e0068 */
[----:B------:R-:W-:Y:S02]  /*2610*/  LEA.HI R9, R10, R9, RZ, 0x6 ;  /* 0x000000090a097211 */ /* 0x000fe400078f30ff */
[----:B------:R-:W-:Y:S01]  /*2620*/  LEA.HI R10, R12, R11, RZ, 0x6 ;  /* 0x0000000b0c0a7211 */ /* 0x000fe200078f30ff */
[----:B------:R-:W-:Y:S01]  /*2630*/  IMAD.IADD R135, R113, 0x1, R135 ;  /* 0x0000000171877824 */ /* 0x000fe200078e0287 */
[----:B------:R-:W-:Y:S01]  /*2640*/  LOP3.LUT R12, R212, 0x38, R27, 0xf8, !PT ;  /* 0x00000038d40c7812 */ /* 0x000fe200078ef81b */
[----:B------:R-:W-:Y:S01]  /*2650*/  IMAD.IADD R37, R115, 0x1, R37 ;  /* 0x0000000173257824 */ /* 0x000fe200078e0225 */
[----:B------:R-:W-:-:S02]  /*2660*/  SHF.R.S32.HI R11, RZ, 0x6, R10 ;  /* 0x00000006ff0b7819 */ /* 0x000fc4000001140a */
[----:B------:R-:W-:Y:S02]  /*2670*/  SHF.R.S32.HI R9, RZ, 0x6, R9 ;  /* 0x00000006ff097819 */ /* 0x000fe40000011409 */
[-C--:B------:R-:W-:Y:S01]  /*2680*/  LOP3.LUT R12, R12, R213.reuse, RZ, 0x3c, !PT ;  /* 0x000000d50c0c7212 */ /* 0x080fe200078e3cff */
[--C-:B------:R-:W-:Y:S01]  /*2690*/  IMAD R145, R11, 0x1c00, R214.reuse ;  /* 0x00001c000b917824 */ /* 0x100fe200078e02d6 */
[-C--:B------:R-:W-:Y:S01]  /*26a0*/  LEA.HI R31, R29, R14.reuse, RZ, 0x3 ;  /* 0x0000000e1d1f7211 */ /* 0x080fe200078f18ff */
[C---:B------:R-:W-:Y:S01]  /*26b0*/  IMAD R146, R9.reuse, 0x1c00, R214 ;  /* 0x00001c0009927824 */ /* 0x040fe200078e02d6 */
[----:B------:R-:W-:Y:S01]  /*26c0*/  LOP3.LUT R10, R212, 0x38, R25, 0xf8, !PT ;  /* 0x00000038d40a7812 */ /* 0x000fe200078ef819 */
[--C-:B------:R-:W-:Y:S01]  /*26d0*/  IMAD R144, R9, 0x1c00, R215.reuse ;  /* 0x00001c0009907824 */ /* 0x100fe200078e02d7 */
[----:B------:R-:W-:Y:S01]  /*26e0*/  LEA.HI R14, R29, R14, RZ, 0x6 ;  /* 0x0000000e1d0e7211 */ /* 0x000fe200078f30ff */
[----:B------:R-:W-:Y:S01]  /*26f0*/  IMAD.IADD R145, R145, 0x1, R12 ;  /* 0x0000000191917824 */ /* 0x000fe200078e020c */
[----:B------:R-:W-:Y:S01]  /*2700*/  LOP3.LUT R9, R10, R213, RZ, 0x3c, !PT ;  /* 0x000000d50a097212 */ /* 0x000fe200078e3cff */
[----:B------:R-:W-:Y:S01]  /*2710*/  IMAD R142, R11, 0x1c00, R215 ;  /* 0x00001c000b8e7824 */ /* 0x000fe200078e02d7 */
[----:B------:R-:W-:-:S02]  /*2720*/  SHF.R.S32.HI R14, RZ, 0x6, R14 ;  /* 0x00000006ff0e7819 */ /* 0x000fc4000001140e */
[----:B------:R-:W-:Y:S01]  /*2730*/  LOP3.LUT R10, R212, 0x38, R31, 0xf8, !PT ;  /* 0x00000038d40a7812 */ /* 0x000fe200078ef81f */
[----:B------:R-:W-:Y:S01]  /*2740*/  IMAD.IADD R146, R146, 0x1, R9 ;  /* 0x0000000192927824 */ /* 0x000fe200078e0209 */
[----:B------:R-:W-:Y:S01]  /*2750*/  LOP3.LUT R12, R208, 0x38, R31, 0xf8, !PT ;  /* 0x00000038d00c7812 */ /* 0x000fe200078ef81f */
[----:B------:R-:W-:Y:S01]  /*2760*/  IMAD R143, R14, 0x1c00, R214 ;  /* 0x00001c000e8f7824 */ /* 0x000fe200078e02d6 */
[-C--:B------:R-:W-:Y:S01]  /*2770*/  LOP3.LUT R10, R10, R213.reuse, RZ, 0x3c, !PT ;  /* 0x000000d50a0a7212 */ /* 0x080fe200078e3cff */
[----:B------:R-:W-:Y:S01]  /*2780*/  IMAD R141, R14, 0x1c00, R215 ;  /* 0x00001c000e8d7824 */ /* 0x000fe200078e02d7 */
[----:B------:R-:W-:Y:S02]  /*2790*/  LOP3.LUT R12, R12, R20, RZ, 0x3c, !PT ;  /* 0x000000140c0c7212 */ /* 0x000fe400078e3cff */
[----:B------:R-:W-:Y:S01]  /*27a0*/  SHF.R.S32.HI R11, RZ, 0x1f, R147 ;  /* 0x0000001fff0b7819 */ /* 0x000fe20000011493 */
[----:B------:R-:W-:Y:S01]  /*27b0*/  IMAD.IADD R143, R143, 0x1, R10 ;  /* 0x000000018f8f7824 */ /* 0x000fe200078e020a */
[----:B------:R-:W-:Y:S01]  /*27c0*/  LOP3.LUT R14, R212, 0x18, R18, 0xf8, !PT ;  /* 0x00000018d40e7812 */ /* 0x000fe200078ef812 */
[----:B------:R-:W-:Y:S01]  /*27d0*/  IMAD.IADD R141, R141, 0x1, R12 ;  /* 0x000000018d8d7824 */ /* 0x000fe200078e020c */
[----:B------:R-:W-:Y:S01]  /*27e0*/  LOP3.LUT R9, R208, 0x38, R27, 0xf8, !PT ;  /* 0x00000038d0097812 */ /* 0x000fe200078ef81b */
[C---:B------:R-:W-:Y:S01]  /*27f0*/  IMAD R10, R11.reuse, R106, RZ ;  /* 0x0000006a0b0a7224 */ /* 0x040fe200078e02ff */
[----:B------:R-:W-:Y:S01]  /*2800*/  LOP3.LUT R29, R14, R213, RZ, 0x3c, !PT ;  /* 0x000000d50e1d7212 */ /* 0x000fe200078e3cff */
[----:B------:R-:W-:Y:S01]  /*2810*/  IMAD R12, R11, R100, RZ ;  /* 0x000000640b0c7224 */ /* 0x000fe200078e02ff */
[----:B------:R-:W-:Y:S01]  /*2820*/  LOP3.LUT R13, R208, 0x38, R25, 0xf8, !PT ;  /* 0x00000038d00d7812 */ /* 0x000fe200078ef819 */
[----:B------:R-:W-:Y:S01]  /*2830*/  VIADD R11, R18, 0xa0 ;  /* 0x000000a0120b7836 */ /* 0x000fe20000000000 */
[-C--:B------:R-:W-:Y:S01]  /*2840*/  LOP3.LUT R9, R9, R20.reuse, RZ, 0x3c, !PT ;  /* 0x0000001409097212 */ /* 0x080fe200078e3cff */
[----:B------:R-:W-:Y:S01]  /*2850*/  IMAD.IADD R140, R214, 0x1, R29 ;  /* 0x00000001d68c7824 */ /* 0x000fe200078e021d */
[----:B------:R-:W-:Y:S01]  /*2860*/  LOP3.LUT R13, R13, R20, RZ, 0x3c, !PT ;  /* 0x000000140d0d7212 */ /* 0x000fe200078e3cff */
[----:B------:R-:W-:Y:S01]  /*2870*/  IMAD R35, R147, R107, R10 ;  /* 0x0000006b93237224 */ /* 0x000fe200078e020a */
[----:B------:R-:W-:Y:S01]  /*2880*/  ISETP.GE.AND P2, PT, R11, UR6, PT ;  /* 0x000000060b007c0c */ /* 0x000fe2000bf46270 */
[----:B------:R-:W-:Y:S01]  /*2890*/  IMAD.IADD R142, R142, 0x1, R9 ;  /* 0x000000018e8e7824 */ /* 0x000fe200078e0209 */
[C---:B------:R-:W-:Y:S01]  /*28a0*/  SHF.L.U64.HI R9, R106.reuse, 0x6, R107 ;  /* 0x000000066a097819 */ /* 0x040fe2000001026b */
[C---:B------:R-:W-:Y:S01]  /*28b0*/  IMAD.SHL.U32 R10, R106.reuse, 0x40, RZ ;  /* 0x000000406a0a7824 */ /* 0x040fe200078e00ff */
[----:B------:R-:W-:Y:S01]  /*28c0*/  SEL R29, RZ, 0x20, P2 ;  /* 0x00000020ff1d7807 */ /* 0x000fe20001000000 */
[----:B------:R-:W-:Y:S01]  /*28d0*/  IMAD.WIDE.U32 R106, R106, 0x70, RZ ;  /* 0x000000706a6a7825 */ /* 0x000fe200078e00ff */
[----:B------:R-:W-:-:S02]  /*28e0*/  IADD3 R144, R144, R13, RZ ;  /* 0x0000000d90907210 */ /* 0x000fc40007ffe0ff */
[----:B------:R-:W-:Y:S01]  /*28f0*/  SHF.R.S32.HI R119, RZ, 0x3, R25 ;  /* 0x00000003ff777819 */ /* 0x000fe20000011419 */
[----:B------:R-:W-:Y:S01]  /*2900*/  IMAD R39, R147, R101, R12 ;  /* 0x0000006593277224 */ /* 0x000fe200078e020c */
[C---:B------:R-:W-:Y:S01]  /*2910*/  SHF.L.U64.HI R12, R100.reuse, 0x6, R101 ;  /* 0x00000006640c7819 */ /* 0x040fe20000010265 */
[C---:B------:R-:W-:Y:S01]  /*2920*/  IMAD.SHL.U32 R13, R100.reuse, 0x40, RZ ;  /* 0x00000040640d7824 */ /* 0x040fe200078e00ff */
[----:B------:R-:W-:Y:S01]  /*2930*/  SHF.R.S32.HI R118, RZ, 0x3, R27 ;  /* 0x00000003ff767819 */ /* 0x000fe2000001141b */
[----:B------:R-:W-:Y:S01]  /*2940*/  IMAD.WIDE.U32 R100, R100, 0x70, RZ ;  /* 0x0000007064647825 */ /* 0x000fe200078e00ff */
[----:B------:R-:W-:Y:S02]  /*2950*/  LOP3.LUT R26, R27, 0xfffffff8, RZ, 0xc0, !PT ;  /* 0xfffffff81b1a7812 */ /* 0x000fe400078ec0ff */
[----:B------:R-:W-:Y:S01]  /*2960*/  LOP3.LUT R36, R28, R29, RZ, 0xfc, !PT ;  /* 0x0000001d1c247212 */ /* 0x000fe200078efcff */
[----:B------:R-:W-:Y:S01]  /*2970*/  IMAD.IADD R136, R107, 0x1, R33 ;  /* 0x000000016b887824 */ /* 0x000fe200078e0221 */
[----:B------:R-:W-:Y:S01]  /*2980*/  LOP3.LUT R25, R25, 0xfffffff8, RZ, 0xc0, !PT ;  /* 0xfffffff819197812 */ /* 0x000fe200078ec0ff */
[----:B------:R-:W-:Y:S01]  /*2990*/  IMAD.IADD R15, R35, 0x1, R109 ;  /* 0x00000001230f7824 */ /* 0x000fe200078e026d */
[----:B------:R-:W-:Y:S01]  /*29a0*/  LOP3.LUT R27, R31, 0xfffffff8, RZ, 0xc0, !PT ;  /* 0xfffffff81f1b7812 */ /* 0x000fe200078ec0ff */
[----:B------:R-:W-:Y:S01]  /*29b0*/  IMAD.IADD R137, R101, 0x1, R137 ;  /* 0x0000000165897824 */ /* 0x000fe200078e0289 */
[----:B------:R-:W-:Y:S01]  /*29c0*/  IADD3 R14, R111, R35, RZ ;  /* 0x000000236f0e7210 */ /* 0x000fe20007ffe0ff */
[----:B------:R-:W-:Y:S01]  /*29d0*/  IMAD.IADD R20, R105, 0x1, R39 ;  /* 0x0000000169147824 */ /* 0x000fe200078e0227 */
[----:B------:R-:W-:Y:S01]  /*29e0*/  SHF.R.S32.HI R99, RZ, 0x3, R31 ;  /* 0x00000003ff637819 */ /* 0x000fe2000001141f */
[----:B------:R-:W-:Y:S01]  /*29f0*/  IMAD.IADD R21, R39, 0x1, R103 ;  /* 0x0000000127157824 */ /* 0x000fe200078e0267 */
[----:B------:R-:W-:-:S02]  /*2a00*/  LOP3.LUT R32, R36, 0x2, RZ, 0xc0, !PT ;  /* 0x0000000224207812 */ /* 0x000fc400078ec0ff */
[C---:B------:R-:W-:Y:S02]  /*2a10*/  LOP3.LUT R33, R36.reuse, 0x4, RZ, 0xc0, !PT ;  /* 0x0000000424217812 */ /* 0x040fe400078ec0ff */
[C---:B------:R-:W-:Y:S02]  /*2a20*/  LOP3.LUT R34, R36.reuse, 0x8, RZ, 0xc0, !PT ;  /* 0x0000000824227812 */ /* 0x040fe400078ec0ff */
[----:B------:R-:W-:Y:S02]  /*2a30*/  LOP3.LUT R35, R36, 0x10, RZ, 0xc0, !PT ;  /* 0x0000001024237812 */ /* 0x000fe400078ec0ff */
[----:B------:R-:W-:Y:S02]  /*2a40*/  LOP3.LUT R28, R28, 0x1, RZ, 0xc0, !PT ;  /* 0x000000011c1c7812 */ /* 0x000fe400078ec0ff */
[----:B------:R-:W-:Y:S02]  /*2a50*/  SHF.R.S32.HI R29, RZ, 0x1f, R25 ;  /* 0x0000001fff1d7819 */ /* 0x000fe40000011419 */
[----:B------:R-:W-:-:S02]  /*2a60*/  SHF.R.S32.HI R30, RZ, 0x1f, R26 ;  /* 0x0000001fff1e7819 */ /* 0x000fc4000001141a */
[----:B------:R-:W-:Y:S02]  /*2a70*/  SHF.R.S32.HI R31, RZ, 0x1f, R27 ;  /* 0x0000001fff1f7819 */ /* 0x000fe4000001141b */
[----:B------:R-:W-:-:S07]  /*2a80*/  LOP3.LUT R36, R36, 0x20, RZ, 0xc0, !PT ;  /* 0x0000002024247812 */ /* 0x000fce00078ec0ff */
.L_x_540:
[----:B--23--:R-:W2:Y:S01]  /*2a90*/  LDL.LU R43, [R1+0x10] ;  /* 0x00001000012b7983 */ /* 0x00cea20000300800 */
[----:B-----5:R-:W-:Y:S01]  /*2aa0*/  IADD3 R49, R24, -0x1, RZ ;  /* 0xffffffff18317810 */ /* 0x020fe20007ffe0ff */
[----:B0-----:R-:W0:Y:S01]  /*2ab0*/  LDC.64 R124, c[0x0][0x2e8] ;  /* 0x0000ba00ff7c7b82 */ /* 0x001e220000000a00 */
[----:B------:R-:W-:Y:S01]  /*2ac0*/  LOP3.LUT P4, RZ, R134, 0x4, RZ, 0xc0, !PT ;  /* 0x0000000486ff7812 */ /* 0x000fe2000788c0ff */
[----:B------:R-:W-:Y:S05]  /*2ad0*/  YIELD ;  /* 0x0000000000007946 */ /* 0x000fea0003800000 */
[----:B------:R-:W-:Y:S01]  /*2ae0*/  SHF.R.S32.HI R42, RZ, 0x1f, R49 ;  /* 0x0000001fff2a7819 */ /* 0x000fe20000011431 */
[-C--:B------:R-:W-:Y:S01]  /*2af0*/  IMAD R39, R135, R49.reuse, RZ ;  /* 0x0000003187277224 */ /* 0x080fe200078e02ff */
[----:B------:R-:W1:Y:S01]  /*2b00*/  LDC R121, c[0x0][0x3f4] ;  /* 0x0000fd00ff797b82 */ /* 0x000e620000000800 */
[----:B------:R-:W-:Y:S01]  /*2b10*/  IMAD.WIDE.U32 R126, R112, R49, RZ ;  /* 0x00000031707e7225 */ /* 0x000fe200078e00ff */
[----:B------:R-:W-:Y:S03]  /*2b20*/  BSSY B0, `(.L_x_441) ;  /* 0x0000761000007945 */ /* 0x000fe60003800000 */
[----:B------:R-:W-:Y:S01]  /*2b30*/  IMAD R39, R42, R112, R39 ;  /* 0x000000702a277224 */ /* 0x000fe200078e0227 */
[----:B------:R-:W-:-:S03]  /*2b40*/  IADD3 R24, P2, P3, R6, R126, R139 ;  /* 0x0000007e06187210 */ /* 0x000fc60007b5e08b */
[----:B------:R-:W-:Y:S02]  /*2b50*/  IMAD.IADD R92, R127, 0x1, R39 ;  /* 0x000000017f5c7824 */ /* 0x000fe400078e0227 */
[----:B------:R-:W-:-:S03]  /*2b60*/  IMAD R39, R17, 0x5400, R140 ;  /* 0x0000540011277824 */ /* 0x000fc600078e028c */
[----:B------:R-:W-:Y:S02]  /*2b70*/  IADD3.X R38, R8, R92, R138, P2, P3 ;  /* 0x0000005c08267210 */ /* 0x000fe400017e648a */
[----:B------:R-:W-:-:S04]  /*2b80*/  IADD3 R40, P3, R6, R126, RZ ;  /* 0x0000007e06287210 */ /* 0x000fc80007f7e0ff */
[-C--:B0-----:R-:W-:Y:S01]  /*2b90*/  LEA R46, P2, R40, R124.reuse, 0x1 ;  /* 0x0000007c282e7211 */ /* 0x081fe200078408ff */
[----:B------:R-:W-:Y:S01]  /*2ba0*/  IMAD.X R41, R92, 0x1, R8, P3 ;  /* 0x000000015c297824 */ /* 0x000fe200018e0608 */
[----:B------:R-:W-:-:S04]  /*2bb0*/  LEA R44, P3, R24, R124, 0x1 ;  /* 0x0000007c182c7211 */ /* 0x000fc800078608ff */
[----:B------:R-:W-:Y:S01]  /*2bc0*/  LEA.HI.X R45, R24, R125, R38, 0x1, P3 ;  /* 0x0000007d182d7211 */ /* 0x000fe200018f0c26 */
[----:B------:R-:W-:Y:S01]  /*2bd0*/  IMAD.MOV.U32 R24, RZ, RZ, R49 ;  /* 0x000000ffff187224 */ /* 0x000fe200078e0031 */
[----:B------:R-:W-:Y:S02]  /*2be0*/  ISETP.GT.AND P3, PT, R49, R133, PT ;  /* 0x000000853100720c */ /* 0x000fe40003f64270 */
[----:B------:R-:W-:Y:S01]  /*2bf0*/  LEA.HI.X R47, R40, R125, R41, 0x1, P2 ;  /* 0x0000007d282f7211 */ /* 0x000fe200010f0c29 */
[----:B------:R-:W-:Y:S01]  /*2c00*/  VIADD R41, R39, 0x20 ;  /* 0x0000002027297836 */ /* 0x000fe20000000000 */
[----:B-1----:R-:W-:Y:S01]  /*2c10*/  ISETP.GE.AND P2, PT, R121, 0x1, PT ;  /* 0x000000017900780c */ /* 0x002fe20003f46270 */
[C---:B------:R-:W-:Y:S01]  /*2c20*/  @P4 VIADD R41, R39.reuse, 0xffffffe0 ;  /* 0xffffffe027294836 */ /* 0x040fe20000000000 */
[----:B------:R-:W-:-:S03]  /*2c30*/  LEA R38, R39, R120, 0x1 ;  /* 0x0000007827267211 */ /* 0x000fc600078e08ff */
[----:B------:R-:W-:Y:S01]  /*2c40*/  IMAD R39, R41, 0x2, R120 ;  /* 0x0000000229277824 */ /* 0x000fe200078e0278 */
[----:B--2---:R-:W-:-:S04]  /*2c50*/  LOP3.LUT R43, R43, 0xfffffffd, RZ, 0xc0, !PT ;  /* 0xfffffffd2b2b7812 */ /* 0x004fc800078ec0ff */
[----:B------:R-:W-:-:S05]  /*2c60*/  @P3 LOP3.LUT R43, R43, 0x2, RZ, 0xfc, !PT ;  /* 0x000000022b2b3812 */ /* 0x000fca00078efcff */
[----:B------:R0:W-:Y:S01]  /*2c70*/  STL [R1+0x10], R43 ;  /* 0x0000102b01007387 */ /* 0x0001e20000100800 */
[----:B------:R-:W-:Y:S05]  /*2c80*/  @!P2 BRA `(.L_x_442) ;  /* 0x000000700048a947 */ /* 0x000fea0003800000 */
[----:B------:R-:W-:Y:S01]  /*2c90*/  ULDC.U8 UR4, c[0x0][0x410] ;  /* 0x0001040000047ab9 */ /* 0x000fe20000000000 */
[-C--:B------:R-:W-:Y:S01]  /*2ca0*/  IMAD R41, R136, R49.reuse, RZ ;  /* 0x0000003188297224 */ /* 0x080fe200078e02ff */
[----:B------:R-:W-:Y:S01]  /*2cb0*/  ISETP.NE.AND P2, PT, RZ, UR4, PT ;  /* 0x00000004ff007c0c */ /* 0x000fe2000bf45270 */
[-C--:B0-----:R-:W-:Y:S02]  /*2cc0*/  IMAD R43, R137, R49.reuse, RZ ;  /* 0x00000031892b7224 */ /* 0x081fe400078e02ff */
[----:B------:R-:W-:Y:S02]  /*2cd0*/  IMAD R96, R24, -0x70, R2 ;  /* 0xffffff9018607824 */ /* 0x000fe400078e0202 */
[C---:B------:R-:W-:Y:S02]  /*2ce0*/  IMAD R41, R42.reuse, R106, R41 ;  /* 0x0000006a2a297224 */ /* 0x040fe400078e0229 */
[----:B------:R-:W-:Y:S01]  /*2cf0*/  IMAD R43, R42, R100, R43 ;  /* 0x000000642a2b7224 */ /* 0x000fe200078e022b */
[----:B------:R-:W-:Y:S01]  /*2d00*/  VIMNMX R96, R96, 0x70, PT ;  /* 0x0000007060607848 */ /* 0x000fe20003fe0100 */
[----:B------:R-:W-:-:S04]  /*2d10*/  IMAD.WIDE.U32 R90, R106, R49, RZ ;  /* 0x000000316a5a7225 */ /* 0x000fc800078e00ff */
[----:B------:R-:W-:-:S04]  /*2d20*/  IMAD.WIDE.U32 R88, R100, R49, RZ ;  /* 0x0000003164587225 */ /* 0x000fc800078e00ff */
[----:B------:R-:W-:Y:S02]  /*2d30*/  IMAD.IADD R97, R91, 0x1, R41 ;  /* 0x000000015b617824 */ /* 0x000fe400078e0229 */
[----:B------:R-:W-:Y:S01]  /*2d40*/  IMAD.IADD R98, R89, 0x1, R43 ;  /* 0x0000000159627824 */ /* 0x000fe200078e022b */
[----:B------:R-:W-:Y:S06]  /*2d50*/  @!P2 BRA `(.L_x_443) ;  /* 0x00000034000ca947 */ /* 0x000fec0003800000 */
[----:B------:R-:W-:Y:S01]  /*2d60*/  ISETP.GE.AND P3, PT, R204, R96, PT ;  /* 0x00000060cc00720c */ /* 0x000fe20003f66270 */
[----:B------:R-:W-:Y:S01]  /*2d70*/  BSSY B1, `(.L_x_444) ;  /* 0x0000042000017945 */ /* 0x000fe20003800000 */
        /* <DEDUP_REMOVED lines=23> */
[----:B------:R-:W-:Y:S01]  /*2ef0*/  CS2R R126, SRZ ;  /* 0x00000000007e7805 */ /* 0x000fe2000001ff00 */
[----:B------:R-:W-:Y:S06]  /*2f00*/  @P3 BRA `(.L_x_445) ;  /* 0x0000000000a03947 */ /* 0x000fec0003800000 */
[----:B------:R-:W-:Y:S01]  /*2f10*/  IADD3 R41, P2, R110, R90, RZ ;  /* 0x0000005a6e297210 */ /* 0x000fe20007f5e0ff */
[----:B------:R-:W-:Y:S01]  /*2f20*/  ULDC.64 UR4, c[0x0][0x3e8] ;  /* 0x0000fa0000047ab9 */ /* 0x000fe20000000a00 */
[----:B------:R-:W-:Y:S02]  /*2f30*/  CS2R R124, SRZ ;  /* 0x00000000007c7805 */ /* 0x000fe4000001ff00 */
[----:B------:R-:W-:Y:S02]  /*2f40*/  CS2R R126, SRZ ;  /* 0x00000000007e7805 */ /* 0x000fe4000001ff00 */
[----:B------:R-:W-:Y:S02]  /*2f50*/  IADD3.X R42, R97, R14, RZ, P2, !PT ;  /* 0x0000000e612a7210 */ /* 0x000fe400017fe4ff */
[----:B------:R-:W-:-:S05]  /*2f60*/  IADD3 R43, P2, R104, R88, RZ ;  /* 0x00000058682b7210 */ /* 0x000fca0007f5e0ff */
[----:B------:R-:W-:Y:S01]  /*2f70*/  IMAD.X R72, R98, 0x1, R20, P2 ;  /* 0x0000000162487824 */ /* 0x000fe200010e0614 */
[----:B------:R-:W-:-:S04]  /*2f80*/  LEA R40, P2, R41, UR4, 0x1 ;  /* 0x0000000429287c11 */ /* 0x000fc8000f8408ff */
[----:B------:R-:W-:Y:S01]  /*2f90*/  LEA.HI.X R41, R41, UR5, R42, 0x1, P2 ;  /* 0x0000000529297c11 */ /* 0x000fe200090f0c2a */
[----:B------:R-:W-:Y:S02]  /*2fa0*/  ULDC.64 UR4, c[0x0][0x400] ;  /* 0x0001000000047ab9 */ /* 0x000fe40000000a00 */
[----:B------:R-:W-:-:S04]  /*2fb0*/  LEA R42, P2, R43, UR4, 0x1 ;  /* 0x000000042b2a7c11 */ /* 0x000fc8000f8408ff */
[----:B------:R-:W-:Y:S02]  /*2fc0*/  LEA.HI.X R43, R43, UR5, R72, 0x1, P2 ;  /* 0x000000052b2b7c11 */ /* 0x000fe400090f0c48 */
[----:B------:R-:W-:Y:S02]  /*2fd0*/  ISETP.GE.AND P2, PT, R22, R121, PT ;  /* 0x000000791600720c */ /* 0x000fe40003f46270 */
[----:B------:R-:W-:Y:S02]  /*2fe0*/  CS2R R92, SRZ ;  /* 0x00000000005c7805 */ /* 0x000fe4000001ff00 */
[----:B------:R-:W-:-:S09]  /*2ff0*/  CS2R R94, SRZ ;  /* 0x00000000005e7805 */ /* 0x000fd2000001ff00 */
[----:B------:R0:W5:Y:S04]  /*3000*/  @!P2 LDG.E.64 R124, desc[UR60][R40.64] ;  /* 0x0000003c287ca981 */ /* 0x000168000c1e1b00 */
[----:B------:R0:W5:Y:S01]  /*3010*/  @!P2 LDG.E.64 R126, desc[UR60][R42.64] ;  /* 0x0000003c2a7ea981 */ /* 0x000162000c1e1b00 */
        /* <DEDUP_REMOVED lines=20> */
[----:B------:R-:W-:-:S13]  /*3160*/  ISETP.GE.AND P2, PT, R211, R121, PT ;  /* 0x00000079d300720c */ /* 0x000fda0003f46270 */
[----:B------:R0:W5:Y:S04]  /*3170*/  @!P2 LDG.E.64 R72, desc[UR60][R40.64+0xa0] ;  /* 0x0000a03c2848a981 */ /* 0x000168000c1e1b00 */
[----:B------:R0:W5:Y:S02]  /*3180*/  @!P2 LDG.E.64 R74, desc[UR60][R42.64+0xa0] ;  /* 0x0000a03c2a4aa981 */ /* 0x000164000c1e1b00 */
.L_x_445:
[----:B------:R-:W-:Y:S05]  /*3190*/  BSYNC B1 ;  /* 0x0000000000017941 */ /* 0x000fea0003800000 */
.L_x_444:
[----:B------:R-:W-:Y:S01]  /*31a0*/  ISETP.GE.AND P4, PT, R227, R96, PT ;  /* 0x00000060e300720c */ /* 0x000fe20003f86270 */
[----:B------:R-:W-:Y:S01]  /*31b0*/  BSSY B1, `(.L_x_446) ;  /* 0x000002c000017945 */ /* 0x000fe20003800000 */
[----:B-----5:R-:W-:Y:S02]  /*31c0*/  IMAD.MOV.U32 R129, RZ, RZ, R72 ;  /* 0x000000ffff817224 */ /* 0x020fe400078e0048 */
[----:B------:R-:W-:-:S09]  /*31d0*/  IMAD.MOV.U32 R128, RZ, RZ, R73 ;  /* 0x000000ffff807224 */ /* 0x000fd200078e0049 */
[----:B------:R-:W-:Y:S05]  /*31e0*/  @P4 BRA `(.L_x_447) ;  /* 0x0000000000a04947 */ /* 0x000fea0003800000 */
[----:B------:R-:W-:Y:S01]  /*31f0*/  IADD3 R90, P2, P5, R110, R90, R10 ;  /* 0x0000005a6e5a7210 */ /* 0x000fe20007d5e00a */
[----:B------:R-:W-:Y:S01]  /*3200*/  ULDC.64 UR4, c[0x0][0x3e8] ;  /* 0x0000fa0000047ab9 */ /* 0x000fe20000000a00 */
[----:B------:R-:W-:Y:S02]  /*3210*/  CS2R R68, SRZ ;  /* 0x0000000000447805 */ /* 0x000fe4000001ff00 */
[----:B------:R-:W-:Y:S02]  /*3220*/  CS2R R70, SRZ ;  /* 0x0000000000467805 */ /* 0x000fe4000001ff00 */
[----:B------:R-:W-:Y:S02]  /*3230*/  IADD3.X R97, R14, R97, R9, P2, P5 ;  /* 0x000000610e617210 */ /* 0x000fe400017ea409 */
[----:B------:R-:W-:-:S04]  /*3240*/  IADD3 R88, P2, P5, R104, R88, R13 ;  /* 0x0000005868587210 */ /* 0x000fc80007d5e00d */
[----:B0-----:R-:W-:Y:S02]  /*3250*/  IADD3.X R43, R20, R98, R12, P2, P5 ;  /* 0x00000062142b7210 */ /* 0x001fe400017ea40c */
        /* <DEDUP_REMOVED lines=33> */
.L_x_447:
[----:B------:R-:W-:Y:S05]  /*3470*/  BSYNC B1 ;  /* 0x0000000000017941 */ /* 0x000fea0003800000 */
.L_x_446:
[----:B01----:R-:W2:Y:S01]  /*3480*/  LDL R40, [R1+0x1c] ;  /* 0x00001c0001287983 */ /* 0x003ea20000100800 */
[----:B------:R-:W-:Y:S01]  /*3490*/  IMAD.MOV.U32 R43, RZ, RZ, R76 ;  /* 0x000000ffff2b7224 */ /* 0x000fe200078e004c */
[----:B------:R-:W-:Y:S01]  /*34a0*/  MOV R42, R77 ;  /* 0x0000004d002a7202 */ /* 0x000fe20000000f00 */
[----:B------:R-:W-:Y:S01]  /*34b0*/  IMAD.MOV.U32 R41, RZ, RZ, R80 ;  /* 0x000000ffff297224 */ /* 0x000fe200078e0050 */
[----:B------:R-:W-:Y:S02]  /*34c0*/  PRMT R160, R129, 0x5410, R128 ;  /* 0x0000541081a07816 */ /* 0x000fe40000000080 */
[----:B------:R-:W-:Y:S01]  /*34d0*/  PRMT R164, R164, 0x5410, R43 ;  /* 0x00005410a4a47816 */ /* 0x000fe2000000002b */
[----:B------:R-:W-:Y:S01]  /*34e0*/  IMAD.MOV.U32 R43, RZ, RZ, R93 ;  /* 0x000000ffff2b7224 */ /* 0x000fe200078e005d */
[----:B------:R-:W-:Y:S02]  /*34f0*/  PRMT R162, R162, 0x5410, R42 ;  /* 0x00005410a2a27816 */ /* 0x000fe4000000002a */
[----:B------:R-:W-:-:S04]  /*3500*/  MOV R42, R92 ;  /* 0x0000005c002a7202 */ /* 0x000fc80000000f00 */
[----:B------:R-:W-:Y:S01]  /*3510*/  PRMT R168, R42, 0x5410, R43 ;  /* 0x000054102aa87816 */ /* 0x000fe2000000002b */
[----:B------:R-:W-:Y:S02]  /*3520*/  IMAD.MOV.U32 R42, RZ, RZ, R125 ;  /* 0x000000ffff2a7224 */ /* 0x000fe400078e007d */
[----:B------:R-:W-:Y:S01]  /*3530*/  IMAD.MOV.U32 R43, RZ, RZ, R74 ;  /* 0x000000ffff2b7224 */ /* 0x000fe200078e004a */
[----:B--2---:R-:W-:Y:S01]  /*3540*/  R2UR UR4, R40 ;  /* 0x00000000280472ca */ /* 0x004fe200000e0000 */
[----:B------:R-:W-:-:S05]  /*3550*/  IMAD.MOV.U32 R40, RZ, RZ, R81 ;  /* 0x000000ffff287224 */ /* 0x000fca00078e0051 */
[----:B------:R-:W-:Y:S01]  /*3560*/  PRMT R165, R40, 0x5410, R41 ;  /* 0x0000541028a57816 */ /* 0x000fe20000000029 */
[----:B------:R-:W-:Y:S02]  /*3570*/  IMAD.MOV.U32 R40, RZ, RZ, R84 ;  /* 0x000000ffff287224 */ /* 0x000fe400078e0054 */
[----:B------:R-:W-:-:S04]  /*3580*/  IMAD.MOV.U32 R41, RZ, RZ, R85 ;  /* 0x000000ffff297224 */ /* 0x000fc800078e0055 */
[----:B------:R-:W-:Y:S01]  /*3590*/  UISETP.NE.AND UP0, UPT, UR4, 0x3, UPT ;  /* 0x000000030400788c */ /* 0x000fe2000bf05270 */
[----:B------:R-:W-:Y:S01]  /*35a0*/  PRMT R167, R40, 0x5410, R41 ;  /* 0x0000541028a77816 */ /* 0x000fe20000000029 */
[----:B------:R-:W-:Y:S01]  /*35b0*/  IMAD.MOV.U32 R41, RZ, RZ, R124 ;  /* 0x000000ffff297224 */ /* 0x000fe200078e007c */
[----:B------:R-:W-:-:S03]  /*35c0*/  MOV R40, R75 ;  /* 0x0000004b00287202 */ /* 0x000fc60000000f00 */
[----:B------:R-:W-:Y:S02]  /*35d0*/  PLOP3.LUT P2, PT, PT, PT, UP0, 0x80, 0x0 ;  /* 0x000000000000781c */ /* 0x000fe40003f4f008 */
[----:B------:R-:W-:Y:S01]  /*35e0*/  PRMT R156, R41, 0x5410, R42 ;  /* 0x00005410299c7816 */ /* 0x000fe2000000002a */
[----:B------:R-:W-:Y:S01]  /*35f0*/  IMAD.MOV.U32 R41, RZ, RZ, R83 ;  /* 0x000000ffff297224 */ /* 0x000fe200078e0053 */
[----:B------:R-:W-:Y:S01]  /*3600*/  PRMT R161, R43, 0x5410, R40 ;  /* 0x000054102ba17816 */ /* 0x000fe20000000028 */
[----:B------:R-:W-:Y:S02]  /*3610*/  IMAD.MOV.U32 R40, RZ, RZ, R82 ;  /* 0x000000ffff287224 */ /* 0x000fe400078e0052 */
[----:B------:R-:W-:Y:S02]  /*3620*/  IMAD.MOV.U32 R43, RZ, RZ, R78 ;  /* 0x000000ffff2b7224 */ /* 0x000fe400078e004e */
[----:B------:R-:W-:Y:S01]  /*3630*/  IMAD.MOV.U32 R42, RZ, RZ, R79 ;  /* 0x000000ffff2a7224 */ /* 0x000fe200078e004f */
[----:B------:R-:W-:Y:S01]  /*3640*/  PRMT R166, R41, 0x5410, R40 ;  /* 0x0000541029a67816 */ /* 0x000fe20000000028 */
[----:B------:R-:W-:Y:S01]  /*3650*/  IMAD.MOV.U32 R41, RZ, RZ, R87 ;  /* 0x000000ffff297224 */ /* 0x000fe200078e0057 */
[----:B------:R-:W-:-:S02]  /*3660*/  MOV R40, R86 ;  /* 0x0000005600287202 */ /* 0x000fc40000000f00 */
[----:B------:R-:W-:Y:S01]  /*3670*/  PRMT R164, R43, 0x7610, R164 ;  /* 0x000076102ba47816 */ /* 0x000fe200000000a4 */
[----:B------:R-:W-:Y:S01]  /*3680*/  IMAD.MOV.U32 R43, RZ, RZ, R95 ;  /* 0x000000ffff2b7224 */ /* 0x000fe200078e005f */
[----:B------:R-:W-:Y:S01]  /*3690*/  PRMT R169, R40, 0x5410, R41 ;  /* 0x0000541028a97816 */ /* 0x000fe20000000029 */
[----:B------:R-:W-:Y:S01]  /*36a0*/  IMAD.MOV.U32 R40, RZ, RZ, R126 ;  /* 0x000000ffff287224 */ /* 0x000fe200078e007e */
[----:B------:R-:W-:Y:S02]  /*36b0*/  MOV R41, R127 ;  /* 0x0000007f00297202 */ /* 0x000fe40000000f00 */
[----:B------:R-:W-:Y:S01]  /*36c0*/  PRMT R163, R42, 0x7610, R163 ;  /* 0x000076102aa37816 */ /* 0x000fe200000000a3 */
[----:B------:R-:W-:Y:S01]  /*36d0*/  IMAD.MOV.U32 R42, RZ, RZ, R94 ;  /* 0x000000ffff2a7224 */ /* 0x000fe200078e005e */
[----:B------:R-:W-:Y:S01]  /*36e0*/  PRMT R171, R40, 0x5410, R41 ;  /* 0x0000541028ab7816 */ /* 0x000fe20000000029 */
[----:B-----5:R-:W-:Y:S02]  /*36f0*/  IMAD.MOV.U32 R41, RZ, RZ, R48 ;  /* 0x000000ffff297224 */ /* 0x020fe400078e0030 */
[----:B------:R-:W-:Y:S01]  /*3700*/  IMAD.MOV.U32 R40, RZ, RZ, R49 ;  /* 0x000000ffff287224 */ /* 0x000fe200078e0031 */
[----:B------:R-:W-:-:S04]  /*3710*/  PRMT R170, R42, 0x5410, R43 ;  /* 0x000054102aaa7816 */ /* 0x000fc8000000002b */
[----:B------:R-:W-:Y:S01]  /*3720*/  PRMT R89, R40, 0x5410, R41 ;  /* 0x0000541028597816 */ /* 0x000fe20000000029 */
[----:B------:R-:W-:Y:S02]  /*3730*/  IMAD.MOV.U32 R41, RZ, RZ, R52 ;  /* 0x000000ffff297224 */ /* 0x000fe400078e0034 */
[----:B------:R-:W-:-:S05]  /*3740*/  IMAD.MOV.U32 R40, RZ, RZ, R53 ;  /* 0x000000ffff287224 */ /* 0x000fca00078e0035 */
[----:B------:R-:W-:Y:S01]  /*3750*/  PRMT R128, R41, 0x5410, R40 ;  /* 0x0000541029807816 */ /* 0x000fe20000000028 */
[----:B------:R-:W-:Y:S01]  /*3760*/  IMAD.MOV.U32 R40, RZ, RZ, R57 ;  /* 0x000000ffff287224 */ /* 0x000fe200078e0039 */
[----:B------:R-:W-:-:S04]  /*3770*/  MOV R41, R56 ;  /* 0x0000003800297202 */ /* 0x000fc80000000f00 */
        /* <DEDUP_REMOVED lines=26> */
[----:B------:R-:W-:-:S03]  /*3920*/  IMAD.MOV.U32 R41, RZ, RZ, R71 ;  /* 0x000000ffff297224 */ /* 0x000fc600078e0047 */
[----:B------:R-:W-:Y:S02]  /*3930*/  PRMT R162, R40, 0x7610, R162 ;  /* 0x0000761028a27816 */ /* 0x000fe400000000a2 */
[----:B------:R-:W-:Y:S01]  /*3940*/  PRMT R163, R163, 0x5410, R41 ;  /* 0x00005410a3a37816 */ /* 0x000fe20000000029 */
[----:B------:R-:W-:Y:S06]  /*3950*/  @!P2 BRA `(.L_x_448) ;  /* 0x000000000004a947 */ /* 0x000fec0003800000 */
[----:B------:R-:W-:Y:S01]  /*3960*/  BPT.TRAP 0x1 ;  /* 0x000000040000795c */ /* 0x000fe20000300000 */
.L_x_448:
[----:B------:R-:W-:Y:S01]  /*3970*/  LEA R97, R17, R16, 0x3 ;  /* 0x0000001011617211 */ /* 0x000fe200078e18ff */
[----:B------:R-:W-:Y:S01]  /*3980*/  BSSY B1, `(.L_x_449) ;  /* 0x0000004000017945 */ /* 0x000fe20003800000 */
[----:B------:R-:W-:-:S04]  /*3990*/  SHF.L.U32 R98, R205, 0x1f, RZ ;  /* 0x0000001fcd627819 */ /* 0x000fc800000006ff */
[----:B------:R-:W0:Y:S02]  /*39a0*/  SYNCS.PHASECHK.TRANS64.TRYWAIT P5, [R97+URZ+0x36890], R98 ;  /* 0x03689062610075a7 */ /* 0x000e2400080a017f */
[----:B0-----:R-:W-:Y:S05]  /*39b0*/  @!P5 BRA `(.L_x_450) ;  /* 0x0000024c0018d947 */ /* 0x001fea0003800000 */
.L_x_809:
[----:B------:R-:W-:Y:S05]  /*39c0*/  BSYNC B1 ;  /* 0x0000000000017941 */ /* 0x000fea0003800000 */
.L_x_449:
[----:B------:R-:W-:Y:S04]  /*39d0*/  BSSY B1, `(.L_x_451) ;  /* 0x0000149000017945 */ /* 0x000fe80003800000 */
[----:B------:R-:W-:Y:S05]  /*39e0*/  @P3 BRA `(.L_x_452) ;  /* 0x00000014001c3947 */ /* 0x000fea0003800000 */
[----:B------:R-:W-:Y:S01]  /*39f0*/  ISETP.NE.AND P3, PT, R28, RZ, PT ;  /* 0x000000ff1c00720c */ /* 0x000fe20003f65270 */
[----:B------:R-:W-:-:S12]  /*3a00*/  BSSY B2, `(.L_x_453) ;  /* 0x0000031000027945 */ /* 0x000fd80003800000 */
[----:B------:R-:W-:Y:S05]  /*3a10*/  @!P3 BRA `(.L_x_454) ;  /* 0x0000000000bcb947 */ /* 0x000fea0003800000 */
[----:B------:R1:W2:Y:S01]  /*3a20*/  LDS.128 R40, [R38+0x21000] ;  /* 0x0210000026287984 */ /* 0x0002a20000000c00 */
[----:B------:R-:W-:Y:S01]  /*3a30*/  ISETP.GE.AND P3, PT, R22, R121, PT ;  /* 0x000000791600720c */ /* 0x000fe20003f66270 */
[----:B------:R-:W-:-:S12]  /*3a40*/  BSSY B3, `(.L_x_455) ;  /* 0x000002b000037945 */ /* 0x000fd80003800000 */
[----:B-1----:R-:W-:Y:S05]  /*3a50*/  @P3 BRA `(.L_x_456) ;  /* 0x0000000000a43947 */ /* 0x002fea0003800000 */
[----:B------:R-:W-:Y:S02]  /*3a60*/  SHF.R.U64 R91, R126, 0x10, R127 ;  /* 0x000000107e5b7819 */ /* 0x000fe4000000127f */
[--C-:B------:R-:W-:Y:S02]  /*3a70*/  SHF.R.U64 R88, R124, 0x10, R125.reuse ;  /* 0x000000107c587819 */ /* 0x100fe4000000127d */
[----:B------:R-:W-:Y:S01]  /*3a80*/  SHF.R.U32.HI R124, RZ, 0x10, R125 ;  /* 0x00000010ff7c7819 */ /* 0x000fe2000001167d */
[----:B------:R-:W-:Y:S01]  /*3a90*/  HADD2.F32 R91, -RZ, R91.H0_H0 ;  /* 0x2000005bff5b7230 */ /* 0x000fe20000004100 */
[----:B------:R-:W-:Y:S01]  /*3aa0*/  SHF.R.U32.HI R126, RZ, 0x10, R127 ;  /* 0x00000010ff7e7819 */ /* 0x000fe2000001167f */
[--C-:B--2---:R-:W-:Y:S02]  /*3ab0*/  HADD2.F32 R125, -RZ, R41.reuse.H1_H1 ;  /* 0x30000029ff7d7230 */ /* 0x104fe40000004100 */
[----:B------:R-:W-:Y:S02]  /*3ac0*/  HADD2.F32 R127, -RZ, R41.H0_H0 ;  /* 0x20000029ff7f7230 */ /* 0x000fe40000004100 */
[----:B------:R-:W-:-:S02]  /*3ad0*/  HADD2.F32 R88, -RZ, R88.H0_H0 ;  /* 0x20000058ff587230 */ /* 0x000fc40000004100 */
[-C--:B------:R-:W-:Y:S01]  /*3ae0*/  FMUL.FTZ R41, R125, R91.reuse ;  /* 0x0000005b7d297220 */ /* 0x080fe20000410000 */
[----:B------:R-:W-:Y:S02]  /*3af0*/  HADD2.F32 R126, -RZ, R126.H0_H0 ;  /* 0x2000007eff7e7230 */ /* 0x000fe40000004100 */
[C---:B------:R-:W-:Y:S01]  /*3b00*/  FMUL.FTZ R91, R127.reuse, R91 ;  /* 0x0000005b7f5b7220 */ /* 0x040fe20000410000 */
[----:B------:R-:W-:Y:S02]  /*3b10*/  HADD2.F32 R124, -RZ, R124.H0_H0 ;  /* 0x2000007cff7c7230 */ /* 0x000fe40000004100 */
[-C--:B------:R-:W-:Y:S01]  /*3b20*/  FFMA.FTZ R41, R127, R88.reuse, -R41 ;  /* 0x000000587f297223 */ /* 0x080fe20000010829 */
[----:B------:R-:W-:Y:S02]  /*3b30*/  IMAD.MOV.U32 R127, RZ, RZ, R40 ;  /* 0x000000ffff7f7224 */ /* 0x000fe400078e0028 */
[----:B------:R-:W-:Y:S01]  /*3b40*/  FFMA.FTZ R88, R125, R88, R91 ;  /* 0x000000587d587223 */ /* 0x000fe2000001005b */
[----:B------:R-:W-:-:S02]  /*3b50*/  HADD2.F32 R91, -RZ, R43.H1_H1 ;  /* 0x3000002bff5b7230 */ /* 0x000fc40000004100 */
[----:B------:R-:W-:Y:S02]  /*3b60*/  HADD2.F32 R125, -RZ, R43.H0_H0 ;  /* 0x2000002bff7d7230 */ /* 0x000fe40000004100 */
[--C-:B------:R-:W-:Y:S02]  /*3b70*/  HADD2.F32 R40, -RZ, R127.reuse.H1_H1 ;  /* 0x3000007fff287230 */ /* 0x100fe40000004100 */
[----:B------:R-:W-:Y:S01]  /*3b80*/  FMUL.FTZ R43, R91, R126 ;  /* 0x0000007e5b2b7220 */ /* 0x000fe20000410000 */
[----:B------:R-:W-:Y:S01]  /*3b90*/  HADD2.F32 R127, -RZ, R127.H0_H0 ;  /* 0x2000007fff7f7230 */ /* 0x000fe20000004100 */
[----:B------:R-:W-:Y:S02]  /*3ba0*/  F2FP.F16.F32.PACK_AB R41, R88, R41 ;  /* 0x000000295829723e */ /* 0x000fe400000000ff */
[C---:B------:R-:W-:Y:S01]  /*3bb0*/  FFMA.FTZ R43, R125.reuse, R124, -R43 ;  /* 0x0000007c7d2b7223 */ /* 0x040fe2000001082b */
[----:B------:R-:W-:Y:S01]  /*3bc0*/  FMUL.FTZ R125, R125, R126 ;  /* 0x0000007e7d7d7220 */ /* 0x000fe20000410000 */
[----:B------:R-:W-:-:S03]  /*3bd0*/  HADD2.F32 R126, -RZ, R171.H0_H0 ;  /* 0x200000abff7e7230 */ /* 0x000fc60000004100 */
[----:B------:R-:W-:Y:S01]  /*3be0*/  FFMA.FTZ R91, R91, R124, R125 ;  /* 0x0000007c5b5b7223 */ /* 0x000fe2000001007d */
[----:B------:R-:W-:Y:S02]  /*3bf0*/  HADD2.F32 R124, -RZ, R156.H0_H0 ;  /* 0x2000009cff7c7230 */ /* 0x000fe40000004100 */
[CC--:B------:R-:W-:Y:S01]  /*3c00*/  FMUL.FTZ R125, R40.reuse, R126.reuse ;  /* 0x0000007e287d7220 */ /* 0x0c0fe20000410000 */
[----:B------:R-:W-:Y:S01]  /*3c10*/  FMUL.FTZ R126, R127, R126 ;  /* 0x0000007e7f7e7220 */ /* 0x000fe20000410000 */
[----:B------:R-:W-:Y:S02]  /*3c20*/  F2FP.F16.F32.PACK_AB R43, R91, R43 ;  /* 0x0000002b5b2b723e */ /* 0x000fe400000000ff */
[-C--:B------:R-:W-:Y:S01]  /*3c30*/  FFMA.FTZ R125, R127, R124.reuse, -R125 ;  /* 0x0000007c7f7d7223 */ /* 0x080fe2000001087d */
[----:B------:R-:W-:Y:S01]  /*3c40*/  FFMA.FTZ R40, R40, R124, R126 ;  /* 0x0000007c28287223 */ /* 0x000fe2000001007e */
[----:B------:R-:W-:Y:S02]  /*3c50*/  HADD2.F32 R124, -RZ, R171.H1_H1 ;  /* 0x300000abff7c7230 */ /* 0x000fe40000004100 */
[----:B------:R-:W-:-:S02]  /*3c60*/  HADD2.F32 R126, -RZ, R42.H1_H1 ;  /* 0x3000002aff7e7230 */ /* 0x000fc40000004100 */
[----:B------:R-:W-:Y:S01]  /*3c70*/  HADD2.F32 R127, -RZ, R156.H1_H1 ;  /* 0x3000009cff7f7230 */ /* 0x000fe20000004100 */
[----:B------:R-:W-:Y:S01]  /*3c80*/  F2FP.F16.F32.PACK_AB R40, R40, R125 ;  /* 0x0000007d2828723e */ /* 0x000fe200000000ff */
[----:B------:R-:W-:Y:S02]  /*3c90*/  HADD2.F32 R42, -RZ, R42.H0_H0 ;  /* 0x2000002aff2a7230 */ /* 0x000fe40000004100 */
[----:B------:R-:W-:-:S04]  /*3ca0*/  FMUL.FTZ R156, R126, R124 ;  /* 0x0000007c7e9c7220 */ /* 0x000fc80000410000 */
[C---:B------:R-:W-:Y:S01]  /*3cb0*/  FFMA.FTZ R156, R42.reuse, R127, -R156 ;  /* 0x0000007f2a9c7223 */ /* 0x040fe2000001089c */
[----:B------:R-:W-:-:S04]  /*3cc0*/  FMUL.FTZ R42, R42, R124 ;  /* 0x0000007c2a2a7220 */ /* 0x000fc80000410000 */
[----:B------:R-:W-:-:S05]  /*3cd0*/  FFMA.FTZ R42, R126, R127, R42 ;  /* 0x0000007f7e2a7223 */ /* 0x000fca000001002a */
[----:B------:R-:W-:-:S07]  /*3ce0*/  F2FP.F16.F32.PACK_AB R42, R42, R156 ;  /* 0x0000009c2a2a723e */ /* 0x000fce00000000ff */
.L_x_456:
[----:B------:R-:W-:Y:S05]  /*3cf0*/  BSYNC B3 ;  /* 0x0000000000037941 */ /* 0x000fea0003800000 */
.L_x_455:
[----:B--2---:R1:W-:Y:S02]  /*3d00*/  STG.E.128 desc[UR60][R46.64], R40 ;  /* 0x000000282e007986 */ /* 0x0043e4000c101d3c */
.L_x_454:
[----:B------:R-:W-:Y:S05]  /*3d10*/  BSYNC B2 ;  /* 0x0000000000027941 */ /* 0x000fea0003800000 */
.L_x_453:
[----:B------:R-:W-:Y:S01]  /*3d20*/  ISETP.NE.AND P3, PT, R32, RZ, PT ;  /* 0x000000ff2000720c */ /* 0x000fe20003f65270 */
[----:B------:R-:W-:-:S12]  /*3d30*/  BSSY B2, `(.L_x_457) ;  /* 0x0000035000027945 */ /* 0x000fd80003800000 */
[----:B------:R-:W-:Y:S05]  /*3d40*/  @!P3 BRA `(.L_x_458) ;  /* 0x0000000000ccb947 */ /* 0x000fea0003800000 */
[----:B-1----:R1:W2:Y:S01]  /*3d50*/  LDS.128 R40, [R39+0x21000] ;  /* 0x0210000027287984 */ /* 0x0022a20000000c00 */
[----:B------:R-:W-:Y:S01]  /*3d60*/  ISETP.GE.AND P3, PT, R210, R121, PT ;  /* 0x00000079d200720c */ /* 0x000fe20003f66270 */
[----:B------:R-:W-:-:S12]  /*3d70*/  BSSY B3, `(.L_x_459) ;  /* 0x000002f000037945 */ /* 0x000fd80003800000 */
[----:B-1----:R-:W-:Y:S05]  /*3d80*/  @P3 BRA `(.L_x_460) ;  /* 0x0000000000b43947 */ /* 0x002fea0003800000 */
[----:B------:R-:W-:Y:S01]  /*3d90*/  SHF.R.U64 R88, R92, 0x10, R93 ;  /* 0x000000105c587819 */ /* 0x000fe2000000125d */
[----:B--2---:R-:W-:Y:S01]  /*3da0*/  IMAD.MOV.U32 R91, RZ, RZ, R41 ;  /* 0x000000ffff5b7224 */ /* 0x004fe200078e0029 */
[----:B------:R-:W-:Y:S01]  /*3db0*/  SHF.R.U32.HI R92, RZ, 0x10, R93 ;  /* 0x00000010ff5c7819 */ /* 0x000fe2000001165d */
[----:B------:R-:W-:Y:S01]  /*3dc0*/  HADD2.F32 R124, -RZ, R170.H1_H1 ;  /* 0x300000aaff7c7230 */ /* 0x000fe20000004100 */
[--C-:B------:R-:W-:Y:S01]  /*3dd0*/  SHF.R.U64 R93, R94, 0x10, R95.reuse ;  /* 0x000000105e5d7819 */ /* 0x100fe2000000125f */
[----:B------:R-:W-:Y:S01]  /*3de0*/  HADD2.F32 R88, -RZ, R88.H0_H0 ;  /* 0x20000058ff587230 */ /* 0x000fe20000004100 */
[----:B------:R-:W-:Y:S01]  /*3df0*/  SHF.R.U32.HI R94, RZ, 0x10, R95 ;  /* 0x00000010ff5e7819 */ /* 0x000fe2000001165f */
[----:B------:R-:W-:Y:S02]  /*3e00*/  HADD2.F32 R41, -RZ, R91.H1_H1 ;  /* 0x3000005bff297230 */ /* 0x000fe40000004100 */
[----:B------:R-:W-:Y:S02]  /*3e10*/  HADD2.F32 R93, -RZ, R93.H0_H0 ;  /* 0x2000005dff5d7230 */ /* 0x000fe40000004100 */
[----:B------:R-:W-:-:S02]  /*3e20*/  HADD2.F32 R91, -RZ, R91.H0_H0 ;  /* 0x2000005bff5b7230 */ /* 0x000fc40000004100 */
[----:B------:R-:W-:Y:S02]  /*3e30*/  HADD2.F32 R94, -RZ, R94.H0_H0 ;  /* 0x2000005eff5e7230 */ /* 0x000fe40000004100 */
[-C--:B------:R-:W-:Y:S01]  /*3e40*/  FMUL.FTZ R95, R41, R93.reuse ;  /* 0x0000005d295f7220 */ /* 0x080fe20000410000 */
[----:B------:R-:W-:Y:S02]  /*3e50*/  HADD2.F32 R92, -RZ, R92.H0_H0 ;  /* 0x2000005cff5c7230 */ /* 0x000fe40000004100 */
[C---:B------:R-:W-:Y:S01]  /*3e60*/  FMUL.FTZ R93, R91.reuse, R93 ;  /* 0x0000005d5b5d7220 */ /* 0x040fe20000410000 */
[-C--:B------:R-:W-:Y:S01]  /*3e70*/  FFMA.FTZ R95, R91, R88.reuse, -R95 ;  /* 0x000000585b5f7223 */ /* 0x080fe2000001085f */
[----:B------:R-:W-:Y:S02]  /*3e80*/  HADD2.F32 R91, -RZ, R168.H0_H0 ;  /* 0x200000a8ff5b7230 */ /* 0x000fe40000004100 */
[----:B------:R-:W-:Y:S01]  /*3e90*/  FFMA.FTZ R93, R41, R88, R93 ;  /* 0x00000058295d7223 */ /* 0x000fe2000001005d */
[----:B------:R-:W-:-:S04]  /*3ea0*/  IMAD.MOV.U32 R41, RZ, RZ, R43 ;  /* 0x000000ffff297224 */ /* 0x000fc800078e002b */
[----:B------:R-:W-:Y:S01]  /*3eb0*/  F2FP.F16.F32.PACK_AB R93, R93, R95 ;  /* 0x0000005f5d5d723e */ /* 0x000fe200000000ff */
[--C-:B------:R-:W-:Y:S02]  /*3ec0*/  HADD2.F32 R43, -RZ, R41.reuse.H1_H1 ;  /* 0x30000029ff2b7230 */ /* 0x100fe40000004100 */
[----:B------:R-:W-:-:S03]  /*3ed0*/  HADD2.F32 R41, -RZ, R41.H0_H0 ;  /* 0x20000029ff297230 */ /* 0x000fc60000004100 */
[-C--:B------:R-:W-:Y:S02]  /*3ee0*/  FMUL.FTZ R88, R43, R94.reuse ;  /* 0x0000005e2b587220 */ /* 0x080fe40000410000 */
[C---:B------:R-:W-:Y:S02]  /*3ef0*/  FMUL.FTZ R94, R41.reuse, R94 ;  /* 0x0000005e295e7220 */ /* 0x040fe40000410000 */
[-C--:B------:R-:W-:Y:S01]  /*3f00*/  FFMA.FTZ R41, R41, R92.reuse, -R88 ;  /* 0x0000005c29297223 */ /* 0x080fe20000010858 */
[----:B------:R-:W-:Y:S02]  /*3f10*/  IMAD.MOV.U32 R88, RZ, RZ, R42 ;  /* 0x000000ffff587224 */ /* 0x000fe400078e002a */
[----:B------:R-:W-:Y:S01]  /*3f20*/  FFMA.FTZ R43, R43, R92, R94 ;  /* 0x0000005c2b2b7223 */ /* 0x000fe2000001005e */
[--C-:B------:R-:W-:Y:S02]  /*3f30*/  HADD2.F32 R42, -RZ, R40.reuse.H0_H0 ;  /* 0x20000028ff2a7230 */ /* 0x100fe40000004100 */
[----:B------:R-:W-:-:S02]  /*3f40*/  HADD2.F32 R40, -RZ, R40.H1_H1 ;  /* 0x30000028ff287230 */ /* 0x000fc40000004100 */
[----:B------:R-:W-:Y:S01]  /*3f50*/  HADD2.F32 R92, -RZ, R170.H0_H0 ;  /* 0x200000aaff5c7230 */ /* 0x000fe20000004100 */
[----:B------:R-:W-:Y:S02]  /*3f60*/  F2FP.F16.F32.PACK_AB R43, R43, R41 ;  /* 0x000000292b2b723e */ /* 0x000fe400000000ff */
[----:B------:R-:W-:Y:S02]  /*3f70*/  MOV R41, R93 ;  /* 0x0000005d00297202 */ /* 0x000fe40000000f00 */
[-C--:B------:R-:W-:Y:S01]  /*3f80*/  FMUL.FTZ R94, R40, R92.reuse ;  /* 0x0000005c285e7220 */ /* 0x080fe20000410000 */
[----:B------:R-:W-:-:S03]  /*3f90*/  FMUL.FTZ R92, R42, R92 ;  /* 0x0000005c2a5c7220 */ /* 0x000fc60000410000 */
[-C--:B------:R-:W-:Y:S01]  /*3fa0*/  FFMA.FTZ R42, R42, R91.reuse, -R94 ;  /* 0x0000005b2a2a7223 */ /* 0x080fe2000001085e */
[----:B------:R-:W-:Y:S01]  /*3fb0*/  FFMA.FTZ R40, R40, R91, R92 ;  /* 0x0000005b28287223 */ /* 0x000fe2000001005c */
[--C-:B------:R-:W-:Y:S02]  /*3fc0*/  HADD2.F32 R92, -RZ, R88.reuse.H0_H0 ;  /* 0x20000058ff5c7230 */ /* 0x100fe40000004100 */
[----:B------:R-:W-:Y:S02]  /*3fd0*/  HADD2.F32 R88, -RZ, R88.H1_H1 ;  /* 0x30000058ff587230 */ /* 0x000fe40000004100 */
[----:B------:R-:W-:Y:S01]  /*3fe0*/  HADD2.F32 R91, -RZ, R168.H1_H1 ;  /* 0x300000a8ff5b7230 */ /* 0x000fe20000004100 */
[----:B------:R-:W-:Y:S02]  /*3ff0*/  F2FP.F16.F32.PACK_AB R40, R40, R42 ;  /* 0x0000002a2828723e */ /* 0x000fe400000000ff */
[-C--:B------:R-:W-:Y:S01]  /*4000*/  FMUL.FTZ R94, R88, R124.reuse ;  /* 0x0000007c585e7220 */ /* 0x080fe20000410000 */
[----:B------:R-:W-:-:S03]  /*4010*/  FMUL.FTZ R124, R92, R124 ;  /* 0x0000007c5c7c7220 */ /* 0x000fc60000410000 */
[-C--:B------:R-:W-:Y:S01]  /*4020*/  FFMA.FTZ R94, R92, R91.reuse, -R94 ;  /* 0x0000005b5c5e7223 */ /* 0x080fe2000001085e */
[----:B------:R-:W-:-:S05]  /*4030*/  FFMA.FTZ R124, R88, R91, R124 ;  /* 0x0000005b587c7223 */ /* 0x000fca000001007c */
[----:B------:R-:W-:-:S05]  /*4040*/  F2FP.F16.F32.PACK_AB R94, R124, R94 ;  /* 0x0000005e7c5e723e */ /* 0x000fca00000000ff */
[----:B------:R-:W-:-:S07]  /*4050*/  IMAD.MOV.U32 R42, RZ, RZ, R94 ;  /* 0x000000ffff2a7224 */ /* 0x000fce00078e005e */
.L_x_460:
[----:B------:R-:W-:Y:S05]  /*4060*/  BSYNC B3 ;  /* 0x0000000000037941 */ /* 0x000fea0003800000 */
.L_x_459:
[----:B--2---:R2:W-:Y:S02]  /*4070*/  STG.E.128 desc[UR60][R46.64+0x40], R40 ;  /* 0x000040282e007986 */ /* 0x0045e4000c101d3c */
.L_x_458:
[----:B------:R-:W-:Y:S05]  /*4080*/  BSYNC B2 ;  /* 0x0000000000027941 */ /* 0x000fea0003800000 */
.L_x_457:
[----:B------:R-:W-:Y:S01]  /*4090*/  ISETP.NE.AND P3, PT, R33, RZ, PT ;  /* 0x000000ff2100720c */ /* 0x000fe20003f65270 */
[----:B------:R-:W-:-:S12]  /*40a0*/  BSSY B2, `(.L_x_461) ;  /* 0x0000038000027945 */ /* 0x000fd80003800000 */
[----:B------:R-:W-:Y:S05]  /*40b0*/  @!P3 BRA `(.L_x_462) ;  /* 0x0000000000d8b947 */ /* 0x000fea0003800000 */
[----:B-12---:R1:W2:Y:S01]  /*40c0*/  LDS.128 R40, [R38+0x24800] ;  /* 0x0248000026287984 */ /* 0x0062a20000000c00 */
[----:B------:R-:W-:Y:S01]  /*40d0*/  ISETP.GE.AND P3, PT, R207, R121, PT ;  /* 0x00000079cf00720c */ /* 0x000fe20003f66270 */
[----:B------:R-:W-:-:S12]  /*40e0*/  BSSY B3, `(.L_x_463) ;  /* 0x0000032000037945 */ /* 0x000fd80003800000 */
[----:B-1----:R-:W-:Y:S05]  /*40f0*/  @P3 BRA `(.L_x_464) ;  /* 0x0000000000c03947 */ /* 0x002fea0003800000 */
[----:B------:R-:W-:Y:S01]  /*4100*/  SHF.R.U64 R91, R86, 0x10, R87 ;  /* 0x00000010565b7819 */ /* 0x000fe20000001257 */
[----:B--2---:R-:W-:Y:S01]  /*4110*/  IMAD.MOV.U32 R86, RZ, RZ, R41 ;  /* 0x000000ffff567224 */ /* 0x004fe200078e0029 */
[----:B------:R-:W-:Y:S01]  /*4120*/  SHF.R.U64 R84, R84, 0x10, R85 ;  /* 0x0000001054547819 */ /* 0x000fe20000001255 */
[----:B------:R-:W-:Y:S02]  /*4130*/  HADD2.F32 R92, -RZ, R169.H1_H1 ;  /* 0x300000a9ff5c7230 */ /* 0x000fe40000004100 */
[----:B------:R-:W-:Y:S02]  /*4140*/  HADD2.F32 R91, -RZ, R91.H0_H0 ;  /* 0x2000005bff5b7230 */ /* 0x000fe40000004100 */
[--C-:B------:R-:W-:Y:S02]  /*4150*/  HADD2.F32 R41, -RZ, R86.reuse.H1_H1 ;  /* 0x30000056ff297230 */ /* 0x100fe40000004100 */
[----:B------:R-:W-:Y:S02]  /*4160*/  HADD2.F32 R86, -RZ, R86.H0_H0 ;  /* 0x20000056ff567230 */ /* 0x000fe40000004100 */
[----:B------:R-:W-:-:S02]  /*4170*/  HADD2.F32 R84, -RZ, R84.H0_H0 ;  /* 0x20000054ff547230 */ /* 0x000fc40000004100 */
[-C--:B------:R-:W-:Y:S01]  /*4180*/  FMUL.FTZ R88, R41, R91.reuse ;  /* 0x0000005b29587220 */ /* 0x080fe20000410000 */
[----:B------:R-:W-:-:S03]  /*4190*/  FMUL.FTZ R91, R86, R91 ;  /* 0x0000005b565b7220 */ /* 0x000fc60000410000 */
[-C--:B------:R-:W-:Y:S01]  /*41a0*/  FFMA.FTZ R88, R86, R84.reuse, -R88 ;  /* 0x0000005456587223 */ /* 0x080fe20000010858 */
[----:B------:R-:W-:Y:S01]  /*41b0*/  SHF.R.U32.HI R86, RZ, 0x10, R87 ;  /* 0x00000010ff567819 */ /* 0x000fe20000011657 */
[----:B------:R-:W-:Y:S01]  /*41c0*/  FFMA.FTZ R91, R41, R84, R91 ;  /* 0x00000054295b7223 */ /* 0x000fe2000001005b */
[----:B------:R-:W-:Y:S01]  /*41d0*/  SHF.R.U32.HI R84, RZ, 0x10, R85 ;  /* 0x00000010ff547819 */ /* 0x000fe20000011655 */
[----:B------:R-:W-:Y:S02]  /*41e0*/  IMAD.MOV.U32 R85, RZ, RZ, R40 ;  /* 0x000000ffff557224 */ /* 0x000fe400078e0028 */
[----:B------:R-:W-:Y:S01]  /*41f0*/  IMAD.MOV.U32 R40, RZ, RZ, R43 ;  /* 0x000000ffff287224 */ /* 0x000fe200078e002b */
[----:B------:R-:W-:Y:S01]  /*4200*/  F2FP.F16.F32.PACK_AB R88, R91, R88 ;  /* 0x000000585b58723e */ /* 0x000fe200000000ff */
[----:B------:R-:W-:Y:S02]  /*4210*/  HADD2.F32 R43, -RZ, R86.H0_H0 ;  /* 0x20000056ff2b7230 */ /* 0x000fe40000004100 */
[----:B------:R-:W-:-:S02]  /*4220*/  HADD2.F32 R84, -RZ, R84.H0_H0 ;  /* 0x20000054ff547230 */ /* 0x000fc40000004100 */
[--C-:B------:R-:W-:Y:S02]  /*4230*/  HADD2.F32 R41, -RZ, R40.reuse.H1_H1 ;  /* 0x30000028ff297230 */ /* 0x100fe40000004100 */
[----:B------:R-:W-:-:S03]  /*4240*/  HADD2.F32 R40, -RZ, R40.H0_H0 ;  /* 0x20000028ff287230 */ /* 0x000fc60000004100 */
[CC--:B------:R-:W-:Y:S02]  /*4250*/  FMUL.FTZ R86, R41.reuse, R43.reuse ;  /* 0x0000002b29567220 */ /* 0x0c0fe40000410000 */
[C---:B------:R-:W-:Y:S02]  /*4260*/  FMUL.FTZ R43, R40.reuse, R43 ;  /* 0x0000002b282b7220 */ /* 0x040fe40000410000 */
[-C--:B------:R-:W-:Y:S01]  /*4270*/  FFMA.FTZ R40, R40, R84.reuse, -R86 ;  /* 0x0000005428287223 */ /* 0x080fe20000010856 */
[----:B------:R-:W-:Y:S02]  /*4280*/  HADD2.F32 R86, -RZ, R169.H0_H0 ;  /* 0x200000a9ff567230 */ /* 0x000fe40000004100 */
[----:B------:R-:W-:Y:S01]  /*4290*/  FFMA.FTZ R41, R41, R84, R43 ;  /* 0x0000005429297223 */ /* 0x000fe2000001002b */
[----:B------:R-:W-:Y:S01]  /*42a0*/  MOV R84, R42 ;  /* 0x0000002a00547202 */ /* 0x000fe20000000f00 */
[--C-:B------:R-:W-:Y:S02]  /*42b0*/  HADD2.F32 R42, -RZ, R85.reuse.H1_H1 ;  /* 0x30000055ff2a7230 */ /* 0x100fe40000004100 */
[----:B------:R-:W-:-:S02]  /*42c0*/  HADD2.F32 R43, -RZ, R85.H0_H0 ;  /* 0x20000055ff2b7230 */ /* 0x000fc40000004100 */
[----:B------:R-:W-:Y:S02]  /*42d0*/  HADD2.F32 R85, -RZ, R167.H0_H0 ;  /* 0x200000a7ff557230 */ /* 0x000fe40000004100 */
        /* <DEDUP_REMOVED lines=11> */
[----:B------:R-:W-:Y:S01]  /*4390*/  FFMA.FTZ R92, R84, R85, R92 ;  /* 0x00000055545c7223 */ /* 0x000fe2000001005c */
[----:B------:R-:W-:Y:S01]  /*43a0*/  F2FP.F16.F32.PACK_AB R84, R41, R40 ;  /* 0x000000282954723e */ /* 0x000fe200000000ff */
[----:B------:R-:W-:Y:S02]  /*43b0*/  IMAD.MOV.U32 R40, RZ, RZ, R42 ;  /* 0x000000ffff287224 */ /* 0x000fe400078e002a */
[----:B------:R-:W-:Y:S01]  /*43c0*/  IMAD.MOV.U32 R41, RZ, RZ, R88 ;  /* 0x000000ffff297224 */ /* 0x000fe200078e0058 */
[----:B------:R-:W-:Y:S01]  /*43d0*/  F2FP.F16.F32.PACK_AB R87, R92, R87 ;  /* 0x000000575c57723e */ /* 0x000fe200000000ff */
[----:B------:R-:W-:-:S04]  /*43e0*/  IMAD.MOV.U32 R43, RZ, RZ, R84 ;  /* 0x000000ffff2b7224 */ /* 0x000fc800078e0054 */
[----:B------:R-:W-:-:S07]  /*43f0*/  IMAD.MOV.U32 R42, RZ, RZ, R87 ;  /* 0x000000ffff2a7224 */ /* 0x000fce00078e0057 */
.L_x_464:
[----:B------:R-:W-:Y:S05]  /*4400*/  BSYNC B3 ;  /* 0x0000000000037941 */ /* 0x000fea0003800000 */
.L_x_463:
[----:B--2---:R3:W-:Y:S02]  /*4410*/  STG.E.128 desc[UR60][R46.64+0x80], R40 ;  /* 0x000080282e007986 */ /* 0x0047e4000c101d3c */
.L_x_462:
[----:B------:R-:W-:Y:S05]  /*4420*/  BSYNC B2 ;  /* 0x0000000000027941 */ /* 0x000fea0003800000 */
.L_x_461:
[----:B------:R-:W-:Y:S01]  /*4430*/  ISETP.NE.AND P3, PT, R34, RZ, PT ;  /* 0x000000ff2200720c */ /* 0x000fe20003f65270 */
[----:B------:R-:W-:-:S12]  /*4440*/  BSSY B2, `(.L_x_465) ;  /* 0x0000037000027945 */ /* 0x000fd80003800000 */
[----:B------:R-:W-:Y:S05]  /*4450*/  @!P3 BRA `(.L_x_466) ;  /* 0x0000000000d4b947 */ /* 0x000fea0003800000 */
[----:B-123--:R1:W2:Y:S01]  /*4460*/  LDS.128 R40, [R39+0x24800] ;  /* 0x0248000027287984 */ /* 0x00e2a20000000c00 */
[----:B------:R-:W-:Y:S01]  /*4470*/  ISETP.GE.AND P3, PT, R209, R121, PT ;  /* 0x00000079d100720c */ /* 0x000fe20003f66270 */
[----:B------:R-:W-:-:S12]  /*4480*/  BSSY B3, `(.L_x_467) ;  /* 0x0000031000037945 */ /* 0x000fd80003800000 */
[----:B-1----:R-:W-:Y:S05]  /*4490*/  @P3 BRA `(.L_x_468) ;  /* 0x0000000000bc3947 */ /* 0x002fea0003800000 */
[----:B------:R-:W-:Y:S02]  /*44a0*/  SHF.R.U64 R85, R82, 0x10, R83 ;  /* 0x0000001052557819 */ /* 0x000fe40000001253 */
[----:B--2---:R-:W-:Y:S02]  /*44b0*/  MOV R82, R41 ;  /* 0x0000002900527202 */ /* 0x004fe40000000f00 */
[----:B------:R-:W-:Y:S01]  /*44c0*/  SHF.R.U64 R80, R80, 0x10, R81 ;  /* 0x0000001050507819 */ /* 0x000fe20000001251 */
[----:B------:R-:W-:Y:S02]  /*44d0*/  HADD2.F32 R85, -RZ, R85.H0_H0 ;  /* 0x20000055ff557230 */ /* 0x000fe40000004100 */
[--C-:B------:R-:W-:Y:S02]  /*44e0*/  HADD2.F32 R41, -RZ, R82.reuse.H1_H1 ;  /* 0x30000052ff297230 */ /* 0x100fe40000004100 */
[----:B------:R-:W-:Y:S02]  /*44f0*/  HADD2.F32 R82, -RZ, R82.H0_H0 ;  /* 0x20000052ff527230 */ /* 0x000fe40000004100 */
[----:B------:R-:W-:-:S02]  /*4500*/  HADD2.F32 R80, -RZ, R80.H0_H0 ;  /* 0x20000050ff507230 */ /* 0x000fc40000004100 */
[-C--:B------:R-:W-:Y:S01]  /*4510*/  FMUL.FTZ R84, R41, R85.reuse ;  /* 0x0000005529547220 */ /* 0x080fe20000410000 */
[----:B------:R-:W-:-:S03]  /*4520*/  FMUL.FTZ R85, R82, R85 ;  /* 0x0000005552557220 */ /* 0x000fc60000410000 */
[-C--:B------:R-:W-:Y:S01]  /*4530*/  FFMA.FTZ R84, R82, R80.reuse, -R84 ;  /* 0x0000005052547223 */ /* 0x080fe20000010854 */
[----:B------:R-:W-:Y:S01]  /*4540*/  FFMA.FTZ R85, R41, R80, R85 ;  /* 0x0000005029557223 */ /* 0x000fe20000010055 */
[----:B------:R-:W-:Y:S01]  /*4550*/  SHF.R.U32.HI R80, RZ, 0x10, R81 ;  /* 0x00000010ff507819 */ /* 0x000fe20000011651 */
[----:B------:R-:W-:Y:S01]  /*4560*/  IMAD.MOV.U32 R81, RZ, RZ, R43 ;  /* 0x000000ffff517224 */ /* 0x000fe200078e002b */
[----:B------:R-:W-:Y:S01]  /*4570*/  SHF.R.U32.HI R41, RZ, 0x10, R83 ;  /* 0x00000010ff297819 */ /* 0x000fe20000011653 */
[----:B------:R-:W-:Y:S01]  /*4580*/  IMAD.MOV.U32 R43, RZ, RZ, R40 ;  /* 0x000000ffff2b7224 */ /* 0x000fe200078e0028 */
[----:B------:R-:W-:Y:S01]  /*4590*/  F2FP.F16.F32.PACK_AB R84, R85, R84 ;  /* 0x000000545554723e */ /* 0x000fe200000000ff */
[----:B------:R-:W-:Y:S02]  /*45a0*/  HADD2.F32 R80, -RZ, R80.H0_H0 ;  /* 0x20000050ff507230 */ /* 0x000fe40000004100 */
[----:B------:R-:W-:Y:S02]  /*45b0*/  HADD2.F32 R40, -RZ, R81.H1_H1 ;  /* 0x30000051ff287230 */ /* 0x000fe40000004100 */
[----:B------:R-:W-:-:S02]  /*45c0*/  HADD2.F32 R41, -RZ, R41.H0_H0 ;  /* 0x20000029ff297230 */ /* 0x000fc40000004100 */
[----:B------:R-:W-:-:S03]  /*45d0*/  HADD2.F32 R81, -RZ, R81.H0_H0 ;  /* 0x20000051ff517230 */ /* 0x000fc60000004100 */
[CC--:B------:R-:W-:Y:S02]  /*45e0*/  FMUL.FTZ R82, R40.reuse, R41.reuse ;  /* 0x0000002928527220 */ /* 0x0c0fe40000410000 */
[C---:B------:R-:W-:Y:S02]  /*45f0*/  FMUL.FTZ R83, R81.reuse, R41 ;  /* 0x0000002951537220 */ /* 0x040fe40000410000 */
[-C--:B------:R-:W-:Y:S01]  /*4600*/  FFMA.FTZ R41, R81, R80.reuse, -R82 ;  /* 0x0000005051297223 */ /* 0x080fe20000010852 */
[----:B------:R-:W-:Y:S02]  /*4610*/  HADD2.F32 R81, -RZ, R166.H1_H1 ;  /* 0x300000a6ff517230 */ /* 0x000fe40000004100 */
[----:B------:R-:W-:Y:S01]  /*4620*/  FFMA.FTZ R40, R40, R80, R83 ;  /* 0x0000005028287223 */ /* 0x000fe20000010053 */
[--C-:B------:R-:W-:Y:S02]  /*4630*/  HADD2.F32 R80, -RZ, R43.reuse.H1_H1 ;  /* 0x3000002bff507230 */ /* 0x100fe40000004100 */
[----:B------:R-:W-:-:S02]  /*4640*/  HADD2.F32 R43, -RZ, R43.H0_H0 ;  /* 0x2000002bff2b7230 */ /* 0x000fc40000004100 */
[----:B------:R-:W-:Y:S02]  /*4650*/  HADD2.F32 R82, -RZ, R165.H1_H1 ;  /* 0x300000a5ff527230 */ /* 0x000fe40000004100 */
[-C--:B------:R-:W-:Y:S01]  /*4660*/  FMUL.FTZ R83, R80, R81.reuse ;  /* 0x0000005150537220 */ /* 0x080fe20000410000 */
[----:B------:R-:W-:-:S03]  /*4670*/  FMUL.FTZ R81, R43, R81 ;  /* 0x000000512b517220 */ /* 0x000fc60000410000 */
[-C--:B------:R-:W-:Y:S01]  /*4680*/  FFMA.FTZ R43, R43, R82.reuse, -R83 ;  /* 0x000000522b2b7223 */ /* 0x080fe20000010853 */
[----:B------:R-:W-:Y:S02]  /*4690*/  HADD2.F32 R83, -RZ, R42.H0_H0 ;  /* 0x2000002aff537230 */ /* 0x000fe40000004100 */
[----:B------:R-:W-:Y:S01]  /*46a0*/  FFMA.FTZ R80, R80, R82, R81 ;  /* 0x0000005250507223 */ /* 0x000fe20000010051 */
[----:B------:R-:W-:Y:S02]  /*46b0*/  HADD2.F32 R82, -RZ, R166.H0_H0 ;  /* 0x200000a6ff527230 */ /* 0x000fe40000004100 */
[----:B------:R-:W-:Y:S02]  /*46c0*/  HADD2.F32 R81, -RZ, R42.H1_H1 ;  /* 0x3000002aff517230 */ /* 0x000fe40000004100 */
[----:B------:R-:W-:Y:S01]  /*46d0*/  HADD2.F32 R42, -RZ, R165.H0_H0 ;  /* 0x200000a5ff2a7230 */ /* 0x000fe20000004100 */
        /* <DEDUP_REMOVED lines=8> */
[----:B------:R-:W-:Y:S02]  /*4760*/  F2FP.F16.F32.PACK_AB R82, R82, R86 ;  /* 0x000000565252723e */ /* 0x000fe400000000ff */
[----:B------:R-:W-:-:S03]  /*4770*/  MOV R43, R42 ;  /* 0x0000002a002b7202 */ /* 0x000fc60000000f00 */
[----:B------:R-:W-:-:S07]  /*4780*/  IMAD.MOV.U32 R42, RZ, RZ, R82 ;  /* 0x000000ffff2a7224 */ /* 0x000fce00078e0052 */
.L_x_468:
[----:B------:R-:W-:Y:S05]  /*4790*/  BSYNC B3 ;  /* 0x0000000000037941 */ /* 0x000fea0003800000 */
.L_x_467:
[----:B--2---:R4:W-:Y:S02]  /*47a0*/  STG.E.128 desc[UR60][R46.64+0xc0], R40 ;  /* 0x0000c0282e007986 */ /* 0x0049e4000c101d3c */
.L_x_466:
[----:B------:R-:W-:Y:S05]  /*47b0*/  BSYNC B2 ;  /* 0x0000000000027941 */ /* 0x000fea0003800000 */
.L_x_465:
[----:B------:R-:W-:Y:S01]  /*47c0*/  ISETP.NE.AND P3, PT, R35, RZ, PT ;  /* 0x000000ff2300720c */ /* 0x000fe20003f65270 */
[----:B------:R-:W-:-:S12]  /*47d0*/  BSSY B2, `(.L_x_469) ;  /* 0x0000034000027945 */ /* 0x000fd80003800000 */
[----:B------:R-:W-:Y:S05]  /*47e0*/  @!P3 BRA `(.L_x_470) ;  /* 0x0000000000c8b947 */ /* 0x000fea0003800000 */
[----:B-1234-:R1:W2:Y:S01]  /*47f0*/  LDS.128 R40, [R38+0x28000] ;  /* 0x0280000026287984 */ /* 0x01e2a20000000c00 */
[----:B------:R-:W-:Y:S01]  /*4800*/  ISETP.GE.AND P3, PT, R206, R121, PT ;  /* 0x00000079ce00720c */ /* 0x000fe20003f66270 */
[----:B------:R-:W-:-:S12]  /*4810*/  BSSY B3, `(.L_x_471) ;  /* 0x000002e000037945 */ /* 0x000fd80003800000 */
[----:B-1----:R-:W-:Y:S05]  /*4820*/  @P3 BRA `(.L_x_472) ;  /* 0x0000000000b03947 */ /* 0x002fea0003800000 */
[--C-:B------:R-:W-:Y:S01]  /*4830*/  SHF.R.U64 R78, R78, 0x10, R79.reuse ;  /* 0x000000104e4e7819 */ /* 0x100fe2000000124f */
[--C-:B--2---:R-:W-:Y:S01]  /*4840*/  HADD2.F32 R80, -RZ, R41.reuse.H1_H1 ;  /* 0x30000029ff507230 */ /* 0x104fe20000004100 */
[----:B------:R-:W-:Y:S01]  /*4850*/  SHF.R.U32.HI R79, RZ, 0x10, R79 ;  /* 0x00000010ff4f7819 */ /* 0x000fe2000001164f */
[----:B------:R-:W-:Y:S01]  /*4860*/  HADD2.F32 R41, -RZ, R41.H0_H0 ;  /* 0x20000029ff297230 */ /* 0x000fe20000004100 */
[--C-:B------:R-:W-:Y:S01]  /*4870*/  SHF.R.U64 R76, R76, 0x10, R77.reuse ;  /* 0x000000104c4c7819 */ /* 0x100fe2000000124d */
[----:B------:R-:W-:Y:S01]  /*4880*/  HADD2.F32 R78, -RZ, R78.H0_H0 ;  /* 0x2000004eff4e7230 */ /* 0x000fe20000004100 */
[----:B------:R-:W-:Y:S01]  /*4890*/  SHF.R.U32.HI R77, RZ, 0x10, R77 ;  /* 0x00000010ff4d7819 */ /* 0x000fe2000001164d */
[----:B------:R-:W-:Y:S02]  /*48a0*/  HADD2.F32 R79, -RZ, R79.H0_H0 ;  /* 0x2000004fff4f7230 */ /* 0x000fe40000004100 */
[----:B------:R-:W-:Y:S02]  /*48b0*/  HADD2.F32 R81, -RZ, R43.H1_H1 ;  /* 0x3000002bff517230 */ /* 0x000fe40000004100 */
[----:B------:R-:W-:Y:S01]  /*48c0*/  FMUL.FTZ R83, R41, R78 ;  /* 0x0000004e29537220 */ /* 0x000fe20000410000 */
[----:B------:R-:W-:-:S02]  /*48d0*/  HADD2.F32 R82, -RZ, R77.H0_H0 ;  /* 0x2000004dff527230 */ /* 0x000fc40000004100 */
[C---:B------:R-:W-:Y:S01]  /*48e0*/  FMUL.FTZ R77, R80.reuse, R78 ;  /* 0x0000004e504d7220 */ /* 0x040fe20000410000 */
[----:B------:R-:W-:Y:S02]  /*48f0*/  HADD2.F32 R76, -RZ, R76.H0_H0 ;  /* 0x2000004cff4c7230 */ /* 0x000fe40000004100 */
[-C--:B------:R-:W-:Y:S01]  /*4900*/  FMUL.FTZ R78, R81, R79.reuse ;  /* 0x0000004f514e7220 */ /* 0x080fe20000410000 */
[----:B------:R-:W-:Y:S02]  /*4910*/  HADD2.F32 R43, -RZ, R43.H0_H0 ;  /* 0x2000002bff2b7230 */ /* 0x000fe40000004100 */
[-C--:B------:R-:W-:Y:S01]  /*4920*/  FFMA.FTZ R77, R41, R76.reuse, -R77 ;  /* 0x0000004c294d7223 */ /* 0x080fe2000001084d */
[----:B------:R-:W-:Y:S02]  /*4930*/  FFMA.FTZ R83, R80, R76, R83 ;  /* 0x0000004c50537223 */ /* 0x000fe40000010053 */
[C---:B------:R-:W-:Y:S01]  /*4940*/  FMUL.FTZ R79, R43.reuse, R79 ;  /* 0x0000004f2b4f7220 */ /* 0x040fe20000410000 */
[----:B------:R-:W-:Y:S01]  /*4950*/  FFMA.FTZ R78, R43, R82, -R78 ;  /* 0x000000522b4e7223 */ /* 0x000fe2000001084e */
[----:B------:R-:W-:-:S02]  /*4960*/  HADD2.F32 R41, -RZ, R164.H1_H1 ;  /* 0x300000a4ff297230 */ /* 0x000fc40000004100 */
[----:B------:R-:W-:Y:S02]  /*4970*/  HADD2.F32 R43, -RZ, R163.H0_H0 ;  /* 0x200000a3ff2b7230 */ /* 0x000fe40000004100 */
[----:B------:R-:W-:Y:S01]  /*4980*/  FFMA.FTZ R79, R81, R82, R79 ;  /* 0x00000052514f7223 */ /* 0x000fe2000001004f */
[----:B------:R-:W-:Y:S01]  /*4990*/  HADD2.F32 R80, -RZ, R42.H1_H1 ;  /* 0x3000002aff507230 */ /* 0x000fe20000004100 */
[----:B------:R-:W-:Y:S01]  /*49a0*/  F2FP.F16.F32.PACK_AB R77, R83, R77 ;  /* 0x0000004d534d723e */ /* 0x000fe200000000ff */
[----:B------:R-:W-:Y:S02]  /*49b0*/  HADD2.F32 R164, -RZ, R164.H0_H0 ;  /* 0x200000a4ffa47230 */ /* 0x000fe40000004100 */
[----:B------:R-:W-:Y:S02]  /*49c0*/  HADD2.F32 R76, -RZ, R40.H1_H1 ;  /* 0x30000028ff4c7230 */ /* 0x000fe40000004100 */
[----:B------:R-:W-:Y:S01]  /*49d0*/  FMUL.FTZ R84, R80, R43 ;  /* 0x0000002b50547220 */ /* 0x000fe20000410000 */
[----:B------:R-:W-:Y:S01]  /*49e0*/  HADD2.F32 R42, -RZ, R42.H0_H0 ;  /* 0x2000002aff2a7230 */ /* 0x000fe20000004100 */
[----:B------:R-:W-:Y:S01]  /*49f0*/  F2FP.F16.F32.PACK_AB R78, R79, R78 ;  /* 0x0000004e4f4e723e */ /* 0x000fe200000000ff */
[----:B------:R-:W-:-:S02]  /*4a00*/  HADD2.F32 R40, -RZ, R40.H0_H0 ;  /* 0x20000028ff287230 */ /* 0x000fc40000004100 */
[-C--:B------:R-:W-:Y:S01]  /*4a10*/  FMUL.FTZ R81, R76, R164.reuse ;  /* 0x000000a44c517220 */ /* 0x080fe20000410000 */
[----:B------:R-:W-:Y:S02]  /*4a20*/  HADD2.F32 R82, -RZ, R162.H1_H1 ;  /* 0x300000a2ff527230 */ /* 0x000fe40000004100 */
[----:B------:R-:W-:Y:S01]  /*4a30*/  FMUL.FTZ R43, R42, R43 ;  /* 0x0000002b2a2b7220 */ /* 0x000fe20000410000 */
[C---:B------:R-:W-:Y:S01]  /*4a40*/  FMUL.FTZ R164, R40.reuse, R164 ;  /* 0x000000a428a47220 */ /* 0x040fe20000410000 */
[-C--:B------:R-:W-:Y:S01]  /*4a50*/  FFMA.FTZ R81, R40, R41.reuse, -R81 ;  /* 0x0000002928517223 */ /* 0x080fe20000010851 */
[-C--:B------:R-:W-:Y:S01]  /*4a60*/  FFMA.FTZ R84, R42, R82.reuse, -R84 ;  /* 0x000000522a547223 */ /* 0x080fe20000010854 */
[----:B------:R-:W-:Y:S01]  /*4a70*/  FFMA.FTZ R43, R80, R82, R43 ;  /* 0x00000052502b7223 */ /* 0x000fe2000001002b */
[----:B------:R-:W-:Y:S01]  /*4a80*/  FFMA.FTZ R164, R76, R41, R164 ;  /* 0x000000294ca47223 */ /* 0x000fe200000100a4 */
[----:B------:R-:W-:-:S03]  /*4a90*/  IMAD.MOV.U32 R41, RZ, RZ, R77 ;  /* 0x000000ffff297224 */ /* 0x000fc600078e004d */
[----:B------:R-:W-:Y:S02]  /*4aa0*/  F2FP.F16.F32.PACK_AB R43, R43, R84 ;  /* 0x000000542b2b723e */ /* 0x000fe400000000ff */
[----:B------:R-:W-:-:S03]  /*4ab0*/  F2FP.F16.F32.PACK_AB R81, R164, R81 ;  /* 0x00000051a451723e */ /* 0x000fc600000000ff */
[----:B------:R-:W-:Y:S01]  /*4ac0*/  IMAD.MOV.U32 R42, RZ, RZ, R43 ;  /* 0x000000ffff2a7224 */ /* 0x000fe200078e002b */
[----:B------:R-:W-:Y:S01]  /*4ad0*/  MOV R43, R78 ;  /* 0x0000004e002b7202 */ /* 0x000fe20000000f00 */
[----:B------:R-:W-:-:S07]  /*4ae0*/  IMAD.MOV.U32 R40, RZ, RZ, R81 ;  /* 0x000000ffff287224 */ /* 0x000fce00078e0051 */
.L_x_472:
[----:B------:R-:W-:Y:S05]  /*4af0*/  BSYNC B3 ;  /* 0x0000000000037941 */ /* 0x000fea0003800000 */
.L_x_471:
[----:B--2---:R1:W-:Y:S02]  /*4b00*/  STG.E.128 desc[UR60][R46.64+0x100], R40 ;  /* 0x000100282e007986 */ /* 0x0043e4000c101d3c */
.L_x_470:
[----:B------:R-:W-:Y:S05]  /*4b10*/  BSYNC B2 ;  /* 0x0000000000027941 */ /* 0x000fea0003800000 */
.L_x_469:
[----:B------:R-:W-:-:S13]  /*4b20*/  ISETP.NE.AND P3, PT, R36, RZ, PT ;  /* 0x000000ff2400720c */ /* 0x000fda0003f65270 */
        /* <DEDUP_REMOVED lines=16> */
[----:B------:R-:W-:Y:S02]  /*4c30*/  HADD2.F32 R78, -RZ, R73.H0_H0 ;  /* 0x20000049ff4e7230 */ /* 0x000fe40000004100 */
[C---:B------:R-:W-:Y:S01]  /*4c40*/  FMUL.FTZ R73, R76.reuse, R74 ;  /* 0x0000004a4c497220 */ /* 0x040fe20000410000 */
[----:B------:R-:W-:Y:S02]  /*4c50*/  HADD2.F32 R43, -RZ, R43.H0_H0 ;  /* 0x2000002bff2b7230 */ /* 0x000fe40000004100 */
[-C--:B------:R-:W-:Y:S01]  /*4c60*/  FMUL.FTZ R74, R77, R75.reuse ;  /* 0x0000004b4d4a7220 */ /* 0x080fe20000410000 */
[-C--:B------:R-:W-:Y:S01]  /*4c70*/  FFMA.FTZ R79, R76, R72.reuse, R79 ;  /* 0x000000484c4f7223 */ /* 0x080fe2000001004f */
[----:B------:R-:W-:Y:S01]  /*4c80*/  FFMA.FTZ R73, R41, R72, -R73 ;  /* 0x0000004829497223 */ /* 0x000fe20000010849 */
[--C-:B------:R-:W-:Y:S02]  /*4c90*/  HADD2.F32 R72, -RZ, R40.reuse.H1_H1 ;  /* 0x30000028ff487230 */ /* 0x100fe40000004100 */
[C---:B------:R-:W-:Y:S01]  /*4ca0*/  FMUL.FTZ R75, R43.reuse, R75 ;  /* 0x0000004b2b4b7220 */ /* 0x040fe20000410000 */
[----:B------:R-:W-:Y:S01]  /*4cb0*/  FFMA.FTZ R74, R43, R78, -R74 ;  /* 0x0000004e2b4a7223 */ /* 0x000fe2000001084a */
[----:B------:R-:W-:Y:S01]  /*4cc0*/  HADD2.F32 R43, -RZ, R161.H0_H0 ;  /* 0x200000a1ff2b7230 */ /* 0x000fe20000004100 */
[----:B------:R-:W-:Y:S01]  /*4cd0*/  F2FP.F16.F32.PACK_AB R73, R79, R73 ;  /* 0x000000494f49723e */ /* 0x000fe200000000ff */
[----:B------:R-:W-:-:S02]  /*4ce0*/  HADD2.F32 R40, -RZ, R40.H0_H0 ;  /* 0x20000028ff287230 */ /* 0x000fc40000004100 */
[----:B------:R-:W-:Y:S01]  /*4cf0*/  FFMA.FTZ R75, R77, R78, R75 ;  /* 0x0000004e4d4b7223 */ /* 0x000fe2000001004b */
[----:B------:R-:W-:Y:S02]  /*4d00*/  HADD2.F32 R161, -RZ, R161.H1_H1 ;  /* 0x300000a1ffa17230 */ /* 0x000fe40000004100 */
[-C--:B------:R-:W-:Y:S01]  /*4d10*/  FMUL.FTZ R77, R72, R43.reuse ;  /* 0x0000002b484d7220 */ /* 0x080fe20000410000 */
[--C-:B------:R-:W-:Y:S02]  /*4d20*/  HADD2.F32 R76, -RZ, R42.reuse.H1_H1 ;  /* 0x3000002aff4c7230 */ /* 0x100fe40000004100 */
[----:B------:R-:W-:Y:S01]  /*4d30*/  FMUL.FTZ R78, R40, R43 ;  /* 0x0000002b284e7220 */ /* 0x000fe20000410000 */
[----:B------:R-:W-:Y:S01]  /*4d40*/  HADD2.F32 R42, -RZ, R42.H0_H0 ;  /* 0x2000002aff2a7230 */ /* 0x000fe20000004100 */
[----:B------:R-:W-:Y:S01]  /*4d50*/  F2FP.F16.F32.PACK_AB R74, R75, R74 ;  /* 0x0000004a4b4a723e */ /* 0x000fe200000000ff */
[--C-:B------:R-:W-:Y:S02]  /*4d60*/  HADD2.F32 R41, -RZ, R160.reuse.H0_H0 ;  /* 0x200000a0ff297230 */ /* 0x100fe40000004100 */
[----:B------:R-:W-:Y:S01]  /*4d70*/  FMUL.FTZ R43, R76, R161 ;  /* 0x000000a14c2b7220 */ /* 0x000fe20000410000 */
[----:B------:R-:W-:-:S02]  /*4d80*/  HADD2.F32 R160, -RZ, R160.H1_H1 ;  /* 0x300000a0ffa07230 */ /* 0x000fc40000004100 */
[----:B------:R-:W-:Y:S01]  /*4d90*/  FMUL.FTZ R161, R42, R161 ;  /* 0x000000a12aa17220 */ /* 0x000fe20000410000 */
[-C--:B------:R-:W-:Y:S01]  /*4da0*/  FFMA.FTZ R77, R40, R41.reuse, -R77 ;  /* 0x00000029284d7223 */ /* 0x080fe2000001084d */
[----:B------:R-:W-:Y:S01]  /*4db0*/  FFMA.FTZ R78, R72, R41, R78 ;  /* 0x00000029484e7223 */ /* 0x000fe2000001004e */
[-C--:B------:R-:W-:Y:S01]  /*4dc0*/  FFMA.FTZ R43, R42, R160.reuse, -R43 ;  /* 0x000000a02a2b7223 */ /* 0x080fe2000001082b */
[----:B------:R-:W-:Y:S01]  /*4dd0*/  FFMA.FTZ R161, R76, R160, R161 ;  /* 0x000000a04ca17223 */ /* 0x000fe200000100a1 */
[----:B------:R-:W-:Y:S02]  /*4de0*/  IMAD.MOV.U32 R41, RZ, RZ, R73 ;  /* 0x000000ffff297224 */ /* 0x000fe400078e0049 */
[----:B------:R-:W-:Y:S02]  /*4df0*/  F2FP.F16.F32.PACK_AB R77, R78, R77 ;  /* 0x0000004d4e4d723e */ /* 0x000fe400000000ff */
[----:B------:R-:W-:-:S03]  /*4e00*/  F2FP.F16.F32.PACK_AB R43, R161, R43 ;  /* 0x0000002ba12b723e */ /* 0x000fc600000000ff */
[----:B------:R-:W-:Y:S02]  /*4e10*/  IMAD.MOV.U32 R40, RZ, RZ, R77 ;  /* 0x000000ffff287224 */ /* 0x000fe400078e004d */
[----:B------:R-:W-:Y:S02]  /*4e20*/  IMAD.MOV.U32 R42, RZ, RZ, R43 ;  /* 0x000000ffff2a7224 */ /* 0x000fe400078e002b */
[----:B------:R-:W-:-:S07]  /*4e30*/  IMAD.MOV.U32 R43, RZ, RZ, R74 ;  /* 0x000000ffff2b7224 */ /* 0x000fce00078e004a */
.L_x_474:
[----:B------:R-:W-:Y:S05]  /*4e40*/  BSYNC B2 ;  /* 0x0000000000027941 */ /* 0x000fea0003800000 */
.L_x_473:
[----:B--2---:R1:W-:Y:S02]  /*4e50*/  STG.E.128 desc[UR60][R46.64+0x140], R40 ;  /* 0x000140282e007986 */ /* 0x0043e4000c101d3c */
.L_x_452:
[----:B------:R-:W-:Y:S05]  /*4e60*/  BSYNC B1 ;  /* 0x0000000000017941 */ /* 0x000fea0003800000 */
.L_x_451:
[----:B------:R-:W-:Y:S05]  /*4e70*/  @P4 BRA `(.L_x_475) ;  /* 0x0000005000ac4947 */ /* 0x000fea0003800000 */
        /* <DEDUP_REMOVED lines=8> */
[----:B------:R-:W-:Y:S01]  /*4f00*/  HADD2.F32 R162, -RZ, R162.H0_H0 ;  /* 0x200000a2ffa27230 */ /* 0x000fe20000004100 */
[----:B------:R-:W-:Y:S01]  /*4f10*/  SHF.R.U32.HI R70, RZ, 0x10, R71 ;  /* 0x00000010ff467819 */ /* 0x000fe20000011647 */
[----:B--2---:R-:W-:Y:S01]  /*4f20*/  HADD2.F32 R71, -RZ, R43.H1_H1 ;  /* 0x3000002bff477230 */ /* 0x004fe20000004100 */
[--C-:B------:R-:W-:Y:S01]  /*4f30*/  SHF.R.U64 R46, R68, 0x10, R69.reuse ;  /* 0x00000010442e7819 */ /* 0x100fe20000001245 */
[----:B------:R-:W-:Y:S01]  /*4f40*/  HADD2.F32 R47, -RZ, R47.H0_H0 ;  /* 0x2000002fff2f7230 */ /* 0x000fe20000004100 */
[----:B------:R-:W-:Y:S01]  /*4f50*/  SHF.R.U32.HI R68, RZ, 0x10, R69 ;  /* 0x00000010ff447819 */ /* 0x000fe20000011645 */
[--C-:B------:R-:W-:Y:S02]  /*4f60*/  HADD2.F32 R69, -RZ, R41.reuse.H1_H1 ;  /* 0x30000029ff457230 */ /* 0x100fe40000004100 */
[----:B------:R-:W-:Y:S02]  /*4f70*/  HADD2.F32 R41, -RZ, R41.H0_H0 ;  /* 0x20000029ff297230 */ /* 0x000fe40000004100 */
[----:B------:R-:W-:-:S02]  /*4f80*/  HADD2.F32 R70, -RZ, R70.H0_H0 ;  /* 0x20000046ff467230 */ /* 0x000fc40000004100 */
[----:B------:R-:W-:Y:S02]  /*4f90*/  HADD2.F32 R72, -RZ, R68.H0_H0 ;  /* 0x20000044ff487230 */ /* 0x000fe40000004100 */
[-C--:B------:R-:W-:Y:S01]  /*4fa0*/  FMUL.FTZ R68, R69, R47.reuse ;  /* 0x0000002f45447220 */ /* 0x080fe20000410000 */
[----:B------:R-:W-:Y:S02]  /*4fb0*/  HADD2.F32 R46, -RZ, R46.H0_H0 ;  /* 0x2000002eff2e7230 */ /* 0x000fe40000004100 */
[----:B------:R-:W-:Y:S01]  /*4fc0*/  FMUL.FTZ R73, R41, R47 ;  /* 0x0000002f29497220 */ /* 0x000fe20000410000 */
[----:B------:R-:W-:Y:S02]  /*4fd0*/  HADD2.F32 R43, -RZ, R43.H0_H0 ;  /* 0x2000002bff2b7230 */ /* 0x000fe40000004100 */
[----:B------:R-:W-:Y:S01]  /*4fe0*/  FMUL.FTZ R47, R71, R70 ;  /* 0x00000046472f7220 */ /* 0x000fe20000410000 */
[----:B------:R-:W-:Y:S02]  /*4ff0*/  HADD2.F32 R163, -RZ, R163.H1_H1 ;  /* 0x300000a3ffa37230 */ /* 0x000fe40000004100 */
[-C--:B------:R-:W-:Y:S01]  /*5000*/  FFMA.FTZ R68, R41, R46.reuse, -R68 ;  /* 0x0000002e29447223 */ /* 0x080fe20000010844 */
[----:B------:R-:W-:Y:S01]  /*5010*/  FFMA.FTZ R73, R69, R46, R73 ;  /* 0x0000002e45497223 */ /* 0x000fe20000010049 */
[C---:B------:R-:W-:Y:S01]  /*5020*/  FMUL.FTZ R70, R43.reuse, R70 ;  /* 0x000000462b467220 */ /* 0x040fe20000410000 */
[----:B------:R-:W-:Y:S01]  /*5030*/  FFMA.FTZ R47, R43, R72, -R47 ;  /* 0x000000482b2f7223 */ /* 0x000fe2000001082f */
[----:B------:R-:W-:-:S02]  /*5040*/  HADD2.F32 R43, -RZ, R40.H1_H1 ;  /* 0x30000028ff2b7230 */ /* 0x000fc40000004100 */
[----:B------:R-:W-:Y:S02]  /*5050*/  HADD2.F32 R46, -RZ, R42.H1_H1 ;  /* 0x3000002aff2e7230 */ /* 0x000fe40000004100 */
[----:B------:R-:W-:Y:S01]  /*5060*/  FFMA.FTZ R70, R71, R72, R70 ;  /* 0x0000004847467223 */ /* 0x000fe20000010046 */
[----:B------:R-:W-:Y:S02]  /*5070*/  HADD2.F32 R40, -RZ, R40.H0_H0 ;  /* 0x20000028ff287230 */ /* 0x000fe40000004100 */
[-C--:B------:R-:W-:Y:S01]  /*5080*/  FMUL.FTZ R69, R43, R162.reuse ;  /* 0x000000a22b457220 */ /* 0x080fe20000410000 */
[----:B------:R-:W-:Y:S02]  /*5090*/  HADD2.F32 R42, -RZ, R42.H0_H0 ;  /* 0x2000002aff2a7230 */ /* 0x000fe40000004100 */
[----:B------:R-:W-:Y:S01]  /*50a0*/  FMUL.FTZ R71, R46, R163 ;  /* 0x000000a32e477220 */ /* 0x000fe20000410000 */
        /* <DEDUP_REMOVED lines=8> */
[----:B------:R-:W-:Y:S02]  /*5130*/  F2FP.F16.F32.PACK_AB R41, R73, R68 ;  /* 0x000000444929723e */ /* 0x000fe400000000ff */
[----:B------:R-:W-:Y:S02]  /*5140*/  F2FP.F16.F32.PACK_AB R43, R70, R47 ;  /* 0x0000002f462b723e */ /* 0x000fe400000000ff */
[----:B------:R-:W-:Y:S02]  /*5150*/  F2FP.F16.F32.PACK_AB R40, R162, R69 ;  /* 0x00000045a228723e */ /* 0x000fe400000000ff */
[----:B------:R-:W-:-:S07]  /*5160*/  F2FP.F16.F32.PACK_AB R42, R46, R71 ;  /* 0x000000472e2a723e */ /* 0x000fce00000000ff */
.L_x_479:
[----:B------:R-:W-:Y:S05]  /*5170*/  BSYNC B2 ;  /* 0x0000000000027941 */ /* 0x000fea0003800000 */
.L_x_478:
[----:B--2---:R1:W-:Y:S02]  /*5180*/  STG.E.128 desc[UR60][R44.64], R40 ;  /* 0x000000282c007986 */ /* 0x0043e4000c101d3c */
.L_x_477:
[----:B------:R-:W-:Y:S05]  /*5190*/  BSYNC B1 ;  /* 0x0000000000017941 */ /* 0x000fea0003800000 */
.L_x_476:
[----:B------:R-:W-:Y:S01]  /*51a0*/  ISETP.NE.AND P3, PT, R32, RZ, PT ;  /* 0x000000ff2000720c */ /* 0x000fe20003f65270 */
[----:B------:R-:W-:-:S12]  /*51b0*/  BSSY B1, `(.L_x_480) ;  /* 0x0000031000017945 */ /* 0x000fd80003800000 */
[----:B------:R-:W-:Y:S05]  /*51c0*/  @!P3 BRA `(.L_x_481) ;  /* 0x0000000000bcb947 */ /* 0x000fea0003800000 */
[----:B-1234-:R1:W2:Y:S01]  /*51d0*/  LDS.128 R40, [R39+0x23000] ;  /* 0x0230000027287984 */ /* 0x01e2a20000000c00 */
[----:B------:R-:W-:Y:S01]  /*51e0*/  ISETP.GE.AND P3, PT, R210, R121, PT ;  /* 0x00000079d200720c */ /* 0x000fe20003f66270 */
[----:B------:R-:W-:-:S12]  /*51f0*/  BSSY B2, `(.L_x_482) ;  /* 0x000002b000027945 */ /* 0x000fd80003800000 */
[----:B-1----:R-:W-:Y:S05]  /*5200*/  @P3 BRA `(.L_x_483) ;  /* 0x0000000000a43947 */ /* 0x002fea0003800000 */
[----:B------:R-:W-:Y:S01]  /*5210*/  SHF.R.U64 R46, R66, 0x10, R67 ;  /* 0x00000010422e7819 */ /* 0x000fe20000001243 */
[--C-:B--2---:R-:W-:Y:S01]  /*5220*/  HADD2.F32 R66, -RZ, R41.reuse.H0_H0 ;  /* 0x20000029ff427230 */ /* 0x104fe20000004100 */
[--C-:B------:R-:W-:Y:S02]  /*5230*/  SHF.R.U64 R47, R64, 0x10, R65.reuse ;  /* 0x00000010402f7819 */ /* 0x100fe40000001241 */
[----:B------:R-:W-:Y:S02]  /*5240*/  SHF.R.U32.HI R64, RZ, 0x10, R65 ;  /* 0x00000010ff407819 */ /* 0x000fe40000011641 */
[----:B------:R-:W-:Y:S01]  /*5250*/  SHF.R.U32.HI R68, RZ, 0x10, R67 ;  /* 0x00000010ff447819 */ /* 0x000fe20000011643 */
[----:B------:R-:W-:Y:S01]  /*5260*/  HADD2.F32 R67, -RZ, R46.H0_H0 ;  /* 0x2000002eff437230 */ /* 0x000fe20000004100 */
[----:B------:R-:W-:Y:S01]  /*5270*/  MOV R65, R43 ;  /* 0x0000002b00417202 */ /* 0x000fe20000000f00 */
[----:B------:R-:W-:Y:S02]  /*5280*/  HADD2.F32 R46, -RZ, R41.H1_H1 ;  /* 0x30000029ff2e7230 */ /* 0x000fe40000004100 */
[----:B------:R-:W-:-:S02]  /*5290*/  HADD2.F32 R43, -RZ, R47.H0_H0 ;  /* 0x2000002fff2b7230 */ /* 0x000fc40000004100 */
[----:B------:R-:W-:Y:S02]  /*52a0*/  HADD2.F32 R68, -RZ, R68.H0_H0 ;  /* 0x20000044ff447230 */ /* 0x000fe40000004100 */
[-C--:B------:R-:W-:Y:S01]  /*52b0*/  FMUL.FTZ R41, R46, R67.reuse ;  /* 0x000000432e297220 */ /* 0x080fe20000410000 */
[--C-:B------:R-:W-:Y:S02]  /*52c0*/  HADD2.F32 R47, -RZ, R65.reuse.H1_H1 ;  /* 0x30000041ff2f7230 */ /* 0x100fe40000004100 */
[C---:B------:R-:W-:Y:S01]  /*52d0*/  FMUL.FTZ R67, R66.reuse, R67 ;  /* 0x0000004342437220 */ /* 0x040fe20000410000 */
[----:B------:R-:W-:Y:S02]  /*52e0*/  HADD2.F32 R65, -RZ, R65.H0_H0 ;  /* 0x20000041ff417230 */ /* 0x000fe40000004100 */
[-C--:B------:R-:W-:Y:S01]  /*52f0*/  FFMA.FTZ R41, R66, R43.reuse, -R41 ;  /* 0x0000002b42297223 */ /* 0x080fe20000010829 */
[----:B------:R-:W-:Y:S02]  /*5300*/  HADD2.F32 R64, -RZ, R64.H0_H0 ;  /* 0x20000040ff407230 */ /* 0x000fe40000004100 */
[-C--:B------:R-:W-:Y:S01]  /*5310*/  FMUL.FTZ R70, R47, R68.reuse ;  /* 0x000000442f467220 */ /* 0x080fe20000410000 */
[----:B------:R-:W-:Y:S01]  /*5320*/  FFMA.FTZ R46, R46, R43, R67 ;  /* 0x0000002b2e2e7223 */ /* 0x000fe20000010043 */
[----:B------:R-:W-:Y:S01]  /*5330*/  FMUL.FTZ R68, R65, R68 ;  /* 0x0000004441447220 */ /* 0x000fe20000410000 */
[----:B------:R-:W-:-:S02]  /*5340*/  HADD2.F32 R67, -RZ, R159.H0_H0 ;  /* 0x2000009fff437230 */ /* 0x000fc40000004100 */
[-C--:B------:R-:W-:Y:S01]  /*5350*/  FFMA.FTZ R43, R65, R64.reuse, -R70 ;  /* 0x00000040412b7223 */ /* 0x080fe20000010846 */
[----:B------:R-:W-:Y:S02]  /*5360*/  HADD2.F32 R66, -RZ, R40.H1_H1 ;  /* 0x30000028ff427230 */ /* 0x000fe40000004100 */
[----:B------:R-:W-:Y:S01]  /*5370*/  FFMA.FTZ R64, R47, R64, R68 ;  /* 0x000000402f407223 */ /* 0x000fe20000010044 */
[----:B------:R-:W-:Y:S01]  /*5380*/  HADD2.F32 R65, -RZ, R42.H1_H1 ;  /* 0x3000002aff417230 */ /* 0x000fe20000004100 */
[----:B------:R-:W-:Y:S01]  /*5390*/  F2FP.F16.F32.PACK_AB R41, R46, R41 ;  /* 0x000000292e29723e */ /* 0x000fe200000000ff */
[----:B------:R-:W-:Y:S02]  /*53a0*/  HADD2.F32 R159, -RZ, R159.H1_H1 ;  /* 0x3000009fff9f7230 */ /* 0x000fe40000004100 */
[----:B------:R-:W-:Y:S01]  /*53b0*/  FMUL.FTZ R69, R66, R67 ;  /* 0x0000004342457220 */ /* 0x000fe20000410000 */
[----:B------:R-:W-:Y:S01]  /*53c0*/  HADD2.F32 R40, -RZ, R40.H0_H0 ;  /* 0x20000028ff287230 */ /* 0x000fe20000004100 */
[----:B------:R-:W-:Y:S01]  /*53d0*/  F2FP.F16.F32.PACK_AB R43, R64, R43 ;  /* 0x0000002b402b723e */ /* 0x000fe200000000ff */
[----:B------:R-:W-:-:S02]  /*53e0*/  HADD2.F32 R42, -RZ, R42.H0_H0 ;  /* 0x2000002aff2a7230 */ /* 0x000fc40000004100 */
[C---:B------:R-:W-:Y:S01]  /*53f0*/  FMUL.FTZ R71, R65.reuse, R159 ;  /* 0x0000009f41477220 */ /* 0x040fe20000410000 */
[--C-:B------:R-:W-:Y:S02]  /*5400*/  HADD2.F32 R47, -RZ, R157.reuse.H0_H0 ;  /* 0x2000009dff2f7230 */ /* 0x100fe40000004100 */
[----:B------:R-:W-:Y:S01]  /*5410*/  FMUL.FTZ R67, R40, R67 ;  /* 0x0000004328437220 */ /* 0x000fe20000410000 */
[----:B------:R-:W-:Y:S02]  /*5420*/  HADD2.F32 R157, -RZ, R157.H1_H1 ;  /* 0x3000009dff9d7230 */ /* 0x000fe40000004100 */
[----:B------:R-:W-:Y:S01]  /*5430*/  FMUL.FTZ R68, R42, R159 ;  /* 0x0000009f2a447220 */ /* 0x000fe20000410000 */
[-C--:B------:R-:W-:Y:S01]  /*5440*/  FFMA.FTZ R69, R40, R47.reuse, -R69 ;  /* 0x0000002f28457223 */ /* 0x080fe20000010845 */
[----:B------:R-:W-:Y:S01]  /*5450*/  FFMA.FTZ R66, R66, R47, R67 ;  /* 0x0000002f42427223 */ /* 0x000fe20000010043 */
[-C--:B------:R-:W-:Y:S01]  /*5460*/  FFMA.FTZ R71, R42, R157.reuse, -R71 ;  /* 0x0000009d2a477223 */ /* 0x080fe20000010847 */
[----:B------:R-:W-:-:S03]  /*5470*/  FFMA.FTZ R68, R65, R157, R68 ;  /* 0x0000009d41447223 */ /* 0x000fc60000010044 */
[----:B------:R-:W-:Y:S02]  /*5480*/  F2FP.F16.F32.PACK_AB R40, R66, R69 ;  /* 0x000000454228723e */ /* 0x000fe400000000ff */
[----:B------:R-:W-:-:S07]  /*5490*/  F2FP.F16.F32.PACK_AB R42, R68, R71 ;  /* 0x00000047442a723e */ /* 0x000fce00000000ff */
.L_x_483:
[----:B------:R-:W-:Y:S05]  /*54a0*/  BSYNC B2 ;  /* 0x0000000000027941 */ /* 0x000fea0003800000 */
.L_x_482:
[----:B--2---:R1:W-:Y:S02]  /*54b0*/  STG.E.128 desc[UR60][R44.64+0x40], R40 ;  /* 0x000040282c007986 */ /* 0x0043e4000c101d3c */
.L_x_481:
[----:B------:R-:W-:Y:S05]  /*54c0*/  BSYNC B1 ;  /* 0x0000000000017941 */ /* 0x000fea0003800000 */
.L_x_480:
        /* <DEDUP_REMOVED lines=8> */
[----:B--2---:R-:W-:Y:S01]  /*5550*/  IMAD.MOV.U32 R47, RZ, RZ, R43 ;  /* 0x000000ffff2f7224 */ /* 0x004fe200078e002b */
[--C-:B------:R-:W-:Y:S01]  /*5560*/  SHF.R.U64 R60, R62, 0x10, R63.reuse ;  /* 0x000000103e3c7819 */ /* 0x100fe2000000123f */
[----:B------:R-:W-:Y:S01]  /*5570*/  IMAD.MOV.U32 R46, RZ, RZ, R40 ;  /* 0x000000ffff2e7224 */ /* 0x000fe200078e0028 */
[----:B------:R-:W-:Y:S01]  /*5580*/  SHF.R.U32.HI R64, RZ, 0x10, R63 ;  /* 0x00000010ff407819 */ /* 0x000fe2000001163f */
[--C-:B------:R-:W-:Y:S01]  /*5590*/  HADD2.F32 R43, -RZ, R41.reuse.H1_H1 ;  /* 0x30000029ff2b7230 */ /* 0x100fe20000004100 */
[----:B------:R-:W-:Y:S01]  /*55a0*/  SHF.R.U32.HI R65, RZ, 0x10, R61 ;  /* 0x00000010ff417819 */ /* 0x000fe2000001163d */
[----:B------:R-:W-:Y:S02]  /*55b0*/  HADD2.F32 R63, -RZ, R60.H0_H0 ;  /* 0x2000003cff3f7230 */ /* 0x000fe40000004100 */
[----:B------:R-:W-:Y:S02]  /*55c0*/  HADD2.F32 R40, -RZ, R41.H0_H0 ;  /* 0x20000029ff287230 */ /* 0x000fe40000004100 */
[----:B------:R-:W-:-:S02]  /*55d0*/  HADD2.F32 R60, -RZ, R47.H1_H1 ;  /* 0x3000002fff3c7230 */ /* 0x000fc40000004100 */
[-C--:B------:R-:W-:Y:S01]  /*55e0*/  FMUL.FTZ R41, R43, R63.reuse ;  /* 0x0000003f2b297220 */ /* 0x080fe20000410000 */
[----:B------:R-:W-:Y:S02]  /*55f0*/  HADD2.F32 R64, -RZ, R64.H0_H0 ;  /* 0x20000040ff407230 */ /* 0x000fe40000004100 */
[----:B------:R-:W-:Y:S02]  /*5600*/  HADD2.F32 R47, -RZ, R47.H0_H0 ;  /* 0x2000002fff2f7230 */ /* 0x000fe40000004100 */
[----:B------:R-:W-:Y:S02]  /*5610*/  HADD2.F32 R61, -RZ, R66.H0_H0 ;  /* 0x20000042ff3d7230 */ /* 0x000fe40000004100 */
[----:B------:R-:W-:Y:S01]  /*5620*/  FMUL.FTZ R66, R40, R63 ;  /* 0x0000003f28427220 */ /* 0x000fe20000410000 */
[----:B------:R-:W-:Y:S02]  /*5630*/  HADD2.F32 R62, -RZ, R65.H0_H0 ;  /* 0x20000041ff3e7230 */ /* 0x000fe40000004100 */
[-C--:B------:R-:W-:Y:S01]  /*5640*/  FMUL.FTZ R68, R60, R64.reuse ;  /* 0x000000403c447220 */ /* 0x080fe20000410000 */
[----:B------:R-:W-:Y:S01]  /*5650*/  FMUL.FTZ R63, R47, R64 ;  /* 0x000000402f3f7220 */ /* 0x000fe20000410000 */
[-C--:B------:R-:W-:Y:S01]  /*5660*/  FFMA.FTZ R40, R40, R61.reuse, -R41 ;  /* 0x0000003d28287223 */ /* 0x080fe20000010829 */
[----:B------:R-:W-:Y:S01]  /*5670*/  FFMA.FTZ R41, R43, R61, R66 ;  /* 0x0000003d2b297223 */ /* 0x000fe20000010042 */
[-C--:B------:R-:W-:Y:S01]  /*5680*/  FFMA.FTZ R43, R47, R62.reuse, -R68 ;  /* 0x0000003e2f2b7223 */ /* 0x080fe20000010844 */
[----:B------:R-:W-:Y:S01]  /*5690*/  FFMA.FTZ R64, R60, R62, R63 ;  /* 0x0000003e3c407223 */ /* 0x000fe2000001003f */
[----:B------:R-:W-:-:S02]  /*56a0*/  HADD2.F32 R62, -RZ, R152.H0_H0 ;  /* 0x20000098ff3e7230 */ /* 0x000fc40000004100 */
[----:B------:R-:W-:Y:S01]  /*56b0*/  HADD2.F32 R65, -RZ, R152.H1_H1 ;  /* 0x30000098ff417230 */ /* 0x000fe20000004100 */
[----:B------:R-:W-:Y:S01]  /*56c0*/  F2FP.F16.F32.PACK_AB R41, R41, R40 ;  /* 0x000000282929723e */ /* 0x000fe200000000ff */
[----:B------:R-:W-:Y:S01]  /*56d0*/  HADD2.F32 R47, -RZ, R46.H1_H1 ;  /* 0x3000002eff2f7230 */ /* 0x000fe20000004100 */
[----:B------:R-:W-:Y:S01]  /*56e0*/  F2FP.F16.F32.PACK_AB R43, R64, R43 ;  /* 0x0000002b402b723e */ /* 0x000fe200000000ff */
[----:B------:R-:W-:Y:S02]  /*56f0*/  HADD2.F32 R60, -RZ, R42.H1_H1 ;  /* 0x3000002aff3c7230 */ /* 0x000fe40000004100 */
[----:B------:R-:W-:Y:S02]  /*5700*/  HADD2.F32 R46, -RZ, R46.H0_H0 ;  /* 0x2000002eff2e7230 */ /* 0x000fe40000004100 */
[----:B------:R-:W-:Y:S01]  /*5710*/  FMUL.FTZ R67, R47, R62 ;  /* 0x0000003e2f437220 */ /* 0x000fe20000410000 */
[----:B------:R-:W-:Y:S02]  /*5720*/  HADD2.F32 R42, -RZ, R42.H0_H0 ;  /* 0x2000002aff2a7230 */ /* 0x000fe40000004100 */
[----:B------:R-:W-:Y:S01]  /*5730*/  FMUL.FTZ R69, R60, R65 ;  /* 0x000000413c457220 */ /* 0x000fe20000410000 */
[----:B------:R-:W-:-:S02]  /*5740*/  HADD2.F32 R61, -RZ, R148.H0_H0 ;  /* 0x20000094ff3d7230 */ /* 0x000fc40000004100 */
        /* <DEDUP_REMOVED lines=9> */
.L_x_487:
[----:B------:R-:W-:Y:S05]  /*57e0*/  BSYNC B2 ;  /* 0x0000000000027941 */ /* 0x000fea0003800000 */
.L_x_486:
[----:B--2---:R1:W-:Y:S02]  /*57f0*/  STG.E.128 desc[UR60][R44.64+0x80], R40 ;  /* 0x000080282c007986 */ /* 0x0043e4000c101d3c */
.L_x_485:
[----:B------:R-:W-:Y:S05]  /*5800*/  BSYNC B1 ;  /* 0x0000000000017941 */ /* 0x000fea0003800000 */
.L_x_484:
        /* <DEDUP_REMOVED lines=8> */
[----:B--2---:R-:W-:Y:S01]  /*5890*/  IMAD.MOV.U32 R46, RZ, RZ, R42 ;  /* 0x000000ffff2e7224 */ /* 0x004fe200078e002a */
[----:B------:R-:W-:Y:S01]  /*58a0*/  SHF.R.U32.HI R61, RZ, 0x10, R57 ;  /* 0x00000010ff3d7819 */ /* 0x000fe20000011639 */
[--C-:B------:R-:W-:Y:S01]  /*58b0*/  HADD2.F32 R42, -RZ, R41.reuse.H1_H1 ;  /* 0x30000029ff2a7230 */ /* 0x100fe20000004100 */
[--C-:B------:R-:W-:Y:S01]  /*58c0*/  SHF.R.U64 R57, R58, 0x10, R59.reuse ;  /* 0x000000103a397819 */ /* 0x100fe2000000123b */
[----:B------:R-:W-:Y:S01]  /*58d0*/  HADD2.F32 R41, -RZ, R41.H0_H0 ;  /* 0x20000029ff297230 */ /* 0x000fe20000004100 */
[----:B------:R-:W-:Y:S01]  /*58e0*/  SHF.R.U32.HI R60, RZ, 0x10, R59 ;  /* 0x00000010ff3c7819 */ /* 0x000fe2000001163b */
[----:B------:R-:W-:Y:S02]  /*58f0*/  HADD2.F32 R56, -RZ, R56.H0_H0 ;  /* 0x20000038ff387230 */ /* 0x000fe40000004100 */
[----:B------:R-:W-:Y:S02]  /*5900*/  HADD2.F32 R57, -RZ, R57.H0_H0 ;  /* 0x20000039ff397230 */ /* 0x000fe40000004100 */
[----:B------:R-:W-:-:S02]  /*5910*/  HADD2.F32 R60, -RZ, R60.H0_H0 ;  /* 0x2000003cff3c7230 */ /* 0x000fc40000004100 */
[--C-:B------:R-:W-:Y:S02]  /*5920*/  HADD2.F32 R47, -RZ, R43.reuse.H1_H1 ;  /* 0x3000002bff2f7230 */ /* 0x100fe40000004100 */
[CC--:B------:R-:W-:Y:S01]  /*5930*/  FMUL.FTZ R62, R42.reuse, R57.reuse ;  /* 0x000000392a3e7220 */ /* 0x0c0fe20000410000 */
[C---:B------:R-:W-:Y:S01]  /*5940*/  FMUL.FTZ R57, R41.reuse, R57 ;  /* 0x0000003929397220 */ /* 0x040fe20000410000 */
[----:B------:R-:W-:Y:S02]  /*5950*/  HADD2.F32 R43, -RZ, R43.H0_H0 ;  /* 0x2000002bff2b7230 */ /* 0x000fe40000004100 */
[-C--:B------:R-:W-:Y:S01]  /*5960*/  FFMA.FTZ R62, R41, R56.reuse, -R62 ;  /* 0x00000038293e7223 */ /* 0x080fe2000001083e */
[----:B------:R-:W-:Y:S01]  /*5970*/  FFMA.FTZ R59, R42, R56, R57 ;  /* 0x000000382a3b7223 */ /* 0x000fe20000010039 */
[----:B------:R-:W-:Y:S02]  /*5980*/  HADD2.F32 R58, -RZ, R61.H0_H0 ;  /* 0x2000003dff3a7230 */ /* 0x000fe40000004100 */
[----:B------:R-:W-:Y:S01]  /*5990*/  FMUL.FTZ R64, R47, R60 ;  /* 0x0000003c2f407220 */ /* 0x000fe20000410000 */
[----:B------:R-:W-:-:S02]  /*59a0*/  HADD2.F32 R56, -RZ, R131.H0_H0 ;  /* 0x20000083ff387230 */ /* 0x000fc40000004100 */
[C---:B------:R-:W-:Y:S01]  /*59b0*/  FMUL.FTZ R60, R43.reuse, R60 ;  /* 0x0000003c2b3c7220 */ /* 0x040fe20000410000 */
[----:B------:R-:W-:Y:S02]  /*59c0*/  HADD2.F32 R131, -RZ, R131.H1_H1 ;  /* 0x30000083ff837230 */ /* 0x000fe40000004100 */
[-C--:B------:R-:W-:Y:S01]  /*59d0*/  FFMA.FTZ R64, R43, R58.reuse, -R64 ;  /* 0x0000003a2b407223 */ /* 0x080fe20000010840 */
[----:B------:R-:W-:Y:S02]  /*59e0*/  HADD2.F32 R41, -RZ, R40.H1_H1 ;  /* 0x30000028ff297230 */ /* 0x000fe40000004100 */
[----:B------:R-:W-:Y:S01]  /*59f0*/  FFMA.FTZ R63, R47, R58, R60 ;  /* 0x0000003a2f3f7223 */ /* 0x000fe2000001003c */
[----:B------:R-:W-:Y:S02]  /*5a00*/  HADD2.F32 R42, -RZ, R46.H1_H1 ;  /* 0x3000002eff2a7230 */ /* 0x000fe40000004100 */
[----:B------:R-:W-:Y:S02]  /*5a10*/  HADD2.F32 R40, -RZ, R40.H0_H0 ;  /* 0x20000028ff287230 */ /* 0x000fe40000004100 */
[----:B------:R-:W-:Y:S01]  /*5a20*/  FMUL.FTZ R57, R41, R56 ;  /* 0x0000003829397220 */ /* 0x000fe20000410000 */
[----:B------:R-:W-:-:S02]  /*5a30*/  HADD2.F32 R46, -RZ, R46.H0_H0 ;  /* 0x2000002eff2e7230 */ /* 0x000fc40000004100 */
[-C--:B------:R-:W-:Y:S01]  /*5a40*/  FMUL.FTZ R61, R42, R131.reuse ;  /* 0x000000832a3d7220 */ /* 0x080fe20000410000 */
[--C-:B------:R-:W-:Y:S02]  /*5a50*/  HADD2.F32 R43, -RZ, R130.reuse.H0_H0 ;  /* 0x20000082ff2b7230 */ /* 0x100fe40000004100 */
[----:B------:R-:W-:Y:S01]  /*5a60*/  FMUL.FTZ R56, R40, R56 ;  /* 0x0000003828387220 */ /* 0x000fe20000410000 */
[----:B------:R-:W-:Y:S02]  /*5a70*/  HADD2.F32 R47, -RZ, R130.H1_H1 ;  /* 0x30000082ff2f7230 */ /* 0x000fe40000004100 */
[----:B------:R-:W-:Y:S01]  /*5a80*/  FMUL.FTZ R131, R46, R131 ;  /* 0x000000832e837220 */ /* 0x000fe20000410000 */
[-C--:B------:R-:W-:Y:S01]  /*5a90*/  FFMA.FTZ R57, R40, R43.reuse, -R57 ;  /* 0x0000002b28397223 */ /* 0x080fe20000010839 */
[----:B------:R-:W-:Y:S01]  /*5aa0*/  FFMA.FTZ R56, R41, R43, R56 ;  /* 0x0000002b29387223 */ /* 0x000fe20000010038 */
[-C--:B------:R-:W-:Y:S01]  /*5ab0*/  FFMA.FTZ R61, R46, R47.reuse, -R61 ;  /* 0x0000002f2e3d7223 */ /* 0x080fe2000001083d */
[----:B------:R-:W-:Y:S01]  /*5ac0*/  FFMA.FTZ R42, R42, R47, R131 ;  /* 0x0000002f2a2a7223 */ /* 0x000fe20000010083 */
[----:B------:R-:W-:-:S02]  /*5ad0*/  F2FP.F16.F32.PACK_AB R41, R59, R62 ;  /* 0x0000003e3b29723e */ /* 0x000fc400000000ff */
[----:B------:R-:W-:Y:S02]  /*5ae0*/  F2FP.F16.F32.PACK_AB R43, R63, R64 ;  /* 0x000000403f2b723e */ /* 0x000fe400000000ff */
[----:B------:R-:W-:Y:S02]  /*5af0*/  F2FP.F16.F32.PACK_AB R40, R56, R57 ;  /* 0x000000393828723e */ /* 0x000fe400000000ff */
[----:B------:R-:W-:-:S07]  /*5b00*/  F2FP.F16.F32.PACK_AB R42, R42, R61 ;  /* 0x0000003d2a2a723e */ /* 0x000fce00000000ff */
.L_x_491:
[----:B------:R-:W-:Y:S05]  /*5b10*/  BSYNC B2 ;  /* 0x0000000000027941 */ /* 0x000fea0003800000 */
.L_x_490:
[----:B--2---:R1:W-:Y:S02]  /*5b20*/  STG.E.128 desc[UR60][R44.64+0xc0], R40 ;  /* 0x0000c0282c007986 */ /* 0x0043e4000c101d3c */
.L_x_489:
[----:B------:R-:W-:Y:S05]  /*5b30*/  BSYNC B1 ;  /* 0x0000000000017941 */ /* 0x000fea0003800000 */
.L_x_488:
        /* <DEDUP_REMOVED lines=48> */
.L_x_495:
[----:B------:R-:W-:Y:S05]  /*5e40*/  BSYNC B2 ;  /* 0x0000000000027941 */ /* 0x000fea0003800000 */
.L_x_494:
[----:B--2---:R1:W-:Y:S02]  /*5e50*/  STG.E.128 desc[UR60][R44.64+0x100], R40 ;  /* 0x000100282c007986 */ /* 0x0043e4000c101d3c */
.L_x_493:
[----:B------:R-:W-:Y:S05]  /*5e60*/  BSYNC B1 ;  /* 0x0000000000017941 */ /* 0x000fea0003800000 */
.L_x_492:
        /* <DEDUP_REMOVED lines=13> */
[----:B------:R-:W-:Y:S01]  /*5f40*/  HADD2.F32 R50, -RZ, R53.H0_H0 ;  /* 0x20000035ff327230 */ /* 0x000fe20000004100 */
[----:B------:R-:W-:Y:S01]  /*5f50*/  MOV R46, R42 ;  /* 0x0000002a002e7202 */ /* 0x000fe20000000f00 */
[----:B------:R-:W-:Y:S02]  /*5f60*/  HADD2.F32 R49, -RZ, R49.H0_H0 ;  /* 0x20000031ff317230 */ /* 0x000fe40000004100 */
[----:B------:R-:W-:-:S02]  /*5f70*/  HADD2.F32 R52, -RZ, R52.H0_H0 ;  /* 0x20000034ff347230 */ /* 0x000fc40000004100 */
[--C-:B------:R-:W-:Y:S02]  /*5f80*/  HADD2.F32 R42, -RZ, R41.reuse.H1_H1 ;  /* 0x30000029ff2a7230 */ /* 0x100fe40000004100 */
[----:B------:R-:W-:Y:S02]  /*5f90*/  HADD2.F32 R41, -RZ, R41.H0_H0 ;  /* 0x20000029ff297230 */ /* 0x000fe40000004100 */
[-C--:B------:R-:W-:Y:S01]  /*5fa0*/  FMUL.FTZ R56, R47, R52.reuse ;  /* 0x000000342f387220 */ /* 0x080fe20000410000 */
[----:B------:R-:W-:Y:S01]  /*5fb0*/  FMUL.FTZ R52, R43, R52 ;  /* 0x000000342b347220 */ /* 0x000fe20000410000 */
[-C--:B------:R-:W-:Y:S01]  /*5fc0*/  FMUL.FTZ R54, R42, R49.reuse ;  /* 0x000000312a367220 */ /* 0x080fe20000410000 */
[----:B------:R-:W-:Y:S02]  /*5fd0*/  FMUL.FTZ R49, R41, R49 ;  /* 0x0000003129317220 */ /* 0x000fe40000410000 */
[----:B------:R-:W-:Y:S01]  /*5fe0*/  FFMA.FTZ R55, R47, R50, R52 ;  /* 0x000000322f377223 */ /* 0x000fe20000010034 */
[----:B------:R-:W-:Y:S01]  /*5ff0*/  FFMA.FTZ R54, R41, R48, -R54 ;  /* 0x0000003029367223 */ /* 0x000fe20000010836 */
[----:B------:R-:W-:-:S02]  /*6000*/  HADD2.F32 R41, -RZ, R40.H1_H1 ;  /* 0x30000028ff297230 */ /* 0x000fc40000004100 */
[----:B------:R-:W-:Y:S01]  /*6010*/  FFMA.FTZ R53, R42, R48, R49 ;  /* 0x000000302a357223 */ /* 0x000fe20000010031 */
[----:B------:R-:W-:Y:S02]  /*6020*/  HADD2.F32 R47, -RZ, R90.H0_H0 ;  /* 0x2000005aff2f7230 */ /* 0x000fe40000004100 */
[----:B------:R-:W-:Y:S01]  /*6030*/  FFMA.FTZ R56, R43, R50, -R56 ;  /* 0x000000322b387223 */ /* 0x000fe20000010838 */
[----:B------:R-:W-:Y:S02]  /*6040*/  HADD2.F32 R40, -RZ, R40.H0_H0 ;  /* 0x20000028ff287230 */ /* 0x000fe40000004100 */
[----:B------:R-:W-:Y:S02]  /*6050*/  HADD2.F32 R49, -RZ, R90.H1_H1 ;  /* 0x3000005aff317230 */ /* 0x000fe40000004100 */
[-C--:B------:R-:W-:Y:S01]  /*6060*/  FMUL.FTZ R51, R41, R47.reuse ;  /* 0x0000002f29337220 */ /* 0x080fe20000410000 */
[--C-:B------:R-:W-:Y:S02]  /*6070*/  HADD2.F32 R42, -RZ, R46.reuse.H1_H1 ;  /* 0x3000002eff2a7230 */ /* 0x100fe40000004100 */
[----:B------:R-:W-:Y:S01]  /*6080*/  FMUL.FTZ R48, R40, R47 ;  /* 0x0000002f28307220 */ /* 0x000fe20000410000 */
[----:B------:R-:W-:-:S02]  /*6090*/  HADD2.F32 R46, -RZ, R46.H0_H0 ;  /* 0x2000002eff2e7230 */ /* 0x000fc40000004100 */
[--C-:B------:R-:W-:Y:S02]  /*60a0*/  HADD2.F32 R43, -RZ, R89.reuse.H1_H1 ;  /* 0x30000059ff2b7230 */ /* 0x100fe40000004100 */
[-C--:B------:R-:W-:Y:S01]  /*60b0*/  FMUL.FTZ R47, R42, R49.reuse ;  /* 0x000000312a2f7220 */ /* 0x080fe20000410000 */
[----:B------:R-:W-:Y:S02]  /*60c0*/  HADD2.F32 R89, -RZ, R89.H0_H0 ;  /* 0x20000059ff597230 */ /* 0x000fe40000004100 */
        /* <DEDUP_REMOVED lines=9> */
.L_x_497:
[----:B------:R-:W-:Y:S05]  /*6160*/  BSYNC B1 ;  /* 0x0000000000017941 */ /* 0x000fea0003800000 */
.L_x_496:
[----:B--2---:R1:W-:Y:S01]  /*6170*/  STG.E.128 desc[UR60][R44.64+0x140], R40 ;  /* 0x000140282c007986 */ /* 0x0043e2000c101d3c */
[----:B------:R-:W-:Y:S05]  /*6180*/  BRA `(.L_x_475) ;  /* 0x0000003c00e87947 */ /* 0x000fea0003800000 */
.L_x_443:
        /* <DEDUP_REMOVED lines=23> */
[----:B------:R-:W-:Y:S06]  /*6300*/  @P4 BRA `(.L_x_499) ;  /* 0x00000000007c4947 */ /* 0x000fec0003800000 */
[----:B------:R-:W-:Y:S01]  /*6310*/  IADD3 R42, P2, R108, R90, RZ ;  /* 0x0000005a6c2a7210 */ /* 0x000fe20007f5e0ff */
[----:B------:R-:W-:Y:S01]  /*6320*/  ULDC.64 UR4, c[0x0][0x3e8] ;  /* 0x0000fa0000047ab9 */ /* 0x000fe20000000a00 */
[----:B------:R-:W-:Y:S02]  /*6330*/  CS2R R50, SRZ ;  /* 0x0000000000327805 */ /* 0x000fe4000001ff00 */
[----:B------:R-:W-:Y:S02]  /*6340*/  CS2R R48, SRZ ;  /* 0x0000000000307805 */ /* 0x000fe4000001ff00 */
[----:B------:R-:W-:Y:S01]  /*6350*/  CS2R R78, SRZ ;  /* 0x00000000004e7805 */ /* 0x000fe2000001ff00 */
[----:B------:R-:W-:Y:S01]  /*6360*/  IMAD.X R43, R97, 0x1, R15, P2 ;  /* 0x00000001612b7824 */ /* 0x000fe200010e060f */
[----:B------:R-:W-:Y:S02]  /*6370*/  IADD3 R40, P2, R102, R88, RZ ;  /* 0x0000005866287210 */ /* 0x000fe40007f5e0ff */
[----:B------:R-:W-:-:S03]  /*6380*/  CS2R R76, SRZ ;  /* 0x00000000004c7805 */ /* 0x000fc6000001ff00 */
        /* <DEDUP_REMOVED lines=8> */
[----:B------:R-:W-:Y:S02]  /*6410*/  CS2R R44, SRZ ;  /* 0x00000000002c7805 */ /* 0x000fe4000001ff00 */
[----:B------:R-:W-:Y:S02]  /*6420*/  CS2R R58, SRZ ;  /* 0x00000000003a7805 */ /* 0x000fe4000001ff00 */
[----:B------:R-:W-:-:S05]  /*6430*/  CS2R R56, SRZ ;  /* 0x0000000000387805 */ /* 0x000fca000001ff00 */
[----:B------:R0:W5:Y:S04]  /*6440*/  @!P2 LDG.E.128 R48, desc[UR60][R80.64] ;  /* 0x0000003c5030a981 */ /* 0x000168000c1e1d00 */
[----:B------:R0:W5:Y:S01]  /*6450*/  @!P2 LDG.E.128 R76, desc[UR60][R84.64] ;  /* 0x0000003c544ca981 */ /* 0x000162000c1e1d00 */
[----:B------:R-:W-:Y:S02]  /*6460*/  ISETP.GE.AND P2, PT, R0, R121, PT ;  /* 0x000000790000720c */ /* 0x000fe40003f46270 */
[----:B------:R-:W-:Y:S02]  /*6470*/  CS2R R42, SRZ ;  /* 0x00000000002a7805 */ /* 0x000fe4000001ff00 */
[----:B------:R-:W-:Y:S02]  /*6480*/  CS2R R40, SRZ ;  /* 0x0000000000287805 */ /* 0x000fe4000001ff00 */
[----:B------:R-:W-:-:S02]  /*6490*/  CS2R R54, SRZ ;  /* 0x0000000000367805 */ /* 0x000fc4000001ff00 */
[----:B------:R-:W-:-:S05]  /*64a0*/  CS2R R52, SRZ ;  /* 0x0000000000347805 */ /* 0x000fca000001ff00 */
[----:B------:R0:W5:Y:S04]  /*64b0*/  @!P2 LDG.E.128 R44, desc[UR60][R80.64+0x40] ;  /* 0x0000403c502ca981 */ /* 0x000168000c1e1d00 */
[----:B------:R0:W5:Y:S01]  /*64c0*/  @!P2 LDG.E.128 R56, desc[UR60][R84.64+0x40] ;  /* 0x0000403c5438a981 */ /* 0x000162000c1e1d00 */
[----:B------:R-:W-:-:S13]  /*64d0*/  ISETP.GE.AND P2, PT, R3, R121, PT ;  /* 0x000000790300720c */ /* 0x000fda0003f46270 */
[----:B------:R0:W5:Y:S04]  /*64e0*/  @!P2 LDG.E.128 R40, desc[UR60][R80.64+0x80] ;  /* 0x0000803c5028a981 */ /* 0x000168000c1e1d00 */
[----:B------:R0:W5:Y:S02]  /*64f0*/  @!P2 LDG.E.128 R52, desc[UR60][R84.64+0x80] ;  /* 0x0000803c5434a981 */ /* 0x000164000c1e1d00 */
.L_x_499:
[----:B------:R-:W-:Y:S05]  /*6500*/  BSYNC B1 ;  /* 0x0000000000017941 */ /* 0x000fea0003800000 */
.L_x_498:
[----:B------:R-:W-:Y:S01]  /*6510*/  ISETP.GE.AND P3, PT, R227, R96, PT ;  /* 0x00000060e300720c */ /* 0x000fe20003f66270 */
[----:B------:R-:W-:Y:S01]  /*6520*/  BSSY B1, `(.L_x_500) ;  /* 0x0000026000017945 */ /* 0x000fe20003800000 */
[----:B0-----:R-:W-:Y:S02]  /*6530*/  CS2R R80, SRZ ;  /* 0x0000000000507805 */ /* 0x001fe4000001ff00 */
[----:B------:R-:W-:Y:S02]  /*6540*/  CS2R R86, SRZ ;  /* 0x0000000000567805 */ /* 0x000fe4000001ff00 */
[----:B------:R-:W-:Y:S01]  /*6550*/  CS2R R84, SRZ ;  /* 0x0000000000547805 */ /* 0x000fe2000001ff00 */
[----:B-----5:R-:W-:Y:S02]  /*6560*/  IMAD.MOV.U32 R94, RZ, RZ, R42 ;  /* 0x000000ffff5e7224 */ /* 0x020fe400078e002a */
[----:B------:R-:W-:-:S04]  /*6570*/  IMAD.MOV.U32 R93, RZ, RZ, R43 ;  /* 0x000000ffff5d7224 */ /* 0x000fc800078e002b */
[----:B------:R-:W-:Y:S05]  /*6580*/  @P3 BRA `(.L_x_501) ;  /* 0x00000000007c3947 */ /* 0x000fea0003800000 */
[----:B------:R-:W-:Y:S01]  /*6590*/  IADD3 R90, P2, P5, R108, R90, R10 ;  /* 0x0000005a6c5a7210 */ /* 0x000fe20007d5e00a */
[----:B------:R-:W-:Y:S01]  /*65a0*/  ULDC.64 UR4, c[0x0][0x3e8] ;  /* 0x0000fa0000047ab9 */ /* 0x000fe20000000a00 */
[----:B------:R-:W-:Y:S02]  /*65b0*/  CS2R R70, SRZ ;  /* 0x0000000000467805 */ /* 0x000fe4000001ff00 */
[----:B------:R-:W-:Y:S02]  /*65c0*/  CS2R R68, SRZ ;  /* 0x0000000000447805 */ /* 0x000fe4000001ff00 */
[----:B------:R-:W-:Y:S02]  /*65d0*/  IADD3.X R97, R15, R97, R9, P2, P5 ;  /* 0x000000610f617210 */ /* 0x000fe400017ea409 */
[----:B------:R-:W-:Y:S02]  /*65e0*/  CS2R R86, SRZ ;  /* 0x0000000000567805 */ /* 0x000fe4000001ff00 */
[----:B------:R-:W-:-:S02]  /*65f0*/  IADD3 R60, P2, P5, R102, R88, R13 ;  /* 0x00000058663c7210 */ /* 0x000fc40007d5e00d */
[----:B------:R-:W-:Y:S02]  /*6600*/  CS2R R84, SRZ ;  /* 0x0000000000547805 */ /* 0x000fe4000001ff00 */
[----:B------:R-:W-:Y:S02]  /*6610*/  IADD3.X R61, R21, R98, R12, P2, P5 ;  /* 0x00000062153d7210 */ /* 0x000fe400017ea40c */
        /* <DEDUP_REMOVED lines=22> */
.L_x_501:
[----:B------:R-:W-:Y:S05]  /*6780*/  BSYNC B1 ;  /* 0x0000000000017941 */ /* 0x000fea0003800000 */
.L_x_500:
[----:B0-----:R-:W2:Y:S01]  /*6790*/  LDL R88, [R1+0x1c] ;  /* 0x00001c0001587983 */ /* 0x001ea20000100800 */
[----:B------:R-:W-:Y:S01]  /*67a0*/  MOV R89, R40 ;  /* 0x0000002800597202 */ /* 0x000fe20000000f00 */
[----:B------:R-:W-:Y:S01]  /*67b0*/  IMAD.MOV.U32 R90, RZ, RZ, R47 ;  /* 0x000000ffff5a7224 */ /* 0x000fe200078e002f */
[----:B------:R-:W-:Y:S01]  /*67c0*/  PRMT R177, R93, 0x7610, R177 ;  /* 0x000076105db17816 */ /* 0x000fe200000000b1 */
        /* <DEDUP_REMOVED lines=8> */
[----:B------:R-:W-:-:S03]  /*6850*/  IMAD.MOV.U32 R89, RZ, RZ, R51 ;  /* 0x000000ffff597224 */ /* 0x000fc600078e0033 */
[----:B------:R-:W-:Y:S02]  /*6860*/  PRMT R165, R91, 0x7610, R165 ;  /* 0x000076105ba57816 */ /* 0x000fe400000000a5 */
[----:B------:R-:W-:Y:S01]  /*6870*/  PRMT R184, R89, 0x5410, R90 ;  /* 0x0000541059b87816 */ /* 0x000fe2000000005a */
[----:B------:R-:W-:Y:S01]  /*6880*/  IMAD.MOV.U32 R90, RZ, RZ, R55 ;  /* 0x000000ffff5a7224 */ /* 0x000fe200078e0037 */
[----:B------:R-:W-:Y:S01]  /*6890*/  MOV R91, R54 ;  /* 0x00000036005b7202 */ /* 0x000fe20000000f00 */
[----:B------:R-:W-:-:S03]  /*68a0*/  IMAD.MOV.U32 R89, RZ, RZ, R52 ;  /* 0x000000ffff597224 */ /* 0x000fc600078e0034 */
[----:B------:R-:W-:Y:S01]  /*68b0*/  PRMT R177, R177, 0x5410, R91 ;  /* 0x00005410b1b17816 */ /* 0x000fe2000000005b */
[----:B------:R-:W-:Y:S01]  /*68c0*/  IMAD.MOV.U32 R91, RZ, RZ, R58 ;  /* 0x000000ffff5b7224 */ /* 0x000fe200078e003a */
[----:B------:R-:W-:Y:S01]  /*68d0*/  PRMT R175, R89, 0x5410, R90 ;  /* 0x0000541059af7816 */ /* 0x000fe2000000005a */
[----:B------:R-:W-:Y:S01]  /*68e0*/  IMAD.MOV.U32 R90, RZ, RZ, R56 ;  /* 0x000000ffff5a7224 */ /* 0x000fe200078e0038 */
[----:B------:R-:W-:Y:S02]  /*68f0*/  MOV R89, R59 ;  /* 0x0000003b00597202 */ /* 0x000fe40000000f00 */
[----:B------:R-:W-:Y:S02]  /*6900*/  PRMT R180, R180, 0x5410, R91 ;  /* 0x00005410b4b47816 */ /* 0x000fe4000000005b */
[----:B------:R-:W-:Y:S01]  /*6910*/  PRMT R182, R182, 0x5410, R89 ;  /* 0x00005410b6b67816 */ /* 0x000fe20000000059 */
[----:B------:R-:W-:Y:S01]  /*6920*/  IMAD.MOV.U32 R89, RZ, RZ, R79 ;  /* 0x000000ffff597224 */ /* 0x000fe200078e004f */
[----:B------:R-:W-:-:S04]  /*6930*/  PRMT R181, R181, 0x5410, R90 ;  /* 0x00005410b5b57816 */ /* 0x000fc8000000005a */
[----:B------:R-:W-:Y:S01]  /*6940*/  PRMT R186, R89, 0x7610, R186 ;  /* 0x0000761059ba7816 */ /* 0x000fe200000000ba */
[----:B------:R-:W-:-:S05]  /*6950*/  IMAD.MOV.U32 R89, RZ, RZ, R77 ;  /* 0x000000ffff597224 */ /* 0x000fca00078e004d */
[----:B------:R-:W-:Y:S01]  /*6960*/  PRMT R162, R89, 0x7610, R162 ;  /* 0x0000761059a27816 */ /* 0x000fe200000000a2 */
[----:B-----5:R-:W-:Y:S01]  /*6970*/  IMAD.MOV.U32 R89, RZ, RZ, R62 ;  /* 0x000000ffff597224 */ /* 0x020fe200078e003e */
[----:B--2---:R-:W-:Y:S01]  /*6980*/  R2UR UR4, R88 ;  /* 0x00000000580472ca */ /* 0x004fe200000e0000 */
[----:B------:R-:W-:-:S05]  /*6990*/  IMAD.MOV.U32 R88, RZ, RZ, R41 ;  /* 0x000000ffff587224 */ /* 0x000fca00078e0029 */
[----:B------:R-:W-:Y:S02]  /*69a0*/  PRMT R178, R88, 0x7610, R178 ;  /* 0x0000761058b27816 */ /* 0x000fe400000000b2 */
[----:B------:R-:W-:-:S04]  /*69b0*/  MOV R88, R45 ;  /* 0x0000002d00587202 */ /* 0x000fc80000000f00 */
[----:B------:R-:W-:Y:S01]  /*69c0*/  PRMT R183, R88, 0x7610, R183 ;  /* 0x0000761058b77816 */ /* 0x000fe200000000b7 */
[----:B------:R-:W-:Y:S01]  /*69d0*/  IMAD.MOV.U32 R88, RZ, RZ, R50 ;  /* 0x000000ffff587224 */ /* 0x000fe200078e0032 */
[----:B------:R-:W-:-:S04]  /*69e0*/  UISETP.NE.AND UP0, UPT, UR4, 0x3, UPT ;  /* 0x000000030400788c */ /* 0x000fc8000bf05270 */
[----:B------:R-:W-:Y:S01]  /*69f0*/  PRMT R183, R183, 0x5410, R88 ;  /* 0x00005410b7b77816 */ /* 0x000fe20000000058 */
[----:B------:R-:W-:Y:S01]  /*6a00*/  IMAD.MOV.U32 R88, RZ, RZ, R53 ;  /* 0x000000ffff587224 */ /* 0x000fe200078e0035 */
[----:B------:R-:W-:-:S04]  /*6a10*/  PLOP3.LUT P2, PT, PT, PT, UP0, 0x80, 0x0 ;  /* 0x000000000000781c */ /* 0x000fc80003f4f008 */
[----:B------:R-:W-:Y:S01]  /*6a20*/  PRMT R178, R178, 0x5410, R88 ;  /* 0x00005410b2b27816 */ /* 0x000fe20000000058 */
[----:B------:R-:W-:-:S05]  /*6a30*/  IMAD.MOV.U32 R88, RZ, RZ, R57 ;  /* 0x000000ffff587224 */ /* 0x000fca00078e0039 */
[----:B------:R-:W-:Y:S01]  /*6a40*/  PRMT R185, R88, 0x7610, R185 ;  /* 0x0000761058b97816 */ /* 0x000fe200000000b9 */
[----:B------:R-:W-:-:S05]  /*6a50*/  IMAD.MOV.U32 R88, RZ, RZ, R78 ;  /* 0x000000ffff587224 */ /* 0x000fca00078e004e */
[----:B------:R-:W-:Y:S02]  /*6a60*/  PRMT R185, R185, 0x5410, R88 ;  /* 0x00005410b9b97816 */ /* 0x000fe40000000058 */
[----:B------:R-:W-:-:S04]  /*6a70*/  MOV R88, R76 ;  /* 0x0000004c00587202 */ /* 0x000fc80000000f00 */
[----:B------:R-:W-:Y:S01]  /*6a80*/  PRMT R186, R186, 0x5410, R88 ;  /* 0x00005410baba7816 */ /* 0x000fe20000000058 */
[----:B------:R-:W-:-:S05]  /*6a90*/  IMAD.MOV.U32 R88, RZ, RZ, R63 ;  /* 0x000000ffff587224 */ /* 0x000fca00078e003f */
[----:B------:R-:W-:Y:S01]  /*6aa0*/  PRMT R157, R89, 0x5410, R88 ;  /* 0x00005410599d7816 */ /* 0x000fe20000000058 */
[----:B------:R-:W-:Y:S01]  /*6ab0*/  IMAD.MOV.U32 R89, RZ, RZ, R60 ;  /* 0x000000ffff597224 */ /* 0x000fe200078e003c */
[----:B------:R-:W-:-:S04]  /*6ac0*/  MOV R88, R61 ;  /* 0x0000003d00587202 */ /* 0x000fc80000000f00 */
[----:B------:R-:W-:Y:S01]  /*6ad0*/  PRMT R158, R89, 0x5410, R88 ;  /* 0x00005410599e7816 */ /* 0x000fe20000000058 */
[----:B------:R-:W-:Y:S02]  /*6ae0*/  IMAD.MOV.U32 R88, RZ, RZ, R67 ;  /* 0x000000ffff587224 */ /* 0x000fe400078e0043 */
[----:B------:R-:W-:-:S03]  /*6af0*/  IMAD.MOV.U32 R89, RZ, RZ, R66 ;  /* 0x000000ffff597224 */ /* 0x000fc600078e0042 */
[----:B------:R-:W-:Y:S01]  /*6b00*/  PRMT R169, R169, 0x5410, R88 ;  /* 0x00005410a9a97816 */ /* 0x000fe20000000058 */
[----:B------:R-:W-:Y:S01]  /*6b10*/  IMAD.MOV.U32 R88, RZ, RZ, R65 ;  /* 0x000000ffff587224 */ /* 0x000fe200078e0041 */
[----:B------:R-:W-:Y:S01]  /*6b20*/  PRMT R170, R89, 0x7610, R170 ;  /* 0x0000761059aa7816 */ /* 0x000fe200000000aa */
[----:B------:R-:W-:-:S03]  /*6b30*/  IMAD.MOV.U32 R89, RZ, RZ, R64 ;  /* 0x000000ffff597224 */ /* 0x000fc600078e0040 */
[----:B------:R-:W-:Y:S01]  /*6b40*/  PRMT R168, R168, 0x5410, R88 ;  /* 0x00005410a8a87816 */ /* 0x000fe20000000058 */
[----:B------:R-:W-:Y:S01]  /*6b50*/  IMAD.MOV.U32 R88, RZ, RZ, R71 ;  /* 0x000000ffff587224 */ /* 0x000fe200078e0047 */
[----:B------:R-:W-:Y:S02]  /*6b60*/  PRMT R169, R89, 0x7610, R169 ;  /* 0x0000761059a97816 */ /* 0x000fe400000000a9 */
        /* <DEDUP_REMOVED lines=13> */
[----:B------:R-:W-:Y:S01]  /*6c40*/  PRMT R167, R167, 0x5410, R88 ;  /* 0x00005410a7a77816 */ /* 0x000fe20000000058 */
[----:B------:R-:W-:Y:S01]  /*6c50*/  IMAD.MOV.U32 R88, RZ, RZ, R81 ;  /* 0x000000ffff587224 */ /* 0x000fe200078e0051 */
[----:B------:R-:W-:Y:S02]  /*6c60*/  PRMT R168, R89, 0x7610, R168 ;  /* 0x0000761059a87816 */ /* 0x000fe400000000a8 */
[----:B------:R-:W-:Y:S02]  /*6c70*/  MOV R89, R80 ;  /* 0x0000005000597202 */ /* 0x000fe40000000f00 */
[----:B------:R-:W-:Y:S01]  /*6c80*/  PRMT R170, R170, 0x5410, R88 ;  /* 0x00005410aaaa7816 */ /* 0x000fe20000000058 */
[----:B------:R-:W-:Y:S01]  /*6c90*/  IMAD.MOV.U32 R88, RZ, RZ, R87 ;  /* 0x000000ffff587224 */ /* 0x000fe200078e0057 */
[----:B------:R-:W-:Y:S01]  /*6ca0*/  PRMT R167, R89, 0x7610, R167 ;  /* 0x0000761059a77816 */ /* 0x000fe200000000a7 */
[----:B------:R-:W-:-:S05]  /*6cb0*/  IMAD.MOV.U32 R89, RZ, RZ, R86 ;  /* 0x000000ffff597224 */ /* 0x000fca00078e0056 */
[----:B------:R-:W-:Y:S01]  /*6cc0*/  PRMT R173, R89, 0x5410, R88 ;  /* 0x0000541059ad7816 */ /* 0x000fe20000000058 */
[----:B------:R-:W-:Y:S01]  /*6cd0*/  IMAD.MOV.U32 R89, RZ, RZ, R84 ;  /* 0x000000ffff597224 */ /* 0x000fe200078e0054 */
[----:B------:R-:W-:-:S04]  /*6ce0*/  MOV R88, R85 ;  /* 0x0000005500587202 */ /* 0x000fc80000000f00 */
[----:B------:R-:W-:Y:S01]  /*6cf0*/  PRMT R174, R89, 0x5410, R88 ;  /* 0x0000541059ae7816 */ /* 0x000fe20000000058 */
[----:B------:R-:W-:Y:S06]  /*6d00*/  @!P2 BRA `(.L_x_502) ;  /* 0x000000000004a947 */ /* 0x000fec0003800000 */
[----:B------:R-:W-:Y:S01]  /*6d10*/  BPT.TRAP 0x1 ;  /* 0x000000040000795c */ /* 0x000fe20000300000 */
.L_x_502:
[----:B------:R-:W-:Y:S01]  /*6d20*/  IMAD R97, R17, 0x8, R16 ;  /* 0x0000000811617824 */ /* 0x000fe200078e0210 */
[----:B------:R-:W-:Y:S01]  /*6d30*/  SHF.L.U32 R98, R205, 0x1f, RZ ;  /* 0x0000001fcd627819 */ /* 0x000fe200000006ff */
[----:B------:R-:W0:Y:S01]  /*6d40*/  LDC R148, c[0x0][0x2f4] ;  /* 0x0000bd00ff947b82 */ /* 0x000e220000000800 */
[----:B------:R-:W-:Y:S01]  /*6d50*/  BSSY B1, `(.L_x_503) ;  /* 0x0000004000017945 */ /* 0x000fe20003800000 */
[----:B------:R-:W-:Y:S01]  /*6d60*/  IMAD.MOV.U32 R127, RZ, RZ, R92 ;  /* 0x000000ffff7f7224 */ /* 0x000fe200078e005c */
[----:B------:R-:W1:Y:S02]  /*6d70*/  SYNCS.PHASECHK.TRANS64.TRYWAIT P5, [R97+URZ+0x36890], R98 ;  /* 0x03689062610075a7 */ /* 0x000e6400080a017f */
[----:B-1----:R-:W-:Y:S05]  /*6d80*/  @!P5 BRA `(.L_x_504) ;  /* 0x000002180038d947 */ /* 0x002fea0003800000 */
.L_x_810:
[----:B------:R-:W-:Y:S05]  /*6d90*/  BSYNC B1 ;  /* 0x0000000000017941 */ /* 0x000fea0003800000 */
.L_x_503:
[----:B------:R-:W2:Y:S01]  /*6da0*/  LDC.64 R128, c[0x0][0x300] ;  /* 0x0000c000ff807b82 */ /* 0x000ea20000000a00 */
[----:B------:R-:W-:Y:S01]  /*6db0*/  BSSY B1, `(.L_x_505) ;  /* 0x0000185000017945 */ /* 0x000fe20003800000 */
[----:B0-----:R-:W-:-:S03]  /*6dc0*/  IMAD.IADD R152, R148, 0x1, -R132 ;  /* 0x0000000194987824 */ /* 0x001fc600078e0a84 */
[----:B------:R-:W-:Y:S05]  /*6dd0*/  @P4 BRA `(.L_x_506) ;  /* 0x0000001800084947 */ /* 0x000fea0003800000 */
[----:B------:R-:W-:Y:S01]  /*6de0*/  ISETP.NE.AND P4, PT, R28, RZ, PT ;  /* 0x000000ff1c00720c */ /* 0x000fe20003f85270 */
[-C--:B--2---:R-:W-:Y:S01]  /*6df0*/  IMAD R156, R150, R128.reuse, RZ ;  /* 0x00000080969c7224 */ /* 0x084fe200078e02ff */
[----:B------:R-:W-:Y:S01]  /*6e00*/  BSSY B2, `(.L_x_507) ;  /* 0x000007f000027945 */ /* 0x000fe20003800000 */
[----:B------:R-:W-:-:S04]  /*6e10*/  IMAD.WIDE.U32 R130, R204, R128, R126 ;  /* 0x00000080cc827225 */ /* 0x000fc800078e007e */
[----:B------:R-:W-:-:S04]  /*6e20*/  IMAD R156, R204, R129, R156 ;  /* 0x00000081cc9c7224 */ /* 0x000fc800078e029c */
[----:B------:R-:W-:Y:S02]  /*6e30*/  IMAD.IADD R156, R156, 0x1, R131 ;  /* 0x000000019c9c7824 */ /* 0x000fe400078e0283 */
[----:B------:R-:W-:Y:S05]  /*6e40*/  @!P4 BRA `(.L_x_508) ;  /* 0x0000000400e8c947 */ /* 0x000fea0003800000 */
[----:B------:R-:W-:Y:S01]  /*6e50*/  SEL R88, R132, R152, !P0 ;  /* 0x0000009884587207 */ /* 0x000fe20004000000 */
[----:B------:R-:W-:Y:S01]  /*6e60*/  BSSY B3, `(.L_x_509) ;  /* 0x000006c000037945 */ /* 0x000fe20003800000 */
[----:B------:R-:W-:Y:S02]  /*6e70*/  ISETP.GE.AND P4, PT, R18, R121, PT ;  /* 0x000000791200720c */ /* 0x000fe40003f86270 */
[----:B------:R-:W-:-:S04]  /*6e80*/  SHF.R.S32.HI R89, RZ, 0x1f, R88 ;  /* 0x0000001fff597819 */ /* 0x000fc80000011458 */
[----:B------:R-:W-:-:S04]  /*6e90*/  LEA.HI R89, R89, R88, RZ, 0x4 ;  /* 0x0000005859597211 */ /* 0x000fc800078f20ff */
[----:B------:R-:W-:-:S04]  /*6ea0*/  LEA.HI.SX32 R161, R89, R119, 0x1c ;  /* 0x0000007759a17211 */ /* 0x000fc800078fe2ff */
[----:B------:R-:W-:-:S04]  /*6eb0*/  SHF.R.S32.HI R89, RZ, 0x1f, R161 ;  /* 0x0000001fff597819 */ /* 0x000fc800000114a1 */
[----:B------:R-:W-:Y:S02]  /*6ec0*/  LEA.HI R89, R89, R161, RZ, 0x3 ;  /* 0x000000a159597211 */ /* 0x000fe400078f18ff */
[----:B------:R-:W-:Y:S02]  /*6ed0*/  SHF.L.U32 R161, R161, 0x3, RZ ;  /* 0x00000003a1a17819 */ /* 0x000fe400000006ff */
[----:B------:R-:W-:Y:S02]  /*6ee0*/  SHF.R.S32.HI R89, RZ, 0x3, R89 ;  /* 0x00000003ff597819 */ /* 0x000fe40000011459 */
[----:B------:R-:W-:-:S03]  /*6ef0*/  LOP3.LUT R88, R212, 0x38, R161, 0xf8, !PT ;  /* 0x00000038d4587812 */ /* 0x000fc600078ef8a1 */
[----:B------:R-:W-:Y:S01]  /*6f00*/  IMAD R89, R89, 0x1c00, R214 ;  /* 0x00001c0059597824 */ /* 0x000fe200078e02d6 */
[----:B------:R-:W-:-:S05]  /*6f10*/  LOP3.LUT R88, R88, R213, RZ, 0x3c, !PT ;  /* 0x000000d558587212 */ /* 0x000fca00078e3cff */
[----:B------:R-:W-:-:S04]  /*6f20*/  IMAD.IADD R88, R89, 0x1, R88 ;  /* 0x0000000159587824 */ /* 0x000fc800078e0258 */
[C---:B------:R-:W-:Y:S02]  /*6f30*/  IMAD R92, R17.reuse, 0x5400, R88 ;  /* 0x00005400115c7824 */ /* 0x040fe400078e0258 */
[----:B------:R-:W-:Y:S02]  /*6f40*/  IMAD R88, R17, 0x5400, R146 ;  /* 0x0000540011587824 */ /* 0x000fe400078e0292 */
[--C-:B------:R-:W-:Y:S02]  /*6f50*/  IMAD R92, R92, 0x2, R16.reuse ;  /* 0x000000025c5c7824 */ /* 0x100fe400078e0210 */
[----:B------:R-:W-:-:S04]  /*6f60*/  IMAD R88, R88, 0x2, R16 ;  /* 0x0000000258587824 */ /* 0x000fc800078e0210 */
[----:B------:R-:W0:Y:S04]  /*6f70*/  LDS.128 R92, [R92+0x21400] ;  /* 0x021400005c5c7984 */ /* 0x000e280000000c00 */
[----:B------:R-:W2:Y:S01]  /*6f80*/  LDS.128 R88, [R88+0x21400] ;  /* 0x0214000058587984 */ /* 0x000ea20000000c00 */
[----:B------:R-:W-:Y:S05]  /*6f90*/  @P4 BRA `(.L_x_510) ;  /* 0x0000000400604947 */ /* 0x000fea0003800000 */
[----:B0-----:R-:W-:Y:S01]  /*6fa0*/  IMAD.MOV.U32 R163, RZ, RZ, R93 ;  /* 0x000000ffffa37224 */ /* 0x001fe200078e005d */
[--C-:B------:R-:W-:Y:S01]  /*6fb0*/  SHF.R.U64 R48, R48, 0x10, R49.reuse ;  /* 0x0000001030307819 */ /* 0x100fe20000001231 */
[----:B------:R-:W-:Y:S01]  /*6fc0*/  HADD2.F32 R93, -RZ, R162.H0_H0 ;  /* 0x200000a2ff5d7230 */ /* 0x000fe20000004100 */
[----:B--2---:R-:W-:Y:S01]  /*6fd0*/  MOV R162, R89 ;  /* 0x0000005900a27202 */ /* 0x004fe20000000f00 */
[----:B------:R-:W-:Y:S01]  /*6fe0*/  HADD2.F32 R165, -RZ, R165.H0_H0 ;  /* 0x200000a5ffa57230 */ /* 0x000fe20000004100 */
[----:B------:R-:W-:Y:S01]  /*6ff0*/  SHF.R.U32.HI R49, RZ, 0x10, R49 ;  /* 0x00000010ff317819 */ /* 0x000fe20000011631 */
[----:B------:R-:W-:Y:S01]  /*7000*/  HADD2.F32 R164, -RZ, R163.H0_H0 ;  /* 0x200000a3ffa47230 */ /* 0x000fe20000004100 */
[----:B------:R-:W-:Y:S01]  /*7010*/  SHF.R.U64 R76, R76, 0x10, R77 ;  /* 0x000000104c4c7819 */ /* 0x000fe2000000124d */
[----:B------:R-:W-:Y:S01]  /*7020*/  HADD2.F32 R166, -RZ, R162.H0_H0 ;  /* 0x200000a2ffa67230 */ /* 0x000fe20000004100 */
[----:B------:R-:W-:Y:S02]  /*7030*/  SHF.R.U64 R50, R50, 0x10, R51 ;  /* 0x0000001032327819 */ /* 0x000fe40000001233 */
[----:B------:R-:W-:Y:S01]  /*7040*/  FMUL.FTZ R89, R164, R93 ;  /* 0x0000005da4597220 */ /* 0x000fe20000410000 */
[----:B------:R-:W-:-:S02]  /*7050*/  HADD2.F32 R76, -RZ, R76.H0_H0 ;  /* 0x2000004cff4c7230 */ /* 0x000fc40000004100 */
[C---:B------:R-:W-:Y:S01]  /*7060*/  FMUL.FTZ R93, R166.reuse, R93 ;  /* 0x0000005da65d7220 */ /* 0x040fe20000410000 */
[----:B------:R-:W-:Y:S02]  /*7070*/  HADD2.F32 R50, -RZ, R50.H0_H0 ;  /* 0x20000032ff327230 */ /* 0x000fe40000004100 */
[-C--:B------:R-:W-:Y:S01]  /*7080*/  FFMA.FTZ R89, R166, R165.reuse, -R89 ;  /* 0x000000a5a6597223 */ /* 0x080fe20000010859 */
[----:B------:R-:W-:Y:S01]  /*7090*/  FFMA.FTZ R93, R164, R165, R93 ;  /* 0x000000a5a45d7223 */ /* 0x000fe2000001005d */
[----:B------:R-:W-:Y:S01]  /*70a0*/  SHF.R.U32.HI R164, RZ, 0x10, R77 ;  /* 0x00000010ffa47819 */ /* 0x000fe2000001164d */
[----:B------:R-:W-:Y:S02]  /*70b0*/  HADD2.F32 R77, -RZ, R163.H1_H1 ;  /* 0x300000a3ff4d7230 */ /* 0x000fe40000004100 */
[----:B------:R-:W-:Y:S02]  /*70c0*/  HADD2.F32 R163, -RZ, R162.H1_H1 ;  /* 0x300000a2ffa37230 */ /* 0x000fe40000004100 */
[----:B------:R-:W-:-:S02]  /*70d0*/  HADD2.F32 R164, -RZ, R164.H0_H0 ;  /* 0x200000a4ffa47230 */ /* 0x000fc40000004100 */
[----:B------:R-:W-:Y:S02]  /*70e0*/  HADD2.F32 R162, -RZ, R49.H0_H0 ;  /* 0x20000031ffa27230 */ /* 0x000fe40000004100 */
[--C-:B------:R-:W-:Y:S02]  /*70f0*/  HADD2.F32 R165, -RZ, R91.reuse.H0_H0 ;  /* 0x2000005bffa57230 */ /* 0x100fe40000004100 */
[-C--:B------:R-:W-:Y:S01]  /*7100*/  FMUL.FTZ R49, R77, R164.reuse ;  /* 0x000000a44d317220 */ /* 0x080fe20000410000 */
[C---:B------:R-:W-:Y:S01]  /*7110*/  FMUL.FTZ R164, R163.reuse, R164 ;  /* 0x000000a4a3a47220 */ /* 0x040fe20000410000 */
[----:B------:R-:W-:Y:S02]  /*7120*/  HADD2.F32 R91, -RZ, R91.H1_H1 ;  /* 0x3000005bff5b7230 */ /* 0x000fe40000004100 */
[-C--:B------:R-:W-:Y:S01]  /*7130*/  FFMA.FTZ R49, R163, R162.reuse, -R49 ;  /* 0x000000a2a3317223 */ /* 0x080fe20000010831 */
[----:B------:R-:W-:Y:S01]  /*7140*/  FFMA.FTZ R77, R77, R162, R164 ;  /* 0x000000a24d4d7223 */ /* 0x000fe200000100a4 */
[----:B------:R-:W-:-:S02]  /*7150*/  HADD2.F32 R162, -RZ, R186.H0_H0 ;  /* 0x200000baffa27230 */ /* 0x000fc40000004100 */
[----:B------:R-:W-:Y:S01]  /*7160*/  HADD2.F32 R163, -RZ, R95.H0_H0 ;  /* 0x2000005fffa37230 */ /* 0x000fe20000004100 */
[----:B------:R-:W-:Y:S01]  /*7170*/  F2FP.F16.F32.PACK_AB R89, R49, R89 ;  /* 0x000000593159723e */ /* 0x000fe200000000ff */
[----:B------:R-:W-:Y:S01]  /*7180*/  HADD2.F32 R164, -RZ, R184.H0_H0 ;  /* 0x200000b8ffa47230 */ /* 0x000fe20000004100 */
[----:B------:R-:W-:Y:S02]  /*7190*/  F2FP.F16.F32.PACK_AB R93, R77, R93 ;  /* 0x0000005d4d5d723e */ /* 0x000fe400000000ff */
[-C--:B------:R-:W-:Y:S01]  /*71a0*/  FMUL.FTZ R166, R163, R162.reuse ;  /* 0x000000a2a3a67220 */ /* 0x080fe20000410000 */
[----:B------:R-:W-:-:S03]  /*71b0*/  FMUL.FTZ R162, R165, R162 ;  /* 0x000000a2a5a27220 */ /* 0x000fc60000410000 */
[-C--:B------:R-:W-:Y:S01]  /*71c0*/  FFMA.FTZ R166, R165, R164.reuse, -R166 ;  /* 0x000000a4a5a67223 */ /* 0x080fe200000108a6 */
[----:B------:R-:W-:Y:S01]  /*71d0*/  FFMA.FTZ R162, R163, R164, R162 ;  /* 0x000000a4a3a27223 */ /* 0x000fe200000100a2 */
[----:B------:R-:W-:Y:S01]  /*71e0*/  SHF.R.U32.HI R163, RZ, 0x10, R51 ;  /* 0x00000010ffa37819 */ /* 0x000fe20000011633 */
[----:B------:R-:W-:Y:S01]  /*71f0*/  HADD2.F32 R165, -RZ, R186.H1_H1 ;  /* 0x300000baffa57230 */ /* 0x000fe20000004100 */
[--C-:B------:R-:W-:Y:S01]  /*7200*/  SHF.R.U64 R51, R78, 0x10, R79.reuse ;  /* 0x000000104e337819 */ /* 0x100fe2000000124f */
[----:B------:R-:W-:Y:S01]  /*7210*/  HADD2.F32 R78, -RZ, R95.H1_H1 ;  /* 0x3000005fff4e7230 */ /* 0x000fe20000004100 */
[----:B------:R-:W-:Y:S01]  /*7220*/  SHF.R.U32.HI R79, RZ, 0x10, R79 ;  /* 0x00000010ff4f7819 */ /* 0x000fe2000001164f */
[----:B------:R-:W-:Y:S02]  /*7230*/  HADD2.F32 R163, -RZ, R163.H0_H0 ;  /* 0x200000a3ffa37230 */ /* 0x000fe40000004100 */
[----:B------:R-:W-:Y:S02]  /*7240*/  HADD2.F32 R51, -RZ, R51.H0_H0 ;  /* 0x20000033ff337230 */ /* 0x000fe40000004100 */
[----:B------:R-:W-:-:S05]  /*7250*/  HADD2.F32 R79, -RZ, R79.H0_H0 ;  /* 0x2000004fff4f7230 */ /* 0x000fca0000004100 */
[-C--:B------:R-:W-:Y:S01]  /*7260*/  FMUL.FTZ R95, R78, R79.reuse ;  /* 0x0000004f4e5f7220 */ /* 0x080fe20000410000 */
[----:B------:R-:W-:-:S03]  /*7270*/  FMUL.FTZ R79, R91, R79 ;  /* 0x0000004f5b4f7220 */ /* 0x000fc60000410000 */
[-C--:B------:R-:W-:Y:S01]  /*7280*/  FFMA.FTZ R95, R91, R163.reuse, -R95 ;  /* 0x000000a35b5f7223 */ /* 0x080fe2000001085f */
[----:B------:R-:W-:Y:S01]  /*7290*/  FFMA.FTZ R79, R78, R163, R79 ;  /* 0x000000a34e4f7223 */ /* 0x000fe2000001004f */
[----:B------:R-:W-:Y:S02]  /*72a0*/  HADD2.F32 R78, -RZ, R92.H0_H0 ;  /* 0x2000005cff4e7230 */ /* 0x000fe40000004100 */
[----:B------:R-:W-:Y:S01]  /*72b0*/  HADD2.F32 R163, -RZ, R88.H0_H0 ;  /* 0x20000058ffa37230 */ /* 0x000fe20000004100 */
[----:B------:R-:W-:Y:S01]  /*72c0*/  F2FP.F16.F32.PACK_AB R95, R95, R166 ;  /* 0x000000a65f5f723e */ /* 0x000fe200000000ff */
[----:B------:R-:W-:Y:S02]  /*72d0*/  HADD2.F32 R91, -RZ, R184.H1_H1 ;  /* 0x300000b8ff5b7230 */ /* 0x000fe40000004100 */
[-C--:B------:R-:W-:Y:S01]  /*72e0*/  FMUL.FTZ R164, R78, R165.reuse ;  /* 0x000000a54ea47220 */ /* 0x080fe20000410000 */
[----:B------:R-:W-:Y:S02]  /*72f0*/  HADD2.F32 R92, -RZ, R92.H1_H1 ;  /* 0x3000005cff5c7230 */ /* 0x000fe40000004100 */
[----:B------:R-:W-:Y:S01]  /*7300*/  FMUL.FTZ R165, R163, R165 ;  /* 0x000000a5a3a57220 */ /* 0x000fe20000410000 */
[----:B------:R-:W-:-:S02]  /*7310*/  HADD2.F32 R88, -RZ, R88.H1_H1 ;  /* 0x30000058ff587230 */ /* 0x000fc40000004100 */
[-C--:B------:R-:W-:Y:S01]  /*7320*/  FFMA.FTZ R164, R163, R91.reuse, -R164 ;  /* 0x0000005ba3a47223 */ /* 0x080fe200000108a4 */
[----:B------:R-:W-:Y:S02]  /*7330*/  HADD2.F32 R163, -RZ, R185.H1_H1 ;  /* 0x300000b9ffa37230 */ /* 0x000fe40000004100 */
[----:B------:R-:W-:Y:S01]  /*7340*/  FFMA.FTZ R165, R78, R91, R165 ;  /* 0x0000005b4ea57223 */ /* 0x000fe200000100a5 */
[----:B------:R-:W-:Y:S02]  /*7350*/  HADD2.F32 R78, -RZ, R48.H0_H0 ;  /* 0x20000030ff4e7230 */ /* 0x000fe40000004100 */
[-C--:B------:R-:W-:Y:S01]  /*7360*/  FMUL.FTZ R48, R92, R76.reuse ;  /* 0x0000004c5c307220 */ /* 0x080fe20000410000 */
[C---:B------:R-:W-:Y:S01]  /*7370*/  FMUL.FTZ R76, R88.reuse, R76 ;  /* 0x0000004c584c7220 */ /* 0x040fe20000410000 */
[----:B------:R-:W-:Y:S01]  /*7380*/  HADD2.F32 R91, -RZ, R90.H0_H0 ;  /* 0x2000005aff5b7230 */ /* 0x000fe20000004100 */
[----:B------:R-:W-:Y:S01]  /*7390*/  F2FP.F16.F32.PACK_AB R79, R79, R162 ;  /* 0x000000a24f4f723e */ /* 0x000fe200000000ff */
[-C--:B------:R-:W-:Y:S01]  /*73a0*/  FFMA.FTZ R48, R88, R78.reuse, -R48 ;  /* 0x0000004e58307223 */ /* 0x080fe20000010830 */
[----:B------:R-:W-:Y:S01]  /*73b0*/  FFMA.FTZ R76, R92, R78, R76 ;  /* 0x0000004e5c4c7223 */ /* 0x000fe2000001004c */
[----:B------:R-:W-:-:S02]  /*73c0*/  HADD2.F32 R78, -RZ, R94.H0_H0 ;  /* 0x2000005eff4e7230 */ /* 0x000fc40000004100 */
[----:B------:R-:W-:Y:S01]  /*73d0*/  HADD2.F32 R88, -RZ, R183.H1_H1 ;  /* 0x300000b7ff587230 */ /* 0x000fe20000004100 */
[----:B------:R-:W-:Y:S01]  /*73e0*/  F2FP.F16.F32.PACK_AB R48, R48, R164 ;  /* 0x000000a43030723e */ /* 0x000fe200000000ff */
[----:B------:R-:W-:Y:S02]  /*73f0*/  HADD2.F32 R94, -RZ, R94.H1_H1 ;  /* 0x3000005eff5e7230 */ /* 0x000fe40000004100 */
[-C--:B------:R-:W-:Y:S01]  /*7400*/  FMUL.FTZ R92, R78, R163.reuse ;  /* 0x000000a34e5c7220 */ /* 0x080fe20000410000 */
[C---:B------:R-:W-:Y:S01]  /*7410*/  FMUL.FTZ R163, R91.reuse, R163 ;  /* 0x000000a35ba37220 */ /* 0x040fe20000410000 */
[----:B------:R-:W-:Y:S01]  /*7420*/  HADD2.F32 R90, -RZ, R90.H1_H1 ;  /* 0x3000005aff5a7230 */ /* 0x000fe20000004100 */
[----:B------:R-:W-:Y:S01]  /*7430*/  F2FP.F16.F32.PACK_AB R76, R76, R165 ;  /* 0x000000a54c4c723e */ /* 0x000fe200000000ff */
[-C--:B------:R-:W-:Y:S01]  /*7440*/  FFMA.FTZ R92, R91, R88.reuse, -R92 ;  /* 0x000000585b5c7223 */ /* 0x080fe2000001085c */
[----:B------:R-:W-:Y:S01]  /*7450*/  FFMA.FTZ R163, R78, R88, R163 ;  /* 0x000000584ea37223 */ /* 0x000fe200000100a3 */
[-C--:B------:R-:W-:Y:S01]  /*7460*/  FMUL.FTZ R78, R94, R51.reuse ;  /* 0x000000335e4e7220 */ /* 0x080fe20000410000 */
[----:B------:R-:W-:Y:S01]  /*7470*/  FMUL.FTZ R51, R90, R51 ;  /* 0x000000335a337220 */ /* 0x000fe20000410000 */
[----:B------:R-:W-:-:S02]  /*7480*/  IMAD.MOV.U32 R91, RZ, RZ, R95 ;  /* 0x000000ffff5b7224 */ /* 0x000fc400078e005f */
[-C--:B------:R-:W-:Y:S01]  /*7490*/  FFMA.FTZ R78, R90, R50.reuse, -R78 ;  /* 0x000000325a4e7223 */ /* 0x080fe2000001084e */
[----:B------:R-:W-:Y:S01]  /*74a0*/  FFMA.FTZ R51, R94, R50, R51 ;  /* 0x000000325e337223 */ /* 0x000fe20000010033 */
[----:B------:R-:W-:Y:S02]  /*74b0*/  IMAD.MOV.U32 R88, RZ, RZ, R48 ;  /* 0x000000ffff587224 */ /* 0x000fe400078e0030 */
[----:B------:R-:W-:Y:S01]  /*74c0*/  IMAD.MOV.U32 R95, RZ, RZ, R79 ;  /* 0x000000ffff5f7224 */ /* 0x000fe200078e004f */
[----:B------:R-:W-:Y:S01]  /*74d0*/  F2FP.F16.F32.PACK_AB R78, R78, R92 ;  /* 0x0000005c4e4e723e */ /* 0x000fe200000000ff */
[----:B------:R-:W-:Y:S01]  /*74e0*/  IMAD.MOV.U32 R92, RZ, RZ, R76 ;  /* 0x000000ffff5c7224 */ /* 0x000fe200078e004c */
[----:B------:R-:W-:-:S03]  /*74f0*/  F2FP.F16.F32.PACK_AB R51, R51, R163 ;  /* 0x000000a33333723e */ /* 0x000fc600000000ff */
[----:B------:R-:W-:Y:S01]  /*7500*/  IMAD.MOV.U32 R90, RZ, RZ, R78 ;  /* 0x000000ffff5a7224 */ /* 0x000fe200078e004e */
[----:B------:R-:W-:-:S07]  /*7510*/  MOV R94, R51 ;  /* 0x00000033005e7202 */ /* 0x000fce0000000f00 */
.L_x_510:
[----:B------:R-:W-:Y:S05]  /*7520*/  BSYNC B3 ;  /* 0x0000000000037941 */ /* 0x000fea0003800000 */
.L_x_509:
[----:B------:R-:W-:-:S13]  /*7530*/  ISETP.GE.AND P4, PT, R161, R148, PT ;  /* 0x00000094a100720c */ /* 0x000fda0003f86270 */
[--C-:B------:R-:W-:Y:S02]  /*7540*/  @!P4 SHF.R.S32.HI R51, RZ, 0x1f, R161.reuse ;  /* 0x0000001fff33c819 */ /* 0x100fe400000114a1 */
[----:B------:R-:W-:-:S04]  /*7550*/  @!P4 IADD3 R161, P5, P6, R116, R130, R161 ;  /* 0x0000008274a1c210 */ /* 0x000fc80007ebe0a1 */
[----:B------:R-:W-:Y:S02]  /*7560*/  @!P4 IADD3.X R51, R7, R156, R51, P5, P6 ;  /* 0x0000009c0733c210 */ /* 0x000fe40002fec433 */
[----:B------:R-:W-:-:S04]  /*7570*/  IADD3 R49, P5, P6, R116, R130, R25 ;  /* 0x0000008274317210 */ /* 0x000fc80007ebe019 */
[----:B------:R-:W-:Y:S02]  /*7580*/  IADD3.X R50, R7, R156, R29, P5, P6 ;  /* 0x0000009c07327210 */ /* 0x000fe40002fec41d */
[----:B------:R-:W-:-:S04]  /*7590*/  LEA R48, P5, R49, R124, 0x1 ;  /* 0x0000007c31307211 */ /* 0x000fc800078a08ff */
[----:B------:R-:W-:Y:S02]  /*75a0*/  LEA.HI.X R49, R49, R125, R50, 0x1, P5 ;  /* 0x0000007d31317211 */ /* 0x000fe400028f0c32 */
[----:B------:R-:W-:-:S03]  /*75b0*/  @!P4 LEA R50, P5, R161, R124, 0x1 ;  /* 0x0000007ca132c211 */ /* 0x000fc600078a08ff */
[----:B--2---:R2:W-:Y:S01]  /*75c0*/  STG.E.128 desc[UR60][R48.64], R88 ;  /* 0x0000005830007986 */ /* 0x0045e2000c101d3c */
[----:B------:R-:W-:-:S05]  /*75d0*/  @!P4 LEA.HI.X R51, R161, R125, R51, 0x1, P5 ;  /* 0x0000007da133c211 */ /* 0x000fca00028f0c33 */
[----:B0-----:R2:W-:Y:S04]  /*75e0*/  @!P4 STG.E.128 desc[UR60][R50.64], R92 ;  /* 0x0000005c3200c986 */ /* 0x0015e8000c101d3c */
.L_x_508:
[----:B------:R-:W-:Y:S05]  /*75f0*/  BSYNC B2 ;  /* 0x0000000000027941 */ /* 0x000fea0003800000 */
.L_x_507:
[----:B------:R-:W-:Y:S01]  /*7600*/  ISETP.NE.AND P4, PT, R32, RZ, PT ;  /* 0x000000ff2000720c */ /* 0x000fe20003f85270 */
[----:B------:R-:W-:-:S12]  /*7610*/  BSSY B2, `(.L_x_511) ;  /* 0x000007e000027945 */ /* 0x000fd80003800000 */
[----:B------:R-:W-:Y:S05]  /*7620*/  @!P4 BRA `(.L_x_512) ;  /* 0x0000000400f0c947 */ /* 0x000fea0003800000 */
[----:B--2---:R-:W-:Y:S01]  /*7630*/  SEL R48, R132, R152, !P1 ;  /* 0x0000009884307207 */ /* 0x004fe20004800000 */
[----:B------:R-:W-:Y:S01]  /*7640*/  BSSY B3, `(.L_x_513) ;  /* 0x000006e000037945 */ /* 0x000fe20003800000 */
[----:B------:R-:W-:Y:S02]  /*7650*/  ISETP.GE.AND P4, PT, R0, R121, PT ;  /* 0x000000790000720c */ /* 0x000fe40003f86270 */
[----:B------:R-:W-:-:S04]  /*7660*/  SHF.R.S32.HI R49, RZ, 0x1f, R48 ;  /* 0x0000001fff317819 */ /* 0x000fc80000011430 */
[----:B------:R-:W-:-:S04]  /*7670*/  LEA.HI R49, R49, R48, RZ, 0x4 ;  /* 0x0000003031317211 */ /* 0x000fc800078f20ff */
[----:B------:R-:W-:-:S04]  /*7680*/  LEA.HI.SX32 R88, R49, R118, 0x1c ;  /* 0x0000007631587211 */ /* 0x000fc800078fe2ff */
[----:B------:R-:W-:-:S04]  /*7690*/  SHF.R.S32.HI R49, RZ, 0x1f, R88 ;  /* 0x0000001fff317819 */ /* 0x000fc80000011458 */
[----:B------:R-:W-:Y:S01]  /*76a0*/  LEA.HI R49, R49, R88, RZ, 0x3 ;  /* 0x0000005831317211 */ /* 0x000fe200078f18ff */
[----:B------:R-:W-:-:S03]  /*76b0*/  IMAD.SHL.U32 R88, R88, 0x8, RZ ;  /* 0x0000000858587824 */ /* 0x000fc600078e00ff */
[----:B------:R-:W-:Y:S02]  /*76c0*/  SHF.R.S32.HI R49, RZ, 0x3, R49 ;  /* 0x00000003ff317819 */ /* 0x000fe40000011431 */
[----:B------:R-:W-:-:S03]  /*76d0*/  LOP3.LUT R48, R212, 0x38, R88, 0xf8, !PT ;  /* 0x00000038d4307812 */ /* 0x000fc600078ef858 */
[----:B------:R-:W-:Y:S01]  /*76e0*/  IMAD R49, R49, 0x1c00, R214 ;  /* 0x00001c0031317824 */ /* 0x000fe200078e02d6 */
[----:B------:R-:W-:-:S05]  /*76f0*/  LOP3.LUT R48, R48, R213, RZ, 0x3c, !PT ;  /* 0x000000d530307212 */ /* 0x000fca00078e3cff */
[----:B------:R-:W-:-:S04]  /*7700*/  IMAD.IADD R48, R49, 0x1, R48 ;  /* 0x0000000131307824 */ /* 0x000fc800078e0230 */
[C---:B------:R-:W-:Y:S02]  /*7710*/  IMAD R76, R17.reuse, 0x5400, R48 ;  /* 0x00005400114c7824 */ /* 0x040fe400078e0230 */
[----:B------:R-:W-:-:S03]  /*7720*/  IMAD R48, R17, 0x5400, R145 ;  /* 0x0000540011307824 */ /* 0x000fc600078e0291 */
[----:B------:R-:W-:Y:S01]  /*7730*/  LEA R76, R76, R16, 0x1 ;  /* 0x000000104c4c7211 */ /* 0x000fe200078e08ff */
[----:B------:R-:W-:-:S05]  /*7740*/  IMAD R48, R48, 0x2, R16 ;  /* 0x0000000230307824 */ /* 0x000fca00078e0210 */
[----:B------:R-:W0:Y:S04]  /*7750*/  LDS.128 R76, [R76+0x21400] ;  /* 0x021400004c4c7984 */ /* 0x000e280000000c00 */
[----:B------:R-:W2:Y:S01]  /*7760*/  LDS.128 R48, [R48+0x21400] ;  /* 0x0214000030307984 */ /* 0x000ea20000000c00 */
[----:B------:R-:W-:Y:S05]  /*7770*/  @P4 BRA `(.L_x_514) ;  /* 0x0000000400684947 */ /* 0x000fea0003800000 */
[----:B0-----:R-:W-:Y:S01]  /*7780*/  IMAD.MOV.U32 R90, RZ, RZ, R77 ;  /* 0x000000ffff5a7224 */ /* 0x001fe200078e004d */
[----:B------:R-:W-:Y:S01]  /*7790*/  SHF.R.U64 R44, R44, 0x10, R45 ;  /* 0x000000102c2c7819 */ /* 0x000fe2000000122d */
[----:B--2---:R-:W-:Y:S01]  /*77a0*/  IMAD.MOV.U32 R89, RZ, RZ, R49 ;  /* 0x000000ffff597224 */ /* 0x004fe200078e0031 */
[----:B------:R-:W-:Y:S01]  /*77b0*/  SHF.R.U32.HI R45, RZ, 0x10, R45 ;  /* 0x00000010ff2d7819 */ /* 0x000fe2000001162d */
[----:B------:R-:W-:Y:S01]  /*77c0*/  HADD2.F32 R91, -RZ, R185.H0_H0 ;  /* 0x200000b9ff5b7230 */ /* 0x000fe20000004100 */
[----:B------:R-:W-:Y:S01]  /*77d0*/  SHF.R.U64 R46, R46, 0x10, R47 ;  /* 0x000000102e2e7819 */ /* 0x000fe2000000122f */
[----:B------:R-:W-:Y:S02]  /*77e0*/  HADD2.F32 R49, -RZ, R90.H0_H0 ;  /* 0x2000005aff317230 */ /* 0x000fe40000004100 */
[----:B------:R-:W-:Y:S02]  /*77f0*/  HADD2.F32 R93, -RZ, R89.H0_H0 ;  /* 0x20000059ff5d7230 */ /* 0x000fe40000004100 */
[----:B------:R-:W-:-:S02]  /*7800*/  HADD2.F32 R92, -RZ, R183.H0_H0 ;  /* 0x200000b7ff5c7230 */ /* 0x000fc40000004100 */
[-C--:B------:R-:W-:Y:S01]  /*7810*/  FMUL.FTZ R77, R49, R91.reuse ;  /* 0x0000005b314d7220 */ /* 0x080fe20000410000 */
[----:B------:R-:W-:Y:S02]  /*7820*/  HADD2.F32 R90, -RZ, R90.H1_H1 ;  /* 0x3000005aff5a7230 */ /* 0x000fe40000004100 */
[C---:B------:R-:W-:Y:S01]  /*7830*/  FMUL.FTZ R91, R93.reuse, R91 ;  /* 0x0000005b5d5b7220 */ /* 0x040fe20000410000 */
[----:B------:R-:W-:Y:S02]  /*7840*/  HADD2.F32 R45, -RZ, R45.H0_H0 ;  /* 0x2000002dff2d7230 */ /* 0x000fe40000004100 */
[-C--:B------:R-:W-:Y:S01]  /*7850*/  FFMA.FTZ R77, R93, R92.reuse, -R77 ;  /* 0x0000005c5d4d7223 */ /* 0x080fe2000001084d */
[----:B------:R-:W-:Y:S02]  /*7860*/  HADD2.F32 R46, -RZ, R46.H0_H0 ;  /* 0x2000002eff2e7230 */ /* 0x000fe40000004100 */
[----:B------:R-:W-:Y:S01]  /*7870*/  FFMA.FTZ R49, R49, R92, R91 ;  /* 0x0000005c31317223 */ /* 0x000fe2000001005b */
[--C-:B------:R-:W-:Y:S01]  /*7880*/  SHF.R.U32.HI R91, RZ, 0x10, R57.reuse ;  /* 0x00000010ff5b7819 */ /* 0x100fe20000011639 */
[----:B------:R-:W-:Y:S01]  /*7890*/  HADD2.F32 R92, -RZ, R182.H1_H1 ;  /* 0x300000b6ff5c7230 */ /* 0x000fe20000004100 */
[----:B------:R-:W-:Y:S01]  /*78a0*/  SHF.R.U64 R57, R56, 0x10, R57 ;  /* 0x0000001038397819 */ /* 0x000fe20000001239 */
[----:B------:R-:W-:-:S02]  /*78b0*/  HADD2.F32 R56, -RZ, R89.H1_H1 ;  /* 0x30000059ff387230 */ /* 0x000fc40000004100 */
[----:B------:R-:W-:Y:S02]  /*78c0*/  HADD2.F32 R91, -RZ, R91.H0_H0 ;  /* 0x2000005bff5b7230 */ /* 0x000fe40000004100 */
[----:B------:R-:W-:-:S03]  /*78d0*/  HADD2.F32 R57, -RZ, R57.H0_H0 ;  /* 0x20000039ff397230 */ /* 0x000fc60000004100 */
[-C--:B------:R-:W-:Y:S01]  /*78e0*/  FMUL.FTZ R89, R90, R91.reuse ;  /* 0x0000005b5a597220 */ /* 0x080fe20000410000 */
[----:B------:R-:W-:-:S03]  /*78f0*/  FMUL.FTZ R91, R56, R91 ;  /* 0x0000005b385b7220 */ /* 0x000fc60000410000 */
[-C--:B------:R-:W-:Y:S01]  /*7900*/  FFMA.FTZ R56, R56, R45.reuse, -R89 ;  /* 0x0000002d38387223 */ /* 0x080fe20000010859 */
[----:B------:R-:W-:Y:S02]  /*7910*/  HADD2.F32 R89, -RZ, R79.H0_H0 ;  /* 0x2000004fff597230 */ /* 0x000fe40000004100 */
[----:B------:R-:W-:Y:S01]  /*7920*/  FFMA.FTZ R45, R90, R45, R91 ;  /* 0x0000002d5a2d7223 */ /* 0x000fe2000001005b */
[----:B------:R-:W-:Y:S02]  /*7930*/  HADD2.F32 R90, -RZ, R182.H0_H0 ;  /* 0x200000b6ff5a7230 */ /* 0x000fe40000004100 */
[--C-:B------:R-:W-:Y:S02]  /*7940*/  HADD2.F32 R91, -RZ, R51.reuse.H0_H0 ;  /* 0x20000033ff5b7230 */ /* 0x100fe40000004100 */
[----:B------:R-:W-:Y:S01]  /*7950*/  FMUL.FTZ R93, R89, R92 ;  /* 0x0000005c595d7220 */ /* 0x000fe20000410000 */
[----:B------:R-:W-:Y:S01]  /*7960*/  HADD2.F32 R51, -RZ, R51.H1_H1 ;  /* 0x30000033ff337230 */ /* 0x000fe20000004100 */
[----:B------:R-:W-:-:S02]  /*7970*/  F2FP.F16.F32.PACK_AB R56, R56, R77 ;  /* 0x0000004d3838723e */ /* 0x000fc400000000ff */
[C---:B------:R-:W-:Y:S01]  /*7980*/  FFMA.FTZ R93, R91.reuse, R90, -R93 ;  /* 0x0000005a5b5d7223 */ /* 0x040fe2000001085d */
[----:B------:R-:W-:Y:S01]  /*7990*/  FMUL.FTZ R91, R91, R92 ;  /* 0x0000005c5b5b7220 */ /* 0x000fe20000410000 */
[----:B------:R-:W-:Y:S01]  /*79a0*/  HADD2.F32 R92, -RZ, R181.H1_H1 ;  /* 0x300000b5ff5c7230 */ /* 0x000fe20000004100 */
[----:B------:R-:W-:Y:S01]  /*79b0*/  F2FP.F16.F32.PACK_AB R45, R45, R49 ;  /* 0x000000312d2d723e */ /* 0x000fe200000000ff */
[----:B------:R-:W-:Y:S02]  /*79c0*/  IMAD.MOV.U32 R49, RZ, RZ, R56 ;  /* 0x000000ffff317224 */ /* 0x000fe400078e0038 */
[----:B------:R-:W-:Y:S01]  /*79d0*/  FFMA.FTZ R91, R89, R90, R91 ;  /* 0x0000005a595b7223 */ /* 0x000fe2000001005b */
[----:B------:R-:W-:Y:S02]  /*79e0*/  SHF.R.U32.HI R89, RZ, 0x10, R47 ;  /* 0x00000010ff597819 */ /* 0x000fe4000001162f */
[--C-:B------:R-:W-:Y:S01]  /*79f0*/  SHF.R.U64 R47, R58, 0x10, R59.reuse ;  /* 0x000000103a2f7819 */ /* 0x100fe2000000123b */
[----:B------:R-:W-:Y:S01]  /*7a00*/  HADD2.F32 R58, -RZ, R79.H1_H1 ;  /* 0x3000004fff3a7230 */ /* 0x000fe20000004100 */
[----:B------:R-:W-:Y:S01]  /*7a10*/  SHF.R.U32.HI R59, RZ, 0x10, R59 ;  /* 0x00000010ff3b7819 */ /* 0x000fe2000001163b */
[----:B------:R-:W-:-:S02]  /*7a20*/  HADD2.F32 R89, -RZ, R89.H0_H0 ;  /* 0x20000059ff597230 */ /* 0x000fc40000004100 */
[----:B------:R-:W-:Y:S02]  /*7a30*/  HADD2.F32 R47, -RZ, R47.H0_H0 ;  /* 0x2000002fff2f7230 */ /* 0x000fe40000004100 */
[----:B------:R-:W-:Y:S02]  /*7a40*/  HADD2.F32 R59, -RZ, R59.H0_H0 ;  /* 0x2000003bff3b7230 */ /* 0x000fe40000004100 */
[----:B------:R-:W-:-:S03]  /*7a50*/  IMAD.MOV.U32 R77, RZ, RZ, R45 ;  /* 0x000000ffff4d7224 */ /* 0x000fc600078e002d */
[----:B------:R-:W-:-:S04]  /*7a60*/  FMUL.FTZ R79, R58, R59 ;  /* 0x0000003b3a4f7220 */ /* 0x000fc80000410000 */
[C---:B------:R-:W-:Y:S01]  /*7a70*/  FFMA.FTZ R79, R51.reuse, R89, -R79 ;  /* 0x00000059334f7223 */ /* 0x040fe2000001084f */
[----:B------:R-:W-:Y:S01]  /*7a80*/  FMUL.FTZ R51, R51, R59 ;  /* 0x0000003b33337220 */ /* 0x000fe20000410000 */
[----:B------:R-:W-:-:S03]  /*7a90*/  HADD2.F32 R59, -RZ, R181.H0_H0 ;  /* 0x200000b5ff3b7230 */ /* 0x000fc60000004100 */
[----:B------:R-:W-:Y:S01]  /*7aa0*/  FFMA.FTZ R51, R58, R89, R51 ;  /* 0x000000593a337223 */ /* 0x000fe20000010033 */
[----:B------:R-:W-:Y:S01]  /*7ab0*/  HADD2.F32 R58, -RZ, R76.H0_H0 ;  /* 0x2000004cff3a7230 */ /* 0x000fe20000004100 */
[----:B------:R-:W-:Y:S01]  /*7ac0*/  F2FP.F16.F32.PACK_AB R79, R79, R93 ;  /* 0x0000005d4f4f723e */ /* 0x000fe200000000ff */
[----:B------:R-:W-:Y:S02]  /*7ad0*/  HADD2.F32 R89, -RZ, R48.H0_H0 ;  /* 0x20000030ff597230 */ /* 0x000fe40000004100 */
[----:B------:R-:W-:Y:S02]  /*7ae0*/  HADD2.F32 R76, -RZ, R76.H1_H1 ;  /* 0x3000004cff4c7230 */ /* 0x000fe40000004100 */
[-C--:B------:R-:W-:Y:S01]  /*7af0*/  FMUL.FTZ R90, R58, R92.reuse ;  /* 0x0000005c3a5a7220 */ /* 0x080fe20000410000 */
[----:B------:R-:W-:Y:S01]  /*7b00*/  F2FP.F16.F32.PACK_AB R91, R51, R91 ;  /* 0x0000005b335b723e */ /* 0x000fe200000000ff */
[----:B------:R-:W-:Y:S01]  /*7b10*/  FMUL.FTZ R92, R89, R92 ;  /* 0x0000005c595c7220 */ /* 0x000fe20000410000 */
[----:B------:R-:W-:-:S02]  /*7b20*/  IMAD.MOV.U32 R51, RZ, RZ, R79 ;  /* 0x000000ffff337224 */ /* 0x000fc400078e004f */
[-C--:B------:R-:W-:Y:S01]  /*7b30*/  FFMA.FTZ R90, R89, R59.reuse, -R90 ;  /* 0x0000003b595a7223 */ /* 0x080fe2000001085a */
[----:B------:R-:W-:Y:S02]  /*7b40*/  HADD2.F32 R89, -RZ, R180.H1_H1 ;  /* 0x300000b4ff597230 */ /* 0x000fe40000004100 */
[----:B------:R-:W-:Y:S01]  /*7b50*/  FFMA.FTZ R92, R58, R59, R92 ;  /* 0x0000003b3a5c7223 */ /* 0x000fe2000001005c */
[----:B------:R-:W-:Y:S01]  /*7b60*/  HADD2.F32 R58, -RZ, R48.H1_H1 ;  /* 0x30000030ff3a7230 */ /* 0x000fe20000004100 */
[----:B------:R-:W-:Y:S01]  /*7b70*/  MOV R79, R91 ;  /* 0x0000005b004f7202 */ /* 0x000fe20000000f00 */
[----:B------:R-:W-:Y:S02]  /*7b80*/  HADD2.F32 R48, -RZ, R44.H0_H0 ;  /* 0x2000002cff307230 */ /* 0x000fe40000004100 */
[-C--:B------:R-:W-:Y:S01]  /*7b90*/  FMUL.FTZ R44, R76, R57.reuse ;  /* 0x000000394c2c7220 */ /* 0x080fe20000410000 */
[--C-:B------:R-:W-:Y:S02]  /*7ba0*/  HADD2.F32 R59, -RZ, R50.reuse.H0_H0 ;  /* 0x20000032ff3b7230 */ /* 0x100fe40000004100 */
[----:B------:R-:W-:Y:S01]  /*7bb0*/  FMUL.FTZ R57, R58, R57 ;  /* 0x000000393a397220 */ /* 0x000fe20000410000 */
[----:B------:R-:W-:-:S02]  /*7bc0*/  HADD2.F32 R50, -RZ, R50.H1_H1 ;  /* 0x30000032ff327230 */ /* 0x000fc40000004100 */
[-C--:B------:R-:W-:Y:S01]  /*7bd0*/  FFMA.FTZ R44, R58, R48.reuse, -R44 ;  /* 0x000000303a2c7223 */ /* 0x080fe2000001082c */
[----:B------:R-:W-:Y:S02]  /*7be0*/  HADD2.F32 R58, -RZ, R180.H0_H0 ;  /* 0x200000b4ff3a7230 */ /* 0x000fe40000004100 */
[----:B------:R-:W-:Y:S01]  /*7bf0*/  FFMA.FTZ R48, R76, R48, R57 ;  /* 0x000000304c307223 */ /* 0x000fe20000010039 */
[--C-:B------:R-:W-:Y:S02]  /*7c00*/  HADD2.F32 R57, -RZ, R78.reuse.H0_H0 ;  /* 0x2000004eff397230 */ /* 0x100fe40000004100 */
[----:B------:R-:W-:Y:S01]  /*7c10*/  HADD2.F32 R78, -RZ, R78.H1_H1 ;  /* 0x3000004eff4e7230 */ /* 0x000fe20000004100 */
[----:B------:R-:W-:Y:S02]  /*7c20*/  F2FP.F16.F32.PACK_AB R44, R44, R90 ;  /* 0x0000005a2c2c723e */ /* 0x000fe400000000ff */
[-C--:B------:R-:W-:Y:S01]  /*7c30*/  FMUL.FTZ R76, R57, R89.reuse ;  /* 0x00000059394c7220 */ /* 0x080fe20000410000 */
[----:B------:R-:W-:Y:S01]  /*7c40*/  FMUL.FTZ R89, R59, R89 ;  /* 0x000000593b597220 */ /* 0x000fe20000410000 */
[----:B------:R-:W-:Y:S01]  /*7c50*/  F2FP.F16.F32.PACK_AB R92, R48, R92 ;  /* 0x0000005c305c723e */ /* 0x000fe200000000ff */
[----:B------:R-:W-:-:S02]  /*7c60*/  IMAD.MOV.U32 R48, RZ, RZ, R44 ;  /* 0x000000ffff307224 */ /* 0x000fc400078e002c */
[-C--:B------:R-:W-:Y:S01]  /*7c70*/  FFMA.FTZ R76, R59, R58.reuse, -R76 ;  /* 0x0000003a3b4c7223 */ /* 0x080fe2000001084c */
[----:B------:R-:W-:Y:S01]  /*7c80*/  FFMA.FTZ R89, R57, R58, R89 ;  /* 0x0000003a39597223 */ /* 0x000fe20000010059 */
[-C--:B------:R-:W-:Y:S01]  /*7c90*/  FMUL.FTZ R57, R78, R47.reuse ;  /* 0x0000002f4e397220 */ /* 0x080fe20000410000 */
[----:B------:R-:W-:-:S03]  /*7ca0*/  FMUL.FTZ R47, R50, R47 ;  /* 0x0000002f322f7220 */ /* 0x000fc60000410000 */
[-C--:B------:R-:W-:Y:S01]  /*7cb0*/  FFMA.FTZ R57, R50, R46.reuse, -R57 ;  /* 0x0000002e32397223 */ /* 0x080fe20000010839 */
[----:B------:R-:W-:-:S04]  /*7cc0*/  FFMA.FTZ R47, R78, R46, R47 ;  /* 0x0000002e4e2f7223 */ /* 0x000fc8000001002f */
[----:B------:R-:W-:Y:S02]  /*7cd0*/  F2FP.F16.F32.PACK_AB R57, R57, R76 ;  /* 0x0000004c3939723e */ /* 0x000fe400000000ff */
[----:B------:R-:W-:Y:S02]  /*7ce0*/  F2FP.F16.F32.PACK_AB R47, R47, R89 ;  /* 0x000000592f2f723e */ /* 0x000fe400000000ff */
[----:B------:R-:W-:Y:S01]  /*7cf0*/  MOV R76, R92 ;  /* 0x0000005c004c7202 */ /* 0x000fe20000000f00 */
[----:B------:R-:W-:Y:S02]  /*7d00*/  IMAD.MOV.U32 R50, RZ, RZ, R57 ;  /* 0x000000ffff327224 */ /* 0x000fe400078e0039 */
[----:B------:R-:W-:-:S07]  /*7d10*/  IMAD.MOV.U32 R78, RZ, RZ, R47 ;  /* 0x000000ffff4e7224 */ /* 0x000fce00078e002f */
.L_x_514:
[----:B------:R-:W-:Y:S05]  /*7d20*/  BSYNC B3 ;  /* 0x0000000000037941 */ /* 0x000fea0003800000 */
.L_x_513:
        /* <DEDUP_REMOVED lines=12> */
.L_x_512:
[----:B------:R-:W-:Y:S05]  /*7df0*/  BSYNC B2 ;  /* 0x0000000000027941 */ /* 0x000fea0003800000 */
.L_x_511:
[----:B------:R-:W-:-:S13]  /*7e00*/  ISETP.NE.AND P4, PT, R33, RZ, PT ;  /* 0x000000ff2100720c */ /* 0x000fda0003f85270 */
[----:B------:R-:W-:Y:S05]  /*7e10*/  @!P4 BRA `(.L_x_506) ;  /* 0x0000000400f8c947 */ /* 0x000fea0003800000 */
[----:B---3--:R-:W3:Y:S01]  /*7e20*/  LDL R44, [R1+0x10] ;  /* 0x00001000012c7983 */ /* 0x008ee20000100800 */
[----:B------:R-:W-:Y:S01]  /*7e30*/  IADD3 R56, P4, P5, R116, R130, R27 ;  /* 0x0000008274387210 */ /* 0x000fe20007d9e01b */
[----:B------:R-:W-:Y:S03]  /*7e40*/  BSSY B2, `(.L_x_515) ;  /* 0x0000071000027945 */ /* 0x000fe60003800000 */
[----:B------:R-:W-:Y:S02]  /*7e50*/  IADD3.X R57, R7, R156, R31, P4, P5 ;  /* 0x0000009c07397210 */ /* 0x000fe400027ea41f */
[----:B------:R-:W-:Y:S02]  /*7e60*/  ISETP.GE.AND P4, PT, R3, R121, PT ;  /* 0x000000790300720c */ /* 0x000fe40003f86270 */
[----:B---3--:R-:W-:-:S04]  /*7e70*/  LOP3.LUT P6, RZ, R44, 0x1, RZ, 0xc0, !PT ;  /* 0x000000012cff7812 */ /* 0x008fc800078cc0ff */
[----:B------:R-:W-:-:S04]  /*7e80*/  SEL R44, R132, R152, !P6 ;  /* 0x00000098842c7207 */ /* 0x000fc80007000000 */
        /* <DEDUP_REMOVED lines=11> */
[C---:B--2---:R-:W-:Y:S02]  /*7f40*/  IMAD R48, R17.reuse, 0x5400, R44 ;  /* 0x0000540011307824 */ /* 0x044fe400078e022c */
[----:B------:R-:W-:Y:S02]  /*7f50*/  IMAD R44, R17, 0x5400, R143 ;  /* 0x00005400112c7824 */ /* 0x000fe400078e028f */
[--C-:B------:R-:W-:Y:S02]  /*7f60*/  IMAD R48, R48, 0x2, R16.reuse ;  /* 0x0000000230307824 */ /* 0x100fe400078e0210 */
[----:B------:R-:W-:-:S04]  /*7f70*/  IMAD R44, R44, 0x2, R16 ;  /* 0x000000022c2c7824 */ /* 0x000fc800078e0210 */
[----:B------:R-:W0:Y:S04]  /*7f80*/  LDS.128 R48, [R48+0x21400] ;  /* 0x0214000030307984 */ /* 0x000e280000000c00 */
[----:B------:R-:W2:Y:S01]  /*7f90*/  LDS.128 R44, [R44+0x21400] ;  /* 0x021400002c2c7984 */ /* 0x000ea20000000c00 */
[----:B------:R-:W-:Y:S05]  /*7fa0*/  @P4 BRA `(.L_x_516) ;  /* 0x0000000400684947 */ /* 0x000fea0003800000 */
[----:B0-----:R-:W-:Y:S01]  /*7fb0*/  MOV R59, R49 ;  /* 0x00000031003b7202 */ /* 0x001fe20000000f00 */
[----:B--2---:R-:W-:Y:S01]  /*7fc0*/  IMAD.MOV.U32 R76, RZ, RZ, R45 ;  /* 0x000000ffff4c7224 */ /* 0x004fe200078e002d */
[----:B------:R-:W-:Y:S01]  /*7fd0*/  SHF.R.U64 R40, R40, 0x10, R41 ;  /* 0x0000001028287819 */ /* 0x000fe20000001229 */
[----:B------:R-:W-:Y:S01]  /*7fe0*/  HADD2.F32 R78, -RZ, R178.H1_H1 ;  /* 0x300000b2ff4e7230 */ /* 0x000fe20000004100 */
[----:B------:R-:W-:Y:S01]  /*7ff0*/  SHF.R.U64 R52, R52, 0x10, R53 ;  /* 0x0000001034347819 */ /* 0x000fe20000001235 */
[--C-:B------:R-:W-:Y:S01]  /*8000*/  HADD2.F32 R45, -RZ, R59.reuse.H0_H0 ;  /* 0x2000003bff2d7230 */ /* 0x100fe20000004100 */
[----:B------:R-:W-:Y:S01]  /*8010*/  SHF.R.U64 R54, R54, 0x10, R55 ;  /* 0x0000001036367819 */ /* 0x000fe20000001237 */
[----:B------:R-:W-:Y:S01]  /*8020*/  HADD2.F32 R49, -RZ, R76.H0_H0 ;  /* 0x2000004cff317230 */ /* 0x000fe20000004100 */
[----:B------:R-:W-:Y:S01]  /*8030*/  SHF.R.U64 R42, R42, 0x10, R43 ;  /* 0x000000102a2a7819 */ /* 0x000fe2000000122b */
[----:B------:R-:W-:Y:S02]  /*8040*/  HADD2.F32 R77, -RZ, R178.H0_H0 ;  /* 0x200000b2ff4d7230 */ /* 0x000fe40000004100 */
[----:B------:R-:W-:Y:S01]  /*8050*/  FMUL.FTZ R79, R45, R78 ;  /* 0x0000004e2d4f7220 */ /* 0x000fe20000410000 */
[----:B------:R-:W-:-:S02]  /*8060*/  HADD2.F32 R59, -RZ, R59.H1_H1 ;  /* 0x3000003bff3b7230 */ /* 0x000fc40000004100 */
[C---:B------:R-:W-:Y:S01]  /*8070*/  FMUL.FTZ R78, R49.reuse, R78 ;  /* 0x0000004e314e7220 */ /* 0x040fe20000410000 */
[----:B------:R-:W-:Y:S02]  /*8080*/  HADD2.F32 R52, -RZ, R52.H0_H0 ;  /* 0x20000034ff347230 */ /* 0x000fe40000004100 */
[-C--:B------:R-:W-:Y:S01]  /*8090*/  FFMA.FTZ R49, R49, R77.reuse, -R79 ;  /* 0x0000004d31317223 */ /* 0x080fe2000001084f */
[----:B------:R-:W-:Y:S01]  /*80a0*/  SHF.R.U32.HI R79, RZ, 0x10, R53 ;  /* 0x00000010ff4f7819 */ /* 0x000fe20000011635 */
[----:B------:R-:W-:Y:S01]  /*80b0*/  FFMA.FTZ R45, R45, R77, R78 ;  /* 0x0000004d2d2d7223 */ /* 0x000fe2000001004e */
[----:B------:R-:W-:Y:S01]  /*80c0*/  SHF.R.U32.HI R78, RZ, 0x10, R41 ;  /* 0x00000010ff4e7819 */ /* 0x000fe20000011629 */
[----:B------:R-:W-:Y:S02]  /*80d0*/  HADD2.F32 R77, -RZ, R76.H1_H1 ;  /* 0x3000004cff4d7230 */ /* 0x000fe40000004100 */
[----:B------:R-:W-:Y:S02]  /*80e0*/  HADD2.F32 R79, -RZ, R79.H0_H0 ;  /* 0x2000004fff4f7230 */ /* 0x000fe40000004100 */
[----:B------:R-:W-:-:S02]  /*80f0*/  HADD2.F32 R76, -RZ, R78.H0_H0 ;  /* 0x2000004eff4c7230 */ /* 0x000fc40000004100 */
[----:B------:R-:W-:Y:S02]  /*8100*/  IMAD.MOV.U32 R41, RZ, RZ, R51 ;  /* 0x000000ffff297224 */ /* 0x000fe400078e0033 */
[-C--:B------:R-:W-:Y:S01]  /*8110*/  FMUL.FTZ R78, R59, R79.reuse ;  /* 0x0000004f3b4e7220 */ /* 0x080fe20000410000 */
[----:B------:R-:W-:Y:S01]  /*8120*/  FMUL.FTZ R79, R77, R79 ;  /* 0x0000004f4d4f7220 */ /* 0x000fe20000410000 */
[----:B------:R-:W-:Y:S02]  /*8130*/  HADD2.F32 R53, -RZ, R47.H0_H0 ;  /* 0x2000002fff357230 */ /* 0x000fe40000004100 */
[----:B------:R-:W-:Y:S02]  /*8140*/  HADD2.F32 R51, -RZ, R41.H0_H0 ;  /* 0x20000029ff337230 */ /* 0x000fe40000004100 */
[-C--:B------:R-:W-:Y:S01]  /*8150*/  FFMA.FTZ R79, R59, R76.reuse, R79 ;  /* 0x0000004c3b4f7223 */ /* 0x080fe2000001004f */
[----:B------:R-:W-:Y:S02]  /*8160*/  HADD2.F32 R59, -RZ, R175.H1_H1 ;  /* 0x300000afff3b7230 */ /* 0x000fe40000004100 */
[----:B------:R-:W-:Y:S01]  /*8170*/  FFMA.FTZ R78, R77, R76, -R78 ;  /* 0x0000004c4d4e7223 */ /* 0x000fe2000001084e */
[----:B------:R-:W-:-:S02]  /*8180*/  HADD2.F32 R76, -RZ, R177.H0_H0 ;  /* 0x200000b1ff4c7230 */ /* 0x000fc40000004100 */
[----:B------:R-:W-:Y:S02]  /*8190*/  HADD2.F32 R41, -RZ, R41.H1_H1 ;  /* 0x30000029ff297230 */ /* 0x000fe40000004100 */
[-C--:B------:R-:W-:Y:S01]  /*81a0*/  FMUL.FTZ R77, R51, R59.reuse ;  /* 0x0000003b334d7220 */ /* 0x080fe20000410000 */
[C---:B------:R-:W-:Y:S01]  /*81b0*/  FMUL.FTZ R59, R53.reuse, R59 ;  /* 0x0000003b353b7220 */ /* 0x040fe20000410000 */
[----:B------:R-:W-:Y:S01]  /*81c0*/  HADD2.F32 R175, -RZ, R175.H0_H0 ;  /* 0x200000afffaf7230 */ /* 0x000fe20000004100 */
[----:B------:R-:W-:Y:S01]  /*81d0*/  F2FP.F16.F32.PACK_AB R49, R78, R49 ;  /* 0x000000314e31723e */ /* 0x000fe200000000ff */
[-C--:B------:R-:W-:Y:S01]  /*81e0*/  FFMA.FTZ R77, R53, R76.reuse, -R77 ;  /* 0x0000004c354d7223 */ /* 0x080fe2000001084d */
[----:B------:R-:W-:Y:S01]  /*81f0*/  FFMA.FTZ R59, R51, R76, R59 ;  /* 0x0000004c333b7223 */ /* 0x000fe2000001003b */
[----:B------:R-:W-:Y:S01]  /*8200*/  SHF.R.U32.HI R51, RZ, 0x10, R55 ;  /* 0x00000010ff337819 */ /* 0x000fe20000011637 */
[----:B------:R-:W-:Y:S01]  /*8210*/  HADD2.F32 R53, -RZ, R47.H1_H1 ;  /* 0x3000002fff357230 */ /* 0x000fe20000004100 */
[----:B------:R-:W-:Y:S01]  /*8220*/  SHF.R.U32.HI R76, RZ, 0x10, R43 ;  /* 0x00000010ff4c7819 */ /* 0x000fe2000001162b */
[----:B------:R-:W-:Y:S01]  /*8230*/  HADD2.F32 R40, -RZ, R40.H0_H0 ;  /* 0x20000028ff287230 */ /* 0x000fe20000004100 */
[----:B------:R-:W-:Y:S01]  /*8240*/  F2FP.F16.F32.PACK_AB R79, R79, R45 ;  /* 0x0000002d4f4f723e */ /* 0x000fe200000000ff */
[----:B------:R-:W-:-:S02]  /*8250*/  HADD2.F32 R51, -RZ, R51.H0_H0 ;  /* 0x20000033ff337230 */ /* 0x000fc40000004100 */
[----:B------:R-:W-:Y:S02]  /*8260*/  HADD2.F32 R47, -RZ, R76.H0_H0 ;  /* 0x2000004cff2f7230 */ /* 0x000fe40000004100 */
[----:B------:R-:W-:Y:S02]  /*8270*/  HADD2.F32 R177, -RZ, R177.H1_H1 ;  /* 0x300000b1ffb17230 */ /* 0x000fe40000004100 */
[-C--:B------:R-:W-:Y:S01]  /*8280*/  FMUL.FTZ R76, R41, R51.reuse ;  /* 0x00000033294c7220 */ /* 0x080fe20000410000 */
[C---:B------:R-:W-:Y:S01]  /*8290*/  FMUL.FTZ R51, R53.reuse, R51 ;  /* 0x0000003335337220 */ /* 0x040fe20000410000 */
[----:B------:R-:W-:Y:S02]  /*82a0*/  HADD2.F32 R54, -RZ, R54.H0_H0 ;  /* 0x20000036ff367230 */ /* 0x000fe40000004100 */
[-C--:B------:R-:W-:Y:S01]  /*82b0*/  FFMA.FTZ R76, R53, R47.reuse, -R76 ;  /* 0x0000002f354c7223 */ /* 0x080fe2000001084c */
[----:B------:R-:W-:Y:S01]  /*82c0*/  FFMA.FTZ R51, R41, R47, R51 ;  /* 0x0000002f29337223 */ /* 0x000fe20000010033 */
[----:B------:R-:W-:-:S02]  /*82d0*/  HADD2.F32 R41, -RZ, R48.H0_H0 ;  /* 0x20000030ff297230 */ /* 0x000fc40000004100 */
[----:B------:R-:W-:Y:S01]  /*82e0*/  HADD2.F32 R47, -RZ, R44.H0_H0 ;  /* 0x2000002cff2f7230 */ /* 0x000fe20000004100 */
[----:B------:R-:W-:Y:S01]  /*82f0*/  F2FP.F16.F32.PACK_AB R76, R76, R77 ;  /* 0x0000004d4c4c723e */ /* 0x000fe200000000ff */
[----:B------:R-:W-:Y:S02]  /*8300*/  HADD2.F32 R53, -RZ, R176.H1_H1 ;  /* 0x300000b0ff357230 */ /* 0x000fe40000004100 */
[-C--:B------:R-:W-:Y:S01]  /*8310*/  FMUL.FTZ R88, R41, R175.reuse ;  /* 0x000000af29587220 */ /* 0x080fe20000410000 */
[----:B------:R-:W-:Y:S02]  /*8320*/  HADD2.F32 R48, -RZ, R48.H1_H1 ;  /* 0x30000030ff307230 */ /* 0x000fe40000004100 */
[C---:B------:R-:W-:Y:S01]  /*8330*/  FMUL.FTZ R175, R47.reuse, R175 ;  /* 0x000000af2faf7220 */ /* 0x040fe20000410000 */
[----:B------:R-:W-:Y:S02]  /*8340*/  HADD2.F32 R44, -RZ, R44.H1_H1 ;  /* 0x3000002cff2c7230 */ /* 0x000fe40000004100 */
[----:B------:R-:W-:Y:S01]  /*8350*/  FFMA.FTZ R88, R47, R53, -R88 ;  /* 0x000000352f587223 */ /* 0x000fe20000010858 */
[----:B------:R-:W-:-:S02]  /*8360*/  HADD2.F32 R176, -RZ, R176.H0_H0 ;  /* 0x200000b0ffb07230 */ /* 0x000fc40000004100 */
[----:B------:R-:W-:Y:S01]  /*8370*/  FFMA.FTZ R175, R41, R53, R175 ;  /* 0x0000003529af7223 */ /* 0x000fe200000100af */
[-C--:B------:R-:W-:Y:S01]  /*8380*/  FMUL.FTZ R41, R48, R52.reuse ;  /* 0x0000003430297220 */ /* 0x080fe20000410000 */
[C---:B------:R-:W-:Y:S01]  /*8390*/  FMUL.FTZ R52, R44.reuse, R52 ;  /* 0x000000342c347220 */ /* 0x040fe20000410000 */
[----:B------:R-:W-:Y:S01]  /*83a0*/  HADD2.F32 R42, -RZ, R42.H0_H0 ;  /* 0x2000002aff2a7230 */ /* 0x000fe20000004100 */
[----:B------:R-:W-:Y:S01]  /*83b0*/  F2FP.F16.F32.PACK_AB R51, R51, R59 ;  /* 0x0000003b3333723e */ /* 0x000fe200000000ff */
[-C--:B------:R-:W-:Y:S01]  /*83c0*/  FFMA.FTZ R41, R44, R40.reuse, -R41 ;  /* 0x000000282c297223 */ /* 0x080fe20000010829 */
[----:B------:R-:W-:Y:S01]  /*83d0*/  FFMA.FTZ R52, R48, R40, R52 ;  /* 0x0000002830347223 */ /* 0x000fe20000010034 */
[----:B------:R-:W-:Y:S02]  /*83e0*/  HADD2.F32 R40, -RZ, R50.H0_H0 ;  /* 0x20000032ff287230 */ /* 0x000fe40000004100 */
[----:B------:R-:W-:Y:S01]  /*83f0*/  HADD2.F32 R44, -RZ, R46.H0_H0 ;  /* 0x2000002eff2c7230 */ /* 0x000fe20000004100 */
[----:B------:R-:W-:Y:S01]  /*8400*/  F2FP.F16.F32.PACK_AB R41, R41, R88 ;  /* 0x000000582929723e */ /* 0x000fe200000000ff */
[----:B------:R-:W-:-:S02]  /*8410*/  HADD2.F32 R50, -RZ, R50.H1_H1 ;  /* 0x30000032ff327230 */ /* 0x000fc40000004100 */
[-C--:B------:R-:W-:Y:S01]  /*8420*/  FMUL.FTZ R47, R40, R177.reuse ;  /* 0x000000b1282f7220 */ /* 0x080fe20000410000 */
[----:B------:R-:W-:Y:S02]  /*8430*/  HADD2.F32 R46, -RZ, R46.H1_H1 ;  /* 0x3000002eff2e7230 */ /* 0x000fe40000004100 */
[----:B------:R-:W-:Y:S01]  /*8440*/  FMUL.FTZ R177, R44, R177 ;  /* 0x000000b12cb17220 */ /* 0x000fe20000410000 */
[----:B------:R-:W-:Y:S01]  /*8450*/  F2FP.F16.F32.PACK_AB R52, R52, R175 ;  /* 0x000000af3434723e */ /* 0x000fe200000000ff */
[-C--:B------:R-:W-:Y:S01]  /*8460*/  FFMA.FTZ R47, R44, R176.reuse, -R47 ;  /* 0x000000b02c2f7223 */ /* 0x080fe2000001082f */
[----:B------:R-:W-:Y:S02]  /*8470*/  IMAD.MOV.U32 R45, RZ, RZ, R49 ;  /* 0x000000ffff2d7224 */ /* 0x000fe400078e0031 */
[----:B------:R-:W-:Y:S01]  /*8480*/  FFMA.FTZ R177, R40, R176, R177 ;  /* 0x000000b028b17223 */ /* 0x000fe200000100b1 */
[-C--:B------:R-:W-:Y:S01]  /*8490*/  FMUL.FTZ R40, R50, R54.reuse ;  /* 0x0000003632287220 */ /* 0x080fe20000410000 */
[C---:B------:R-:W-:Y:S01]  /*84a0*/  FMUL.FTZ R54, R46.reuse, R54 ;  /* 0x000000362e367220 */ /* 0x040fe20000410000 */
[----:B------:R-:W-:Y:S01]  /*84b0*/  IMAD.MOV.U32 R44, RZ, RZ, R41 ;  /* 0x000000ffff2c7224 */ /* 0x000fe200078e0029 */
[----:B------:R-:W-:Y:S01]  /*84c0*/  MOV R48, R52 ;  /* 0x0000003400307202 */ /* 0x000fe20000000f00 */
[-C--:B------:R-:W-:Y:S01]  /*84d0*/  FFMA.FTZ R40, R46, R42.reuse, -R40 ;  /* 0x0000002a2e287223 */ /* 0x080fe20000010828 */
[----:B------:R-:W-:Y:S01]  /*84e0*/  FFMA.FTZ R54, R50, R42, R54 ;  /* 0x0000002a32367223 */ /* 0x000fe20000010036 */
[----:B------:R-:W-:-:S03]  /*84f0*/  IMAD.MOV.U32 R49, RZ, RZ, R79 ;  /* 0x000000ffff317224 */ /* 0x000fc600078e004f */
[----:B------:R-:W-:Y:S02]  /*8500*/  F2FP.F16.F32.PACK_AB R47, R40, R47 ;  /* 0x0000002f282f723e */ /* 0x000fe400000000ff */
[----:B------:R-:W-:-:S03]  /*8510*/  F2FP.F16.F32.PACK_AB R54, R54, R177 ;  /* 0x000000b13636723e */ /* 0x000fc600000000ff */
[----:B------:R-:W-:Y:S02]  /*8520*/  IMAD.MOV.U32 R46, RZ, RZ, R47 ;  /* 0x000000ffff2e7224 */ /* 0x000fe400078e002f */
[----:B------:R-:W-:Y:S02]  /*8530*/  IMAD.MOV.U32 R47, RZ, RZ, R76 ;  /* 0x000000ffff2f7224 */ /* 0x000fe400078e004c */
[----:B------:R-:W-:-:S07]  /*8540*/  IMAD.MOV.U32 R50, RZ, RZ, R54 ;  /* 0x000000ffff327224 */ /* 0x000fce00078e0036 */
.L_x_516:
[----:B------:R-:W-:Y:S05]  /*8550*/  BSYNC B2 ;  /* 0x0000000000027941 */ /* 0x000fea0003800000 */
.L_x_515:
[----:B------:R-:W-:-:S13]  /*8560*/  ISETP.GE.AND P4, PT, R58, R148, PT ;  /* 0x000000943a00720c */ /* 0x000fda0003f86270 */
[--C-:B------:R-:W-:Y:S02]  /*8570*/  @!P4 SHF.R.S32.HI R40, RZ, 0x1f, R58.reuse ;  /* 0x0000001fff28c819 */ /* 0x100fe4000001143a */
[----:B------:R-:W-:-:S04]  /*8580*/  @!P4 IADD3 R58, P5, P6, R116, R130, R58 ;  /* 0x00000082743ac210 */ /* 0x000fc80007ebe03a */
[----:B------:R-:W-:Y:S02]  /*8590*/  @!P4 IADD3.X R156, R7, R156, R40, P5, P6 ;  /* 0x0000009c079cc210 */ /* 0x000fe40002fec428 */
[----:B------:R-:W-:-:S04]  /*85a0*/  LEA R40, P5, R56, R124, 0x1 ;  /* 0x0000007c38287211 */ /* 0x000fc800078a08ff */
[----:B------:R-:W-:Y:S02]  /*85b0*/  LEA.HI.X R41, R56, R125, R57, 0x1, P5 ;  /* 0x0000007d38297211 */ /* 0x000fe400028f0c39 */
[----:B------:R-:W-:-:S03]  /*85c0*/  @!P4 LEA R42, P5, R58, R124, 0x1 ;  /* 0x0000007c3a2ac211 */ /* 0x000fc600078a08ff */
[----:B--2---:R4:W-:Y:S01]  /*85d0*/  STG.E.128 desc[UR60][R40.64], R44 ;  /* 0x0000002c28007986 */ /* 0x0049e2000c101d3c */
[----:B------:R-:W-:-:S05]  /*85e0*/  @!P4 LEA.HI.X R43, R58, R125, R156, 0x1, P5 ;  /* 0x0000007d3a2bc211 */ /* 0x000fca00028f0c9c */
[----:B0-----:R4:W-:Y:S04]  /*85f0*/  @!P4 STG.E.128 desc[UR60][R42.64], R48 ;  /* 0x000000302a00c986 */ /* 0x0019e8000c101d3c */
.L_x_506:
[----:B------:R-:W-:Y:S05]  /*8600*/  BSYNC B1 ;  /* 0x0000000000017941 */ /* 0x000fea0003800000 */
.L_x_505:
[-C--:B--2-4-:R-:W-:Y:S02]  /*8610*/  IMAD R40, R151, R128.reuse, RZ ;  /* 0x0000008097287224 */ /* 0x094fe400078e02ff */
[----:B------:R-:W-:-:S04]  /*8620*/  IMAD.WIDE.U32 R126, R227, R128, R126 ;  /* 0x00000080e37e7225 */ /* 0x000fc800078e007e */
[----:B------:R-:W-:Y:S01]  /*8630*/  IMAD R129, R227, R129, R40 ;  /* 0x00000081e3817224 */ /* 0x000fe200078e0228 */
[----:B------:R-:W-:Y:S06]  /*8640*/  @P3 BRA `(.L_x_475) ;  /* 0x0000001800b83947 */ /* 0x000fec0003800000 */
[----:B------:R-:W-:Y:S01]  /*8650*/  ISETP.NE.AND P3, PT, R28, RZ, PT ;  /* 0x000000ff1c00720c */ /* 0x000fe20003f65270 */
[----:B------:R-:W-:Y:S01]  /*8660*/  BSSY B1, `(.L_x_517) ;  /* 0x000007e000017945 */ /* 0x000fe20003800000 */
[----:B------:R-:W-:-:S11]  /*8670*/  IADD3 R52, R127, R129, RZ ;  /* 0x000000817f347210 */ /* 0x000fd60007ffe0ff */
[----:B------:R-:W-:Y:S05]  /*8680*/  @!P3 BRA `(.L_x_518) ;  /* 0x0000000400ecb947 */ /* 0x000fea0003800000 */
[----:B------:R-:W-:Y:S01]  /*8690*/  SEL R40, R132, R152, !P0 ;  /* 0x0000009884287207 */ /* 0x000fe20004000000 */
[----:B------:R-:W-:Y:S01]  /*86a0*/  BSSY B2, `(.L_x_519) ;  /* 0x000006f000027945 */ /* 0x000fe20003800000 */
[----:B------:R-:W-:Y:S02]  /*86b0*/  SHF.R.U32.HI R42, RZ, 0x3, R208 ;  /* 0x00000003ff2a7819 */ /* 0x000fe400000116d0 */
[----:B------:R-:W-:Y:S02]  /*86c0*/  SHF.R.S32.HI R41, RZ, 0x1f, R40 ;  /* 0x0000001fff297819 */ /* 0x000fe40000011428 */
[----:B---3--:R-:W-:Y:S02]  /*86d0*/  IADD3 R49, P3, P4, R116, R126, R25 ;  /* 0x0000007e74317210 */ /* 0x008fe40007c7e019 */
[----:B------:R-:W-:Y:S02]  /*86e0*/  LEA.HI R41, R41, R40, RZ, 0x4 ;  /* 0x0000002829297211 */ /* 0x000fe400078f20ff */
[----:B------:R-:W-:-:S02]  /*86f0*/  IADD3.X R50, R7, R52, R29, P3, P4 ;  /* 0x0000003407327210 */ /* 0x000fc40001fe841d */
[----:B------:R-:W-:Y:S02]  /*8700*/  LEA.HI.SX32 R48, R41, R119, 0x1c ;  /* 0x0000007729307211 */ /* 0x000fe400078fe2ff */
[----:B------:R-:W-:Y:S02]  /*8710*/  ISETP.GE.AND P3, PT, R18, R121, PT ;  /* 0x000000791200720c */ /* 0x000fe40003f66270 */
[----:B------:R-:W-:-:S04]  /*8720*/  SHF.R.S32.HI R41, RZ, 0x1f, R48 ;  /* 0x0000001fff297819 */ /* 0x000fc80000011430 */
[----:B------:R-:W-:Y:S01]  /*8730*/  LEA.HI R41, R41, R48, RZ, 0x3 ;  /* 0x0000003029297211 */ /* 0x000fe200078f18ff */
[----:B------:R-:W-:-:S03]  /*8740*/  IMAD.SHL.U32 R48, R48, 0x8, RZ ;  /* 0x0000000830307824 */ /* 0x000fc600078e00ff */
[----:B------:R-:W-:Y:S02]  /*8750*/  SHF.R.S32.HI R41, RZ, 0x3, R41 ;  /* 0x00000003ff297819 */ /* 0x000fe40000011429 */
[----:B------:R-:W-:-:S03]  /*8760*/  LOP3.LUT R40, R208, 0x38, R48, 0xf8, !PT ;  /* 0x00000038d0287812 */ /* 0x000fc600078ef830 */
[----:B------:R-:W-:Y:S01]  /*8770*/  IMAD R41, R41, 0x1c00, R215 ;  /* 0x00001c0029297824 */ /* 0x000fe200078e02d7 */
[----:B------:R-:W-:-:S05]  /*8780*/  LOP3.LUT R40, R40, R42, RZ, 0x3c, !PT ;  /* 0x0000002a28287212 */ /* 0x000fca00078e3cff */
[----:B------:R-:W-:Y:S02]  /*8790*/  IMAD.IADD R41, R41, 0x1, R40 ;  /* 0x0000000129297824 */ /* 0x000fe400078e0228 */
[C---:B------:R-:W-:Y:S02]  /*87a0*/  IMAD R40, R17.reuse, 0x5400, R144 ;  /* 0x0000540011287824 */ /* 0x040fe400078e0290 */
[----:B------:R-:W-:Y:S02]  /*87b0*/  IMAD R44, R17, 0x5400, R41 ;  /* 0x00005400112c7824 */ /* 0x000fe400078e0229 */
[--C-:B------:R-:W-:Y:S02]  /*87c0*/  IMAD R40, R40, 0x2, R16.reuse ;  /* 0x0000000228287824 */ /* 0x100fe400078e0210 */
[----:B------:R-:W-:-:S04]  /*87d0*/  IMAD R44, R44, 0x2, R16 ;  /* 0x000000022c2c7824 */ /* 0x000fc800078e0210 */
[----:B------:R-:W0:Y:S04]  /*87e0*/  LDS.128 R40, [R40+0x21400] ;  /* 0x0214000028287984 */ /* 0x000e280000000c00 */
[----:B------:R-:W2:Y:S01]  /*87f0*/  LDS.128 R44, [R44+0x21400] ;  /* 0x021400002c2c7984 */ /* 0x000ea20000000c00 */
[----:B------:R-:W-:Y:S05]  /*8800*/  @P3 BRA `(.L_x_520) ;  /* 0x0000000400603947 */ /* 0x000fea0003800000 */
[--C-:B------:R-:W-:Y:S01]  /*8810*/  SHF.R.U64 R51, R68, 0x10, R69.reuse ;  /* 0x0000001044337819 */ /* 0x100fe20000001245 */
[--C-:B--2---:R-:W-:Y:S01]  /*8820*/  HADD2.F32 R58, -RZ, R45.reuse.H0_H0 ;  /* 0x2000002dff3a7230 */ /* 0x104fe20000004100 */
[----:B------:R-:W-:Y:S01]  /*8830*/  SHF.R.U32.HI R68, RZ, 0x10, R69 ;  /* 0x00000010ff447819 */ /* 0x000fe20000011645 */
[----:B------:R-:W-:Y:S01]  /*8840*/  HADD2.F32 R59, -RZ, R45.H1_H1 ;  /* 0x3000002dff3b7230 */ /* 0x000fe20000004100 */
[--C-:B------:R-:W-:Y:S01]  /*8850*/  SHF.R.U64 R53, R84, 0x10, R85.reuse ;  /* 0x0000001054357819 */ /* 0x100fe20000001255 */
[----:B------:R-:W-:Y:S01]  /*8860*/  HADD2.F32 R57, -RZ, R174.H1_H1 ;  /* 0x300000aeff397230 */ /* 0x000fe20000004100 */
[----:B------:R-:W-:Y:S01]  /*8870*/  SHF.R.U32.HI R84, RZ, 0x10, R85 ;  /* 0x00000010ff547819 */ /* 0x000fe20000011655 */
[----:B0-----:R-:W-:Y:S01]  /*8880*/  HADD2.F32 R45, -RZ, R41.H0_H0 ;  /* 0x20000029ff2d7230 */ /* 0x001fe20000004100 */
[--C-:B------:R-:W-:Y:S01]  /*8890*/  SHF.R.U64 R54, R70, 0x10, R71.reuse ;  /* 0x0000001046367819 */ /* 0x100fe20000001247 */
[----:B------:R-:W-:Y:S01]  /*88a0*/  HADD2.F32 R56, -RZ, R172.H1_H1 ;  /* 0x300000acff387230 */ /* 0x000fe20000004100 */
[----:B------:R-:W-:Y:S01]  /*88b0*/  SHF.R.U32.HI R70, RZ, 0x10, R71 ;  /* 0x00000010ff467819 */ /* 0x000fe20000011647 */
[----:B------:R-:W-:-:S02]  /*88c0*/  HADD2.F32 R69, -RZ, R68.H0_H0 ;  /* 0x20000044ff457230 */ /* 0x000fc40000004100 */
[-C--:B------:R-:W-:Y:S01]  /*88d0*/  FMUL.FTZ R68, R58, R57.reuse ;  /* 0x000000393a447220 */ /* 0x080fe20000410000 */
[----:B------:R-:W-:Y:S02]  /*88e0*/  HADD2.F32 R84, -RZ, R84.H0_H0 ;  /* 0x20000054ff547230 */ /* 0x000fe40000004100 */
[C---:B------:R-:W-:Y:S01]  /*88f0*/  FMUL.FTZ R71, R45.reuse, R57 ;  /* 0x000000392d477220 */ /* 0x040fe20000410000 */
[--C-:B------:R-:W-:Y:S01]  /*8900*/  SHF.R.U64 R55, R86, 0x10, R87.reuse ;  /* 0x0000001056377819 */ /* 0x100fe20000001257 */
[----:B------:R-:W-:Y:S01]  /*8910*/  HADD2.F32 R41, -RZ, R41.H1_H1 ;  /* 0x30000029ff297230 */ /* 0x000fe20000004100 */
[----:B------:R-:W-:Y:S01]  /*8920*/  SHF.R.U32.HI R86, RZ, 0x10, R87 ;  /* 0x00000010ff567819 */ /* 0x000fe20000011657 */
[-C--:B------:R-:W-:Y:S01]  /*8930*/  FFMA.FTZ R68, R45, R56.reuse, -R68 ;  /* 0x000000382d447223 */ /* 0x080fe20000010844 */
[----:B------:R-:W-:Y:S01]  /*8940*/  FFMA.FTZ R71, R58, R56, R71 ;  /* 0x000000383a477223 */ /* 0x000fe20000010047 */
[----:B------:R-:W-:Y:S01]  /*8950*/  FMUL.FTZ R57, R59, R84 ;  /* 0x000000543b397220 */ /* 0x000fe20000410000 */
[----:B------:R-:W-:-:S02]  /*8960*/  HADD2.F32 R56, -RZ, R47.H0_H0 ;  /* 0x2000002fff387230 */ /* 0x000fc40000004100 */
[C---:B------:R-:W-:Y:S01]  /*8970*/  FMUL.FTZ R84, R41.reuse, R84 ;  /* 0x0000005429547220 */ /* 0x040fe20000410000 */
[----:B------:R-:W-:Y:S02]  /*8980*/  HADD2.F32 R58, -RZ, R47.H1_H1 ;  /* 0x3000002fff3a7230 */ /* 0x000fe40000004100 */
[-C--:B------:R-:W-:Y:S01]  /*8990*/  FFMA.FTZ R57, R41, R69.reuse, -R57 ;  /* 0x0000004529397223 */ /* 0x080fe20000010839 */
[----:B------:R-:W-:Y:S02]  /*89a0*/  HADD2.F32 R45, -RZ, R173.H1_H1 ;  /* 0x300000adff2d7230 */ /* 0x000fe40000004100 */
[----:B------:R-:W-:Y:S01]  /*89b0*/  FFMA.FTZ R84, R59, R69, R84 ;  /* 0x000000453b547223 */ /* 0x000fe20000010054 */
[--C-:B------:R-:W-:Y:S02]  /*89c0*/  HADD2.F32 R47, -RZ, R43.reuse.H0_H0 ;  /* 0x2000002bff2f7230 */ /* 0x100fe40000004100 */
[----:B------:R-:W-:Y:S02]  /*89d0*/  HADD2.F32 R86, -RZ, R86.H0_H0 ;  /* 0x20000056ff567230 */ /* 0x000fe40000004100 */
[----:B------:R-:W-:Y:S01]  /*89e0*/  FMUL.FTZ R59, R56, R45 ;  /* 0x0000002d383b7220 */ /* 0x000fe20000410000 */
[----:B------:R-:W-:-:S02]  /*89f0*/  HADD2.F32 R43, -RZ, R43.H1_H1 ;  /* 0x3000002bff2b7230 */ /* 0x000fc40000004100 */
[----:B------:R-:W-:Y:S01]  /*8a00*/  FMUL.FTZ R69, R47, R45 ;  /* 0x0000002d2f457220 */ /* 0x000fe20000410000 */
[----:B------:R-:W-:Y:S02]  /*8a10*/  HADD2.F32 R70, -RZ, R70.H0_H0 ;  /* 0x20000046ff467230 */ /* 0x000fe40000004100 */
[-C--:B------:R-:W-:Y:S01]  /*8a20*/  FMUL.FTZ R45, R58, R86.reuse ;  /* 0x000000563a2d7220 */ /* 0x080fe20000410000 */
[----:B------:R-:W-:Y:S02]  /*8a30*/  HADD2.F32 R41, -RZ, R171.H1_H1 ;  /* 0x300000abff297230 */ /* 0x000fe40000004100 */
[C---:B------:R-:W-:Y:S01]  /*8a40*/  FMUL.FTZ R86, R43.reuse, R86 ;  /* 0x000000562b567220 */ /* 0x040fe20000410000 */
[----:B------:R-:W-:Y:S02]  /*8a50*/  HADD2.F32 R174, -RZ, R174.H0_H0 ;  /* 0x200000aeffae7230 */ /* 0x000fe40000004100 */
[----:B------:R-:W-:Y:S01]  /*8a60*/  FFMA.FTZ R45, R43, R70, -R45 ;  /* 0x000000462b2d7223 */ /* 0x000fe2000001082d */
[----:B------:R-:W-:-:S02]  /*8a70*/  HADD2.F32 R43, -RZ, R44.H0_H0 ;  /* 0x2000002cff2b7230 */ /* 0x000fc40000004100 */
[-C--:B------:R-:W-:Y:S01]  /*8a80*/  FFMA.FTZ R59, R47, R41.reuse, -R59 ;  /* 0x000000292f3b7223 */ /* 0x080fe2000001083b */
[----:B------:R-:W-:Y:S02]  /*8a90*/  HADD2.F32 R53, -RZ, R53.H0_H0 ;  /* 0x20000035ff357230 */ /* 0x000fe40000004100 */
[----:B------:R-:W-:Y:S01]  /*8aa0*/  FFMA.FTZ R69, R56, R41, R69 ;  /* 0x0000002938457223 */ /* 0x000fe20000010045 */
[----:B------:R-:W-:Y:S02]  /*8ab0*/  HADD2.F32 R44, -RZ, R44.H1_H1 ;  /* 0x3000002cff2c7230 */ /* 0x000fe40000004100 */
[----:B------:R-:W-:Y:S01]  /*8ac0*/  FMUL.FTZ R47, R43, R174 ;  /* 0x000000ae2b2f7220 */ /* 0x000fe20000410000 */
[----:B------:R-:W-:Y:S02]  /*8ad0*/  HADD2.F32 R172, -RZ, R172.H0_H0 ;  /* 0x200000acffac7230 */ /* 0x000fe40000004100 */
[----:B------:R-:W-:Y:S01]  /*8ae0*/  FFMA.FTZ R86, R58, R70, R86 ;  /* 0x000000463a567223 */ /* 0x000fe20000010056 */
[----:B------:R-:W-:-:S02]  /*8af0*/  HADD2.F32 R41, -RZ, R40.H0_H0 ;  /* 0x20000028ff297230 */ /* 0x000fc40000004100 */
[-C--:B------:R-:W-:Y:S01]  /*8b00*/  FMUL.FTZ R56, R44, R53.reuse ;  /* 0x000000352c387220 */ /* 0x080fe20000410000 */
[----:B------:R-:W-:Y:S01]  /*8b10*/  HADD2.F32 R40, -RZ, R40.H1_H1 ;  /* 0x30000028ff287230 */ /* 0x000fe20000004100 */
[----:B------:R-:W-:Y:S01]  /*8b20*/  F2FP.F16.F32.PACK_AB R57, R57, R68 ;  /* 0x000000443939723e */ /* 0x000fe200000000ff */
[----:B------:R-:W-:Y:S02]  /*8b30*/  HADD2.F32 R51, -RZ, R51.H0_H0 ;  /* 0x20000033ff337230 */ /* 0x000fe40000004100 */
[C---:B------:R-:W-:Y:S01]  /*8b40*/  FMUL.FTZ R174, R41.reuse, R174 ;  /* 0x000000ae29ae7220 */ /* 0x040fe20000410000 */
[----:B------:R-:W-:Y:S01]  /*8b50*/  FFMA.FTZ R47, R41, R172, -R47 ;  /* 0x000000ac292f7223 */ /* 0x000fe2000001082f */
[C---:B------:R-:W-:Y:S01]  /*8b60*/  FMUL.FTZ R53, R40.reuse, R53 ;  /* 0x0000003528357220 */ /* 0x040fe20000410000 */
[----:B------:R-:W-:Y:S02]  /*8b70*/  HADD2.F32 R41, -RZ, R46.H0_H0 ;  /* 0x2000002eff297230 */ /* 0x000fe40000004100 */
[----:B------:R-:W-:Y:S01]  /*8b80*/  FFMA.FTZ R56, R40, R51, -R56 ;  /* 0x0000003328387223 */ /* 0x000fe20000010838 */
[----:B------:R-:W-:-:S02]  /*8b90*/  HADD2.F32 R173, -RZ, R173.H0_H0 ;  /* 0x200000adffad7230 */ /* 0x000fc40000004100 */
[----:B------:R-:W-:Y:S01]  /*8ba0*/  FFMA.FTZ R174, R43, R172, R174 ;  /* 0x000000ac2bae7223 */ /* 0x000fe200000100ae */
[----:B------:R-:W-:Y:S02]  /*8bb0*/  HADD2.F32 R55, -RZ, R55.H0_H0 ;  /* 0x20000037ff377230 */ /* 0x000fe40000004100 */
[----:B------:R-:W-:Y:S01]  /*8bc0*/  FFMA.FTZ R53, R44, R51, R53 ;  /* 0x000000332c357223 */ /* 0x000fe20000010035 */
[----:B------:R-:W-:Y:S02]  /*8bd0*/  HADD2.F32 R40, -RZ, R42.H0_H0 ;  /* 0x2000002aff287230 */ /* 0x000fe40000004100 */
[----:B------:R-:W-:Y:S01]  /*8be0*/  FMUL.FTZ R43, R41, R173 ;  /* 0x000000ad292b7220 */ /* 0x000fe20000410000 */
[----:B------:R-:W-:Y:S01]  /*8bf0*/  HADD2.F32 R46, -RZ, R46.H1_H1 ;  /* 0x3000002eff2e7230 */ /* 0x000fe20000004100 */
[----:B------:R-:W-:Y:S01]  /*8c00*/  F2FP.F16.F32.PACK_AB R71, R84, R71 ;  /* 0x000000475447723e */ /* 0x000fe200000000ff */
[----:B------:R-:W-:Y:S02]  /*8c10*/  HADD2.F32 R42, -RZ, R42.H1_H1 ;  /* 0x3000002aff2a7230 */ /* 0x000fe40000004100 */
[----:B------:R-:W-:Y:S01]  /*8c20*/  FMUL.FTZ R173, R40, R173 ;  /* 0x000000ad28ad7220 */ /* 0x000fe20000410000 */
[----:B------:R-:W-:-:S02]  /*8c30*/  HADD2.F32 R171, -RZ, R171.H0_H0 ;  /* 0x200000abffab7230 */ /* 0x000fc40000004100 */
[-C--:B------:R-:W-:Y:S01]  /*8c40*/  FMUL.FTZ R44, R46, R55.reuse ;  /* 0x000000372e2c7220 */ /* 0x080fe20000410000 */
[----:B------:R-:W-:Y:S02]  /*8c50*/  HADD2.F32 R54, -RZ, R54.H0_H0 ;  /* 0x20000036ff367230 */ /* 0x000fe40000004100 */
[----:B------:R-:W-:Y:S01]  /*8c60*/  FMUL.FTZ R55, R42, R55 ;  /* 0x000000372a377220 */ /* 0x000fe20000410000 */
[----:B------:R-:W-:Y:S01]  /*8c70*/  F2FP.F16.F32.PACK_AB R69, R86, R69 ;  /* 0x000000455645723e */ /* 0x000fe200000000ff */
[-C--:B------:R-:W-:Y:S01]  /*8c80*/  FFMA.FTZ R43, R40, R171.reuse, -R43 ;  /* 0x000000ab282b7223 */ /* 0x080fe2000001082b */
[----:B------:R-:W-:Y:S01]  /*8c90*/  FFMA.FTZ R173, R41, R171, R173 ;  /* 0x000000ab29ad7223 */ /* 0x000fe200000100ad */
[-C--:B------:R-:W-:Y:S01]  /*8ca0*/  FFMA.FTZ R44, R42, R54.reuse, -R44 ;  /* 0x000000362a2c7223 */ /* 0x080fe2000001082c */
[----:B------:R-:W-:Y:S01]  /*8cb0*/  FFMA.FTZ R55, R46, R54, R55 ;  /* 0x000000362e377223 */ /* 0x000fe20000010037 */
[----:B------:R-:W-:Y:S01]  /*8cc0*/  F2FP.F16.F32.PACK_AB R47, R56, R47 ;  /* 0x0000002f382f723e */ /* 0x000fe200000000ff */
[----:B------:R-:W-:Y:S01]  /*8cd0*/  IMAD.MOV.U32 R41, RZ, RZ, R57 ;  /* 0x000000ffff297224 */ /* 0x000fe200078e0039 */
[----:B------:R-:W-:-:S02]  /*8ce0*/  F2FP.F16.F32.PACK_AB R53, R53, R174 ;  /* 0x000000ae3535723e */ /* 0x000fc400000000ff */
[----:B------:R-:W-:Y:S02]  /*8cf0*/  F2FP.F16.F32.PACK_AB R43, R44, R43 ;  /* 0x0000002b2c2b723e */ /* 0x000fe400000000ff */
[----:B------:R-:W-:Y:S01]  /*8d00*/  F2FP.F16.F32.PACK_AB R55, R55, R173 ;  /* 0x000000ad3737723e */ /* 0x000fe200000000ff */
[----:B------:R-:W-:Y:S01]  /*8d10*/  IMAD.MOV.U32 R44, RZ, RZ, R53 ;  /* 0x000000ffff2c7224 */ /* 0x000fe200078e0035 */
[----:B------:R-:W-:Y:S01]  /*8d20*/  F2FP.F16.F32.PACK_AB R59, R45, R59 ;  /* 0x0000003b2d3b723e */ /* 0x000fe200000000ff */
[----:B------:R-:W-:Y:S01]  /*8d30*/  IMAD.MOV.U32 R42, RZ, RZ, R43 ;  /* 0x000000ffff2a7224 */ /* 0x000fe200078e002b */
[----:B------:R-:W-:Y:S01]  /*8d40*/  MOV R40, R47 ;  /* 0x0000002f00287202 */ /* 0x000fe20000000f00 */
[----:B------:R-:W-:Y:S01]  /*8d50*/  IMAD.MOV.U32 R45, RZ, RZ, R71 ;  /* 0x000000ffff2d7224 */ /* 0x000fe200078e0047 */
[----:B------:R-:W-:Y:S01]  /*8d60*/  MOV R43, R59 ;  /* 0x0000003b002b7202 */ /* 0x000fe20000000f00 */
[----:B------:R-:W-:Y:S02]  /*8d70*/  IMAD.MOV.U32 R46, RZ, RZ, R55 ;  /* 0x000000ffff2e7224 */ /* 0x000fe400078e0037 */
[----:B------:R-:W-:-:S07]  /*8d80*/  IMAD.MOV.U32 R47, RZ, RZ, R69 ;  /* 0x000000ffff2f7224 */ /* 0x000fce00078e0045 */
.L_x_520:
[----:B------:R-:W-:Y:S05]  /*8d90*/  BSYNC B2 ;  /* 0x0000000000027941 */ /* 0x000fea0003800000 */
.L_x_519:
[----:B------:R-:W-:-:S13]  /*8da0*/  ISETP.GE.AND P3, PT, R48, R148, PT ;  /* 0x000000943000720c */ /* 0x000fda0003f66270 */
[--C-:B------:R-:W-:Y:S02]  /*8db0*/  @!P3 SHF.R.S32.HI R54, RZ, 0x1f, R48.reuse ;  /* 0x0000001fff36b819 */ /* 0x100fe40000011430 */
[----:B------:R-:W-:-:S04]  /*8dc0*/  @!P3 IADD3 R51, P4, P5, R116, R126, R48 ;  /* 0x0000007e7433b210 */ /* 0x000fc80007d9e030 */
[----:B------:R-:W-:Y:S02]  /*8dd0*/  @!P3 IADD3.X R54, R7, R52, R54, P4, P5 ;  /* 0x000000340736b210 */ /* 0x000fe400027ea436 */
[----:B------:R-:W-:-:S04]  /*8de0*/  LEA R48, P4, R49, R124, 0x1 ;  /* 0x0000007c31307211 */ /* 0x000fc800078808ff */
[----:B------:R-:W-:Y:S02]  /*8df0*/  LEA.HI.X R49, R49, R125, R50, 0x1, P4 ;  /* 0x0000007d31317211 */ /* 0x000fe400020f0c32 */
[----:B------:R-:W-:-:S03]  /*8e00*/  @!P3 LEA R50, P4, R51, R124, 0x1 ;  /* 0x0000007c3332b211 */ /* 0x000fc600078808ff */
[----:B0-----:R0:W-:Y:S01]  /*8e10*/  STG.E.128 desc[UR60][R48.64], R40 ;  /* 0x0000002830007986 */ /* 0x0011e2000c101d3c */
[----:B------:R-:W-:-:S05]  /*8e20*/  @!P3 LEA.HI.X R51, R51, R125, R54, 0x1, P4 ;  /* 0x0000007d3333b211 */ /* 0x000fca00020f0c36 */
[----:B--2---:R0:W-:Y:S04]  /*8e30*/  @!P3 STG.E.128 desc[UR60][R50.64], R44 ;  /* 0x0000002c3200b986 */ /* 0x0041e8000c101d3c */
.L_x_518:
[----:B------:R-:W-:Y:S05]  /*8e40*/  BSYNC B1 ;  /* 0x0000000000017941 */ /* 0x000fea0003800000 */
.L_x_517:
[----:B------:R-:W-:Y:S01]  /*8e50*/  ISETP.NE.AND P3, PT, R32, RZ, PT ;  /* 0x000000ff2000720c */ /* 0x000fe20003f65270 */
[----:B------:R-:W-:-:S12]  /*8e60*/  BSSY B1, `(.L_x_521) ;  /* 0x0000077000017945 */ /* 0x000fd80003800000 */
[----:B------:R-:W-:Y:S05]  /*8e70*/  @!P3 BRA `(.L_x_522) ;  /* 0x0000000400d4b947 */ /* 0x000fea0003800000 */
[----:B0-----:R-:W-:Y:S01]  /*8e80*/  SEL R40, R132, R152, !P1 ;  /* 0x0000009884287207 */ /* 0x001fe20004800000 */
        /* <DEDUP_REMOVED lines=8> */
[----:B------:R-:W-:Y:S01]  /*8f10*/  SHF.R.S32.HI R40, RZ, 0x1f, R41 ;  /* 0x0000001fff287819 */ /* 0x000fe20000011429 */
[----:B------:R-:W-:-:S03]  /*8f20*/  IMAD.SHL.U32 R51, R41, 0x8, RZ ;  /* 0x0000000829337824 */ /* 0x000fc600078e00ff */
[----:B------:R-:W-:-:S04]  /*8f30*/  LEA.HI R40, R40, R41, RZ, 0x3 ;  /* 0x0000002928287211 */ /* 0x000fc800078f18ff */
[----:B------:R-:W-:Y:S02]  /*8f40*/  SHF.R.S32.HI R42, RZ, 0x3, R40 ;  /* 0x00000003ff2a7819 */ /* 0x000fe40000011428 */
[----:B------:R-:W-:-:S03]  /*8f50*/  LOP3.LUT R40, R208, 0x38, R51, 0xf8, !PT ;  /* 0x00000038d0287812 */ /* 0x000fc600078ef833 */
[----:B------:R-:W-:Y:S01]  /*8f60*/  IMAD R41, R42, 0x1c00, R215 ;  /* 0x00001c002a297824 */ /* 0x000fe200078e02d7 */
[----:B------:R-:W-:-:S05]  /*8f70*/  LOP3.LUT R40, R40, R43, RZ, 0x3c, !PT ;  /* 0x0000002b28287212 */ /* 0x000fca00078e3cff */
[----:B------:R-:W-:Y:S02]  /*8f80*/  IMAD.IADD R40, R41, 0x1, R40 ;  /* 0x0000000129287824 */ /* 0x000fe400078e0228 */
[C---:B------:R-:W-:Y:S02]  /*8f90*/  IMAD R41, R17.reuse, 0x5400, R142 ;  /* 0x0000540011297824 */ /* 0x040fe400078e028e */
[----:B------:R-:W-:-:S03]  /*8fa0*/  IMAD R43, R17, 0x5400, R40 ;  /* 0x00005400112b7824 */ /* 0x000fc600078e0228 */
[----:B------:R-:W-:Y:S01]  /*8fb0*/  LEA R41, R41, R16, 0x1 ;  /* 0x0000001029297211 */ /* 0x000fe200078e08ff */
[----:B------:R-:W-:-:S05]  /*8fc0*/  IMAD R44, R43, 0x2, R16 ;  /* 0x000000022b2c7824 */ /* 0x000fca00078e0210 */
[----:B------:R-:W0:Y:S04]  /*8fd0*/  LDS.128 R40, [R41+0x21400] ;  /* 0x0214000029287984 */ /* 0x000e280000000c00 */
[----:B------:R-:W2:Y:S01]  /*8fe0*/  LDS.128 R44, [R44+0x21400] ;  /* 0x021400002c2c7984 */ /* 0x000ea20000000c00 */
[----:B------:R-:W-:Y:S05]  /*8ff0*/  @P3 BRA `(.L_x_524) ;  /* 0x0000000400483947 */ /* 0x000fea0003800000 */
[--C-:B------:R-:W-:Y:S01]  /*9000*/  SHF.R.U64 R53, R80, 0x10, R81.reuse ;  /* 0x0000001050357819 */ /* 0x100fe20000001251 */
[----:B------:R-:W-:Y:S01]  /*9010*/  HADD2.F32 R57, -RZ, R170.H1_H1 ;  /* 0x300000aaff397230 */ /* 0x000fe20000004100 */
[----:B------:R-:W-:Y:S01]  /*9020*/  SHF.R.U32.HI R80, RZ, 0x10, R81 ;  /* 0x00000010ff507819 */ /* 0x000fe20000011651 */
[--C-:B--2---:R-:W-:Y:S01]  /*9030*/  HADD2.F32 R58, -RZ, R45.reuse.H0_H0 ;  /* 0x2000002dff3a7230 */ /* 0x104fe20000004100 */
[--C-:B------:R-:W-:Y:S01]  /*9040*/  SHF.R.U64 R48, R64, 0x10, R65.reuse ;  /* 0x0000001040307819 */ /* 0x100fe20000001241 */
[----:B------:R-:W-:Y:S01]  /*9050*/  HADD2.F32 R59, -RZ, R45.H1_H1 ;  /* 0x3000002dff3b7230 */ /* 0x000fe20000004100 */
[----:B------:R-:W-:Y:S01]  /*9060*/  SHF.R.U32.HI R64, RZ, 0x10, R65 ;  /* 0x00000010ff407819 */ /* 0x000fe20000011641 */
[--C-:B0-----:R-:W-:Y:S02]  /*9070*/  HADD2.F32 R45, -RZ, R41.reuse.H0_H0 ;  /* 0x20000029ff2d7230 */ /* 0x101fe40000004100 */
[----:B------:R-:W-:Y:S01]  /*9080*/  FMUL.FTZ R68, R58, R57 ;  /* 0x000000393a447220 */ /* 0x000fe20000410000 */
[----:B------:R-:W-:Y:S01]  /*9090*/  HADD2.F32 R80, -RZ, R80.H0_H0 ;  /* 0x20000050ff507230 */ /* 0x000fe20000004100 */
[----:B------:R-:W-:Y:S01]  /*90a0*/  SHF.R.U64 R55, R82, 0x10, R83 ;  /* 0x0000001052377819 */ /* 0x000fe20000001253 */
[----:B------:R-:W-:-:S02]  /*90b0*/  HADD2.F32 R41, -RZ, R41.H1_H1 ;  /* 0x30000029ff297230 */ /* 0x000fc40000004100 */
[----:B------:R-:W-:Y:S01]  /*90c0*/  FMUL.FTZ R57, R45, R57 ;  /* 0x000000392d397220 */ /* 0x000fe20000410000 */
[----:B------:R-:W-:Y:S01]  /*90d0*/  HADD2.F32 R56, -RZ, R168.H1_H1 ;  /* 0x300000a8ff387230 */ /* 0x000fe20000004100 */
[----:B------:R-:W-:Y:S01]  /*90e0*/  SHF.R.U32.HI R82, RZ, 0x10, R83 ;  /* 0x00000010ff527819 */ /* 0x000fe20000011653 */
[----:B------:R-:W-:Y:S02]  /*90f0*/  HADD2.F32 R64, -RZ, R64.H0_H0 ;  /* 0x20000040ff407230 */ /* 0x000fe40000004100 */
[-C--:B------:R-:W-:Y:S01]  /*9100*/  FMUL.FTZ R70, R59, R80.reuse ;  /* 0x000000503b467220 */ /* 0x080fe20000410000 */
[----:B------:R-:W-:Y:S01]  /*9110*/  FMUL.FTZ R80, R41, R80 ;  /* 0x0000005029507220 */ /* 0x000fe20000410000 */
[-C--:B------:R-:W-:Y:S01]  /*9120*/  FFMA.FTZ R68, R45, R56.reuse, -R68 ;  /* 0x000000382d447223 */ /* 0x080fe20000010844 */
[----:B------:R-:W-:Y:S01]  /*9130*/  FFMA.FTZ R57, R58, R56, R57 ;  /* 0x000000383a397223 */ /* 0x000fe20000010039 */
[--C-:B------:R-:W-:Y:S01]  /*9140*/  SHF.R.U64 R54, R66, 0x10, R67.reuse ;  /* 0x0000001042367819 */ /* 0x100fe20000001243 */
[----:B------:R-:W-:Y:S01]  /*9150*/  HADD2.F32 R56, -RZ, R47.H0_H0 ;  /* 0x2000002fff387230 */ /* 0x000fe20000004100 */
[----:B------:R-:W-:Y:S01]  /*9160*/  SHF.R.U32.HI R66, RZ, 0x10, R67 ;  /* 0x00000010ff427819 */ /* 0x000fe20000011643 */
[----:B------:R-:W-:Y:S01]  /*9170*/  FFMA.FTZ R80, R59, R64, R80 ;  /* 0x000000403b507223 */ /* 0x000fe20000010050 */
[----:B------:R-:W-:-:S02]  /*9180*/  HADD2.F32 R65, -RZ, R167.H1_H1 ;  /* 0x300000a7ff417230 */ /* 0x000fc40000004100 */
[----:B------:R-:W-:Y:S01]  /*9190*/  FFMA.FTZ R41, R41, R64, -R70 ;  /* 0x0000004029297223 */ /* 0x000fe20000010846 */
[----:B------:R-:W-:Y:S02]  /*91a0*/  HADD2.F32 R47, -RZ, R47.H1_H1 ;  /* 0x3000002fff2f7230 */ /* 0x000fe40000004100 */
[----:B------:R-:W-:Y:S01]  /*91b0*/  HADD2.F32 R82, -RZ, R82.H0_H0 ;  /* 0x20000052ff527230 */ /* 0x000fe20000004100 */
[----:B------:R-:W-:Y:S01]  /*91c0*/  F2FP.F16.F32.PACK_AB R57, R80, R57 ;  /* 0x000000395039723e */ /* 0x000fe200000000ff */
[--C-:B------:R-:W-:Y:S01]  /*91d0*/  HADD2.F32 R58, -RZ, R43.reuse.H0_H0 ;  /* 0x2000002bff3a7230 */ /* 0x100fe20000004100 */
[----:B------:R-:W-:Y:S01]  /*91e0*/  F2FP.F16.F32.PACK_AB R41, R41, R68 ;  /* 0x000000442929723e */ /* 0x000fe200000000ff */
[----:B------:R-:W-:Y:S02]  /*91f0*/  HADD2.F32 R59, -RZ, R43.H1_H1 ;  /* 0x3000002bff3b7230 */ /* 0x000fe40000004100 */
[----:B------:R-:W-:Y:S01]  /*9200*/  FMUL.FTZ R43, R56, R65 ;  /* 0x00000041382b7220 */ /* 0x000fe20000410000 */
[----:B------:R-:W-:-:S02]  /*9210*/  HADD2.F32 R45, -RZ, R169.H1_H1 ;  /* 0x300000a9ff2d7230 */ /* 0x000fc40000004100 */
[-C--:B------:R-:W-:Y:S01]  /*9220*/  FMUL.FTZ R64, R47, R82.reuse ;  /* 0x000000522f407220 */ /* 0x080fe20000410000 */
[----:B------:R-:W-:Y:S02]  /*9230*/  HADD2.F32 R66, -RZ, R66.H0_H0 ;  /* 0x20000042ff427230 */ /* 0x000fe40000004100 */
[C---:B------:R-:W-:Y:S01]  /*9240*/  FMUL.FTZ R65, R58.reuse, R65 ;  /* 0x000000413a417220 */ /* 0x040fe20000410000 */
[----:B------:R-:W-:Y:S01]  /*9250*/  FMUL.FTZ R82, R59, R82 ;  /* 0x000000523b527220 */ /* 0x000fe20000410000 */
[-C--:B------:R-:W-:Y:S01]  /*9260*/  FFMA.FTZ R43, R58, R45.reuse, -R43 ;  /* 0x0000002d3a2b7223 */ /* 0x080fe2000001082b */
[----:B------:R-:W-:Y:S02]  /*9270*/  HADD2.F32 R70, -RZ, R53.H0_H0 ;  /* 0x20000035ff467230 */ /* 0x000fe40000004100 */
[----:B------:R-:W-:Y:S01]  /*9280*/  FFMA.FTZ R45, R56, R45, R65 ;  /* 0x0000002d382d7223 */ /* 0x000fe20000010041 */
[-C--:B------:R-:W-:Y:S01]  /*9290*/  FFMA.FTZ R58, R47, R66.reuse, R82 ;  /* 0x000000422f3a7223 */ /* 0x080fe20000010052 */
[----:B------:R-:W-:Y:S01]  /*92a0*/  FFMA.FTZ R56, R59, R66, -R64 ;  /* 0x000000423b387223 */ /* 0x000fe20000010840 */
[----:B------:R-:W-:-:S02]  /*92b0*/  HADD2.F32 R47, -RZ, R44.H1_H1 ;  /* 0x3000002cff2f7230 */ /* 0x000fc40000004100 */
[----:B------:R-:W-:Y:S01]  /*92c0*/  HADD2.F32 R167, -RZ, R167.H0_H0 ;  /* 0x200000a7ffa77230 */ /* 0x000fe20000004100 */
[----:B------:R-:W-:Y:S01]  /*92d0*/  F2FP.F16.F32.PACK_AB R58, R58, R45 ;  /* 0x0000002d3a3a723e */ /* 0x000fe200000000ff */
[----:B------:R-:W-:Y:S02]  /*92e0*/  HADD2.F32 R64, -RZ, R44.H0_H0 ;  /* 0x2000002cff407230 */ /* 0x000fe40000004100 */
[----:B------:R-:W-:Y:S01]  /*92f0*/  FMUL.FTZ R76, R47, R70 ;  /* 0x000000462f4c7220 */ /* 0x000fe20000410000 */
[--C-:B------:R-:W-:Y:S01]  /*9300*/  HADD2.F32 R53, -RZ, R40.reuse.H1_H1 ;  /* 0x30000028ff357230 */ /* 0x100fe20000004100 */
[----:B------:R-:W-:Y:S01]  /*9310*/  F2FP.F16.F32.PACK_AB R43, R56, R43 ;  /* 0x0000002b382b723e */ /* 0x000fe200000000ff */
[----:B------:R-:W-:Y:S02]  /*9320*/  HADD2.F32 R169, -RZ, R169.H0_H0 ;  /* 0x200000a9ffa97230 */ /* 0x000fe40000004100 */
[----:B------:R-:W-:Y:S01]  /*9330*/  FMUL.FTZ R59, R64, R167 ;  /* 0x000000a7403b7220 */ /* 0x000fe20000410000 */
[----:B------:R-:W-:-:S02]  /*9340*/  HADD2.F32 R66, -RZ, R40.H0_H0 ;  /* 0x20000028ff427230 */ /* 0x000fc40000004100 */
[C---:B------:R-:W-:Y:S01]  /*9350*/  FMUL.FTZ R70, R53.reuse, R70 ;  /* 0x0000004635467220 */ /* 0x040fe20000410000 */
[----:B------:R-:W-:Y:S02]  /*9360*/  HADD2.F32 R48, -RZ, R48.H0_H0 ;  /* 0x20000030ff307230 */ /* 0x000fe40000004100 */
[----:B------:R-:W-:Y:S02]  /*9370*/  HADD2.F32 R168, -RZ, R168.H0_H0 ;  /* 0x200000a8ffa87230 */ /* 0x000fe40000004100 */
[----:B------:R-:W-:Y:S01]  /*9380*/  FFMA.FTZ R40, R66, R169, -R59 ;  /* 0x000000a942287223 */ /* 0x000fe2000001083b */
[----:B------:R-:W-:Y:S02]  /*9390*/  HADD2.F32 R67, -RZ, R55.H0_H0 ;  /* 0x20000037ff437230 */ /* 0x000fe40000004100 */
[-C--:B------:R-:W-:Y:S01]  /*93a0*/  FFMA.FTZ R53, R53, R48.reuse, -R76 ;  /* 0x0000003035357223 */ /* 0x080fe2000001084c */
[----:B------:R-:W-:Y:S01]  /*93b0*/  FFMA.FTZ R47, R47, R48, R70 ;  /* 0x000000302f2f7223 */ /* 0x000fe20000010046 */
[----:B------:R-:W-:-:S02]  /*93c0*/  HADD2.F32 R59, -RZ, R46.H0_H0 ;  /* 0x2000002eff3b7230 */ /* 0x000fc40000004100 */
[----:B------:R-:W-:Y:S01]  /*93d0*/  FMUL.FTZ R167, R66, R167 ;  /* 0x000000a742a77220 */ /* 0x000fe20000410000 */
[----:B------:R-:W-:Y:S01]  /*93e0*/  HADD2.F32 R48, -RZ, R46.H1_H1 ;  /* 0x3000002eff307230 */ /* 0x000fe20000004100 */
[----:B------:R-:W-:Y:S01]  /*93f0*/  F2FP.F16.F32.PACK_AB R40, R53, R40 ;  /* 0x000000283528723e */ /* 0x000fe200000000ff */
[--C-:B------:R-:W-:Y:S02]  /*9400*/  HADD2.F32 R55, -RZ, R42.reuse.H0_H0 ;  /* 0x2000002aff377230 */ /* 0x100fe40000004100 */
[----:B------:R-:W-:Y:S01]  /*9410*/  FFMA.FTZ R44, R64, R169, R167 ;  /* 0x000000a9402c7223 */ /* 0x000fe200000100a7 */
[----:B------:R-:W-:Y:S02]  /*9420*/  HADD2.F32 R46, -RZ, R42.H1_H1 ;  /* 0x3000002aff2e7230 */ /* 0x000fe40000004100 */
[----:B------:R-:W-:Y:S01]  /*9430*/  FMUL.FTZ R42, R59, R168 ;  /* 0x000000a83b2a7220 */ /* 0x000fe20000410000 */
[----:B------:R-:W-:Y:S02]  /*9440*/  HADD2.F32 R170, -RZ, R170.H0_H0 ;  /* 0x200000aaffaa7230 */ /* 0x000fe40000004100 */
[----:B------:R-:W-:Y:S01]  /*9450*/  FMUL.FTZ R69, R48, R67 ;  /* 0x0000004330457220 */ /* 0x000fe20000410000 */
[----:B------:R-:W-:-:S02]  /*9460*/  HADD2.F32 R65, -RZ, R54.H0_H0 ;  /* 0x20000036ff417230 */ /* 0x000fc40000004100 */
[C---:B------:R-:W-:Y:S01]  /*9470*/  FMUL.FTZ R168, R55.reuse, R168 ;  /* 0x000000a837a87220 */ /* 0x040fe20000410000 */
[C---:B------:R-:W-:Y:S01]  /*9480*/  FMUL.FTZ R67, R46.reuse, R67 ;  /* 0x000000432e437220 */ /* 0x040fe20000410000 */
[----:B------:R-:W-:Y:S01]  /*9490*/  FFMA.FTZ R42, R55, R170, -R42 ;  /* 0x000000aa372a7223 */ /* 0x000fe2000001082a */
[----:B------:R-:W-:Y:S01]  /*94a0*/  F2FP.F16.F32.PACK_AB R44, R47, R44 ;  /* 0x0000002c2f2c723e */ /* 0x000fe200000000ff */
[----:B------:R-:W-:Y:S01]  /*94b0*/  FFMA.FTZ R168, R59, R170, R168 ;  /* 0x000000aa3ba87223 */ /* 0x000fe200000100a8 */
[-C--:B------:R-:W-:Y:S01]  /*94c0*/  FFMA.FTZ R69, R46, R65.reuse, -R69 ;  /* 0x000000412e457223 */ /* 0x080fe20000010845 */
[----:B------:R-:W-:Y:S01]  /*94d0*/  FFMA.FTZ R67, R48, R65, R67 ;  /* 0x0000004130437223 */ /* 0x000fe20000010043 */
[----:B------:R-:W-:Y:S02]  /*94e0*/  IMAD.MOV.U32 R45, RZ, RZ, R57 ;  /* 0x000000ffff2d7224 */ /* 0x000fe400078e0039 */
[----:B------:R-:W-:Y:S01]  /*94f0*/  IMAD.MOV.U32 R47, RZ, RZ, R58 ;  /* 0x000000ffff2f7224 */ /* 0x000fe200078e003a */
[----:B------:R-:W-:-:S02]  /*9500*/  F2FP.F16.F32.PACK_AB R42, R69, R42 ;  /* 0x0000002a452a723e */ /* 0x000fc400000000ff */
[----:B------:R-:W-:-:S07]  /*9510*/  F2FP.F16.F32.PACK_AB R46, R67, R168 ;  /* 0x000000a8432e723e */ /* 0x000fce00000000ff */
.L_x_524:
[----:B------:R-:W-:Y:S05]  /*9520*/  BSYNC B2 ;  /* 0x0000000000027941 */ /* 0x000fea0003800000 */
.L_x_523:
        /* <DEDUP_REMOVED lines=10> */
.L_x_522:
[----:B------:R-:W-:Y:S05]  /*95d0*/  BSYNC B1 ;  /* 0x0000000000017941 */ /* 0x000fea0003800000 */
.L_x_521:
[----:B------:R-:W-:-:S13]  /*95e0*/  ISETP.NE.AND P3, PT, R33, RZ, PT ;  /* 0x000000ff2100720c */ /* 0x000fda0003f65270 */
[----:B------:R-:W-:Y:S05]  /*95f0*/  @!P3 BRA `(.L_x_475) ;  /* 0x0000000800ccb947 */ /* 0x000fea0003800000 */
[----:B0---4-:R-:W2:Y:S01]  /*9600*/  LDL R40, [R1+0x10] ;  /* 0x0000100001287983 */ /* 0x011ea20000100800 */
[----:B------:R-:W-:Y:S01]  /*9610*/  SHF.R.U32.HI R43, RZ, 0x3, R208 ;  /* 0x00000003ff2b7819 */ /* 0x000fe200000116d0 */
[----:B------:R-:W-:Y:S01]  /*9620*/  BSSY B1, `(.L_x_525) ;  /* 0x000006e000017945 */ /* 0x000fe20003800000 */
[----:B--2---:R-:W-:Y:S02]  /*9630*/  LOP3.LUT P5, RZ, R40, 0x1, RZ, 0xc0, !PT ;  /* 0x0000000128ff7812 */ /* 0x004fe400078ac0ff */
[----:B------:R-:W-:Y:S02]  /*9640*/  IADD3 R40, P3, P4, R116, R126, R27 ;  /* 0x0000007e74287210 */ /* 0x000fe40007c7e01b */
[----:B------:R-:W-:Y:S02]  /*9650*/  SEL R152, R132, R152, !P5 ;  /* 0x0000009884987207 */ /* 0x000fe40006800000 */
[----:B------:R-:W-:Y:S02]  /*9660*/  IADD3.X R41, R7, R52, R31, P3, P4 ;  /* 0x0000003407297210 */ /* 0x000fe40001fe841f */
[----:B---3--:R-:W-:-:S04]  /*9670*/  LEA R48, P3, R40, R124, 0x1 ;  /* 0x0000007c28307211 */ /* 0x008fc800078608ff */
[----:B------:R-:W-:Y:S02]  /*9680*/  LEA.HI.X R49, R40, R125, R41, 0x1, P3 ;  /* 0x0000007d28317211 */ /* 0x000fe400018f0c29 */
[----:B------:R-:W-:Y:S02]  /*9690*/  SHF.R.S32.HI R41, RZ, 0x1f, R152 ;  /* 0x0000001fff297819 */ /* 0x000fe40000011498 */
[----:B------:R-:W-:Y:S02]  /*96a0*/  ISETP.GE.AND P3, PT, R3, R121, PT ;  /* 0x000000790300720c */ /* 0x000fe40003f66270 */
[----:B------:R-:W-:-:S04]  /*96b0*/  LEA.HI R152, R41, R152, RZ, 0x4 ;  /* 0x0000009829987211 */ /* 0x000fc800078f20ff */
[----:B------:R-:W-:-:S04]  /*96c0*/  LEA.HI.SX32 R152, R152, R99, 0x1c ;  /* 0x0000006398987211 */ /* 0x000fc800078fe2ff */
[----:B------:R-:W-:Y:S01]  /*96d0*/  SHF.R.S32.HI R41, RZ, 0x1f, R152 ;  /* 0x0000001fff297819 */ /* 0x000fe20000011498 */
[----:B------:R-:W-:-:S03]  /*96e0*/  IMAD.SHL.U32 R51, R152, 0x8, RZ ;  /* 0x0000000898337824 */ /* 0x000fc600078e00ff */
[----:B------:R-:W-:Y:S02]  /*96f0*/  LEA.HI R41, R41, R152, RZ, 0x3 ;  /* 0x0000009829297211 */ /* 0x000fe400078f18ff */
[----:B------:R-:W-:Y:S02]  /*9700*/  LOP3.LUT R40, R208, 0x38, R51, 0xf8, !PT ;  /* 0x00000038d0287812 */ /* 0x000fe400078ef833 */
[----:B------:R-:W-:Y:S02]  /*9710*/  SHF.R.S32.HI R42, RZ, 0x3, R41 ;  /* 0x00000003ff2a7819 */ /* 0x000fe40000011429 */
[----:B------:R-:W-:-:S03]  /*9720*/  LOP3.LUT R40, R40, R43, RZ, 0x3c, !PT ;  /* 0x0000002b28287212 */ /* 0x000fc600078e3cff */
[----:B------:R-:W-:-:S05]  /*9730*/  IMAD R41, R42, 0x1c00, R215 ;  /* 0x00001c002a297824 */ /* 0x000fca00078e02d7 */
[----:B------:R-:W-:Y:S01]  /*9740*/  IADD3 R40, R41, R40, RZ ;  /* 0x0000002829287210 */ /* 0x000fe20007ffe0ff */
[----:B------:R-:W-:-:S04]  /*9750*/  IMAD R41, R17, 0x5400, R141 ;  /* 0x0000540011297824 */ /* 0x000fc800078e028d */
[----:B------:R-:W-:Y:S02]  /*9760*/  IMAD R43, R17, 0x5400, R40 ;  /* 0x00005400112b7824 */ /* 0x000fe400078e0228 */
[--C-:B------:R-:W-:Y:S02]  /*9770*/  IMAD R41, R41, 0x2, R16.reuse ;  /* 0x0000000229297824 */ /* 0x100fe400078e0210 */
[----:B------:R-:W-:-:S04]  /*9780*/  IMAD R44, R43, 0x2, R16 ;  /* 0x000000022b2c7824 */ /* 0x000fc800078e0210 */
[----:B------:R-:W0:Y:S04]  /*9790*/  LDS.128 R40, [R41+0x21400] ;  /* 0x0214000029287984 */ /* 0x000e280000000c00 */
[----:B------:R-:W2:Y:S01]  /*97a0*/  LDS.128 R44, [R44+0x21400] ;  /* 0x021400002c2c7984 */ /* 0x000ea20000000c00 */
[----:B------:R-:W-:Y:S05]  /*97b0*/  @P3 BRA `(.L_x_526) ;  /* 0x0000000400503947 */ /* 0x000fea0003800000 */
[----:B------:R-:W-:Y:S01]  /*97c0*/  SHF.R.U64 R50, R60, 0x10, R61 ;  /* 0x000000103c327819 */ /* 0x000fe2000000123d */
[----:B--2---:R-:W-:Y:S01]  /*97d0*/  IMAD.MOV.U32 R56, RZ, RZ, R45 ;  /* 0x000000ffff387224 */ /* 0x004fe200078e002d */
[----:B------:R-:W-:Y:S01]  /*97e0*/  SHF.R.U32.HI R59, RZ, 0x10, R61 ;  /* 0x00000010ff3b7819 */ /* 0x000fe2000001163d */
[----:B0-----:R-:W-:Y:S01]  /*97f0*/  IMAD.MOV.U32 R45, RZ, RZ, R43 ;  /* 0x000000ffff2d7224 */ /* 0x001fe200078e002b */
[----:B------:R-:W-:Y:S01]  /*9800*/  SHF.R.U32.HI R61, RZ, 0x10, R73 ;  /* 0x00000010ff3d7819 */ /* 0x000fe20000011649 */
[----:B------:R-:W-:Y:S01]  /*9810*/  HADD2.F32 R64, -RZ, R160.H1_H1 ;  /* 0x300000a0ff407230 */ /* 0x000fe20000004100 */
[----:B------:R-:W-:Y:S01]  /*9820*/  MOV R57, R47 ;  /* 0x0000002f00397202 */ /* 0x000fe20000000f00 */
[--C-:B------:R-:W-:Y:S01]  /*9830*/  HADD2.F32 R47, -RZ, R56.reuse.H0_H0 ;  /* 0x20000038ff2f7230 */ /* 0x100fe20000004100 */
[--C-:B------:R-:W-:Y:S01]  /*9840*/  SHF.R.U64 R53, R62, 0x10, R63.reuse ;  /* 0x000000103e357819 */ /* 0x100fe2000000123f */
[----:B------:R-:W-:Y:S01]  /*9850*/  HADD2.F32 R58, -RZ, R56.H1_H1 ;  /* 0x30000038ff3a7230 */ /* 0x000fe20000004100 */
[----:B------:R-:W-:Y:S01]  /*9860*/  SHF.R.U32.HI R62, RZ, 0x10, R63 ;  /* 0x00000010ff3e7819 */ /* 0x000fe2000001163f */
[----:B------:R-:W-:Y:S01]  /*9870*/  HADD2.F32 R61, -RZ, R61.H0_H0 ;  /* 0x2000003dff3d7230 */ /* 0x000fe20000004100 */
[--C-:B------:R-:W-:Y:S01]  /*9880*/  SHF.R.U64 R55, R74, 0x10, R75.reuse ;  /* 0x000000104a377819 */ /* 0x100fe2000000124b */
[--C-:B------:R-:W-:Y:S01]  /*9890*/  HADD2.F32 R56, -RZ, R41.reuse.H1_H1 ;  /* 0x30000029ff387230 */ /* 0x100fe20000004100 */
[----:B------:R-:W-:Y:S01]  /*98a0*/  SHF.R.U32.HI R74, RZ, 0x10, R75 ;  /* 0x00000010ff4a7819 */ /* 0x000fe2000001164b */
[----:B------:R-:W-:-:S02]  /*98b0*/  HADD2.F32 R43, -RZ, R41.H0_H0 ;  /* 0x20000029ff2b7230 */ /* 0x000fc40000004100 */
[-C--:B------:R-:W-:Y:S01]  /*98c0*/  FMUL.FTZ R63, R58, R61.reuse ;  /* 0x0000003d3a3f7220 */ /* 0x080fe20000410000 */
[----:B------:R-:W-:Y:S02]  /*98d0*/  HADD2.F32 R59, -RZ, R59.H0_H0 ;  /* 0x2000003bff3b7230 */ /* 0x000fe40000004100 */
[C---:B------:R-:W-:Y:S01]  /*98e0*/  FMUL.FTZ R61, R56.reuse, R61 ;  /* 0x0000003d383d7220 */ /* 0x040fe20000410000 */
[----:B------:R-:W-:Y:S02]  /*98f0*/  HADD2.F32 R60, -RZ, R158.H1_H1 ;  /* 0x3000009eff3c7230 */ /* 0x000fe40000004100 */
[-C--:B------:R-:W-:Y:S01]  /*9900*/  FMUL.FTZ R66, R47, R64.reuse ;  /* 0x000000402f427220 */ /* 0x080fe20000410000 */
[C---:B------:R-:W-:Y:S01]  /*9910*/  FMUL.FTZ R64, R43.reuse, R64 ;  /* 0x000000402b407220 */ /* 0x040fe20000410000 */
[-C--:B------:R-:W-:Y:S01]  /*9920*/  FFMA.FTZ R56, R56, R59.reuse, -R63 ;  /* 0x0000003b38387223 */ /* 0x080fe2000001083f */
[----:B------:R-:W-:Y:S01]  /*9930*/  FFMA.FTZ R58, R58, R59, R61 ;  /* 0x0000003b3a3a7223 */ /* 0x000fe2000001003d */
[----:B------:R-:W-:Y:S01]  /*9940*/  FFMA.FTZ R41, R43, R60, -R66 ;  /* 0x0000003c2b297223 */ /* 0x000fe20000010842 */
[----:B------:R-:W-:-:S02]  /*9950*/  HADD2.F32 R59, -RZ, R57.H0_H0 ;  /* 0x20000039ff3b7230 */ /* 0x000fc40000004100 */
[----:B------:R-:W-:Y:S01]  /*9960*/  FFMA.FTZ R43, R47, R60, R64 ;  /* 0x0000003c2f2b7223 */ /* 0x000fe20000010040 */
[----:B------:R-:W-:Y:S01]  /*9970*/  HADD2.F32 R57, -RZ, R57.H1_H1 ;  /* 0x30000039ff397230 */ /* 0x000fe20000004100 */
[----:B------:R-:W-:Y:S01]  /*9980*/  SHF.R.U64 R54, R72, 0x10, R73 ;  /* 0x0000001048367819 */ /* 0x000fe20000001249 */
[----:B------:R-:W-:Y:S01]  /*9990*/  HADD2.F32 R74, -RZ, R74.H0_H0 ;  /* 0x2000004aff4a7230 */ /* 0x000fe20000004100 */
[----:B------:R-:W-:Y:S01]  /*99a0*/  F2FP.F16.F32.PACK_AB R41, R56, R41 ;  /* 0x000000293829723e */ /* 0x000fe200000000ff */
[----:B------:R-:W-:Y:S02]  /*99b0*/  HADD2.F32 R60, -RZ, R45.H1_H1 ;  /* 0x3000002dff3c7230 */ /* 0x000fe40000004100 */
[----:B------:R-:W-:Y:S02]  /*99c0*/  HADD2.F32 R62, -RZ, R62.H0_H0 ;  /* 0x2000003eff3e7230 */ /* 0x000fe40000004100 */
[----:B------:R-:W-:Y:S01]  /*99d0*/  FMUL.FTZ R61, R57, R74 ;  /* 0x0000004a393d7220 */ /* 0x000fe20000410000 */
[----:B------:R-:W-:-:S02]  /*99e0*/  HADD2.F32 R66, -RZ, R159.H1_H1 ;  /* 0x3000009fff427230 */ /* 0x000fc40000004100 */
[C---:B------:R-:W-:Y:S01]  /*99f0*/  FMUL.FTZ R74, R60.reuse, R74 ;  /* 0x0000004a3c4a7220 */ /* 0x040fe20000410000 */
[----:B------:R-:W-:Y:S02]  /*9a00*/  HADD2.F32 R47, -RZ, R45.H0_H0 ;  /* 0x2000002dff2f7230 */ /* 0x000fe40000004100 */
[-C--:B------:R-:W-:Y:S01]  /*9a10*/  FFMA.FTZ R60, R60, R62.reuse, -R61 ;  /* 0x0000003e3c3c7223 */ /* 0x080fe2000001083d */
[----:B------:R-:W-:Y:S02]  /*9a20*/  HADD2.F32 R64, -RZ, R157.H1_H1 ;  /* 0x3000009dff407230 */ /* 0x000fe40000004100 */
[----:B------:R-:W-:Y:S01]  /*9a30*/  FFMA.FTZ R62, R57, R62, R74 ;  /* 0x0000003e393e7223 */ /* 0x000fe2000001004a */
[-C--:B------:R-:W-:Y:S01]  /*9a40*/  FMUL.FTZ R68, R59, R66.reuse ;  /* 0x000000423b447220 */ /* 0x080fe20000410000 */
[----:B------:R-:W-:Y:S02]  /*9a50*/  HADD2.F32 R61, -RZ, R54.H0_H0 ;  /* 0x20000036ff3d7230 */ /* 0x000fe40000004100 */
[----:B------:R-:W-:Y:S01]  /*9a60*/  FMUL.FTZ R66, R47, R66 ;  /* 0x000000422f427220 */ /* 0x000fe20000410000 */
[----:B------:R-:W-:-:S02]  /*9a70*/  HADD2.F32 R57, -RZ, R44.H0_H0 ;  /* 0x2000002cff397230 */ /* 0x000fc40000004100 */
[-C--:B------:R-:W-:Y:S01]  /*9a80*/  FFMA.FTZ R45, R47, R64.reuse, -R68 ;  /* 0x000000402f2d7223 */ /* 0x080fe20000010844 */
[----:B------:R-:W-:Y:S02]  /*9a90*/  HADD2.F32 R54, -RZ, R40.H0_H0 ;  /* 0x20000028ff367230 */ /* 0x000fe40000004100 */
[----:B------:R-:W-:Y:S01]  /*9aa0*/  FFMA.FTZ R47, R59, R64, R66 ;  /* 0x000000403b2f7223 */ /* 0x000fe20000010042 */
[----:B------:R-:W-:Y:S02]  /*9ab0*/  HADD2.F32 R44, -RZ, R44.H1_H1 ;  /* 0x3000002cff2c7230 */ /* 0x000fe40000004100 */
[----:B------:R-:W-:Y:S01]  /*9ac0*/  HADD2.F32 R40, -RZ, R40.H1_H1 ;  /* 0x30000028ff287230 */ /* 0x000fe20000004100 */
[----:B------:R-:W-:Y:S01]  /*9ad0*/  F2FP.F16.F32.PACK_AB R60, R60, R45 ;  /* 0x0000002d3c3c723e */ /* 0x000fe200000000ff */
[----:B------:R-:W-:Y:S02]  /*9ae0*/  HADD2.F32 R59, -RZ, R50.H0_H0 ;  /* 0x20000032ff3b7230 */ /* 0x000fe40000004100 */
[----:B------:R-:W-:Y:S01]  /*9af0*/  FMUL.FTZ R65, R44, R61 ;  /* 0x0000003d2c417220 */ /* 0x000fe20000410000 */
[----:B------:R-:W-:-:S02]  /*9b00*/  HADD2.F32 R160, -RZ, R160.H0_H0 ;  /* 0x200000a0ffa07230 */ /* 0x000fc40000004100 */
[C---:B------:R-:W-:Y:S01]  /*9b10*/  FMUL.FTZ R61, R40.reuse, R61 ;  /* 0x0000003d283d7220 */ /* 0x040fe20000410000 */
[----:B------:R-:W-:Y:S02]  /*9b20*/  HADD2.F32 R158, -RZ, R158.H0_H0 ;  /* 0x2000009eff9e7230 */ /* 0x000fe40000004100 */
[-C--:B------:R-:W-:Y:S01]  /*9b30*/  FFMA.FTZ R50, R40, R59.reuse, -R65 ;  /* 0x0000003b28327223 */ /* 0x080fe20000010841 */
[----:B------:R-:W-:Y:S02]  /*9b40*/  HADD2.F32 R159, -RZ, R159.H0_H0 ;  /* 0x2000009fff9f7230 */ /* 0x000fe40000004100 */
        /* <DEDUP_REMOVED lines=9> */
[-C--:B------:R-:W-:Y:S01]  /*9be0*/  FMUL.FTZ R57, R44, R159.reuse ;  /* 0x0000009f2c397220 */ /* 0x080fe20000410000 */
        /* <DEDUP_REMOVED lines=15> */
[----:B------:R-:W-:Y:S02]  /*9ce0*/  F2FP.F16.F32.PACK_AB R42, R42, R57 ;  /* 0x000000392a2a723e */ /* 0x000fe400000000ff */
[----:B------:R-:W-:-:S07]  /*9cf0*/  F2FP.F16.F32.PACK_AB R46, R46, R159 ;  /* 0x0000009f2e2e723e */ /* 0x000fce00000000ff */
.L_x_526:
[----:B------:R-:W-:Y:S05]  /*9d00*/  BSYNC B1 ;  /* 0x0000000000017941 */ /* 0x000fea0003800000 */
.L_x_525:
[----:B0-----:R0:W-:Y:S01]  /*9d10*/  STG.E.128 desc[UR60][R48.64], R40 ;  /* 0x0000002830007986 */ /* 0x0011e2000c101d3c */
[----:B------:R-:W-:-:S13]  /*9d20*/  ISETP.GE.AND P3, PT, R51, R148, PT ;  /* 0x000000943300720c */ /* 0x000fda0003f66270 */
[----:B------:R-:W-:Y:S05]  /*9d30*/  @P3 BRA `(.L_x_475) ;  /* 0x0000000000fc3947 */ /* 0x000fea0003800000 */
[--C-:B0-----:R-:W-:Y:S02]  /*9d40*/  SHF.R.S32.HI R40, RZ, 0x1f, R51.reuse ;  /* 0x0000001fff287819 */ /* 0x101fe40000011433 */
[----:B------:R-:W-:-:S04]  /*9d50*/  IADD3 R51, P3, P4, R116, R126, R51 ;  /* 0x0000007e74337210 */ /* 0x000fc80007c7e033 */
[----:B------:R-:W-:Y:S02]  /*9d60*/  IADD3.X R52, R7, R52, R40, P3, P4 ;  /* 0x0000003407347210 */ /* 0x000fe40001fe8428 */
[----:B------:R-:W-:-:S04]  /*9d70*/  LEA R124, P3, R51, R124, 0x1 ;  /* 0x0000007c337c7211 */ /* 0x000fc800078608ff */
[----:B------:R-:W-:-:S05]  /*9d80*/  LEA.HI.X R125, R51, R125, R52, 0x1, P3 ;  /* 0x0000007d337d7211 */ /* 0x000fca00018f0c34 */
[----:B--2---:R0:W-:Y:S01]  /*9d90*/  STG.E.128 desc[UR60][R124.64], R44 ;  /* 0x0000002c7c007986 */ /* 0x0041e2000c101d3c */
[----:B------:R-:W-:Y:S05]  /*9da0*/  BRA `(.L_x_475) ;  /* 0x0000000000e07947 */ /* 0x000fea0003800000 */
.L_x_442:
[----:B------:R-:W2:Y:S02]  /*9db0*/  LDL R40, [R1+0x1c] ;  /* 0x00001c0001287983 */ /* 0x000ea40000100800 */
[----:B--2---:R-:W-:-:S13]  /*9dc0*/  R2UR UR4, R40 ;  /* 0x00000000280472ca */ /* 0x004fda00000e0000 */
[----:B------:R-:W-:-:S06]  /*9dd0*/  UISETP.NE.AND UP0, UPT, UR4, 0x3, UPT ;  /* 0x000000030400788c */ /* 0x000fcc000bf05270 */
[----:B------:R-:W-:-:S13]  /*9de0*/  PLOP3.LUT P2, PT, PT, PT, UP0, 0x80, 0x0 ;  /* 0x000000000000781c */ /* 0x000fda0003f4f008 */
[----:B------:R-:W-:Y:S05]  /*9df0*/  @!P2 BRA `(.L_x_527) ;  /* 0x000000000004a947 */ /* 0x000fea0003800000 */
[----:B------:R-:W-:Y:S01]  /*9e00*/  BPT.TRAP 0x1 ;  /* 0x000000040000795c */ /* 0x000fe20000300000 */
.L_x_527:
[----:B------:R-:W-:Y:S01]  /*9e10*/  IMAD R97, R17, 0x8, R16 ;  /* 0x0000000811617824 */ /* 0x000fe200078e0210 */
[----:B------:R-:W-:Y:S01]  /*9e20*/  SHF.L.U32 R98, R205, 0x1f, RZ ;  /* 0x0000001fcd627819 */ /* 0x000fe200000006ff */
[----:B------:R-:W-:Y:S01]  /*9e30*/  IMAD R96, R24, -0x70, R2 ;  /* 0xffffff9018607824 */ /* 0x000fe200078e0202 */
[----:B------:R-:W-:Y:S02]  /*9e40*/  BSSY B1, `(.L_x_528) ;  /* 0x0000004000017945 */ /* 0x000fe40003800000 */
[----:B------:R-:W1:Y:S02]  /*9e50*/  SYNCS.PHASECHK.TRANS64.TRYWAIT P3, [R97+URZ+0x36890], R98 ;  /* 0x03689062610075a7 */ /* 0x000e64000806017f */
[----:B------:R-:W-:Y:S01]  /*9e60*/  VIMNMX R96, R96, 0x70, PT ;  /* 0x0000007060607848 */ /* 0x000fe20003fe0100 */
[----:B-1----:R-:W-:Y:S06]  /*9e70*/  @!P3 BRA `(.L_x_529) ;  /* 0x000001e80010b947 */ /* 0x002fec0003800000 */
.L_x_811:
[----:B------:R-:W-:Y:S05]  /*9e80*/  BSYNC B1 ;  /* 0x0000000000017941 */ /* 0x000fea0003800000 */
.L_x_528:
[----:B------:R-:W-:Y:S01]  /*9e90*/  ISETP.GE.AND P3, PT, R204, R96, PT ;  /* 0x00000060cc00720c */ /* 0x000fe20003f66270 */
[----:B------:R-:W-:-:S12]  /*9ea0*/  BSSY B1, `(.L_x_530) ;  /* 0x0000014000017945 */ /* 0x000fd80003800000 */
[----:B------:R-:W-:Y:S05]  /*9eb0*/  @P3 BRA `(.L_x_531) ;  /* 0x0000000000483947 */ /* 0x000fea0003800000 */
[----:B------:R-:W-:-:S13]  /*9ec0*/  ISETP.NE.AND P3, PT, R28, RZ, PT ;  /* 0x000000ff1c00720c */ /* 0x000fda0003f65270 */
[----:B0-----:R-:W0:Y:S04]  /*9ed0*/  @P3 LDS.128 R40, [R38+0x21000] ;  /* 0x0210000026283984 */ /* 0x001e280000000c00 */
[----:B0-----:R-:W-:Y:S01]  /*9ee0*/  @P3 STG.E.128 desc[UR60][R46.64], R40 ;  /* 0x000000282e003986 */ /* 0x001fe2000c101d3c */
[----:B------:R-:W-:-:S13]  /*9ef0*/  ISETP.NE.AND P3, PT, R32, RZ, PT ;  /* 0x000000ff2000720c */ /* 0x000fda0003f65270 */
[----:B------:R-:W0:Y:S04]  /*9f00*/  @P3 LDS.128 R40, [R39+0x21000] ;  /* 0x0210000027283984 */ /* 0x000e280000000c00 */
        /* <DEDUP_REMOVED lines=12> */
[----:B0-----:R2:W-:Y:S02]  /*9fd0*/  @P3 STG.E.128 desc[UR60][R46.64+0x140], R40 ;  /* 0x000140282e003986 */ /* 0x0015e4000c101d3c */
.L_x_531:
[----:B------:R-:W-:Y:S05]  /*9fe0*/  BSYNC B1 ;  /* 0x0000000000017941 */ /* 0x000fea0003800000 */
.L_x_530:
[----:B------:R-:W-:-:S13]  /*9ff0*/  ISETP.GE.AND P3, PT, R227, R96, PT ;  /* 0x00000060e300720c */ /* 0x000fda0003f66270 */
[----:B------:R-:W-:Y:S05]  /*a000*/  @P3 BRA `(.L_x_475) ;  /* 0x0000000000483947 */ /* 0x000fea0003800000 */
[----:B------:R-:W-:-:S13]  /*a010*/  ISETP.NE.AND P3, PT, R28, RZ, PT ;  /* 0x000000ff1c00720c */ /* 0x000fda0003f65270 */
[----:B0-2---:R-:W0:Y:S04]  /*a020*/  @P3 LDS.128 R40, [R38+0x23000] ;  /* 0x0230000026283984 */ /* 0x005e280000000c00 */
        /* <DEDUP_REMOVED lines=16> */
.L_x_475:
[----:B------:R-:W-:Y:S05]  /*a130*/  BSYNC B0 ;  /* 0x0000000000007941 */ /* 0x000fea0003800000 */
.L_x_441:
[----:B01234-:R-:W0:Y:S01]  /*a140*/  S2R R40, SR_TID.X ;  /* 0x0000000000287919 */ /* 0x01fe220000002100 */
[----:B------:R-:W-:Y:S01]  /*a150*/  @!PT LDS RZ, [RZ] ;  /* 0x00000000fffff984 */ /* 0x000fe20000000800 */
[----:B------:R-:W-:Y:S01]  /*a160*/  @!PT LDS RZ, [RZ] ;  /* 0x00000000fffff984 */ /* 0x000fe20000000800 */
[----:B------:R-:W-:Y:S01]  /*a170*/  @!PT LDS RZ, [RZ] ;  /* 0x00000000fffff984 */ /* 0x000fe20000000800 */
[----:B------:R-:W-:Y:S01]  /*a180*/  @!PT LDS RZ, [RZ] ;  /* 0x00000000fffff984 */ /* 0x000fe20000000800 */
[----:B------:R1:W-:Y:S06]  /*a190*/  MEMBAR.ALL.CTA ;  /* 0x0000000000007992 */ /* 0x0003ec0000008000 */
[----:B-1----:R-:W1:Y:S01]  /*a1a0*/  FENCE.VIEW.ASYNC.S ;  /* 0x00000000000073c6 */ /* 0x002e620000000000 */
[----:B------:R-:W-:Y:S05]  /*a1b0*/  WARPSYNC.ALL ;  /* 0x0000000000007948 */ /* 0x000fea0003800000 */
[----:B------:R-:W-:Y:S01]  /*a1c0*/  BSSY B0, `(.L_x_532) ;  /* 0x0000009000007945 */ /* 0x000fe20003800000 */
[----:B0-----:R-:W-:Y:S01]  /*a1d0*/  LOP3.LUT R40, R40, 0x7f, RZ, 0xc0, !PT ;  /* 0x0000007f28287812 */ /* 0x001fe200078ec0ff */
[----:B-1----:R0:W-:Y:S03]  /*a1e0*/  BAR.SYNC.DEFER_BLOCKING R179, 0x80 ;  /* 0x000200b30000751d */ /* 0x0021e60000010000 */
[----:B------:R-:W-:-:S13]  /*a1f0*/  ISETP.NE.AND P3, PT, R40, RZ, PT ;  /* 0x000000ff2800720c */ /* 0x000fda0003f65270 */
[----:B------:R-:W-:-:S05]  /*a200*/  @!P3 VIADD R40, R97, 0x368a0 ;  /* 0x000368a06128b836 */ /* 0x000fca0000000000 */
[----:B------:R-:W-:-:S04]  /*a210*/  @!P3 PRMT R40, RZ, 0x654, R40 ;  /* 0x00000654ff28b816 */ /* 0x000fc80000000028 */
[----:B------:R0:W-:Y:S01]  /*a220*/  @!P3 SYNCS.ARRIVE.TRANS64.RED.A1T0 RZ, [R40+URZ], RZ ;  /* 0x000000ff28ffb9a7 */ /* 0x0001e2000810043f */
[----:B------:R-:W-:Y:S05]  /*a230*/  @!P2 BRA `(.L_x_533) ;  /* 0x000000000004a947 */ /* 0x000fea0003800000 */
[----:B------:R-:W-:Y:S01]  /*a240*/  BPT.TRAP 0x1 ;  /* 0x000000040000795c */ /* 0x000fe20000300000 */
.L_x_533:
[----:B------:R-:W-:Y:S05]  /*a250*/  BSYNC B0 ;  /* 0x0000000000007941 */ /* 0x000fea0003800000 */
.L_x_532:
[----:B------:R-:W1:Y:S01]  /*a260*/  SYNCS.PHASECHK.TRANS64.TRYWAIT P2, [R97+URZ+0x368b0], R98 ;  /* 0x0368b062610075a7 */ /* 0x000e62000804017f */
[----:B------:R-:W-:Y:S01]  /*a270*/  ULDC.64 UR6, c[0x0][0x328] ;  /* 0x0000ca0000067ab9 */ /* 0x000fe20000000a00 */
[----:B------:R-:W-:Y:S01]  /*a280*/  ULDC.64 UR4, c[0x0][0x318] ;  /* 0x0000c60000047ab9 */ /* 0x000fe20000000a00 */
[----:B------:R-:W-:Y:S01]  /*a290*/  IMAD.U32 R41, RZ, RZ, UR6 ;  /* 0x00000006ff297e24 */ /* 0x000fe2000f8e00ff */
[----:B0-----:R-:W-:Y:S01]  /*a2a0*/  MOV R40, UR7 ;  /* 0x0000000700287c02 */ /* 0x001fe20008000f00 */
[----:B------:R-:W-:Y:S01]  /*a2b0*/  BSSY B0, `(.L_x_534) ;  /* 0x0000009000007945 */ /* 0x000fe20003800000 */
[----:B------:R-:W-:Y:S02]  /*a2c0*/  IMAD.WIDE R44, R24, 0x70, R122 ;  /* 0x00000070182c7825 */ /* 0x000fe400078e027a */
[----:B------:R0:W-:Y:S04]  /*a2d0*/  STL [R1+0x18], R41 ;  /* 0x0000182901007387 */ /* 0x0001e80000100800 */
[----:B------:R2:W-:Y:S01]  /*a2e0*/  STL [R1+0x14], R40 ;  /* 0x0000142801007387 */ /* 0x0005e20000100800 */
[----:B0-----:R-:W-:-:S02]  /*a2f0*/  IMAD.U32 R41, RZ, RZ, UR4 ;  /* 0x00000004ff297e24 */ /* 0x001fc4000f8e00ff */
[----:B--2---:R-:W-:-:S05]  /*a300*/  IMAD.U32 R40, RZ, RZ, UR5 ;  /* 0x00000005ff287e24 */ /* 0x004fca000f8e00ff */
[----:B------:R0:W-:Y:S04]  /*a310*/  STL [R1+0x8], R40 ;  /* 0x0000082801007387 */ /* 0x0001e80000100800 */
[----:B------:R0:W-:Y:S01]  /*a320*/  STL [R1+0xc], R41 ;  /* 0x00000c2901007387 */ /* 0x0001e20000100800 */
[----:B-1----:R-:W-:Y:S05]  /*a330*/  @!P2 BRA `(.L_x_535) ;  /* 0x000001e000f4a947 */ /* 0x002fea0003800000 */
.L_x_812:
[----:B------:R-:W-:Y:S05]  /*a340*/  BSYNC B0 ;  /* 0x0000000000007941 */ /* 0x000fea0003800000 */
.L_x_534:
[----:B------:R2:W5:Y:S04]  /*a350*/  LDL R51, [R1+0x18] ;  /* 0x0000180001337983 */ /* 0x0005680000100800 */
[----:B------:R2:W5:Y:S04]  /*a360*/  LDL R50, [R1+0x14] ;  /* 0x0000140001327983 */ /* 0x0005680000100800 */
[----:B------:R2:W5:Y:S04]  /*a370*/  LDL R49, [R1+0xc] ;  /* 0x00000c0001317983 */ /* 0x0005680000100800 */
[----:B------:R2:W5:Y:S01]  /*a380*/  LDL R48, [R1+0x8] ;  /* 0x0000080001307983 */ /* 0x0005620000100800 */
[----:B------:R-:W-:Y:S01]  /*a390*/  ISETP.GE.AND P2, PT, R204, R96, PT ;  /* 0x00000060cc00720c */ /* 0x000fe20003f46270 */
[----:B------:R-:W-:-:S12]  /*a3a0*/  BSSY B0, `(.L_x_536) ;  /* 0x0000021000007945 */ /* 0x000fd80003800000 */
[----:B--2---:R-:W-:Y:S05]  /*a3b0*/  @P2 BRA `(.L_x_537) ;  /* 0x00000000007c2947 */ /* 0x004fea0003800000 */
[----:B-----5:R-:W-:Y:S01]  /*a3c0*/  R2UR UR7, R51 ;  /* 0x00000000330772ca */ /* 0x020fe200000e0000 */
[----:B0-----:R-:W-:Y:S01]  /*a3d0*/  IMAD.MOV.U32 R40, RZ, RZ, R114 ;  /* 0x000000ffff287224 */ /* 0x001fe200078e0072 */
[----:B------:R-:W-:Y:S01]  /*a3e0*/  R2UR UR4, R50 ;  /* 0x00000000320472ca */ /* 0x000fe200000e0000 */
[----:B------:R-:W-:Y:S01]  /*a3f0*/  IMAD.MOV.U32 R41, RZ, RZ, R37 ;  /* 0x000000ffff297224 */ /* 0x000fe200078e0025 */
[----:B------:R-:W-:Y:S02]  /*a400*/  R2UR UR6, R49 ;  /* 0x00000000310672ca */ /* 0x000fe400000e0000 */
[----:B------:R-:W-:-:S07]  /*a410*/  R2UR UR5, R48 ;  /* 0x00000000300572ca */ /* 0x000fce00000e0000 */
[----:B------:R-:W-:Y:S02]  /*a420*/  IMAD R43, R45, UR7, RZ ;  /* 0x000000072d2b7c24 */ /* 0x000fe4000f8e02ff */
[----:B------:R-:W-:-:S04]  /*a430*/  IMAD.WIDE.U32 R40, R44, UR7, R40 ;  /* 0x000000072c287c25 */ /* 0x000fc8000f8e0028 */
[----:B------:R-:W-:Y:S01]  /*a440*/  IMAD R43, R44, UR4, R43 ;  /* 0x000000042c2b7c24 */ /* 0x000fe2000f8e022b */
[----:B------:R-:W-:Y:S01]  /*a450*/  LEA R46, P2, R40, UR6, 0x1 ;  /* 0x00000006282e7c11 */ /* 0x000fe2000f8408ff */
[----:B------:R-:W-:-:S03]  /*a460*/  ULDC UR4, c[0x0][0x2f4] ;  /* 0x0000bd0000047ab9 */ /* 0x000fc60000000800 */
[----:B------:R-:W-:-:S04]  /*a470*/  IADD3 R41, R41, R43, RZ ;  /* 0x0000002b29297210 */ /* 0x000fc80007ffe0ff */
[----:B------:R-:W-:Y:S02]  /*a480*/  LEA.HI.X R47, R40, UR5, R41, 0x1, P2 ;  /* 0x00000005282f7c11 */ /* 0x000fe400090f0c29 */
[----:B------:R-:W-:-:S13]  /*a490*/  ISETP.GE.AND P2, PT, R18, UR4, PT ;  /* 0x0000000412007c0c */ /* 0x000fda000bf46270 */
[----:B------:R-:W0:Y:S04]  /*a4a0*/  @!P2 LDS.128 R40, [R38] ;  /* 0x000000002628a984 */ /* 0x000e280000000c00 */
[----:B0-----:R-:W-:Y:S01]  /*a4b0*/  @!P2 STG.E.128 desc[UR60][R46.64], R40 ;  /* 0x000000282e00a986 */ /* 0x001fe2000c101d3c */
[----:B------:R-:W-:-:S13]  /*a4c0*/  ISETP.GE.AND P2, PT, R0, UR4, PT ;  /* 0x0000000400007c0c */ /* 0x000fda000bf46270 */
[----:B------:R-:W0:Y:S04]  /*a4d0*/  @!P2 LDS.128 R40, [R39] ;  /* 0x000000002728a984 */ /* 0x000e280000000c00 */
[----:B0-----:R-:W-:Y:S01]  /*a4e0*/  @!P2 STG.E.128 desc[UR60][R46.64+0x40], R40 ;  /* 0x000040282e00a986 */ /* 0x001fe2000c101d3c */
[----:B------:R-:W-:-:S13]  /*a4f0*/  ISETP.GE.AND P2, PT, R3, UR4, PT ;  /* 0x0000000403007c0c */ /* 0x000fda000bf46270 */
[----:B------:R-:W0:Y:S04]  /*a500*/  @!P2 LDS.128 R40, [R38+0x3800] ;  /* 0x003800002628a984 */ /* 0x000e280000000c00 */
        /* <DEDUP_REMOVED lines=9> */
[----:B0-----:R2:W-:Y:S02]  /*a5a0*/  @!P2 STG.E.128 desc[UR60][R46.64+0x140], R40 ;  /* 0x000140282e00a986 */ /* 0x0015e4000c101d3c */
.L_x_537:
[----:B------:R-:W-:Y:S05]  /*a5b0*/  BSYNC B0 ;  /* 0x0000000000007941 */ /* 0x000fea0003800000 */
.L_x_536:
[----:B------:R-:W-:Y:S01]  /*a5c0*/  ISETP.GE.AND P2, PT, R227, R96, PT ;  /* 0x00000060e300720c */ /* 0x000fe20003f46270 */
[----:B------:R-:W-:-:S12]  /*a5d0*/  BSSY B0, `(.L_x_538) ;  /* 0x0000023000007945 */ /* 0x000fd80003800000 */
[----:B------:R-:W-:Y:S05]  /*a5e0*/  @P2 BRA `(.L_x_539) ;  /* 0x0000000000842947 */ /* 0x000fea0003800000 */
[----:B-----5:R-:W-:Y:S01]  /*a5f0*/  R2UR UR7, R51 ;  /* 0x00000000330772ca */ /* 0x020fe200000e0000 */
[----:B0-2---:R-:W-:Y:S01]  /*a600*/  IMAD.MOV.U32 R40, RZ, RZ, R114 ;  /* 0x000000ffff287224 */ /* 0x005fe200078e0072 */
[----:B------:R-:W-:Y:S01]  /*a610*/  R2UR UR4, R50 ;  /* 0x00000000320472ca */ /* 0x000fe200000e0000 */
[----:B------:R-:W-:Y:S01]  /*a620*/  IMAD.MOV.U32 R41, RZ, RZ, R37 ;  /* 0x000000ffff297224 */ /* 0x000fe200078e0025 */
[----:B------:R-:W-:Y:S02]  /*a630*/  IADD3 R43, P2, R44, 0x40, RZ ;  /* 0x000000402c2b7810 */ /* 0x000fe40007f5e0ff */
[----:B------:R-:W-:Y:S02]  /*a640*/  R2UR UR6, R49 ;  /* 0x00000000310672ca */ /* 0x000fe400000e0000 */
[----:B------:R-:W-:Y:S01]  /*a650*/  R2UR UR5, R48 ;  /* 0x00000000300572ca */ /* 0x000fe200000e0000 */
[----:B------:R-:W-:-:S04]  /*a660*/  IMAD.X R44, RZ, RZ, R45, P2 ;  /* 0x000000ffff2c7224 */ /* 0x000fc800010e062d */
[----:B------:R-:W-:Y:S02]  /*a670*/  IMAD R44, R44, UR7, RZ ;  /* 0x000000072c2c7c24 */ /* 0x000fe4000f8e02ff */
[----:B------:R-:W-:-:S04]  /*a680*/  IMAD.WIDE.U32 R40, R43, UR7, R40 ;  /* 0x000000072b287c25 */ /* 0x000fc8000f8e0028 */
[----:B------:R-:W-:Y:S01]  /*a690*/  IMAD R43, R43, UR4, R44 ;  /* 0x000000042b2b7c24 */ /* 0x000fe2000f8e022c */
[----:B------:R-:W-:Y:S01]  /*a6a0*/  LEA R44, P2, R40, UR6, 0x1 ;  /* 0x00000006282c7c11 */ /* 0x000fe2000f8408ff */
[----:B------:R-:W-:Y:S02]  /*a6b0*/  ULDC UR4, c[0x0][0x2f4] ;  /* 0x0000bd0000047ab9 */ /* 0x000fe40000000800 */
[----:B------:R-:W-:-:S05]  /*a6c0*/  IMAD.IADD R41, R41, 0x1, R43 ;  /* 0x0000000129297824 */ /* 0x000fca00078e022b */
[----:B------:R-:W-:Y:S02]  /*a6d0*/  LEA.HI.X R45, R40, UR5, R41, 0x1, P2 ;  /* 0x00000005282d7c11 */ /* 0x000fe400090f0c29 */
        /* <DEDUP_REMOVED lines=18> */
.L_x_539:
[----:B------:R-:W-:Y:S05]  /*a800*/  BSYNC B0 ;  /* 0x0000000000007941 */ /* 0x000fea0003800000 */
.L_x_538:
[----:B------:R-:W4:Y:S01]  /*a810*/  LDL R38, [R1+0x10] ;  /* 0x0000100001267983 */ /* 0x000f220000100800 */
[----:B------:R-:W-:Y:S01]  /*a820*/  VIADD R17, R17, 0x1 ;  /* 0x0000000111117836 */ /* 0x000fe20000000000 */
[----:B-1----:R-:W-:Y:S01]  /*a830*/  @!P3 IADD3 R97, R97, 0x368c0, RZ ;  /* 0x000368c06161b810 */ /* 0x002fe20007ffe0ff */
[----:B------:R-:W-:Y:S01]  /*a840*/  @!PT LDS RZ, [RZ] ;  /* 0x00000000fffff984 */ /* 0x000fe20000000800 */
[----:B------:R-:W-:Y:S01]  /*a850*/  @!PT LDS RZ, [RZ] ;  /* 0x00000000fffff984 */ /* 0x000fe20000000800 */
[----:B------:R-:W-:Y:S01]  /*a860*/  @!PT LDS RZ, [RZ] ;  /* 0x00000000fffff984 */ /* 0x000fe20000000800 */
[----:B------:R-:W-:Y:S01]  /*a870*/  @!PT LDS RZ, [RZ] ;  /* 0x00000000fffff984 */ /* 0x000fe20000000800 */
[----:B------:R1:W-:Y:S06]  /*a880*/  MEMBAR.ALL.CTA ;  /* 0x0000000000007992 */ /* 0x0003ec0000008000 */
[----:B-1----:R-:W1:Y:S02]  /*a890*/  FENCE.VIEW.ASYNC.S ;  /* 0x00000000000073c6 */ /* 0x002e640000000000 */
[----:B-1----:R1:W-:Y:S01]  /*a8a0*/  BAR.SYNC.DEFER_BLOCKING R179, 0x80 ;  /* 0x000200b30000751d */ /* 0x0023e20000010000 */
[----:B------:R-:W-:-:S02]  /*a8b0*/  ISETP.NE.AND P2, PT, R17, 0x2, PT ;  /* 0x000000021100780c */ /* 0x000fc40003f45270 */
[----:B------:R-:W-:Y:S02]  /*a8c0*/  @!P3 PRMT R97, RZ, 0x654, R97 ;  /* 0x00000654ff61b816 */ /* 0x000fe40000000061 */
[----:B------:R-:W-:Y:S02]  /*a8d0*/  SEL R17, R17, RZ, P2 ;  /* 0x000000ff11117207 */ /* 0x000fe40001000000 */
[----:B------:R1:W-:Y:S01]  /*a8e0*/  @!P3 SYNCS.ARRIVE.TRANS64.RED.A1T0 RZ, [R97+URZ], RZ ;  /* 0x000000ff61ffb9a7 */ /* 0x0003e2000810043f */
[----:B----4-:R-:W-:Y:S02]  /*a8f0*/  LOP3.LUT P4, RZ, R38, 0x2, RZ, 0xc0, !PT ;  /* 0x0000000226ff7812 */ /* 0x010fe4000788c0ff */
[----:B------:R-:W-:Y:S02]  /*a900*/  SEL R38, RZ, 0x1, P2 ;  /* 0x00000001ff267807 */ /* 0x000fe40001000000 */
[----:B------:R-:W-:Y:S02]  /*a910*/  PLOP3.LUT P2, PT, PT, PT, PT, 0x8, 0x0 ;  /* 0x000000000000781c */ /* 0x000fe40003f4e170 */
[----:B------:R-:W-:-:S07]  /*a920*/  LOP3.LUT R205, R205, R38, RZ, 0x3c, !PT ;  /* 0x00000026cdcd7212 */ /* 0x000fce00078e3cff */
[----:B-1----:R-:W-:Y:S05]  /*a930*/  @P4 BRA `(.L_x_540) ;  /* 0xffffff8000544947 */ /* 0x002fea000383ffff */
.L_x_436:
[----:B------:R-:W-:Y:S01]  /*a940*/  BSSY B0, `(.L_x_541) ;  /* 0x0000005000007945 */ /* 0x000fe20003800000 */
[----:B------:R-:W-:-:S03]  /*a950*/  IMAD.MOV.U32 R3, RZ, RZ, RZ ;  /* 0x000000ffff037224 */ /* 0x000fc600078e00ff */
[----:B------:R-:W-:Y:S05]  /*a960*/  @P2 BRA `(.L_x_542) ;  /* 0x0000000000082947 */ /* 0x000fea0003800000 */
[----:B------:R-:W4:Y:S02]  /*a970*/  FENCE.VIEW.ASYNC.G ;  /* 0x00000000000073c6 */ /* 0x000f240000000100 */
[----:B----4-:R-:W-:Y:S06]  /*a980*/  BAR.ARV 0xc, 0x180 ;  /* 0x0306000000007b1d */ /* 0x010fec0000002000 */
.L_x_542:
[----:B------:R-:W-:Y:S05]  /*a990*/  BSYNC B0 ;  /* 0x0000000000007941 */ /* 0x000fea0003800000 */
.L_x_541:
[----:B------:R-:W4:Y:S01]  /*a9a0*/  LDL R0, [R1+0x10] ;  /* 0x0000100001007983 */ /* 0x000f220000100800 */
[----:B------:R-:W-:Y:S01]  /*a9b0*/  BSSY B0, `(.L_x_543) ;  /* 0x0000020000007945 */ /* 0x000fe20003800000 */
[----:B----4-:R-:W-:-:S13]  /*a9c0*/  LOP3.LUT P0, RZ, R0, 0x8, RZ, 0xc0, !PT ;  /* 0x0000000800ff7812 */ /* 0x010fda000780c0ff */
[----:B------:R-:W-:Y:S05]  /*a9d0*/  @!P0 BRA `(.L_x_544) ;  /* 0x0000000000748947 */ /* 0x000fea0003800000 */
[----:B------:R-:W-:Y:S01]  /*a9e0*/  ISETP.NE.AND P0, PT, R222, RZ, PT ;  /* 0x000000ffde00720c */ /* 0x000fe20003f05270 */
[----:B------:R-:W-:-:S03]  /*a9f0*/  ULDC UR4, c[0x0][0x9f0] ;  /* 0x00027c0000047ab9 */ /* 0x000fc60000000800 */
[----:B-1----:R-:W-:-:S04]  /*aa00*/  SEL R6, R222, UR4, P0 ;  /* 0x00000004de067c07 */ /* 0x002fc80008000000 */
[-C--:B------:R-:W-:Y:S02]  /*aa10*/  IABS R5, R6.reuse ;  /* 0x0000000600057213 */ /* 0x080fe40000000000 */
[----:B------:R-:W-:Y:S02]  /*aa20*/  IADD3 R0, R153, -0x1, R6 ;  /* 0xffffffff99007810 */ /* 0x000fe40007ffe006 */
[----:B------:R-:W1:Y:S01]  /*aa30*/  I2F.RP R4, R5 ;  /* 0x0000000500047306 */ /* 0x000e620000209400 */
[----:B------:R-:W-:-:S04]  /*aa40*/  IABS R9, R6 ;  /* 0x0000000600097213 */ /* 0x000fc80000000000 */
[----:B------:R-:W-:-:S03]  /*aa50*/  IADD3 R9, RZ, -R9, RZ ;  /* 0x80000009ff097210 */ /* 0x000fc60007ffe0ff */
[----:B-1----:R-:W1:Y:S02]  /*aa60*/  MUFU.RCP R4, R4 ;  /* 0x0000000400047308 */ /* 0x002e640000001000 */
[----:B-1----:R-:W-:Y:S01]  /*aa70*/  VIADD R2, R4, 0xffffffe ;  /* 0x0ffffffe04027836 */ /* 0x002fe20000000000 */
[----:B------:R-:W-:Y:S02]  /*aa80*/  IABS R4, R0 ;  /* 0x0000000000047213 */ /* 0x000fe40000000000 */
[----:B------:R-:W-:-:S03]  /*aa90*/  LOP3.LUT R0, R0, R6, RZ, 0x3c, !PT ;  /* 0x0000000600007212 */ /* 0x000fc600078e3cff */
[----:B------:R1:W4:Y:S01]  /*aaa0*/  F2I.FTZ.U32.TRUNC.NTZ R3, R2 ;  /* 0x0000000200037305 */ /* 0x000322000021f000 */
[----:B------:R-:W-:Y:S01]  /*aab0*/  ISETP.GE.AND P2, PT, R0, RZ, PT ;  /* 0x000000ff0000720c */ /* 0x000fe20003f46270 */
[----:B-1----:R-:W-:Y:S02]  /*aac0*/  IMAD.MOV.U32 R2, RZ, RZ, RZ ;  /* 0x000000ffff027224 */ /* 0x002fe400078e00ff */
[----:B----4-:R-:W-:-:S04]  /*aad0*/  IMAD.MOV R8, RZ, RZ, -R3 ;  /* 0x000000ffff087224 */ /* 0x010fc800078e0a03 */
[----:B------:R-:W-:-:S04]  /*aae0*/  IMAD R7, R8, R5, RZ ;  /* 0x0000000508077224 */ /* 0x000fc800078e02ff */
[----:B------:R-:W-:-:S04]  /*aaf0*/  IMAD.HI.U32 R3, R3, R7, R2 ;  /* 0x0000000703037227 */ /* 0x000fc800078e0002 */
[----:B------:R-:W-:Y:S02]  /*ab00*/  IMAD.MOV.U32 R2, RZ, RZ, R9 ;  /* 0x000000ffff027224 */ /* 0x000fe400078e0009 */
[----:B------:R-:W-:-:S04]  /*ab10*/  IMAD.HI.U32 R3, R3, R4, RZ ;  /* 0x0000000403037227 */ /* 0x000fc800078e00ff */
[----:B------:R-:W-:-:S05]  /*ab20*/  IMAD R2, R3, R2, R4 ;  /* 0x0000000203027224 */ /* 0x000fca00078e0204 */
[----:B------:R-:W-:-:S13]  /*ab30*/  ISETP.GT.U32.AND P1, PT, R5, R2, PT ;  /* 0x000000020500720c */ /* 0x000fda0003f24070 */
[----:B------:R-:W-:Y:S02]  /*ab40*/  @!P1 IMAD.IADD R2, R2, 0x1, -R5 ;  /* 0x0000000102029824 */ /* 0x000fe400078e0a05 */
[----:B------:R-:W-:Y:S01]  /*ab50*/  @!P1 VIADD R3, R3, 0x1 ;  /* 0x0000000103039836 */ /* 0x000fe20000000000 */
[----:B------:R-:W-:Y:S02]  /*ab60*/  ISETP.NE.AND P1, PT, R6, RZ, PT ;  /* 0x000000ff0600720c */ /* 0x000fe40003f25270 */
[----:B------:R-:W-:-:S13]  /*ab70*/  ISETP.GE.U32.AND P0, PT, R2, R5, PT ;  /* 0x000000050200720c */ /* 0x000fda0003f06070 */
[----:B------:R-:W-:-:S05]  /*ab80*/  @P0 IADD3 R3, R3, 0x1, RZ ;  /* 0x0000000103030810 */ /* 0x000fca0007ffe0ff */
[----:B------:R-:W-:Y:S01]  /*ab90*/  @!P2 IMAD.MOV R3, RZ, RZ, -R3 ;  /* 0x000000ffff03a224 */ /* 0x000fe200078e0a03 */
[----:B------:R-:W-:-:S07]  /*aba0*/  @!P1 LOP3.LUT R3, RZ, R6, RZ, 0x33, !PT ;  /* 0x00000006ff039212 */ /* 0x000fce00078e33ff */
.L_x_544:
[----:B------:R-:W-:Y:S05]  /*abb0*/  BSYNC B0 ;  /* 0x0000000000007941 */ /* 0x000fea0003800000 */
.L_x_543:
[-C--:B------:R-:W-:Y:S01]  /*abc0*/  IMAD R218, R230, R3.reuse, RZ ;  /* 0x00000003e6da7224 */ /* 0x080fe200078e02ff */
[----:B------:R-:W-:Y:S02]  /*abd0*/  PLOP3.LUT P0, PT, PT, PT, PT, 0x80, 0x0 ;  /* 0x000000000000781c */ /* 0x000fe40003f0f070 */
[----:B------:R-:W-:Y:S02]  /*abe0*/  CS2R R118, SRZ ;  /* 0x0000000000767805 */ /* 0x000fe4000001ff00 */
[----:B------:R-:W-:Y:S02]  /*abf0*/  CS2R R116, SRZ ;  /* 0x0000000000747805 */ /* 0x000fe4000001ff00 */
[----:B------:R-:W-:Y:S02]  /*ac00*/  CS2R R114, SRZ ;  /* 0x0000000000727805 */ /* 0x000fe4000001ff00 */
[----:B------:R-:W-:Y:S02]  /*ac10*/  VIADDMNMX R153, R218, R3, R153, PT ;  /* 0x00000003da997246 */ /* 0x000fe40003800199 */
[----:B------:R-:W-:-:S02]  /*ac20*/  CS2R R2, SRZ ;  /* 0x0000000000027805 */ /* 0x000fc4000001ff00 */
[----:B------:R-:W-:Y:S02]  /*ac30*/  CS2R R112, SRZ ;  /* 0x0000000000707805 */ /* 0x000fe4000001ff00 */
[----:B------:R-:W-:Y:S02]  /*ac40*/  CS2R R110, SRZ ;  /* 0x00000000006e7805 */ /* 0x000fe4000001ff00 */
[----:B------:R-:W-:Y:S02]  /*ac50*/  ISETP.GT.AND P1, PT, R153, R218, PT ;  /* 0x000000da9900720c */ /* 0x000fe40003f24270 */
        /* <DEDUP_REMOVED lines=29> */
[----:B-----5:R-:W-:Y:S02]  /*ae30*/  CS2R R50, SRZ ;  /* 0x0000000000327805 */ /* 0x020fe4000001ff00 */
[----:B------:R-:W-:Y:S02]  /*ae40*/  CS2R R48, SRZ ;  /* 0x0000000000307805 */ /* 0x000fe4000001ff00 */
[----:B--2---:R-:W-:Y:S02]  /*ae50*/  CS2R R46, SRZ ;  /* 0x00000000002e7805 */ /* 0x004fe4000001ff00 */
[----:B---3--:R-:W-:-:S02]  /*ae60*/  CS2R R44, SRZ ;  /* 0x00000000002c7805 */ /* 0x008fc4000001ff00 */
[----:B------:R-:W-:Y:S02]  /*ae70*/  CS2R R42, SRZ ;  /* 0x00000000002a7805 */ /* 0x000fe4000001ff00 */
[----:B0-----:R-:W-:Y:S02]  /*ae80*/  CS2R R40, SRZ ;  /* 0x0000000000287805 */ /* 0x001fe4000001ff00 */
[----:B------:R-:W-:Y:S02]  /*ae90*/  CS2R R38, SRZ ;  /* 0x0000000000267805 */ /* 0x000fe4000001ff00 */
[----:B------:R-:W-:Y:S02]  /*aea0*/  CS2R R36, SRZ ;  /* 0x0000000000247805 */ /* 0x000fe4000001ff00 */
[----:B------:R-:W-:Y:S02]  /*aeb0*/  CS2R R34, SRZ ;  /* 0x0000000000227805 */ /* 0x000fe4000001ff00 */
[----:B------:R-:W-:-:S02]  /*aec0*/  CS2R R32, SRZ ;  /* 0x0000000000207805 */ /* 0x000fc4000001ff00 */
[----:B------:R-:W-:Y:S02]  /*aed0*/  CS2R R30, SRZ ;  /* 0x00000000001e7805 */ /* 0x000fe4000001ff00 */
[----:B------:R-:W-:Y:S02]  /*aee0*/  CS2R R28, SRZ ;  /* 0x00000000001c7805 */ /* 0x000fe4000001ff00 */
[----:B-1----:R-:W-:Y:S02]  /*aef0*/  CS2R R26, SRZ ;  /* 0x00000000001a7805 */ /* 0x002fe4000001ff00 */
[----:B------:R-:W-:Y:S01]  /*af00*/  CS2R R24, SRZ ;  /* 0x0000000000187805 */ /* 0x000fe2000001ff00 */
[----:B------:R-:W-:Y:S06]  /*af10*/  @!P1 BRA `(.L_x_545) ;  /* 0x0000011400489947 */ /* 0x000fec0003800000 */
[----:B------:R-:W2:Y:S01]  /*af20*/  LDL R0, [R1+0x50] ;  /* 0x0000500001007983 */ /* 0x000ea20000100800 */
[----:B------:R-:W0:Y:S02]  /*af30*/  S2R R37, SR_TID.X ;  /* 0x0000000000257919 */ /* 0x000e240000002100 */
[----:B0-----:R-:W-:-:S05]  /*af40*/  VIADD R37, R37, 0xffffff80 ;  /* 0xffffff8025257836 */ /* 0x001fca0000000000 */
[----:B------:R-:W-:Y:S02]  /*af50*/  SHF.R.S32.HI R36, RZ, 0x1f, R37 ;  /* 0x0000001fff247819 */ /* 0x000fe40000011425 */
[----:B--2---:R-:W-:Y:S02]  /*af60*/  R2UR UR4, R0 ;  /* 0x00000000000472ca */ /* 0x004fe400000e0000 */
[----:B------:R-:W-:-:S04]  /*af70*/  LEA.HI R0, R36, R37, RZ, 0x7 ;  /* 0x0000002524007211 */ /* 0x000fc800078f38ff */
[----:B------:R-:W-:-:S06]  /*af80*/  SHF.R.S32.HI R0, RZ, 0x7, R0 ;  /* 0x00000007ff007819 */ /* 0x000fcc0000011400 */
[----:B------:R-:W0:Y:S01]  /*af90*/  SHFL.IDX PT, R0, R0, RZ, 0x1f ;  /* 0x00001fff00007589 */ /* 0x000e2200000e0000 */
[----:B------:R-:W-:-:S06]  /*afa0*/  ULOP3.LUT UP0, URZ, UR4, 0x9f, URZ, 0xc0, !UPT ;  /* 0x0000009f043f7892 */ /* 0x000fcc000f80c03f */
[----:B------:R-:W-:Y:S02]  /*afb0*/  PLOP3.LUT P0, PT, PT, PT, UP0, 0x80, 0x0 ;  /* 0x000000000000781c */ /* 0x000fe40003f0f008 */
[----:B0-----:R-:W-:-:S04]  /*afc0*/  LEA.HI R2, R0, R0, RZ, 0x1 ;  /* 0x0000000000027211 */ /* 0x001fc800078f08ff */
[----:B------:R-:W-:-:S05]  /*afd0*/  LOP3.LUT R3, R2, 0x1e, RZ, 0xc0, !PT ;  /* 0x0000001e02037812 */ /* 0x000fca00078ec0ff */
[----:B------:R-:W-:-:S05]  /*afe0*/  IMAD.IADD R3, R0, 0x1, -R3 ;  /* 0x0000000100037824 */ /* 0x000fca00078e0a03 */
[----:B------:R-:W-:-:S04]  /*aff0*/  LEA R3, R3, UR4, 0xd ;  /* 0x0000000403037c11 */ /* 0x000fc8000f8e68ff */
[----:B------:R-:W-:-:S04]  /*b000*/  SHF.R.U32.HI R2, RZ, 0x4, R3 ;  /* 0x00000004ff027819 */ /* 0x000fc80000011603 */
[----:B------:R-:W-:Y:S01]  /*b010*/  LOP3.LUT R2, R2, 0x3fff, RZ, 0xc0, !PT ;  /* 0x00003fff02027812 */ /* 0x000fe200078ec0ff */
[----:B------:R-:W-:Y:S06]  /*b020*/  @!P0 BRA `(.L_x_546) ;  /* 0x0000000000408947 */ /* 0x000fec0003800000 */
[----:B------:R-:W-:Y:S01]  /*b030*/  MOV R0, 0x0 ;  /* 0x0000000000007802 */ /* 0x000fe20000000f00 */
[----:B------:R-:W-:Y:S01]  /*b040*/  ULDC.64 UR4, c[0x4][0xa8] ;  /* 0x01002a0000047ab9 */ /* 0x000fe20000000a00 */
[----:B------:R-:W-:Y:S01]  /*b050*/  ULDC.64 UR6, c[0x4][0xb0] ;  /* 0x01002c0000067ab9 */ /* 0x000fe20000000a00 */
[----:B------:R-:W-:Y:S01]  /*b060*/  IMAD.U32 R4, RZ, RZ, UR4 ;  /* 0x00000004ff047e24 */ /* 0x000fe2000f8e00ff */
[----:B------:R0:W1:Y:S01]  /*b070*/  LDC.64 R14, c[0x4][R0] ;  /* 0x01000000000e7b82 */ /* 0x0000620000000a00 */
[----:B------:R-:W-:Y:S01]  /*b080*/  MOV R5, UR5 ;  /* 0x0000000500057c02 */ /* 0x000fe20008000f00 */
[----:B------:R-:W-:Y:S01]  /*b090*/  ULDC.64 UR4, c[0x4][0x28] ;  /* 0x01000a0000047ab9 */ /* 0x000fe20000000a00 */
[----:B------:R-:W-:Y:S01]  /*b0a0*/  IMAD.U32 R6, RZ, RZ, UR6 ;  /* 0x00000006ff067e24 */ /* 0x000fe2000f8e00ff */
[----:B------:R-:W-:Y:S01]  /*b0b0*/  MOV R8, 0x70 ;  /* 0x0000007000087802 */ /* 0x000fe20000000f00 */
[----:B------:R-:W-:Y:S02]  /*b0c0*/  IMAD.U32 R7, RZ, RZ, UR7 ;  /* 0x00000007ff077e24 */ /* 0x000fe4000f8e00ff */
[----:B------:R-:W-:-:S02]  /*b0d0*/  IMAD.U32 R10, RZ, RZ, UR4 ;  /* 0x00000004ff0a7e24 */ /* 0x000fc4000f8e00ff */
[----:B------:R-:W-:Y:S02]  /*b0e0*/  IMAD.U32 R11, RZ, RZ, UR5 ;  /* 0x00000005ff0b7e24 */ /* 0x000fe4000f8e00ff */
[----:B------:R-:W-:Y:S02]  /*b0f0*/  IMAD.MOV.U32 R12, RZ, RZ, 0x1 ;  /* 0x00000001ff0c7424 */ /* 0x000fe400078e00ff */
[----:B0-----:R-:W-:-:S07]  /*b100*/  IMAD.MOV.U32 R13, RZ, RZ, RZ ;  /* 0x000000ffff0d7224 */ /* 0x001fce00078e00ff */
[----:B------:R-:W-:-:S07]  /*b110*/  LEPC R20, `(.L_x_546) ;  /* 0x000000001014794e */ /* 0x000fce0000000000 */
[----:B-1----:R-:W-:Y:S05]  /*b120*/  CALL.ABS.NOINC R14 ;  /* 0x000000000e007343 */ /* 0x002fea0003c00000 */
.L_x_546:
[----:B------:R-:W-:Y:S02]  /*b130*/  ULDC UR4, c[0x0][0x3f4] ;  /* 0x0000fd0000047ab9 */ /* 0x000fe40000000800 */
[----:B------:R-:W-:-:S13]  /*b140*/  ISETP.LT.AND P0, PT, RZ, UR4, PT ;  /* 0x00000004ff007c0c */ /* 0x000fda000bf01270 */
[----:B------:R-:W-:Y:S05]  /*b150*/  @P0 BRA `(.L_x_547) ;  /* 0x00000000003c0947 */ /* 0x000fea0003800000 */
[----:B------:R-:W-:-:S04]  /*b160*/  LEA.HI R0, R226, R226, RZ, 0x1 ;  /* 0x000000e2e2007211 */ /* 0x000fc800078f08ff */
[----:B------:R-:W-:-:S05]  /*b170*/  LOP3.LUT R3, R0, 0xfffffffe, RZ, 0xc0, !PT ;  /* 0xfffffffe00037812 */ /* 0x000fca00078ec0ff */
[----:B------:R-:W-:-:S05]  /*b180*/  IMAD.IADD R3, R226, 0x1, -R3 ;  /* 0x00000001e2037824 */ /* 0x000fca00078e0a03 */
[----:B------:R-:W-:-:S04]  /*b190*/  SHF.L.U32 R3, R3, 0x1f, RZ ;  /* 0x0000001f03037819 */ /* 0x000fc800000006ff */
[----:B------:R0:W1:Y:S03]  /*b1a0*/  SYNCS.PHASECHK.TRANS64.TRYWAIT P0, [R16+URZ+0x36800], R3 ;  /* 0x03680003100075a7 */ /* 0x000066000800017f */
[----:B-1----:R-:W-:Y:S05]  /*b1b0*/  @!P0 NANOSLEEP.SYNCS 0x989680 ;  /* 0x009896800000895d */ /* 0x002fea0003900000 */
[----:B------:R-:W1:Y:S01]  /*b1c0*/  @!P0 SYNCS.PHASECHK.TRANS64 P0, [R16+URZ+0x36800], R3 ;  /* 0x03680003100085a7 */ /* 0x000e62000800007f */
[----:B------:R-:W-:Y:S04]  /*b1d0*/  BSSY B0, `(.L_x_548) ;  /* 0x0000006000007945 */ /* 0x000fe80003800000 */
[----:B-1----:R-:W-:Y:S05]  /*b1e0*/  @P0 BRA `(.L_x_549) ;  /* 0x0000000000100947 */ /* 0x002fea0003800000 */
.L_x_550:
[----:B-1----:R1:W2:Y:S02]  /*b1f0*/  SYNCS.PHASECHK.TRANS64.TRYWAIT P0, [R16+URZ+0x36800], R3 ;  /* 0x03680003100075a7 */ /* 0x0022a4000800017f */
[----:B--2---:R-:W-:Y:S05]  /*b200*/  @!P0 NANOSLEEP.SYNCS 0x989680 ;  /* 0x009896800000895d */ /* 0x004fea0003900000 */
[----:B------:R-:W2:Y:S02]  /*b210*/  @!P0 SYNCS.PHASECHK.TRANS64 P0, [R16+URZ+0x36800], R3 ;  /* 0x03680003100085a7 */ /* 0x000ea4000800007f */
[----:B--2---:R-:W-:Y:S05]  /*b220*/  @!P0 BRA `(.L_x_550) ;  /* 0xfffffffc00f08947 */ /* 0x004fea000383ffff */
.L_x_549:
[----:B------:R-:W-:Y:S05]  /*b230*/  BSYNC B0 ;  /* 0x0000000000007941 */ /* 0x000fea0003800000 */
.L_x_548:
[----:B------:R-:W-:Y:S05]  /*b240*/  BRA `(.L_x_551) ;  /* 0x0000005c00b07947 */ /* 0x000fea0003800000 */
.L_x_547:
[----:B------:R-:W2:Y:S01]  /*b250*/  LDL R0, [R1+0x50] ;  /* 0x0000500001007983 */ /* 0x000ea20000100800 */
[----:B------:R-:W-:Y:S01]  /*b260*/  ULDC.64 UR4, c[0x0][0x3f8] ;  /* 0x0000fe0000047ab9 */ /* 0x000fe20000000a00 */
[----:B------:R-:W-:Y:S01]  /*b270*/  ULDC.64 UR6, c[0x0][0x408] ;  /* 0x0001020000067ab9 */ /* 0x000fe20000000a00 */
[----:B------:R-:W-:Y:S01]  /*b280*/  IMAD.WIDE.U32 R4, R147, UR4, RZ ;  /* 0x0000000493047c25 */ /* 0x000fe2000f8e00ff */
[----:B--2---:R-:W-:Y:S02]  /*b290*/  R2UR UR8, R0 ;  /* 0x00000000000872ca */ /* 0x004fe400000e0000 */
[----:B------:R-:W-:-:S05]  /*b2a0*/  SHF.R.S32.HI R0, RZ, 0x1f, R147 ;  /* 0x0000001fff007819 */ /* 0x000fca0000011493 */
[C---:B------:R-:W-:Y:S02]  /*b2b0*/  IMAD R6, R0.reuse, UR4, RZ ;  /* 0x0000000400067c24 */ /* 0x040fe4000f8e02ff */
[----:B------:R-:W-:Y:S02]  /*b2c0*/  IMAD R0, R0, UR6, RZ ;  /* 0x0000000600007c24 */ /* 0x000fe4000f8e02ff */
[C---:B------:R-:W-:Y:S01]  /*b2d0*/  IMAD R25, R147.reuse, UR5, R6 ;  /* 0x0000000593197c24 */ /* 0x040fe2000f8e0206 */
[----:B------:R-:W-:Y:S01]  /*b2e0*/  ULDC.64 UR4, c[0x0][0x3e8] ;  /* 0x0000fa0000047ab9 */ /* 0x000fe20000000a00 */
[----:B------:R-:W-:Y:S01]  /*b2f0*/  ULOP3.LUT UP0, URZ, UR8, 0x3ff, URZ, 0xc0, !UPT ;  /* 0x000003ff083f7892 */ /* 0x000fe2000f80c03f */
[C---:B------:R-:W-:Y:S01]  /*b300*/  IMAD R27, R147.reuse, UR7, R0 ;  /* 0x00000007931b7c24 */ /* 0x040fe2000f8e0200 */
[----:B------:R-:W-:Y:S01]  /*b310*/  LEA R24, P0, R4, UR4, 0x1 ;  /* 0x0000000404187c11 */ /* 0x000fe2000f8008ff */
[----:B------:R-:W-:Y:S01]  /*b320*/  IMAD.WIDE.U32 R6, R147, UR6, RZ ;  /* 0x0000000693067c25 */ /* 0x000fe2000f8e00ff */
[----:B------:R-:W-:-:S02]  /*b330*/  ULDC.64 UR6, c[0x0][0x400] ;  /* 0x0001000000067ab9 */ /* 0x000fc40000000a00 */
[----:B------:R-:W-:Y:S01]  /*b340*/  PLOP3.LUT P2, PT, PT, PT, UP0, 0x80, 0x0 ;  /* 0x000000000000781c */ /* 0x000fe20003f4f008 */
[----:B------:R-:W-:Y:S01]  /*b350*/  IMAD.IADD R25, R25, 0x1, R5 ;  /* 0x0000000119197824 */ /* 0x000fe200078e0205 */
[----:B------:R-:W-:Y:S02]  /*b360*/  LEA R26, P1, R6, UR6, 0x1 ;  /* 0x00000006061a7c11 */ /* 0x000fe4000f8208ff */
[----:B------:R-:W-:Y:S02]  /*b370*/  IADD3 R27, R27, R7, RZ ;  /* 0x000000071b1b7210 */ /* 0x000fe40007ffe0ff */
[----:B------:R-:W-:Y:S02]  /*b380*/  LEA.HI.X R25, R4, UR5, R25, 0x1, P0 ;  /* 0x0000000504197c11 */ /* 0x000fe400080f0c19 */
[----:B------:R-:W-:-:S05]  /*b390*/  LEA.HI.X R27, R6, UR7, R27, 0x1, P1 ;  /* 0x00000007061b7c11 */ /* 0x000fca00088f0c1b */
[----:B------:R-:W-:Y:S05]  /*b3a0*/  @!P2 BRA `(.L_x_552) ;  /* 0x000000000040a947 */ /* 0x000fea0003800000 */
[----:B------:R-:W-:Y:S01]  /*b3b0*/  MOV R0, 0x0 ;  /* 0x0000000000007802 */ /* 0x000fe20000000f00 */
[----:B------:R-:W-:Y:S01]  /*b3c0*/  ULDC.64 UR4, c[0x4][0xa8] ;  /* 0x01002a0000047ab9 */ /* 0x000fe20000000a00 */
[----:B------:R-:W-:Y:S01]  /*b3d0*/  ULDC.64 UR6, c[0x4][0xb0] ;  /* 0x01002c0000067ab9 */ /* 0x000fe20000000a00 */
[----:B------:R-:W-:Y:S01]  /*b3e0*/  IMAD.U32 R4, RZ, RZ, UR4 ;  /* 0x00000004ff047e24 */ /* 0x000fe2000f8e00ff */
[----:B------:R0:W1:Y:S01]  /*b3f0*/  LDC.64 R14, c[0x4][R0] ;  /* 0x01000000000e7b82 */ /* 0x0000620000000a00 */
[----:B------:R-:W-:Y:S01]  /*b400*/  IMAD.U32 R5, RZ, RZ, UR5 ;  /* 0x00000005ff057e24 */ /* 0x000fe2000f8e00ff */
[----:B------:R-:W-:Y:S01]  /*b410*/  ULDC.64 UR4, c[0x4][0x20] ;  /* 0x0100080000047ab9 */ /* 0x000fe20000000a00 */
[----:B------:R-:W-:Y:S01]  /*b420*/  IMAD.U32 R6, RZ, RZ, UR6 ;  /* 0x00000006ff067e24 */ /* 0x000fe2000f8e00ff */
[----:B------:R-:W-:Y:S01]  /*b430*/  MOV R10, UR4 ;  /* 0x00000004000a7c02 */ /* 0x000fe20008000f00 */
[----:B------:R-:W-:Y:S02]  /*b440*/  IMAD.U32 R7, RZ, RZ, UR7 ;  /* 0x00000007ff077e24 */ /* 0x000fe4000f8e00ff */
[----:B------:R-:W-:-:S02]  /*b450*/  IMAD.U32 R11, RZ, RZ, UR5 ;  /* 0x00000005ff0b7e24 */ /* 0x000fc4000f8e00ff */
[----:B------:R-:W-:Y:S02]  /*b460*/  IMAD.MOV.U32 R8, RZ, RZ, 0x70 ;  /* 0x00000070ff087424 */ /* 0x000fe400078e00ff */
[----:B------:R-:W-:Y:S02]  /*b470*/  IMAD.MOV.U32 R12, RZ, RZ, 0x1 ;  /* 0x00000001ff0c7424 */ /* 0x000fe400078e00ff */
[----:B0-----:R-:W-:-:S07]  /*b480*/  IMAD.MOV.U32 R13, RZ, RZ, RZ ;  /* 0x000000ffff0d7224 */ /* 0x001fce00078e00ff */
[----:B------:R-:W-:-:S07]  /*b490*/  LEPC R20, `(.L_x_552) ;  /* 0x000000001014794e */ /* 0x000fce0000000000 */
[----:B-1----:R-:W-:Y:S05]  /*b4a0*/  CALL.ABS.NOINC R14 ;  /* 0x000000000e007343 */ /* 0x002fea0003c00000 */
.L_x_552:
[----:B------:R-:W-:Y:S01]  /*b4b0*/  ULDC.U8 UR4, c[0x0][0x410] ;  /* 0x0001040000047ab9 */ /* 0x000fe20000000000 */
[----:B------:R-:W-:Y:S01]  /*b4c0*/  BSSY B0, `(.L_x_553) ;  /* 0x00005bc000007945 */ /* 0x000fe20003800000 */
[----:B------:R-:W-:Y:S02]  /*b4d0*/  ISETP.NE.AND P0, PT, RZ, UR4, PT ;  /* 0x00000004ff007c0c */ /* 0x000fe4000bf05270 */
[----:B------:R-:W-:-:S11]  /*b4e0*/  LEA R4, R149, R204, 0x7 ;  /* 0x000000cc95047211 */ /* 0x000fd600078e38ff */
[----:B------:R-:W-:Y:S05]  /*b4f0*/  @!P0 BRA `(.L_x_554) ;  /* 0x0000002800f08947 */ /* 0x000fea0003800000 */
[----:B------:R-:W-:-:S03]  /*b500*/  UMOV UR4, 0xffffffff ;  /* 0xffffffff00047882 */ /* 0x000fc60000000000 */
[----:B------:R-:W-:Y:S05]  /*b510*/  BRA.DIV UR4, `(.L_x_555) ;  /* 0x000001d204907947 */ /* 0x000fea000b800000 */
[----:B------:R0:W1:Y:S04]  /*b520*/  SHFL.IDX PT, R3, R25, RZ, 0x1c1f ;  /* 0x001c1fff19037589 */ /* 0x00006800000e0000 */
[----:B------:R0:W2:Y:S04]  /*b530*/  SHFL.IDX PT, R0, R24, RZ, 0x1c1f ;  /* 0x001c1fff18007589 */ /* 0x0000a800000e0000 */
[----:B------:R0:W3:Y:S04]  /*b540*/  SHFL.IDX PT, R5, R27, RZ, 0x1c1f ;  /* 0x001c1fff1b057589 */ /* 0x0000e800000e0000 */
[----:B------:R0:W4:Y:S02]  /*b550*/  SHFL.IDX PT, R14, R26, RZ, 0x1c1f ;  /* 0x001c1fff1a0e7589 */ /* 0x00012400000e0000 */
.L_x_818:
[----:B------:R-:W-:Y:S01]  /*b560*/  ULDC UR4, c[0x0][0x448] ;  /* 0x0001120000047ab9 */ /* 0x000fe20000000800 */
[----:B------:R-:W-:Y:S01]  /*b570*/  LEA.HI R36, R36, R37, RZ, 0x2 ;  /* 0x0000002524247211 */ /* 0x000fe200078f10ff */
[----:B------:R-:W-:Y:S01]  /*b580*/  IMAD R15, R154, UR4, RZ ;  /* 0x000000049a0f7c24 */ /* 0x000fe2000f8e02ff */
[----:B------:R-:W-:Y:S01]  /*b590*/  BSSY B1, `(.L_x_556) ;  /* 0x000005c000017945 */ /* 0x000fe20003800000 */
[----:B------:R-:W-:Y:S02]  /*b5a0*/  CS2R R12, SRZ ;  /* 0x00000000000c7805 */ /* 0x000fe4000001ff00 */
[----:B------:R-:W-:Y:S02]  /*b5b0*/  SHF.R.S32.HI R7, RZ, 0x1f, R36 ;  /* 0x0000001fff077819 */ /* 0x000fe40000011424 */
[----:B------:R-:W-:Y:S02]  /*b5c0*/  CS2R R10, SRZ ;  /* 0x00000000000a7805 */ /* 0x000fe4000001ff00 */
[----:B------:R-:W-:Y:S01]  /*b5d0*/  ISETP.GE.AND P0, PT, R4, R15, PT ;  /* 0x0000000f0400720c */ /* 0x000fe20003f06270 */
[----:B------:R-:W-:Y:S01]  /*b5e0*/  IMAD R15, R149, -0x80, R15 ;  /* 0xffffff80950f7824 */ /* 0x000fe200078e020f */
[----:B------:R-:W-:-:S02]  /*b5f0*/  LEA.HI R4, R7, R204, RZ, 0x3 ;  /* 0x000000cc07047211 */ /* 0x000fc400078f18ff */
[----:B------:R-:W-:Y:S02]  /*b600*/  CS2R R36, SRZ ;  /* 0x0000000000247805 */ /* 0x000fe4000001ff00 */
[----:B------:R-:W-:Y:S02]  /*b610*/  CS2R R38, SRZ ;  /* 0x0000000000267805 */ /* 0x000fe4000001ff00 */
[----:B------:R-:W-:Y:S02]  /*b620*/  CS2R R44, SRZ ;  /* 0x00000000002c7805 */ /* 0x000fe4000001ff00 */
[----:B------:R-:W-:Y:S02]  /*b630*/  LOP3.LUT R21, R4, 0xfffffff8, RZ, 0xc0, !PT ;  /* 0xfffffff804157812 */ /* 0x000fe400078ec0ff */
[----:B------:R-:W-:Y:S02]  /*b640*/  CS2R R42, SRZ ;  /* 0x00000000002a7805 */ /* 0x000fe4000001ff00 */
[----:B------:R-:W-:-:S02]  /*b650*/  CS2R R8, SRZ ;  /* 0x0000000000087805 */ /* 0x000fc4000001ff00 */
[----:B------:R-:W-:Y:S02]  /*b660*/  CS2R R6, SRZ ;  /* 0x0000000000067805 */ /* 0x000fe4000001ff00 */
[----:B0-----:R-:W-:Y:S02]  /*b670*/  CS2R R26, SRZ ;  /* 0x00000000001a7805 */ /* 0x001fe4000001ff00 */
[----:B------:R-:W-:Y:S02]  /*b680*/  CS2R R46, SRZ ;  /* 0x00000000002e7805 */ /* 0x000fe4000001ff00 */
[----:B------:R-:W-:Y:S01]  /*b690*/  CS2R R48, SRZ ;  /* 0x0000000000307805 */ /* 0x000fe2000001ff00 */
[----:B------:R-:W-:Y:S01]  /*b6a0*/  IMAD.IADD R52, R204, 0x1, -R21 ;  /* 0x00000001cc347824 */ /* 0x000fe200078e0a15 */
[----:B------:R-:W-:Y:S01]  /*b6b0*/  CS2R R50, SRZ ;  /* 0x0000000000327805 */ /* 0x000fe2000001ff00 */
[----:B------:R-:W-:Y:S06]  /*b6c0*/  @P0 BRA `(.L_x_557) ;  /* 0x0000000400200947 */ /* 0x000fec0003800000 */
[----:B------:R-:W-:Y:S01]  /*b6d0*/  ULDC UR4, c[0x0][0x3f4] ;  /* 0x0000fd0000047ab9 */ /* 0x000fe20000000800 */
[C---:B------:R-:W-:Y:S01]  /*b6e0*/  IMAD.SHL.U32 R43, R210.reuse, 0x2, RZ ;  /* 0x00000002d22b7824 */ /* 0x040fe200078e00ff */
[----:B------:R-:W-:Y:S01]  /*b6f0*/  ISETP.GE.AND P3, PT, R210, UR4, PT ;  /* 0x00000004d2007c0c */ /* 0x000fe2000bf66270 */
[C---:B------:R-:W-:Y:S01]  /*b700*/  IMAD.SHL.U32 R35, R207.reuse, 0x2, RZ ;  /* 0x00000002cf237824 */ /* 0x040fe200078e00ff */
[----:B------:R-:W-:Y:S01]  /*b710*/  ISETP.GE.AND P2, PT, R207, UR4, PT ;  /* 0x00000004cf007c0c */ /* 0x000fe2000bf46270 */
[C---:B------:R-:W-:Y:S01]  /*b720*/  IMAD.SHL.U32 R31, R209.reuse, 0x2, RZ ;  /* 0x00000002d11f7824 */ /* 0x040fe200078e00ff */
[----:B------:R-:W-:Y:S02]  /*b730*/  ISETP.GE.AND P1, PT, R209, UR4, PT ;  /* 0x00000004d1007c0c */ /* 0x000fe4000bf26270 */
[----:B------:R-:W-:Y:S02]  /*b740*/  CS2R R12, SRZ ;  /* 0x00000000000c7805 */ /* 0x000fe4000001ff00 */
[----:B------:R-:W-:-:S02]  /*b750*/  SHF.R.S32.HI R7, RZ, 0x1f, R210 ;  /* 0x0000001fff077819 */ /* 0x000fc400000114d2 */
[----:B------:R-:W-:Y:S02]  /*b760*/  SHF.R.S32.HI R6, RZ, 0x1f, R207 ;  /* 0x0000001fff067819 */ /* 0x000fe400000114cf */
[----:B------:R-:W-:Y:S01]  /*b770*/  SHF.L.U64.HI R4, R210, 0x1, R7 ;  /* 0x00000001d2047819 */ /* 0x000fe20000010207 */
[----:B------:R-:W-:Y:S01]  /*b780*/  IMAD.SHL.U32 R7, R211, 0x2, RZ ;  /* 0x00000002d3077824 */ /* 0x000fe200078e00ff */
[----:B------:R-:W-:Y:S02]  /*b790*/  ISETP.GE.AND P0, PT, R206, UR4, PT ;  /* 0x00000004ce007c0c */ /* 0x000fe4000bf06270 */
[C---:B--2---:R-:W-:Y:S02]  /*b7a0*/  @!P3 IADD3 R44, P4, R0.reuse, R43, RZ ;  /* 0x0000002b002cb210 */ /* 0x044fe40007f9e0ff */
[----:B------:R-:W-:Y:S02]  /*b7b0*/  SHF.L.U64.HI R6, R207, 0x1, R6 ;  /* 0x00000001cf067819 */ /* 0x000fe40000010206 */
[----:B------:R-:W-:Y:S01]  /*b7c0*/  @!P2 IADD3 R40, P6, R0, R35, RZ ;  /* 0x000000230028a210 */ /* 0x000fe20007fde0ff */
[----:B-1----:R-:W-:Y:S01]  /*b7d0*/  @!P3 IMAD.X R45, R3, 0x1, R4, P4 ;  /* 0x00000001032db824 */ /* 0x002fe200020e0604 */
[----:B------:R-:W-:-:S02]  /*b7e0*/  SHF.R.S32.HI R8, RZ, 0x1f, R209 ;  /* 0x0000001fff087819 */ /* 0x000fc400000114d1 */
[C---:B----4-:R-:W-:Y:S01]  /*b7f0*/  @!P3 IADD3 R42, P5, R14.reuse, R43, RZ ;  /* 0x0000002b0e2ab210 */ /* 0x050fe20007fbe0ff */
[----:B------:R-:W-:Y:S01]  /*b800*/  @!P2 IMAD.X R41, R3, 0x1, R6, P6 ;  /* 0x000000010329a824 */ /* 0x000fe200030e0606 */
[C---:B------:R-:W-:Y:S02]  /*b810*/  @!P2 IADD3 R34, P4, R14.reuse, R35, RZ ;  /* 0x000000230e22a210 */ /* 0x040fe40007f9e0ff */
[----:B------:R-:W-:Y:S01]  /*b820*/  SHF.L.U64.HI R8, R209, 0x1, R8 ;  /* 0x00000001d1087819 */ /* 0x000fe20000010208 */
[C---:B---3--:R-:W-:Y:S01]  /*b830*/  @!P3 IMAD.X R43, R5.reuse, 0x1, R4, P5 ;  /* 0x00000001052bb824 */ /* 0x048fe200028e0604 */
[----:B------:R-:W-:Y:S01]  /*b840*/  @!P1 IADD3 R30, P6, R14, R31, RZ ;  /* 0x0000001f0e1e9210 */ /* 0x000fe20007fde0ff */
[----:B------:R-:W-:Y:S01]  /*b850*/  @!P2 IMAD.X R35, R5, 0x1, R6, P4 ;  /* 0x000000010523a824 */ /* 0x000fe200020e0606 */
[----:B------:R-:W-:Y:S02]  /*b860*/  SHF.R.S32.HI R9, RZ, 0x1f, R206 ;  /* 0x0000001fff097819 */ /* 0x000fe400000114ce */
[----:B------:R-:W-:-:S02]  /*b870*/  SHF.L.U32 R21, R206, 0x1, RZ ;  /* 0x00000001ce157819 */ /* 0x000fc400000006ff */
[----:B------:R-:W-:Y:S01]  /*b880*/  @!P1 IADD3 R32, P5, R0, R31, RZ ;  /* 0x0000001f00209210 */ /* 0x000fe20007fbe0ff */
[----:B------:R-:W-:Y:S01]  /*b890*/  @!P1 IMAD.X R31, R5, 0x1, R8, P6 ;  /* 0x00000001051f9824 */ /* 0x000fe200030e0608 */
[----:B------:R-:W-:Y:S02]  /*b8a0*/  ISETP.GE.AND P4, PT, R211, UR4, PT ;  /* 0x00000004d3007c0c */ /* 0x000fe4000bf86270 */
[----:B------:R-:W-:Y:S02]  /*b8b0*/  SHF.L.U64.HI R10, R206, 0x1, R9 ;  /* 0x00000001ce0a7819 */ /* 0x000fe40000010209 */
[----:B------:R-:W-:Y:S02]  /*b8c0*/  @!P0 IADD3 R28, P6, R0, R21, RZ ;  /* 0x00000015001c8210 */ /* 0x000fe40007fde0ff */
[----:B------:R-:W-:Y:S02]  /*b8d0*/  @!P1 IADD3.X R33, R3, R8, RZ, P5, !PT ;  /* 0x0000000803219210 */ /* 0x000fe40002ffe4ff */
[----:B------:R-:W-:-:S02]  /*b8e0*/  CS2R R8, SRZ ;  /* 0x0000000000087805 */ /* 0x000fc4000001ff00 */
[----:B------:R-:W-:Y:S01]  /*b8f0*/  ISETP.GE.AND P5, PT, R22, UR4, PT ;  /* 0x0000000416007c0c */ /* 0x000fe2000bfa6270 */
[----:B------:R-:W-:Y:S01]  /*b900*/  @!P0 IMAD.X R29, R3, 0x1, R10, P6 ;  /* 0x00000001031d8824 */ /* 0x000fe200030e060a */
[----:B------:R-:W-:Y:S02]  /*b910*/  @!P0 IADD3 R20, P6, R14, R21, RZ ;  /* 0x000000150e148210 */ /* 0x000fe40007fde0ff */
[----:B------:R-:W-:-:S03]  /*b920*/  SHF.R.S32.HI R4, RZ, 0x1f, R211 ;  /* 0x0000001fff047819 */ /* 0x000fc600000114d3 */
[----:B------:R-:W-:Y:S01]  /*b930*/  @!P0 IMAD.X R21, R5, 0x1, R10, P6 ;  /* 0x0000000105158824 */ /* 0x000fe200030e060a */
[----:B------:R-:W-:Y:S02]  /*b940*/  SHF.L.U64.HI R26, R211, 0x1, R4 ;  /* 0x00000001d31a7819 */ /* 0x000fe40000010204 */
[----:B------:R-:W-:-:S03]  /*b950*/  @!P4 IADD3 R24, P6, R0, R7, RZ ;  /* 0x000000070018c210 */ /* 0x000fc60007fde0ff */
[----:B------:R-:W-:Y:S01]  /*b960*/  @!P5 IMAD.MOV.U32 R6, RZ, RZ, R14 ;  /* 0x000000ffff06d224 */ /* 0x000fe200078e000e */
[----:B------:R-:W-:Y:S01]  /*b970*/  @!P5 MOV R48, R0 ;  /* 0x000000000030d202 */ /* 0x000fe20000000f00 */
[----:B------:R-:W-:Y:S01]  /*b980*/  @!P4 IMAD.X R25, R3, 0x1, R26, P6 ;  /* 0x000000010319c824 */ /* 0x000fe200030e061a */
[----:B------:R-:W-:Y:S01]  /*b990*/  @!P4 IADD3 R4, P6, R14, R7, RZ ;  /* 0x000000070e04c210 */ /* 0x000fe20007fde0ff */
[----:B------:R-:W-:Y:S02]  /*b9a0*/  @!P5 IMAD.MOV.U32 R7, RZ, RZ, R5 ;  /* 0x000000ffff07d224 */ /* 0x000fe400078e0005 */
[----:B------:R-:W-:Y:S01]  /*b9b0*/  @!P5 IMAD.MOV.U32 R49, RZ, RZ, R3 ;  /* 0x000000ffff31d224 */ /* 0x000fe200078e0003 */
[----:B------:R-:W-:Y:S01]  /*b9c0*/  CS2R R10, SRZ ;  /* 0x00000000000a7805 */ /* 0x000fe2000001ff00 */
[C---:B------:R-:W-:Y:S01]  /*b9d0*/  @!P5 IMAD.WIDE R50, R22.reuse, 0x2, R6 ;  /* 0x000000021632d825 */ /* 0x040fe200078e0206 */
[----:B------:R-:W-:Y:S02]  /*b9e0*/  CS2R R6, SRZ ;  /* 0x0000000000067805 */ /* 0x000fe4000001ff00 */
[----:B------:R-:W-:Y:S01]  /*b9f0*/  @!P4 IADD3.X R5, R5, R26, RZ, P6, !PT ;  /* 0x0000001a0505c210 */ /* 0x000fe200037fe4ff */
[----:B------:R-:W-:Y:S01]  /*ba00*/  @!P5 IMAD.WIDE R48, R22, 0x2, R48 ;  /* 0x000000021630d825 */ /* 0x000fe200078e0230 */
[----:B------:R0:W5:Y:S01]  /*ba10*/  @!P5 LD.E.64 R12, desc[UR60][R50.64] ;  /* 0x0000003c320cd980 */ /* 0x000162000c101b00 */
[----:B------:R-:W-:-:S02]  /*ba20*/  CS2R R26, SRZ ;  /* 0x00000000001a7805 */ /* 0x000fc4000001ff00 */
[----:B------:R-:W-:Y:S02]  /*ba30*/  CS2R R36, SRZ ;  /* 0x0000000000247805 */ /* 0x000fe4000001ff00 */
[----:B------:R-:W-:Y:S01]  /*ba40*/  CS2R R46, SRZ ;  /* 0x00000000002e7805 */ /* 0x000fe2000001ff00 */
[----:B------:R1:W5:Y:S01]  /*ba50*/  @!P5 LD.E.64 R8, desc[UR60][R48.64] ;  /* 0x0000003c3008d980 */ /* 0x000362000c101b00 */
[----:B------:R-:W-:-:S03]  /*ba60*/  CS2R R38, SRZ ;  /* 0x0000000000267805 */ /* 0x000fc6000001ff00 */
[----:B------:R2:W5:Y:S01]  /*ba70*/  @!P3 LD.E.64 R6, desc[UR60][R44.64] ;  /* 0x0000003c2c06b980 */ /* 0x000562000c101b00 */
[----:B0-----:R-:W-:-:S03]  /*ba80*/  CS2R R50, SRZ ;  /* 0x0000000000327805 */ /* 0x001fc6000001ff00 */
[----:B------:R0:W5:Y:S01]  /*ba90*/  @!P3 LD.E.64 R10, desc[UR60][R42.64] ;  /* 0x0000003c2a0ab980 */ /* 0x000162000c101b00 */
[----:B-1----:R-:W-:-:S03]  /*baa0*/  CS2R R48, SRZ ;  /* 0x0000000000307805 */ /* 0x002fc6000001ff00 */
[----:B------:R1:W5:Y:S01]  /*bab0*/  @!P2 LD.E.64 R26, desc[UR60][R40.64] ;  /* 0x0000003c281aa980 */ /* 0x000362000c101b00 */
[----:B--2---:R-:W-:-:S03]  /*bac0*/  CS2R R44, SRZ ;  /* 0x00000000002c7805 */ /* 0x004fc6000001ff00 */
[----:B------:R1:W5:Y:S01]  /*bad0*/  @!P2 LD.E.64 R36, desc[UR60][R34.64] ;  /* 0x0000003c2224a980 */ /* 0x000362000c101b00 */
[----:B0-----:R-:W-:-:S03]  /*bae0*/  CS2R R42, SRZ ;  /* 0x00000000002a7805 */ /* 0x001fc6000001ff00 */
[----:B------:R1:W5:Y:S04]  /*baf0*/  @!P1 LD.E.64 R46, desc[UR60][R32.64] ;  /* 0x0000003c202e9980 */ /* 0x000368000c101b00 */
[----:B------:R1:W5:Y:S04]  /*bb00*/  @!P1 LD.E.64 R38, desc[UR60][R30.64] ;  /* 0x0000003c1e269980 */ /* 0x000368000c101b00 */
[----:B------:R1:W5:Y:S04]  /*bb10*/  @!P0 LD.E.64 R48, desc[UR60][R28.64] ;  /* 0x0000003c1c308980 */ /* 0x000368000c101b00 */
[----:B------:R1:W5:Y:S04]  /*bb20*/  @!P0 LD.E.64 R44, desc[UR60][R20.64] ;  /* 0x0000003c142c8980 */ /* 0x000368000c101b00 */
[----:B------:R1:W5:Y:S04]  /*bb30*/  @!P4 LD.E.64 R50, desc[UR60][R24.64] ;  /* 0x0000003c1832c980 */ /* 0x000368000c101b00 */
[----:B------:R1:W5:Y:S02]  /*bb40*/  @!P4 LD.E.64 R42, desc[UR60][R4.64] ;  /* 0x0000003c042ac980 */ /* 0x000364000c101b00 */
.L_x_557:
[----:B------:R-:W-:Y:S05]  /*bb50*/  BSYNC B1 ;  /* 0x0000000000017941 */ /* 0x000fea0003800000 */
.L_x_556:
[----:B--2---:R-:W-:Y:S01]  /*bb60*/  LOP3.LUT R0, R212, 0x18, R18, 0xf8, !PT ;  /* 0x00000018d4007812 */ /* 0x004fe200078ef812 */
[----:B-1---5:R-:W-:Y:S01]  /*bb70*/  IMAD.MOV.U32 R35, RZ, RZ, R8 ;  /* 0x000000ffff237224 */ /* 0x022fe200078e0008 */
[--C-:B---3--:R-:W-:Y:S01]  /*bb80*/  SHF.R.U64 R5, R8, 0x10, R9.reuse ;  /* 0x0000001008057819 */ /* 0x108fe20000001209 */
[--C-:B------:R-:W-:Y:S01]  /*bb90*/  IMAD.MOV.U32 R4, RZ, RZ, R9.reuse ;  /* 0x000000ffff047224 */ /* 0x100fe200078e0009 */
[----:B------:R-:W-:Y:S01]  /*bba0*/  LOP3.LUT R3, R0, R213, RZ, 0x3c, !PT ;  /* 0x000000d500037212 */ /* 0x000fe200078e3cff */
[----:B------:R-:W-:Y:S01]  /*bbb0*/  IMAD.MOV.U32 R29, RZ, RZ, R36 ;  /* 0x000000ffff1d7224 */ /* 0x000fe200078e0024 */
[----:B------:R-:W-:Y:S01]  /*bbc0*/  SHF.R.U32.HI R28, RZ, 0x10, R9 ;  /* 0x00000010ff1c7819 */ /* 0x000fe20000011609 */
[----:B------:R-:W-:Y:S01]  /*bbd0*/  IMAD.MOV.U32 R8, RZ, RZ, R11 ;  /* 0x000000ffff087224 */ /* 0x000fe200078e000b */
[----:B------:R-:W-:Y:S01]  /*bbe0*/  PRMT R35, R35, 0x5410, R4 ;  /* 0x0000541023237816 */ /* 0x000fe20000000004 */
[----:B------:R-:W-:Y:S01]  /*bbf0*/  IMAD.IADD R3, R214, 0x1, R3 ;  /* 0x00000001d6037824 */ /* 0x000fe200078e0203 */
[----:B------:R-:W-:Y:S01]  /*bc00*/  LEA.HI R4, R226, R226, RZ, 0x1 ;  /* 0x000000e2e2047211 */ /* 0x000fe200078f08ff */
[----:B------:R-:W-:Y:S01]  /*bc10*/  IMAD.MOV.U32 R31, RZ, RZ, R6 ;  /* 0x000000ffff1f7224 */ /* 0x000fe200078e0006 */
[----:B------:R-:W-:Y:S01]  /*bc20*/  LOP3.LUT P0, RZ, R52, 0x4, RZ, 0xc0, !PT ;  /* 0x0000000434ff7812 */ /* 0x000fe2000780c0ff */
[----:B------:R-:W-:Y:S01]  /*bc30*/  IMAD R3, R3, 0x2, R16 ;  /* 0x0000000203037824 */ /* 0x000fe200078e0210 */
[----:B------:R-:W-:Y:S01]  /*bc40*/  SHF.R.U64 R61, R36, 0x10, R37 ;  /* 0x00000010243d7819 */ /* 0x000fe20000001225 */
[----:B------:R-:W-:Y:S01]  /*bc50*/  IMAD.MOV.U32 R21, RZ, RZ, R27 ;  /* 0x000000ffff157224 */ /* 0x000fe200078e001b */
[----:B------:R-:W-:Y:S01]  /*bc60*/  PRMT R36, R5, 0x5410, R28 ;  /* 0x0000541005247816 */ /* 0x000fe2000000001c */
[C---:B------:R-:W-:Y:S01]  /*bc70*/  VIADD R0, R3.reuse, 0x15440 ;  /* 0x0001544003007836 */ /* 0x040fe20000000000 */
[----:B------:R-:W-:Y:S01]  /*bc80*/  LOP3.LUT R5, R4, 0xfffffffe, RZ, 0xc0, !PT ;  /* 0xfffffffe04057812 */ /* 0x000fe200078ec0ff */
[----:B------:R-:W-:Y:S01]  /*bc90*/  IMAD.MOV.U32 R24, RZ, RZ, R46 ;  /* 0x000000ffff187224 */ /* 0x000fe200078e002e */
[----:B------:R-:W-:Y:S01]  /*bca0*/  MOV R33, R10 ;  /* 0x0000000a00217202 */ /* 0x000fe20000000f00 */
[----:B------:R-:W-:Y:S01]  /*bcb0*/  IMAD.MOV.U32 R9, RZ, RZ, R7 ;  /* 0x000000ffff097224 */ /* 0x000fe200078e0007 */
[----:B------:R-:W-:Y:S01]  /*bcc0*/  IADD3 R5, R226, -R5, RZ ;  /* 0x80000005e2057210 */ /* 0x000fe20007ffe0ff */
[----:B------:R-:W-:Y:S01]  /*bcd0*/  IMAD.MOV.U32 R30, RZ, RZ, R48 ;  /* 0x000000ffff1e7224 */ /* 0x000fe200078e0030 */
[----:B------:R-:W-:Y:S01]  /*bce0*/  SHF.R.U64 R59, R10, 0x10, R11 ;  /* 0x000000100a3b7819 */ /* 0x000fe2000000120b */
[----:B------:R-:W-:Y:S01]  /*bcf0*/  IMAD.MOV.U32 R20, RZ, RZ, R44 ;  /* 0x000000ffff147224 */ /* 0x000fe200078e002c */
[----:B------:R-:W-:Y:S01]  /*bd00*/  IADD3 R10, R3, 0x15400, RZ ;  /* 0x00015400030a7810 */ /* 0x000fe20007ffe0ff */
[----:B------:R-:W-:Y:S01]  /*bd10*/  IMAD.MOV.U32 R40, RZ, RZ, R42 ;  /* 0x000000ffff287224 */ /* 0x000fe200078e002a */
[----:B------:R-:W-:Y:S01]  /*bd20*/  SHF.L.U32 R5, R5, 0x1f, RZ ;  /* 0x0000001f05057819 */ /* 0x000fe200000006ff */
[----:B------:R-:W-:Y:S01]  /*bd30*/  IMAD.MOV.U32 R41, RZ, RZ, R43 ;  /* 0x000000ffff297224 */ /* 0x000fe200078e002b */
[----:B------:R-:W-:Y:S01]  /*bd40*/  SHF.R.U64 R32, R6, 0x10, R7 ;  /* 0x0000001006207819 */ /* 0x000fe20000001207 */
[----:B------:R-:W-:Y:S01]  /*bd50*/  @P0 VIADD R0, R10, 0xffffffc0 ;  /* 0xffffffc00a000836 */ /* 0x000fe20000000000 */
[----:B------:R-:W0:Y:S01]  /*bd60*/  SYNCS.PHASECHK.TRANS64.TRYWAIT P0, [R16+URZ+0x36800], R5 ;  /* 0x03680005100075a7 */ /* 0x000e22000800017f */
[----:B------:R-:W-:Y:S01]  /*bd70*/  IMAD.MOV.U32 R6, RZ, RZ, R12 ;  /* 0x000000ffff067224 */ /* 0x000fe200078e000c */
[----:B------:R-:W-:Y:S01]  /*bd80*/  SHF.R.U64 R57, R12, 0x10, R13 ;  /* 0x000000100c397819 */ /* 0x000fe2000000120d */
[----:B------:R-:W-:Y:S01]  /*bd90*/  IMAD.MOV.U32 R12, RZ, RZ, R39 ;  /* 0x000000ffff0c7224 */ /* 0x000fe200078e0027 */
[----:B----4-:R-:W-:Y:S01]  /*bda0*/  MOV R14, R26 ;  /* 0x0000001a000e7202 */ /* 0x010fe20000000f00 */
[----:B------:R-:W-:Y:S01]  /*bdb0*/  BSSY B1, `(.L_x_558) ;  /* 0x0000033000017945 */ /* 0x000fe20003800000 */
[----:B------:R-:W-:Y:S01]  /*bdc0*/  SHF.R.U64 R53, R26, 0x10, R27 ;  /* 0x000000101a357819 */ /* 0x000fe2000000121b */
[--C-:B------:R-:W-:Y:S01]  /*bdd0*/  IMAD.MOV.U32 R26, RZ, RZ, R47.reuse ;  /* 0x000000ffff1a7224 */ /* 0x100fe200078e002f */
[----:B------:R-:W-:Y:S01]  /*bde0*/  SHF.R.U64 R55, R46, 0x10, R47 ;  /* 0x000000102e377819 */ /* 0x000fe2000000122f */
[----:B------:R-:W-:Y:S01]  /*bdf0*/  IMAD.MOV.U32 R46, RZ, RZ, R50 ;  /* 0x000000ffff2e7224 */ /* 0x000fe200078e0032 */
[----:B------:R-:W-:Y:S01]  /*be00*/  SHF.R.U32.HI R60, RZ, 0x10, R11 ;  /* 0x00000010ff3c7819 */ /* 0x000fe2000001160b */
[----:B------:R-:W-:Y:S01]  /*be10*/  IMAD.MOV.U32 R11, RZ, RZ, R37 ;  /* 0x000000ffff0b7224 */ /* 0x000fe200078e0025 */
[----:B------:R-:W-:-:S02]  /*be20*/  SHF.R.U64 R63, R38, 0x10, R39 ;  /* 0x00000010263f7819 */ /* 0x000fc40000001227 */
[----:B------:R-:W-:Y:S01]  /*be30*/  SHF.R.U32.HI R64, RZ, 0x10, R39 ;  /* 0x00000010ff407819 */ /* 0x000fe20000011627 */
[----:B------:R-:W-:Y:S01]  /*be40*/  IMAD.MOV.U32 R39, RZ, RZ, R45 ;  /* 0x000000ffff277224 */ /* 0x000fe200078e002d */
[----:B------:R-:W-:Y:S01]  /*be50*/  SHF.R.U32.HI R52, RZ, 0x10, R7 ;  /* 0x00000010ff347819 */ /* 0x000fe20000011607 */
[----:B------:R-:W-:Y:S01]  /*be60*/  IMAD.MOV.U32 R7, RZ, RZ, R13 ;  /* 0x000000ffff077224 */ /* 0x000fe200078e000d */
[----:B------:R-:W-:Y:S01]  /*be70*/  SHF.R.U32.HI R56, RZ, 0x10, R47 ;  /* 0x00000010ff387819 */ /* 0x000fe2000001162f */
[----:B------:R-:W-:Y:S01]  /*be80*/  IMAD.MOV.U32 R47, RZ, RZ, R51 ;  /* 0x000000ffff2f7224 */ /* 0x000fe200078e0033 */
[----:B------:R-:W-:Y:S02]  /*be90*/  MOV R34, R49 ;  /* 0x0000003100227202 */ /* 0x000fe40000000f00 */
[----:B------:R-:W-:Y:S02]  /*bea0*/  SHF.R.U64 R48, R48, 0x10, R49 ;  /* 0x0000001030307819 */ /* 0x000fe40000001231 */
[----:B------:R-:W-:-:S02]  /*beb0*/  SHF.R.U64 R50, R50, 0x10, R51 ;  /* 0x0000001032327819 */ /* 0x000fc40000001233 */
[----:B------:R-:W-:Y:S02]  /*bec0*/  SHF.R.U64 R44, R44, 0x10, R45 ;  /* 0x000000102c2c7819 */ /* 0x000fe4000000122d */
[----:B------:R-:W-:Y:S02]  /*bed0*/  PRMT R33, R33, 0x5410, R8 ;  /* 0x0000541021217816 */ /* 0x000fe40000000008 */
[----:B------:R-:W-:Y:S02]  /*bee0*/  SHF.R.U32.HI R54, RZ, 0x10, R27 ;  /* 0x00000010ff367819 */ /* 0x000fe4000001161b */
[----:B------:R-:W-:Y:S02]  /*bef0*/  SHF.R.U32.HI R49, RZ, 0x10, R49 ;  /* 0x00000010ff317819 */ /* 0x000fe40000011631 */
[----:B------:R-:W-:Y:S02]  /*bf00*/  SHF.R.U32.HI R51, RZ, 0x10, R51 ;  /* 0x00000010ff337819 */ /* 0x000fe40000011633 */
[----:B------:R-:W-:-:S02]  /*bf10*/  SHF.R.U32.HI R58, RZ, 0x10, R13 ;  /* 0x00000010ff3a7819 */ /* 0x000fc4000001160d */
[----:B------:R-:W-:Y:S02]  /*bf20*/  SHF.R.U32.HI R62, RZ, 0x10, R37 ;  /* 0x00000010ff3e7819 */ /* 0x000fe40000011625 */
[----:B------:R-:W-:Y:S02]  /*bf30*/  MOV R25, R38 ;  /* 0x0000002600197202 */ /* 0x000fe40000000f00 */
[----:B------:R-:W-:Y:S02]  /*bf40*/  SHF.R.U32.HI R45, RZ, 0x10, R45 ;  /* 0x00000010ff2d7819 */ /* 0x000fe4000001162d */
[----:B------:R-:W-:Y:S02]  /*bf50*/  VIMNMX R8, R15, 0x80, PT ;  /* 0x000000800f087848 */ /* 0x000fe40003fe0100 */
[----:B------:R-:W-:Y:S02]  /*bf60*/  PRMT R27, R14, 0x5410, R21 ;  /* 0x000054100e1b7816 */ /* 0x000fe40000000015 */
[----:B------:R-:W-:-:S02]  /*bf70*/  SHF.R.U64 R42, R42, 0x10, R43 ;  /* 0x000000102a2a7819 */ /* 0x000fc4000000122b */
[----:B------:R-:W-:Y:S02]  /*bf80*/  PRMT R31, R31, 0x5410, R9 ;  /* 0x000054101f1f7816 */ /* 0x000fe40000000009 */
[----:B------:R-:W-:Y:S02]  /*bf90*/  PRMT R21, R24, 0x5410, R26 ;  /* 0x0000541018157816 */ /* 0x000fe4000000001a */
[----:B------:R-:W-:Y:S02]  /*bfa0*/  PRMT R13, R30, 0x5410, R34 ;  /* 0x000054101e0d7816 */ /* 0x000fe40000000022 */
[----:B------:R-:W-:Y:S02]  /*bfb0*/  PRMT R29, R29, 0x5410, R11 ;  /* 0x000054101d1d7816 */ /* 0x000fe4000000000b */
[----:B------:R-:W-:Y:S02]  /*bfc0*/  PRMT R15, R20, 0x5410, R39 ;  /* 0x00005410140f7816 */ /* 0x000fe40000000027 */
[----:B------:R-:W-:-:S02]  /*bfd0*/  SHF.R.U32.HI R43, RZ, 0x10, R43 ;  /* 0x00000010ff2b7819 */ /* 0x000fc4000001162b */
[----:B------:R-:W-:Y:S02]  /*bfe0*/  PRMT R32, R32, 0x5410, R52 ;  /* 0x0000541020207816 */ /* 0x000fe40000000034 */
[----:B------:R-:W-:Y:S02]  /*bff0*/  PRMT R28, R53, 0x5410, R54 ;  /* 0x00005410351c7816 */ /* 0x000fe40000000036 */
[----:B------:R-:W-:Y:S02]  /*c000*/  PRMT R24, R55, 0x5410, R56 ;  /* 0x0000541037187816 */ /* 0x000fe40000000038 */
[----:B------:R-:W-:Y:S02]  /*c010*/  PRMT R14, R48, 0x5410, R49 ;  /* 0x00005410300e7816 */ /* 0x000fe40000000031 */
[----:B------:R-:W-:Y:S02]  /*c020*/  PRMT R9, R46, 0x5410, R47 ;  /* 0x000054102e097816 */ /* 0x000fe4000000002f */
[----:B------:R-:W-:-:S02]  /*c030*/  PRMT R10, R50, 0x5410, R51 ;  /* 0x00005410320a7816 */ /* 0x000fc40000000033 */
[----:B------:R-:W-:Y:S02]  /*c040*/  PRMT R37, R6, 0x5410, R7 ;  /* 0x0000541006257816 */ /* 0x000fe40000000007 */
[----:B------:R-:W-:Y:S02]  /*c050*/  PRMT R38, R57, 0x5410, R58 ;  /* 0x0000541039267816 */ /* 0x000fe4000000003a */
[----:B------:R-:W-:Y:S02]  /*c060*/  PRMT R34, R59, 0x5410, R60 ;  /* 0x000054103b227816 */ /* 0x000fe4000000003c */
[----:B------:R-:W-:Y:S02]  /*c070*/  PRMT R30, R61, 0x5410, R62 ;  /* 0x000054103d1e7816 */ /* 0x000fe4000000003e */
[----:B------:R-:W-:Y:S02]  /*c080*/  PRMT R25, R25, 0x5410, R12 ;  /* 0x0000541019197816 */ /* 0x000fe4000000000c */
[----:B------:R-:W-:-:S02]  /*c090*/  PRMT R26, R63, 0x5410, R64 ;  /* 0x000054103f1a7816 */ /* 0x000fc40000000040 */
[----:B------:R-:W-:Y:S02]  /*c0a0*/  ISETP.GE.AND P1, PT, R204, R8, PT ;  /* 0x00000008cc00720c */ /* 0x000fe40003f26270 */
[----:B------:R-:W-:Y:S02]  /*c0b0*/  PRMT R20, R44, 0x5410, R45 ;  /* 0x000054102c147816 */ /* 0x000fe4000000002d */
[----:B------:R-:W-:Y:S01]  /*c0c0*/  PRMT R11, R40, 0x5410, R41 ;  /* 0x00005410280b7816 */ /* 0x000fe20000000029 */
[----:B0-----:R-:W-:Y:S08]  /*c0d0*/  @!P0 BRA `(.L_x_559) ;  /* 0x000001c800108947 */ /* 0x001ff00003800000 */
.L_x_819:
[----:B------:R-:W-:Y:S05]  /*c0e0*/  BSYNC B1 ;  /* 0x0000000000017941 */ /* 0x000fea0003800000 */
.L_x_558:
[----:B------:R-:W-:Y:S01]  /*c0f0*/  BSSY B1, `(.L_x_560) ;  /* 0x00000fe000017945 */ /* 0x000fe20003800000 */
[----:B------:R-:W-:-:S03]  /*c100*/  PRMT R12, R42, 0x5410, R43 ;  /* 0x000054102a0c7816 */ /* 0x000fc6000000002b */
[----:B------:R-:W-:Y:S05]  /*c110*/  @P1 BRA `(.L_x_561) ;  /* 0x0000000c00ec1947 */ /* 0x000fea0003800000 */
[----:B------:R-:W1:Y:S01]  /*c120*/  LDC R4, c[0x0][0x3f4] ;  /* 0x0000fd00ff047b82 */ /* 0x000e620000000800 */
[----:B------:R-:W-:Y:S01]  /*c130*/  BSSY B2, `(.L_x_562) ;  /* 0x000002e000027945 */ /* 0x000fe20003800000 */
[-C--:B-1----:R-:W-:Y:S02]  /*c140*/  ISETP.GE.AND P0, PT, R22, R4.reuse, PT ;  /* 0x000000041600720c */ /* 0x082fe40003f06270 */
[-C--:B------:R-:W-:Y:S02]  /*c150*/  ISETP.GE.AND P1, PT, R210, R4.reuse, PT ;  /* 0x00000004d200720c */ /* 0x080fe40003f26270 */
[-C--:B------:R-:W-:Y:S02]  /*c160*/  ISETP.GE.AND P2, PT, R207, R4.reuse, PT ;  /* 0x00000004cf00720c */ /* 0x080fe40003f46270 */
[-C--:B------:R-:W-:Y:S02]  /*c170*/  ISETP.GE.AND P3, PT, R209, R4.reuse, PT ;  /* 0x00000004d100720c */ /* 0x080fe40003f66270 */
[----:B------:R-:W-:-:S02]  /*c180*/  ISETP.GE.AND P4, PT, R206, R4, PT ;  /* 0x00000004ce00720c */ /* 0x000fc40003f86270 */
[----:B------:R-:W-:-:S03]  /*c190*/  ISETP.GE.AND P5, PT, R211, R4, PT ;  /* 0x00000004d300720c */ /* 0x000fc60003fa6270 */
[----:B------:R-:W-:Y:S10]  /*c1a0*/  @P0 BRA `(.L_x_563) ;  /* 0x0000000000980947 */ /* 0x000ff40003800000 */
[----:B0-----:R-:W0:Y:S01]  /*c1b0*/  LDS.128 R4, [R3+0x15400] ;  /* 0x0154000003047984 */ /* 0x001e220000000c00 */
[----:B------:R-:W-:Y:S02]  /*c1c0*/  HADD2.F32 R45, -RZ, R37.H0_H0 ;  /* 0x20000025ff2d7230 */ /* 0x000fe40000004100 */
[----:B------:R-:W-:Y:S02]  /*c1d0*/  HADD2.F32 R43, -RZ, R35.H0_H0 ;  /* 0x20000023ff2b7230 */ /* 0x000fe40000004100 */
[----:B------:R-:W-:Y:S02]  /*c1e0*/  HADD2.F32 R44, -RZ, R36.H0_H0 ;  /* 0x20000024ff2c7230 */ /* 0x000fe40000004100 */
[----:B------:R-:W-:Y:S02]  /*c1f0*/  HADD2.F32 R46, -RZ, R38.H0_H0 ;  /* 0x20000026ff2e7230 */ /* 0x000fe40000004100 */
[--C-:B0-----:R-:W-:Y:S02]  /*c200*/  HADD2.F32 R39, -RZ, R4.reuse.H0_H0 ;  /* 0x20000004ff277230 */ /* 0x101fe40000004100 */
[----:B------:R-:W-:-:S02]  /*c210*/  HADD2.F32 R4, -RZ, R4.H1_H1 ;  /* 0x30000004ff047230 */ /* 0x000fc40000004100 */
[--C-:B------:R-:W-:Y:S02]  /*c220*/  HADD2.F32 R40, -RZ, R5.reuse.H0_H0 ;  /* 0x20000005ff287230 */ /* 0x100fe40000004100 */
[----:B------:R-:W-:Y:S02]  /*c230*/  HADD2.F32 R5, -RZ, R5.H1_H1 ;  /* 0x30000005ff057230 */ /* 0x000fe40000004100 */
[C---:B------:R-:W-:Y:S01]  /*c240*/  FMUL.FTZ R48, R4.reuse, R45 ;  /* 0x0000002d04307220 */ /* 0x040fe20000410000 */
[-C--:B------:R-:W-:Y:S01]  /*c250*/  FMUL.FTZ R4, R4, R43.reuse ;  /* 0x0000002b04047220 */ /* 0x080fe20000410000 */
[--C-:B------:R-:W-:Y:S02]  /*c260*/  HADD2.F32 R41, -RZ, R6.reuse.H0_H0 ;  /* 0x20000006ff297230 */ /* 0x100fe40000004100 */
[----:B------:R-:W-:Y:S02]  /*c270*/  HADD2.F32 R42, -RZ, R7.H0_H0 ;  /* 0x20000007ff2a7230 */ /* 0x000fe40000004100 */
[----:B------:R-:W-:Y:S01]  /*c280*/  FMUL.FTZ R47, R5, R46 ;  /* 0x0000002e052f7220 */ /* 0x000fe20000410000 */
[C---:B------:R-:W-:Y:S01]  /*c290*/  FFMA.FTZ R48, R39.reuse, R43, -R48 ;  /* 0x0000002b27307223 */ /* 0x040fe20000010830 */
[----:B------:R-:W-:Y:S01]  /*c2a0*/  FFMA.FTZ R45, R39, R45, R4 ;  /* 0x0000002d272d7223 */ /* 0x000fe20000010004 */
[----:B------:R-:W-:Y:S01]  /*c2b0*/  FMUL.FTZ R49, R5, R44 ;  /* 0x0000002c05317220 */ /* 0x000fe20000410000 */
[----:B------:R-:W-:-:S02]  /*c2c0*/  HADD2.F32 R6, -RZ, R6.H1_H1 ;  /* 0x30000006ff067230 */ /* 0x000fc40000004100 */
[C---:B------:R-:W-:Y:S01]  /*c2d0*/  FFMA.FTZ R47, R40.reuse, R44, -R47 ;  /* 0x0000002c282f7223 */ /* 0x040fe2000001082f */
[----:B------:R-:W-:Y:S02]  /*c2e0*/  HADD2.F32 R7, -RZ, R7.H1_H1 ;  /* 0x30000007ff077230 */ /* 0x000fe40000004100 */
[----:B------:R-:W-:Y:S01]  /*c2f0*/  FFMA.FTZ R40, R40, R46, R49 ;  /* 0x0000002e28287223 */ /* 0x000fe20000010031 */
[----:B------:R-:W-:Y:S02]  /*c300*/  HADD2.F32 R39, -RZ, R37.H1_H1 ;  /* 0x30000025ff277230 */ /* 0x000fe40000004100 */
[----:B------:R-:W-:Y:S02]  /*c310*/  HADD2.F32 R4, -RZ, R35.H1_H1 ;  /* 0x30000023ff047230 */ /* 0x000fe40000004100 */
[----:B------:R-:W-:Y:S02]  /*c320*/  HADD2.F32 R43, -RZ, R38.H1_H1 ;  /* 0x30000026ff2b7230 */ /* 0x000fe40000004100 */
[----:B------:R-:W-:Y:S01]  /*c330*/  FMUL.FTZ R44, R6, R39 ;  /* 0x00000027062c7220 */ /* 0x000fe20000410000 */
[----:B------:R-:W-:-:S02]  /*c340*/  HADD2.F32 R5, -RZ, R36.H1_H1 ;  /* 0x30000024ff057230 */ /* 0x000fc40000004100 */
[-C--:B------:R-:W-:Y:S01]  /*c350*/  FMUL.FTZ R46, R6, R4.reuse ;  /* 0x00000004062e7220 */ /* 0x080fe20000410000 */
[----:B------:R-:W-:Y:S01]  /*c360*/  FMUL.FTZ R49, R7, R43 ;  /* 0x0000002b07317220 */ /* 0x000fe20000410000 */
[----:B------:R-:W-:Y:S01]  /*c370*/  FFMA.FTZ R6, R41, R4, -R44 ;  /* 0x0000000429067223 */ /* 0x000fe2000001082c */
[----:B------:R-:W-:Y:S01]  /*c380*/  FMUL.FTZ R50, R7, R5 ;  /* 0x0000000507327220 */ /* 0x000fe20000410000 */
[----:B------:R-:W-:Y:S01]  /*c390*/  FFMA.FTZ R39, R41, R39, R46 ;  /* 0x0000002729277223 */ /* 0x000fe2000001002e */
[C---:B------:R-:W-:Y:S01]  /*c3a0*/  FFMA.FTZ R7, R42.reuse, R5, -R49 ;  /* 0x000000052a077223 */ /* 0x040fe20000010831 */
[----:B------:R-:W-:Y:S01]  /*c3b0*/  F2FP.F16.F32.PACK_AB R4, R45, R48 ;  /* 0x000000302d04723e */ /* 0x000fe200000000ff */
[----:B------:R-:W-:Y:S01]  /*c3c0*/  FFMA.FTZ R50, R42, R43, R50 ;  /* 0x0000002b2a327223 */ /* 0x000fe20000010032 */
[----:B------:R-:W-:Y:S02]  /*c3d0*/  F2FP.F16.F32.PACK_AB R5, R40, R47 ;  /* 0x0000002f2805723e */ /* 0x000fe400000000ff */
[----:B------:R-:W-:-:S02]  /*c3e0*/  F2FP.F16.F32.PACK_AB R6, R39, R6 ;  /* 0x000000062706723e */ /* 0x000fc400000000ff */
[----:B------:R-:W-:-:S05]  /*c3f0*/  F2FP.F16.F32.PACK_AB R7, R50, R7 ;  /* 0x000000073207723e */ /* 0x000fca00000000ff */
[----:B------:R1:W-:Y:S02]  /*c400*/  STS.128 [R3+0x15400], R4 ;  /* 0x0154000403007388 */ /* 0x0003e40000000c00 */
.L_x_563:
[----:B------:R-:W-:Y:S05]  /*c410*/  BSYNC B2 ;  /* 0x0000000000027941 */ /* 0x000fea0003800000 */
.L_x_562:
[----:B------:R-:W-:Y:S04]  /*c420*/  BSSY B2, `(.L_x_564) ;  /* 0x0000028000027945 */ /* 0x000fe80003800000 */
[----:B------:R-:W-:Y:S05]  /*c430*/  @P1 BRA `(.L_x_565) ;  /* 0x0000000000981947 */ /* 0x000fea0003800000 */
[----:B01----:R-:W0:Y:S01]  /*c440*/  LDS.128 R4, [R0] ;  /* 0x0000000000047984 */ /* 0x003e220000000c00 */
        /* <DEDUP_REMOVED lines=36> */
[----:B------:R2:W-:Y:S02]  /*c690*/  STS.128 [R0], R4 ;  /* 0x0000000400007388 */ /* 0x0005e40000000c00 */
.L_x_565:
[----:B------:R-:W-:Y:S05]  /*c6a0*/  BSYNC B2 ;  /* 0x0000000000027941 */ /* 0x000fea0003800000 */
.L_x_564:
[----:B------:R-:W-:Y:S04]  /*c6b0*/  BSSY B2, `(.L_x_566) ;  /* 0x0000028000027945 */ /* 0x000fe80003800000 */
[----:B------:R-:W-:Y:S05]  /*c6c0*/  @P2 BRA `(.L_x_567) ;  /* 0x0000000000982947 */ /* 0x000fea0003800000 */
[----:B012---:R-:W0:Y:S01]  /*c6d0*/  LDS.128 R4, [R3+0x19400] ;  /* 0x0194000003047984 */ /* 0x007e220000000c00 */
        /* <DEDUP_REMOVED lines=37> */
.L_x_567:
[----:B------:R-:W-:Y:S05]  /*c930*/  BSYNC B2 ;  /* 0x0000000000027941 */ /* 0x000fea0003800000 */
.L_x_566:
[----:B------:R-:W-:Y:S04]  /*c940*/  BSSY B2, `(.L_x_568) ;  /* 0x0000028000027945 */ /* 0x000fe80003800000 */
[----:B------:R-:W-:Y:S05]  /*c950*/  @P3 BRA `(.L_x_569) ;  /* 0x0000000000983947 */ /* 0x000fea0003800000 */
[----:B0123--:R-:W0:Y:S01]  /*c960*/  LDS.128 R4, [R0+0x4000] ;  /* 0x0040000000047984 */ /* 0x00fe220000000c00 */
        /* <DEDUP_REMOVED lines=37> */
.L_x_569:
[----:B------:R-:W-:Y:S05]  /*cbc0*/  BSYNC B2 ;  /* 0x0000000000027941 */ /* 0x000fea0003800000 */
.L_x_568:
[----:B------:R-:W-:Y:S04]  /*cbd0*/  BSSY B2, `(.L_x_570) ;  /* 0x0000028000027945 */ /* 0x000fe80003800000 */
[----:B------:R-:W-:Y:S05]  /*cbe0*/  @P4 BRA `(.L_x_571) ;  /* 0x0000000000984947 */ /* 0x000fea0003800000 */
[----:B01234-:R-:W0:Y:S01]  /*cbf0*/  LDS.128 R4, [R3+0x1d400] ;  /* 0x01d4000003047984 */ /* 0x01fe220000000c00 */
        /* <DEDUP_REMOVED lines=37> */
.L_x_571:
[----:B------:R-:W-:Y:S05]  /*ce50*/  BSYNC B2 ;  /* 0x0000000000027941 */ /* 0x000fea0003800000 */
.L_x_570:
        /* <DEDUP_REMOVED lines=39> */
.L_x_561:
[----:B------:R-:W-:Y:S05]  /*d0d0*/  BSYNC B1 ;  /* 0x0000000000017941 */ /* 0x000fea0003800000 */
.L_x_560:
[----:B------:R-:W-:-:S13]  /*d0e0*/  ISETP.GE.AND P0, PT, R227, R8, PT ;  /* 0x00000008e300720c */ /* 0x000fda0003f06270 */
[----:B------:R-:W-:Y:S05]  /*d0f0*/  @P0 BRA `(.L_x_572) ;  /* 0x0000003c00e00947 */ /* 0x000fea0003800000 */
[----:B01234-:R-:W0:Y:S01]  /*d100*/  LDC R4, c[0x0][0x3f4] ;  /* 0x0000fd00ff047b82 */ /* 0x01fe220000000800 */
[----:B------:R-:W-:Y:S01]  /*d110*/  BSSY B1, `(.L_x_573) ;  /* 0x000002e000017945 */ /* 0x000fe20003800000 */
[-C--:B0-----:R-:W-:Y:S02]  /*d120*/  ISETP.GE.AND P0, PT, R22, R4.reuse, PT ;  /* 0x000000041600720c */ /* 0x081fe40003f06270 */
[-C--:B------:R-:W-:Y:S02]  /*d130*/  ISETP.GE.AND P1, PT, R210, R4.reuse, PT ;  /* 0x00000004d200720c */ /* 0x080fe40003f26270 */
[-C--:B------:R-:W-:Y:S02]  /*d140*/  ISETP.GE.AND P2, PT, R207, R4.reuse, PT ;  /* 0x00000004cf00720c */ /* 0x080fe40003f46270 */
[-C--:B------:R-:W-:Y:S02]  /*d150*/  ISETP.GE.AND P3, PT, R209, R4.reuse, PT ;  /* 0x00000004d100720c */ /* 0x080fe40003f66270 */
[----:B------:R-:W-:-:S02]  /*d160*/  ISETP.GE.AND P4, PT, R206, R4, PT ;  /* 0x00000004ce00720c */ /* 0x000fc40003f86270 */
[----:B------:R-:W-:-:S03]  /*d170*/  ISETP.GE.AND P5, PT, R211, R4, PT ;  /* 0x00000004d300720c */ /* 0x000fc60003fa6270 */
[----:B------:R-:W-:Y:S10]  /*d180*/  @P0 BRA `(.L_x_574) ;  /* 0x0000000000980947 */ /* 0x000ff40003800000 */
[----:B------:R-:W0:Y:S01]  /*d190*/  LDS.128 R4, [R3+0x17400] ;  /* 0x0174000003047984 */ /* 0x000e220000000c00 */
        /* <DEDUP_REMOVED lines=8> */
[-C--:B------:R-:W-:Y:S01]  /*d220*/  FMUL.FTZ R43, R46, R4.reuse ;  /* 0x000000042e2b7220 */ /* 0x080fe20000410000 */
[C---:B------:R-:W-:Y:S01]  /*d230*/  FMUL.FTZ R45, R44.reuse, R4 ;  /* 0x000000042c2d7220 */ /* 0x040fe20000410000 */
[----:B------:R-:W-:Y:S02]  /*d240*/  HADD2.F32 R40, -RZ, R6.H0_H0 ;  /* 0x20000006ff287230 */ /* 0x000fe40000004100 */
[-C--:B------:R-:W-:Y:S01]  /*d250*/  FMUL.FTZ R42, R49, R5.reuse ;  /* 0x00000005312a7220 */ /* 0x080fe20000410000 */
[-C--:B------:R-:W-:Y:S01]  /*d260*/  FFMA.FTZ R4, R44, R8.reuse, -R43 ;  /* 0x000000082c047223 */ /* 0x080fe2000001082b */
        /* <DEDUP_REMOVED lines=9> */
[----:B------:R-:W-:Y:S01]  /*d300*/  HADD2.F32 R42, -RZ, R35.H1_H1 ;  /* 0x30000023ff2a7230 */ /* 0x000fe20000004100 */
[----:B------:R-:W-:Y:S01]  /*d310*/  F2FP.F16.F32.PACK_AB R5, R8, R5 ;  /* 0x000000050805723e */ /* 0x000fe200000000ff */
[----:B------:R-:W-:-:S02]  /*d320*/  HADD2.F32 R47, -RZ, R38.H1_H1 ;  /* 0x30000026ff2f7230 */ /* 0x000fc40000004100 */
[-C--:B------:R-:W-:Y:S01]  /*d330*/  FMUL.FTZ R35, R44, R6.reuse ;  /* 0x000000062c237220 */ /* 0x080fe20000410000 */
[----:B------:R-:W-:Y:S02]  /*d340*/  HADD2.F32 R43, -RZ, R36.H1_H1 ;  /* 0x30000024ff2b7230 */ /* 0x000fe40000004100 */
[C---:B------:R-:W-:Y:S01]  /*d350*/  FMUL.FTZ R37, R42.reuse, R6 ;  /* 0x000000062a257220 */ /* 0x040fe20000410000 */
[-C--:B------:R-:W-:Y:S01]  /*d360*/  FMUL.FTZ R36, R47, R7.reuse ;  /* 0x000000072f247220 */ /* 0x080fe20000410000 */
[-C--:B------:R-:W-:Y:S01]  /*d370*/  FFMA.FTZ R6, R42, R40.reuse, -R35 ;  /* 0x000000282a067223 */ /* 0x080fe20000010823 */
[C---:B------:R-:W-:Y:S01]  /*d380*/  FMUL.FTZ R38, R43.reuse, R7 ;  /* 0x000000072b267220 */ /* 0x040fe20000410000 */
[----:B------:R-:W-:Y:S01]  /*d390*/  FFMA.FTZ R37, R44, R40, R37 ;  /* 0x000000282c257223 */ /* 0x000fe20000010025 */
[-C--:B------:R-:W-:Y:S02]  /*d3a0*/  FFMA.FTZ R7, R43, R41.reuse, -R36 ;  /* 0x000000292b077223 */ /* 0x080fe40000010824 */
[----:B------:R-:W-:-:S02]  /*d3b0*/  FFMA.FTZ R38, R47, R41, R38 ;  /* 0x000000292f267223 */ /* 0x000fc40000010026 */
[----:B------:R-:W-:-:S03]  /*d3c0*/  F2FP.F16.F32.PACK_AB R6, R37, R6 ;  /* 0x000000062506723e */ /* 0x000fc600000000ff */
[----:B------:R-:W-:-:S05]  /*d3d0*/  F2FP.F16.F32.PACK_AB R7, R38, R7 ;  /* 0x000000072607723e */ /* 0x000fca00000000ff */
[----:B------:R0:W-:Y:S02]  /*d3e0*/  STS.128 [R3+0x17400], R4 ;  /* 0x0174000403007388 */ /* 0x0001e40000000c00 */
.L_x_574:
[----:B------:R-:W-:Y:S05]  /*d3f0*/  BSYNC B1 ;  /* 0x0000000000017941 */ /* 0x000fea0003800000 */
.L_x_573:
[----:B------:R-:W-:Y:S04]  /*d400*/  BSSY B1, `(.L_x_575) ;  /* 0x0000028000017945 */ /* 0x000fe80003800000 */
[----:B------:R-:W-:Y:S05]  /*d410*/  @P1 BRA `(.L_x_576) ;  /* 0x0000000000981947 */ /* 0x000fea0003800000 */
        /* <DEDUP_REMOVED lines=38> */
.L_x_576:
[----:B------:R-:W-:Y:S05]  /*d680*/  BSYNC B1 ;  /* 0x0000000000017941 */ /* 0x000fea0003800000 */
.L_x_575:
[----:B------:R-:W-:Y:S04]  /*d690*/  BSSY B1, `(.L_x_577) ;  /* 0x0000028000017945 */ /* 0x000fe80003800000 */
[----:B------:R-:W-:Y:S05]  /*d6a0*/  @P2 BRA `(.L_x_578) ;  /* 0x0000000000982947 */ /* 0x000fea0003800000 */
[----:B01----:R-:W0:Y:S01]  /*d6b0*/  LDS.128 R4, [R3+0x1b400] ;  /* 0x01b4000003047984 */ /* 0x003e220000000c00 */
        /* <DEDUP_REMOVED lines=37> */
.L_x_578:
[----:B------:R-:W-:Y:S05]  /*d910*/  BSYNC B1 ;  /* 0x0000000000017941 */ /* 0x000fea0003800000 */
.L_x_577:
        /* <DEDUP_REMOVED lines=40> */
.L_x_580:
[----:B------:R-:W-:Y:S05]  /*dba0*/  BSYNC B1 ;  /* 0x0000000000017941 */ /* 0x000fea0003800000 */
.L_x_579:
        /* <DEDUP_REMOVED lines=40> */
.L_x_582:
[----:B------:R-:W-:Y:S05]  /*de30*/  BSYNC B1 ;  /* 0x0000000000017941 */ /* 0x000fea0003800000 */
.L_x_581:
        /* <DEDUP_REMOVED lines=13> */
[----:B------:R-:W-:Y:S01]  /*df10*/  FMUL.FTZ R15, R28, R5 ;  /* 0x000000051c0f7220 */ /* 0x000fe20000410000 */
[----:B------:R-:W-:Y:S01]  /*df20*/  FFMA.FTZ R4, R21, R3, -R20 ;  /* 0x0000000315047223 */ /* 0x000fe20000010814 */
[----:B------:R-:W-:-:S02]  /*df30*/  HADD2.F32 R14, -RZ, R7.H0_H0 ;  /* 0x20000007ff0e7230 */ /* 0x000fc40000004100 */
[----:B------:R-:W-:Y:S01]  /*df40*/  FFMA.FTZ R3, R25, R3, R24 ;  /* 0x0000000319037223 */ /* 0x000fe20000010018 */
[C---:B------:R-:W-:Y:S01]  /*df50*/  FMUL.FTZ R21, R26.reuse, R5 ;  /* 0x000000051a157220 */ /* 0x040fe20000410000 */
[----:B------:R-:W-:Y:S02]  /*df60*/  HADD2.F32 R6, -RZ, R6.H1_H1 ;  /* 0x30000006ff067230 */ /* 0x000fe40000004100 */
[-C--:B------:R-:W-:Y:S01]  /*df70*/  FFMA.FTZ R5, R26, R8.reuse, -R15 ;  /* 0x000000081a057223 */ /* 0x080fe2000001080f */
[----:B------:R-:W-:Y:S02]  /*df80*/  HADD2.F32 R7, -RZ, R7.H1_H1 ;  /* 0x30000007ff077230 */ /* 0x000fe40000004100 */
[----:B------:R-:W-:Y:S01]  /*df90*/  FFMA.FTZ R8, R28, R8, R21 ;  /* 0x000000081c087223 */ /* 0x000fe20000010015 */
[----:B------:R-:W-:Y:S01]  /*dfa0*/  HADD2.F32 R25, -RZ, R11.H1_H1 ;  /* 0x3000000bff197230 */ /* 0x000fe20000004100 */
[----:B------:R-:W-:Y:S01]  /*dfb0*/  F2FP.F16.F32.PACK_AB R4, R3, R4 ;  /* 0x000000040304723e */ /* 0x000fe200000000ff */
[----:B------:R-:W-:-:S02]  /*dfc0*/  HADD2.F32 R24, -RZ, R12.H1_H1 ;  /* 0x3000000cff187230 */ /* 0x000fc40000004100 */
[----:B------:R-:W-:Y:S01]  /*dfd0*/  HADD2.F32 R15, -RZ, R9.H1_H1 ;  /* 0x30000009ff0f7230 */ /* 0x000fe20000004100 */
[----:B------:R-:W-:Y:S01]  /*dfe0*/  F2FP.F16.F32.PACK_AB R5, R8, R5 ;  /* 0x000000050805723e */ /* 0x000fe200000000ff */
[----:B------:R-:W-:Y:S02]  /*dff0*/  HADD2.F32 R20, -RZ, R10.H1_H1 ;  /* 0x3000000aff147230 */ /* 0x000fe40000004100 */
[-C--:B------:R-:W-:Y:S01]  /*e000*/  FMUL.FTZ R10, R25, R6.reuse ;  /* 0x00000006190a7220 */ /* 0x080fe20000410000 */
[-C--:B------:R-:W-:Y:S01]  /*e010*/  FMUL.FTZ R9, R24, R7.reuse ;  /* 0x0000000718097220 */ /* 0x080fe20000410000 */
[C---:B------:R-:W-:Y:S01]  /*e020*/  FMUL.FTZ R12, R15.reuse, R6 ;  /* 0x000000060f0c7220 */ /* 0x040fe20000410000 */
[C---:B------:R-:W-:Y:S01]  /*e030*/  FMUL.FTZ R11, R20.reuse, R7 ;  /* 0x00000007140b7220 */ /* 0x040fe20000410000 */
[-C--:B------:R-:W-:Y:S01]  /*e040*/  FFMA.FTZ R6, R15, R13.reuse, -R10 ;  /* 0x0000000d0f067223 */ /* 0x080fe2000001080a */
[-C--:B------:R-:W-:Y:S01]  /*e050*/  FFMA.FTZ R7, R20, R14.reuse, -R9 ;  /* 0x0000000e14077223 */ /* 0x080fe20000010809 */
[----:B------:R-:W-:Y:S01]  /*e060*/  FFMA.FTZ R13, R25, R13, R12 ;  /* 0x0000000d190d7223 */ /* 0x000fe2000001000c */
[----:B------:R-:W-:-:S04]  /*e070*/  FFMA.FTZ R14, R24, R14, R11 ;  /* 0x0000000e180e7223 */ /* 0x000fc8000001000b */
[----:B------:R-:W-:Y:S02]  /*e080*/  F2FP.F16.F32.PACK_AB R6, R13, R6 ;  /* 0x000000060d06723e */ /* 0x000fe400000000ff */
[----:B------:R-:W-:-:S05]  /*e090*/  F2FP.F16.F32.PACK_AB R7, R14, R7 ;  /* 0x000000070e07723e */ /* 0x000fca00000000ff */
[----:B------:R0:W-:Y:S01]  /*e0a0*/  STS.128 [R0+0xa000], R4 ;  /* 0x00a0000400007388 */ /* 0x0001e20000000c00 */
[----:B------:R-:W-:Y:S05]  /*e0b0*/  BRA `(.L_x_572) ;  /* 0x0000002c00f07947 */ /* 0x000fea0003800000 */
.L_x_554:
[----:B------:R-:W-:-:S03]  /*e0c0*/  UMOV UR4, 0xffffffff ;  /* 0xffffffff00047882 */ /* 0x000fc60000000000 */
[----:B------:R-:W-:Y:S05]  /*e0d0*/  BRA.DIV UR4, `(.L_x_583) ;  /* 0x000001aa04247947 */ /* 0x000fea000b800000 */
[----:B------:R-:W0:Y:S04]  /*e0e0*/  SHFL.IDX PT, R3, R25, RZ, 0x1c1f ;  /* 0x001c1fff19037589 */ /* 0x000e2800000e0000 */
[----:B------:R-:W1:Y:S04]  /*e0f0*/  SHFL.IDX PT, R0, R24, RZ, 0x1c1f ;  /* 0x001c1fff18007589 */ /* 0x000e6800000e0000 */
[----:B------:R2:W3:Y:S04]  /*e100*/  SHFL.IDX PT, R5, R27, RZ, 0x1c1f ;  /* 0x001c1fff1b057589 */ /* 0x0004e800000e0000 */
[----:B------:R2:W4:Y:S01]  /*e110*/  SHFL.IDX PT, R14, R26, RZ, 0x1c1f ;  /* 0x001c1fff1a0e7589 */ /* 0x00052200000e0000 */
[----:B0-----:R-:W-:-:S02]  /*e120*/  IMAD.MOV.U32 R21, RZ, RZ, R3 ;  /* 0x000000ffff157224 */ /* 0x001fc400078e0003 */
[----:B-12---:R-:W-:-:S07]  /*e130*/  IMAD.MOV.U32 R20, RZ, RZ, R0 ;  /* 0x000000ffff147224 */ /* 0x006fce00078e0000 */
.L_x_825:
[----:B------:R-:W-:Y:S01]  /*e140*/  ULDC UR4, c[0x0][0x448] ;  /* 0x0001120000047ab9 */ /* 0x000fe20000000800 */
[----:B------:R-:W-:Y:S01]  /*e150*/  BSSY B1, `(.L_x_584) ;  /* 0x000003b000017945 */ /* 0x000fe20003800000 */
[----:B------:R-:W-:Y:S01]  /*e160*/  IMAD R0, R154, UR4, RZ ;  /* 0x000000049a007c24 */ /* 0x000fe2000f8e02ff */
[----:B------:R-:W-:Y:S01]  /*e170*/  CS2R R6, SRZ ;  /* 0x0000000000067805 */ /* 0x000fe2000001ff00 */
[----:B----4-:R-:W-:Y:S01]  /*e180*/  IMAD.MOV.U32 R38, RZ, RZ, R14 ;  /* 0x000000ffff267224 */ /* 0x010fe200078e000e */
[----:B------:R-:W-:Y:S01]  /*e190*/  CS2R R8, SRZ ;  /* 0x0000000000087805 */ /* 0x000fe2000001ff00 */
[----:B---3--:R-:W-:Y:S01]  /*e1a0*/  IMAD.MOV.U32 R39, RZ, RZ, R5 ;  /* 0x000000ffff277224 */ /* 0x008fe200078e0005 */
[----:B------:R-:W-:Y:S01]  /*e1b0*/  ISETP.GE.AND P0, PT, R4, R0, PT ;  /* 0x000000000400720c */ /* 0x000fe20003f06270 */
[----:B------:R-:W-:Y:S01]  /*e1c0*/  IMAD R0, R149, -0x80, R0 ;  /* 0xffffff8095007824 */ /* 0x000fe200078e0200 */
        /* <DEDUP_REMOVED lines=10> */
[----:B------:R-:W-:Y:S06]  /*e270*/  @P0 BRA `(.L_x_585) ;  /* 0x0000000000a00947 */ /* 0x000fec0003800000 */
[C---:B------:R-:W-:Y:S01]  /*e280*/  IADD3 R3, R18.reuse, 0x20, RZ ;  /* 0x0000002012037810 */ /* 0x040fe20007ffe0ff */
[----:B------:R-:W-:Y:S01]  /*e290*/  ULDC UR4, c[0x0][0x3f4] ;  /* 0x0000fd0000047ab9 */ /* 0x000fe20000000800 */
[C---:B------:R-:W-:Y:S01]  /*e2a0*/  VIADD R4, R18.reuse, 0x40 ;  /* 0x0000004012047836 */ /* 0x040fe20000000000 */
[----:B------:R-:W-:Y:S01]  /*e2b0*/  ISETP.GE.AND P0, PT, R18, UR4, PT ;  /* 0x0000000412007c0c */ /* 0x000fe2000bf06270 */
[C---:B------:R-:W-:Y:S01]  /*e2c0*/  IMAD.IADD R5, R22.reuse, 0x1, R207 ;  /* 0x0000000116057824 */ /* 0x040fe200078e02cf */
[----:B------:R-:W-:Y:S01]  /*e2d0*/  ISETP.GE.AND P1, PT, R3, UR4, PT ;  /* 0x0000000403007c0c */ /* 0x000fe2000bf26270 */
[----:B------:R-:W-:Y:S01]  /*e2e0*/  IMAD.IADD R3, R22, 0x1, R206 ;  /* 0x0000000116037824 */ /* 0x000fe200078e02ce */
[----:B------:R-:W-:Y:S02]  /*e2f0*/  ISETP.GE.AND P2, PT, R4, UR4, PT ;  /* 0x0000000404007c0c */ /* 0x000fe4000bf46270 */
[----:B------:R-:W-:Y:S02]  /*e300*/  CS2R R24, SRZ ;  /* 0x0000000000187805 */ /* 0x000fe4000001ff00 */
[----:B------:R-:W-:-:S02]  /*e310*/  SHF.R.S32.HI R6, RZ, 0x1f, R5 ;  /* 0x0000001fff067819 */ /* 0x000fc40000011405 */
[----:B------:R-:W-:Y:S02]  /*e320*/  CS2R R26, SRZ ;  /* 0x00000000001a7805 */ /* 0x000fe4000001ff00 */
[----:B------:R-:W-:Y:S02]  /*e330*/  SHF.R.S32.HI R4, RZ, 0x1f, R3 ;  /* 0x0000001fff047819 */ /* 0x000fe40000011403 */
[----:B------:R-:W-:Y:S02]  /*e340*/  LEA.HI R6, R6, R5, RZ, 0x3 ;  /* 0x0000000506067211 */ /* 0x000fe400078f18ff */
[----:B------:R-:W-:Y:S01]  /*e350*/  LEA.HI R3, R4, R3, RZ, 0x3 ;  /* 0x0000000304037211 */ /* 0x000fe200078f18ff */
[----:B------:R-:W-:Y:S01]  /*e360*/  @!P0 IMAD.WIDE R12, R18, 0x2, R20 ;  /* 0x00000002120c8825 */ /* 0x000fe200078e0214 */
[----:B------:R-:W-:Y:S02]  /*e370*/  SHF.R.S32.HI R8, RZ, 0x3, R6 ;  /* 0x00000003ff087819 */ /* 0x000fe40000011406 */
[----:B------:R-:W-:-:S02]  /*e380*/  SHF.R.S32.HI R45, RZ, 0x3, R3 ;  /* 0x00000003ff2d7819 */ /* 0x000fc40000011403 */
[----:B------:R-:W-:Y:S01]  /*e390*/  CS2R R4, SRZ ;  /* 0x0000000000047805 */ /* 0x000fe2000001ff00 */
[----:B------:R0:W5:Y:S01]  /*e3a0*/  @!P0 LD.E.128 R24, desc[UR60][R12.64] ;  /* 0x0000003c0c188980 */ /* 0x000162000c101d00 */
[----:B------:R-:W-:Y:S01]  /*e3b0*/  @!P1 IMAD.SHL.U32 R3, R8, 0x8, RZ ;  /* 0x0000000808039824 */ /* 0x000fe200078e00ff */
[----:B------:R-:W-:Y:S02]  /*e3c0*/  @!P2 SHF.L.U32 R45, R45, 0x3, RZ ;  /* 0x000000032d2da819 */ /* 0x000fe400000006ff */
[----:B------:R-:W-:Y:S02]  /*e3d0*/  CS2R R6, SRZ ;  /* 0x0000000000067805 */ /* 0x000fe4000001ff00 */
[----:B------:R-:W-:Y:S01]  /*e3e0*/  CS2R R28, SRZ ;  /* 0x00000000001c7805 */ /* 0x000fe2000001ff00 */
[----:B------:R-:W-:Y:S01]  /*e3f0*/  @!P1 IMAD.WIDE R40, R3, 0x2, R20 ;  /* 0x0000000203289825 */ /* 0x000fe200078e0214 */
[----:B------:R-:W-:Y:S02]  /*e400*/  CS2R R30, SRZ ;  /* 0x00000000001e7805 */ /* 0x000fe4000001ff00 */
[----:B------:R-:W-:-:S02]  /*e410*/  CS2R R8, SRZ ;  /* 0x0000000000087805 */ /* 0x000fc4000001ff00 */
[----:B------:R-:W-:Y:S01]  /*e420*/  CS2R R10, SRZ ;  /* 0x00000000000a7805 */ /* 0x000fe2000001ff00 */
[----:B------:R-:W-:Y:S01]  /*e430*/  @!P2 IMAD.WIDE R42, R45, 0x2, R20 ;  /* 0x000000022d2aa825 */ /* 0x000fe200078e0214 */
[----:B------:R-:W-:Y:S02]  /*e440*/  CS2R R32, SRZ ;  /* 0x0000000000207805 */ /* 0x000fe4000001ff00 */
[----:B------:R-:W-:Y:S02]  /*e450*/  CS2R R34, SRZ ;  /* 0x0000000000227805 */ /* 0x000fe4000001ff00 */
[----:B0-----:R-:W-:Y:S01]  /*e460*/  CS2R R12, SRZ ;  /* 0x00000000000c7805 */ /* 0x001fe2000001ff00 */
[--C-:B------:R-:W-:Y:S01]  /*e470*/  @!P1 IMAD.WIDE R20, R3, 0x2, R38.reuse ;  /* 0x0000000203149825 */ /* 0x100fe200078e0226 */
[----:B------:R-:W-:Y:S01]  /*e480*/  CS2R R14, SRZ ;  /* 0x00000000000e7805 */ /* 0x000fe2000001ff00 */
[----:B------:R0:W5:Y:S02]  /*e490*/  @!P1 LD.E.128 R28, desc[UR60][R40.64] ;  /* 0x0000003c281c9980 */ /* 0x000164000c101d00 */
[----:B------:R-:W-:-:S02]  /*e4a0*/  @!P2 IMAD.WIDE R44, R45, 0x2, R38 ;  /* 0x000000022d2ca825 */ /* 0x000fc400078e0226 */
[----:B------:R0:W5:Y:S02]  /*e4b0*/  @!P1 LD.E.128 R8, desc[UR60][R20.64] ;  /* 0x0000003c14089980 */ /* 0x000164000c101d00 */
[----:B------:R-:W-:Y:S02]  /*e4c0*/  @!P0 IMAD.WIDE R38, R18, 0x2, R38 ;  /* 0x0000000212268825 */ /* 0x000fe400078e0226 */
[----:B------:R0:W5:Y:S04]  /*e4d0*/  @!P2 LD.E.128 R32, desc[UR60][R42.64] ;  /* 0x0000003c2a20a980 */ /* 0x000168000c101d00 */
[----:B------:R0:W5:Y:S04]  /*e4e0*/  @!P0 LD.E.128 R4, desc[UR60][R38.64] ;  /* 0x0000003c26048980 */ /* 0x000168000c101d00 */
[----:B------:R0:W5:Y:S02]  /*e4f0*/  @!P2 LD.E.128 R12, desc[UR60][R44.64] ;  /* 0x0000003c2c0ca980 */ /* 0x000164000c101d00 */
.L_x_585:
[----:B------:R-:W-:Y:S05]  /*e500*/  BSYNC B1 ;  /* 0x0000000000017941 */ /* 0x000fea0003800000 */
.L_x_584:
[----:B-----5:R-:W-:Y:S01]  /*e510*/  IMAD.MOV.U32 R3, RZ, RZ, R24 ;  /* 0x000000ffff037224 */ /* 0x020fe200078e0018 */
[----:B0-----:R-:W-:Y:S01]  /*e520*/  MOV R42, R33 ;  /* 0x00000021002a7202 */ /* 0x001fe20000000f00 */
[----:B------:R-:W-:Y:S01]  /*e530*/  IMAD.MOV.U32 R38, RZ, RZ, R25 ;  /* 0x000000ffff267224 */ /* 0x000fe200078e0019 */
[----:B------:R-:W-:Y:S01]  /*e540*/  SHF.R.U64 R51, R32, 0x10, R33 ;  /* 0x0000001020337819 */ /* 0x000fe20000001221 */
[----:B------:R-:W-:Y:S01]  /*e550*/  IMAD.MOV.U32 R44, RZ, RZ, R35 ;  /* 0x000000ffff2c7224 */ /* 0x000fe200078e0023 */
[----:B------:R-:W-:Y:S01]  /*e560*/  SHF.R.U32.HI R52, RZ, 0x10, R33 ;  /* 0x00000010ff347819 */ /* 0x000fe20000011621 */
[----:B------:R-:W-:Y:S01]  /*e570*/  IMAD.MOV.U32 R33, RZ, RZ, R34 ;  /* 0x000000ffff217224 */ /* 0x000fe200078e0022 */
[----:B------:R-:W-:Y:S01]  /*e580*/  SHF.R.U64 R34, R34, 0x10, R35 ;  /* 0x0000001022227819 */ /* 0x000fe20000001223 */
[----:B------:R-:W-:Y:S01]  /*e590*/  IMAD.MOV.U32 R20, RZ, RZ, R5 ;  /* 0x000000ffff147224 */ /* 0x000fe200078e0005 */
[----:B------:R-:W-:Y:S01]  /*e5a0*/  SHF.R.U32.HI R53, RZ, 0x10, R35 ;  /* 0x00000010ff357819 */ /* 0x000fe20000011623 */
[----:B------:R-:W-:Y:S01]  /*e5b0*/  IMAD.MOV.U32 R39, RZ, RZ, R26 ;  /* 0x000000ffff277224 */ /* 0x000fe200078e001a */
[----:B------:R-:W-:Y:S01]  /*e5c0*/  PRMT R35, R3, 0x5410, R38 ;  /* 0x0000541003237816 */ /* 0x000fe20000000026 */
[----:B------:R-:W-:Y:S01]  /*e5d0*/  IMAD.MOV.U32 R41, RZ, RZ, R4 ;  /* 0x000000ffff297224 */ /* 0x000fe200078e0004 */
[----:B------:R-:W-:Y:S01]  /*e5e0*/  LEA.HI R3, R226, R226, RZ, 0x1 ;  /* 0x000000e2e2037211 */ /* 0x000fe200078f08ff */
[----:B------:R-:W-:Y:S01]  /*e5f0*/  IMAD.MOV.U32 R21, RZ, RZ, R14 ;  /* 0x000000ffff157224 */ /* 0x000fe200078e000e */
[----:B------:R-:W-:Y:S01]  /*e600*/  SHF.R.U64 R54, R4, 0x10, R5 ;  /* 0x0000001004367819 */ /* 0x000fe20000001205 */
[----:B------:R-:W-:Y:S01]  /*e610*/  IMAD.MOV.U32 R4, RZ, RZ, R7 ;  /* 0x000000ffff047224 */ /* 0x000fe200078e0007 */
[----:B------:R-:W-:Y:S01]  /*e620*/  LOP3.LUT R3, R3, 0xfffffffe, RZ, 0xc0, !PT ;  /* 0xfffffffe03037812 */ /* 0x000fe200078ec0ff */
[----:B------:R-:W-:Y:S01]  /*e630*/  BSSY B1, `(.L_x_586) ;  /* 0x000003e000017945 */ /* 0x000fe20003800000 */
[----:B------:R-:W-:-:S02]  /*e640*/  SHF.R.U32.HI R55, RZ, 0x10, R5 ;  /* 0x00000010ff377819 */ /* 0x000fc40000011605 */
[----:B------:R-:W-:Y:S02]  /*e650*/  IADD3 R3, R226, -R3, RZ ;  /* 0x80000003e2037210 */ /* 0x000fe40007ffe0ff */
[----:B------:R-:W-:Y:S01]  /*e660*/  SHF.R.U64 R40, R24, 0x10, R25 ;  /* 0x0000001018287819 */ /* 0x000fe20000001219 */
[----:B------:R-:W-:Y:S01]  /*e670*/  IMAD.MOV.U32 R24, RZ, RZ, R27 ;  /* 0x000000ffff187224 */ /* 0x000fe200078e001b */
[----:B------:R-:W-:Y:S02]  /*e680*/  SHF.L.U32 R5, R3, 0x1f, RZ ;  /* 0x0000001f03057819 */ /* 0x000fe400000006ff */
[----:B------:R-:W-:Y:S01]  /*e690*/  SHF.R.U32.HI R45, RZ, 0x10, R25 ;  /* 0x00000010ff2d7819 */ /* 0x000fe20000011619 */
[----:B------:R-:W-:Y:S01]  /*e6a0*/  IMAD.MOV.U32 R25, RZ, RZ, R29 ;  /* 0x000000ffff197224 */ /* 0x000fe200078e001d */
[----:B------:R-:W0:Y:S01]  /*e6b0*/  SYNCS.PHASECHK.TRANS64.TRYWAIT P0, [R16+URZ+0x36800], R5 ;  /* 0x03680005100075a7 */ /* 0x000e22000800017f */
[----:B------:R-:W-:Y:S02]  /*e6c0*/  SHF.R.U64 R46, R26, 0x10, R27 ;  /* 0x000000101a2e7819 */ /* 0x000fe4000000121b */
[----:B------:R-:W-:-:S02]  /*e6d0*/  SHF.R.U64 R47, R28, 0x10, R29 ;  /* 0x000000101c2f7819 */ /* 0x000fc4000000121d */
[----:B------:R-:W-:Y:S01]  /*e6e0*/  SHF.R.U32.HI R48, RZ, 0x10, R29 ;  /* 0x00000010ff307819 */ /* 0x000fe2000001161d */
[--C-:B------:R-:W-:Y:S01]  /*e6f0*/  IMAD.MOV.U32 R29, RZ, RZ, R31.reuse ;  /* 0x000000ffff1d7224 */ /* 0x100fe200078e001f */
[----:B------:R-:W-:Y:S01]  /*e700*/  MOV R26, R28 ;  /* 0x0000001c001a7202 */ /* 0x000fe20000000f00 */
[----:B------:R-:W-:Y:S01]  /*e710*/  IMAD.MOV.U32 R28, RZ, RZ, R30 ;  /* 0x000000ffff1c7224 */ /* 0x000fe200078e001e */
[--C-:B------:R-:W-:Y:S01]  /*e720*/  SHF.R.U64 R49, R30, 0x10, R31.reuse ;  /* 0x000000101e317819 */ /* 0x100fe2000000121f */
[----:B------:R-:W-:Y:S01]  /*e730*/  IMAD.MOV.U32 R30, RZ, RZ, R8 ;  /* 0x000000ffff1e7224 */ /* 0x000fe200078e0008 */
[----:B------:R-:W-:Y:S01]  /*e740*/  SHF.R.U32.HI R50, RZ, 0x10, R31 ;  /* 0x00000010ff327819 */ /* 0x000fe2000001161f */
[----:B------:R-:W-:Y:S01]  /*e750*/  IMAD.MOV.U32 R31, RZ, RZ, R32 ;  /* 0x000000ffff1f7224 */ /* 0x000fe200078e0020 */
[----:B------:R-:W-:Y:S01]  /*e760*/  MOV R43, R6 ;  /* 0x00000006002b7202 */ /* 0x000fe20000000f00 */
[----:B------:R-:W-:Y:S01]  /*e770*/  IMAD.MOV.U32 R32, RZ, RZ, R10 ;  /* 0x000000ffff207224 */ /* 0x000fe200078e000a */
[----:B------:R-:W-:Y:S01]  /*e780*/  SHF.R.U64 R56, R6, 0x10, R7 ;  /* 0x0000001006387819 */ /* 0x000fe20000001207 */
[----:B------:R-:W-:Y:S01]  /*e790*/  IMAD.MOV.U32 R6, RZ, RZ, R9 ;  /* 0x000000ffff067224 */ /* 0x000fe200078e0009 */
[----:B------:R-:W-:-:S02]  /*e7a0*/  SHF.R.U32.HI R57, RZ, 0x10, R7 ;  /* 0x00000010ff397819 */ /* 0x000fc40000011607 */
[--C-:B------:R-:W-:Y:S01]  /*e7b0*/  SHF.R.U64 R58, R8, 0x10, R9.reuse ;  /* 0x00000010083a7819 */ /* 0x100fe20000001209 */
[----:B------:R-:W-:Y:S01]  /*e7c0*/  IMAD.MOV.U32 R8, RZ, RZ, R12 ;  /* 0x000000ffff087224 */ /* 0x000fe200078e000c */
[----:B------:R-:W-:Y:S01]  /*e7d0*/  SHF.R.U32.HI R59, RZ, 0x10, R9 ;  /* 0x00000010ff3b7819 */ /* 0x000fe20000011609 */
[----:B------:R-:W-:Y:S01]  /*e7e0*/  IMAD.MOV.U32 R9, RZ, RZ, R13 ;  /* 0x000000ffff097224 */ /* 0x000fe200078e000d */
[----:B------:R-:W-:Y:S01]  /*e7f0*/  SHF.R.U64 R60, R10, 0x10, R11 ;  /* 0x000000100a3c7819 */ /* 0x000fe2000000120b */
[----:B------:R-:W-:Y:S01]  /*e800*/  IMAD.MOV.U32 R10, RZ, RZ, R15 ;  /* 0x000000ffff0a7224 */ /* 0x000fe200078e000f */
[----:B------:R-:W-:Y:S02]  /*e810*/  SHF.R.U32.HI R27, RZ, 0x10, R27 ;  /* 0x00000010ff1b7819 */ /* 0x000fe4000001161b */
[----:B------:R-:W-:Y:S02]  /*e820*/  MOV R7, R11 ;  /* 0x0000000b00077202 */ /* 0x000fe40000000f00 */
[----:B------:R-:W-:-:S02]  /*e830*/  SHF.R.U32.HI R11, RZ, 0x10, R11 ;  /* 0x00000010ff0b7819 */ /* 0x000fc4000001160b */
[--C-:B------:R-:W-:Y:S02]  /*e840*/  SHF.R.U64 R61, R12, 0x10, R13.reuse ;  /* 0x000000100c3d7819 */ /* 0x100fe4000000120d */
[----:B------:R-:W-:Y:S02]  /*e850*/  SHF.R.U32.HI R62, RZ, 0x10, R13 ;  /* 0x00000010ff3e7819 */ /* 0x000fe4000001160d */
[----:B------:R-:W-:Y:S02]  /*e860*/  VIMNMX R0, R0, 0x80, PT ;  /* 0x0000008000007848 */ /* 0x000fe40003fe0100 */
[----:B------:R-:W-:Y:S02]  /*e870*/  PRMT R38, R40, 0x5410, R45 ;  /* 0x0000541028267816 */ /* 0x000fe4000000002d */
[--C-:B------:R-:W-:Y:S02]  /*e880*/  SHF.R.U64 R63, R14, 0x10, R15.reuse ;  /* 0x000000100e3f7819 */ /* 0x100fe4000000120f */
        /* <DEDUP_REMOVED lines=21> */
[----:B------:R-:W-:Y:S02]  /*e9e0*/  PRMT R20, R61, 0x5410, R62 ;  /* 0x000054103d147816 */ /* 0x000fe4000000003e */
[----:B------:R-:W-:Y:S01]  /*e9f0*/  PRMT R21, R21, 0x5410, R10 ;  /* 0x0000541015157816 */ /* 0x000fe2000000000a */
[----:B0-----:R-:W-:Y:S06]  /*ea00*/  @!P0 BRA `(.L_x_587) ;  /* 0x000001a000508947 */ /* 0x001fec0003800000 */
.L_x_826:
[----:B------:R-:W-:Y:S05]  /*ea10*/  BSYNC B1 ;  /* 0x0000000000017941 */ /* 0x000fea0003800000 */
.L_x_586:
[----:B------:R-:W-:Y:S01]  /*ea20*/  BSSY B1, `(.L_x_588) ;  /* 0x0000133000017945 */ /* 0x000fe20003800000 */
[----:B------:R-:W-:-:S03]  /*ea30*/  PRMT R24, R63, 0x5410, R64 ;  /* 0x000054103f187816 */ /* 0x000fc60000000040 */
[----:B------:R-:W-:Y:S05]  /*ea40*/  @P1 BRA `(.L_x_589) ;  /* 0x0000001000c01947 */ /* 0x000fea0003800000 */
[----:B------:R-:W1:Y:S01]  /*ea50*/  LDC R25, c[0x0][0x3f4] ;  /* 0x0000fd00ff197b82 */ /* 0x000e620000000800 */
[C---:B------:R-:W-:Y:S01]  /*ea60*/  VIADD R4, R18.reuse, 0x20 ;  /* 0x0000002012047836 */ /* 0x040fe20000000000 */
[----:B------:R-:W-:Y:S01]  /*ea70*/  BSSY B2, `(.L_x_590) ;  /* 0x0000063000027945 */ /* 0x000fe20003800000 */
[C---:B------:R-:W-:Y:S01]  /*ea80*/  VIADD R6, R18.reuse, 0x40 ;  /* 0x0000004012067836 */ /* 0x040fe20000000000 */
[-C--:B-1----:R-:W-:Y:S02]  /*ea90*/  ISETP.GE.AND P0, PT, R18, R25.reuse, PT ;  /* 0x000000191200720c */ /* 0x082fe40003f06270 */
[-C--:B------:R-:W-:Y:S02]  /*eaa0*/  ISETP.GE.AND P1, PT, R4, R25.reuse, PT ;  /* 0x000000190400720c */ /* 0x080fe40003f26270 */
[----:B------:R-:W-:-:S09]  /*eab0*/  ISETP.GE.AND P2, PT, R6, R25, PT ;  /* 0x000000190600720c */ /* 0x000fd20003f46270 */
[----:B------:R-:W-:Y:S05]  /*eac0*/  @P0 BRA `(.L_x_591) ;  /* 0x0000000400740947 */ /* 0x000fea0003800000 */
[----:B------:R-:W-:Y:S01]  /*ead0*/  LEA.HI R4, R36, R37, RZ, 0x2 ;  /* 0x0000002524047211 */ /* 0x000fe200078f10ff */
[----:B------:R-:W-:Y:S02]  /*eae0*/  HADD2.F32 R54, -RZ, R35.H0_H0 ;  /* 0x20000023ff367230 */ /* 0x000fe40000004100 */
[--C-:B------:R-:W-:Y:S01]  /*eaf0*/  HADD2.F32 R56, -RZ, R41.reuse.H0_H0 ;  /* 0x20000029ff387230 */ /* 0x100fe20000004100 */
[----:B------:R-:W-:Y:S01]  /*eb00*/  LOP3.LUT R4, R4, 0xfffffffc, RZ, 0xc0, !PT ;  /* 0xfffffffc04047812 */ /* 0x000fe200078ec0ff */
[----:B------:R-:W-:Y:S02]  /*eb10*/  HADD2.F32 R53, -RZ, R42.H0_H0 ;  /* 0x2000002aff357230 */ /* 0x000fe40000004100 */
[----:B------:R-:W-:Y:S02]  /*eb20*/  HADD2.F32 R55, -RZ, R41.H1_H1 ;  /* 0x30000029ff377230 */ /* 0x000fe40000004100 */
[----:B------:R-:W-:-:S05]  /*eb30*/  IMAD.IADD R4, R37, 0x1, -R4 ;  /* 0x0000000125047824 */ /* 0x000fca00078e0a04 */
[----:B------:R-:W-:Y:S02]  /*eb40*/  LEA.HI R6, R25, R4, RZ, 0x1d ;  /* 0x0000000419067211 */ /* 0x000fe400078fe8ff */
[----:B------:R-:W-:Y:S02]  /*eb50*/  LOP3.LUT R4, R212, 0x38, R18, 0xf8, !PT ;  /* 0x00000038d4047812 */ /* 0x000fe400078ef812 */
[----:B------:R-:W-:Y:S01]  /*eb60*/  SHF.R.S32.HI R9, RZ, 0x1f, R6 ;  /* 0x0000001fff097819 */ /* 0x000fe20000011406 */
[----:B------:R-:W-:Y:S01]  /*eb70*/  IMAD.SHL.U32 R7, R6, 0x8, RZ ;  /* 0x0000000806077824 */ /* 0x000fe200078e00ff */
[----:B0-----:R-:W-:Y:S02]  /*eb80*/  LOP3.LUT R5, R4, R213, RZ, 0x3c, !PT ;  /* 0x000000d504057212 */ /* 0x001fe400078e3cff */
[----:B------:R-:W-:Y:S02]  /*eb90*/  LEA.HI R9, R9, R6, RZ, 0x3 ;  /* 0x0000000609097211 */ /* 0x000fe400078f18ff */
[----:B------:R-:W-:-:S02]  /*eba0*/  LOP3.LUT R4, R212, 0x38, R7, 0xf8, !PT ;  /* 0x00000038d4047812 */ /* 0x000fc400078ef807 */
[----:B------:R-:W-:Y:S01]  /*ebb0*/  IADD3 R5, R214, R5, RZ ;  /* 0x00000005d6057210 */ /* 0x000fe20007ffe0ff */
[----:B------:R-:W-:Y:S01]  /*ebc0*/  IMAD.SHL.U32 R9, R9, 0x400, RZ ;  /* 0x0000040009097824 */ /* 0x000fe200078e00ff */
[----:B------:R-:W-:-:S03]  /*ebd0*/  LOP3.LUT R8, R4, R213, RZ, 0x3c, !PT ;  /* 0x000000d504087212 */ /* 0x000fc600078e3cff */
[----:B------:R-:W-:Y:S01]  /*ebe0*/  IMAD R34, R5, 0x2, R16 ;  /* 0x0000000205227824 */ /* 0x000fe200078e0210 */
[----:B------:R-:W-:-:S04]  /*ebf0*/  LOP3.LUT R9, R9, 0x7fffe000, RZ, 0xc0, !PT ;  /* 0x7fffe00009097812 */ /* 0x000fc800078ec0ff */
[----:B------:R-:W-:Y:S01]  /*ec00*/  IADD3 R9, R8, R9, R214 ;  /* 0x0000000908097210 */ /* 0x000fe20007ffe0d6 */
[----:B------:R-:W0:Y:S04]  /*ec10*/  LDS.128 R4, [R34+0x15400] ;  /* 0x0154000022047984 */ /* 0x000e280000000c00 */
[----:B------:R-:W-:-:S05]  /*ec20*/  IMAD R61, R9, 0x2, R16 ;  /* 0x00000002093d7824 */ /* 0x000fca00078e0210 */
[----:B------:R-:W1:Y:S01]  /*ec30*/  LDS.128 R8, [R61+0x15400] ;  /* 0x015400003d087984 */ /* 0x000e620000000c00 */
[--C-:B0-----:R-:W-:Y:S02]  /*ec40*/  HADD2.F32 R45, -RZ, R4.reuse.H0_H0 ;  /* 0x20000004ff2d7230 */ /* 0x101fe40000004100 */
[----:B------:R-:W-:Y:S02]  /*ec50*/  HADD2.F32 R4, -RZ, R4.H1_H1 ;  /* 0x30000004ff047230 */ /* 0x000fe40000004100 */
[--C-:B------:R-:W-:Y:S02]  /*ec60*/  HADD2.F32 R46, -RZ, R5.reuse.H0_H0 ;  /* 0x20000005ff2e7230 */ /* 0x100fe40000004100 */
[----:B------:R-:W-:Y:S02]  /*ec70*/  HADD2.F32 R5, -RZ, R5.H1_H1 ;  /* 0x30000005ff057230 */ /* 0x000fe40000004100 */
[----:B------:R-:W-:Y:S02]  /*ec80*/  HADD2.F32 R47, -RZ, R6.H0_H0 ;  /* 0x20000006ff2f7230 */ /* 0x000fe40000004100 */
[----:B-1----:R-:W-:-:S02]  /*ec90*/  HADD2.F32 R49, -RZ, R8.H0_H0 ;  /* 0x20000008ff317230 */ /* 0x002fc40000004100 */
[----:B------:R-:W-:Y:S02]  /*eca0*/  HADD2.F32 R8, -RZ, R8.H1_H1 ;  /* 0x30000008ff087230 */ /* 0x000fe40000004100 */
[----:B------:R-:W-:Y:S02]  /*ecb0*/  HADD2.F32 R50, -RZ, R9.H0_H0 ;  /* 0x20000009ff327230 */ /* 0x000fe40000004100 */
[C---:B------:R-:W-:Y:S01]  /*ecc0*/  FMUL.FTZ R58, R49.reuse, R56 ;  /* 0x00000038313a7220 */ /* 0x040fe20000410000 */
[-C--:B------:R-:W-:Y:S01]  /*ecd0*/  FMUL.FTZ R60, R49, R54.reuse ;  /* 0x00000036313c7220 */ /* 0x080fe20000410000 */
[----:B------:R-:W-:Y:S02]  /*ece0*/  HADD2.F32 R49, -RZ, R38.H0_H0 ;  /* 0x20000026ff317230 */ /* 0x000fe40000004100 */
[----:B------:R-:W-:Y:S01]  /*ecf0*/  FMUL.FTZ R57, R8, R53 ;  /* 0x0000003508397220 */ /* 0x000fe20000410000 */
[C---:B------:R-:W-:Y:S01]  /*ed00*/  FFMA.FTZ R58, R45.reuse, R54, -R58 ;  /* 0x000000362d3a7223 */ /* 0x040fe2000001083a */
[----:B------:R-:W-:Y:S01]  /*ed10*/  FFMA.FTZ R60, R45, R56, R60 ;  /* 0x000000382d3c7223 */ /* 0x000fe2000001003c */
[----:B------:R-:W-:-:S02]  /*ed20*/  HADD2.F32 R45, -RZ, R35.H1_H1 ;  /* 0x30000023ff2d7230 */ /* 0x000fc40000004100 */
[-C--:B------:R-:W-:Y:S01]  /*ed30*/  FMUL.FTZ R59, R8, R49.reuse ;  /* 0x00000031083b7220 */ /* 0x080fe20000410000 */
[----:B------:R-:W-:Y:S01]  /*ed40*/  FFMA.FTZ R57, R4, R49, -R57 ;  /* 0x0000003104397223 */ /* 0x000fe20000010839 */
[C---:B------:R-:W-:Y:S01]  /*ed50*/  FMUL.FTZ R49, R50.reuse, R55 ;  /* 0x0000003732317220 */ /* 0x040fe20000410000 */
[----:B------:R-:W-:Y:S02]  /*ed60*/  HADD2.F32 R9, -RZ, R9.H1_H1 ;  /* 0x30000009ff097230 */ /* 0x000fe40000004100 */
[----:B------:R-:W-:Y:S01]  /*ed70*/  FMUL.FTZ R50, R50, R45 ;  /* 0x0000002d32327220 */ /* 0x000fe20000410000 */
[----:B------:R-:W-:Y:S02]  /*ed80*/  HADD2.F32 R54, -RZ, R42.H1_H1 ;  /* 0x3000002aff367230 */ /* 0x000fe40000004100 */
[----:B------:R-:W-:Y:S01]  /*ed90*/  FFMA.FTZ R59, R4, R53, R59 ;  /* 0x00000035043b7223 */ /* 0x000fe2000001003b */
[----:B------:R-:W-:Y:S02]  /*eda0*/  HADD2.F32 R4, -RZ, R38.H1_H1 ;  /* 0x30000026ff047230 */ /* 0x000fe40000004100 */
[C---:B------:R-:W-:Y:S01]  /*edb0*/  FFMA.FTZ R49, R46.reuse, R45, -R49 ;  /* 0x0000002d2e317223 */ /* 0x040fe20000010831 */
[----:B------:R-:W-:Y:S01]  /*edc0*/  FFMA.FTZ R50, R46, R55, R50 ;  /* 0x000000372e327223 */ /* 0x000fe20000010032 */
[----:B------:R-:W-:-:S02]  /*edd0*/  HADD2.F32 R51, -RZ, R10.H0_H0 ;  /* 0x2000000aff337230 */ /* 0x000fc40000004100 */
[C---:B------:R-:W-:Y:S01]  /*ede0*/  FMUL.FTZ R56, R9.reuse, R54 ;  /* 0x0000003609387220 */ /* 0x040fe20000410000 */
[----:B------:R-:W-:Y:S02]  /*edf0*/  HADD2.F32 R8, -RZ, R39.H0_H0 ;  /* 0x20000027ff087230 */ /* 0x000fe40000004100 */
[-C--:B------:R-:W-:Y:S01]  /*ee00*/  FMUL.FTZ R62, R9, R4.reuse ;  /* 0x00000004093e7220 */ /* 0x080fe20000410000 */
[----:B------:R-:W-:Y:S02]  /*ee10*/  HADD2.F32 R46, -RZ, R43.H0_H0 ;  /* 0x2000002bff2e7230 */ /* 0x000fe40000004100 */
[----:B------:R-:W-:Y:S01]  /*ee20*/  FFMA.FTZ R56, R5, R4, -R56 ;  /* 0x0000000405387223 */ /* 0x000fe20000010838 */
[----:B------:R-:W-:Y:S02]  /*ee30*/  HADD2.F32 R10, -RZ, R10.H1_H1 ;  /* 0x3000000aff0a7230 */ /* 0x000fe40000004100 */
[----:B------:R-:W-:Y:S01]  /*ee40*/  FMUL.FTZ R55, R51, R8 ;  /* 0x0000000833377220 */ /* 0x000fe20000410000 */
[----:B------:R-:W-:-:S02]  /*ee50*/  HADD2.F32 R45, -RZ, R44.H0_H0 ;  /* 0x2000002cff2d7230 */ /* 0x000fc40000004100 */
[----:B------:R-:W-:Y:S01]  /*ee60*/  FMUL.FTZ R4, R51, R46 ;  /* 0x0000002e33047220 */ /* 0x000fe20000410000 */
[----:B------:R-:W-:Y:S02]  /*ee70*/  HADD2.F32 R9, -RZ, R40.H0_H0 ;  /* 0x20000028ff097230 */ /* 0x000fe40000004100 */
[----:B------:R-:W-:Y:S01]  /*ee80*/  FFMA.FTZ R51, R5, R54, R62 ;  /* 0x0000003605337223 */ /* 0x000fe2000001003e */
[----:B------:R-:W-:Y:S02]  /*ee90*/  HADD2.F32 R6, -RZ, R6.H1_H1 ;  /* 0x30000006ff067230 */ /* 0x000fe40000004100 */
[C---:B------:R-:W-:Y:S01]  /*eea0*/  FMUL.FTZ R5, R10.reuse, R45 ;  /* 0x0000002d0a057220 */ /* 0x040fe20000410000 */
[C---:B------:R-:W-:Y:S01]  /*eeb0*/  FFMA.FTZ R53, R47.reuse, R8, -R4 ;  /* 0x000000082f357223 */ /* 0x040fe20000010804 */
[----:B------:R-:W-:Y:S01]  /*eec0*/  FFMA.FTZ R55, R47, R46, R55 ;  /* 0x0000002e2f377223 */ /* 0x000fe20000010037 */
[-C--:B------:R-:W-:Y:S01]  /*eed0*/  FMUL.FTZ R47, R10, R9.reuse ;  /* 0x000000090a2f7220 */ /* 0x080fe20000410000 */
[----:B------:R-:W-:Y:S01]  /*eee0*/  FFMA.FTZ R10, R6, R9, -R5 ;  /* 0x00000009060a7223 */ /* 0x000fe20000010805 */
[----:B------:R-:W-:-:S02]  /*eef0*/  HADD2.F32 R52, -RZ, R11.H0_H0 ;  /* 0x2000000bff347230 */ /* 0x000fc40000004100 */
[----:B------:R-:W-:Y:S02]  /*ef00*/  HADD2.F32 R9, -RZ, R43.H1_H1 ;  /* 0x3000002bff097230 */ /* 0x000fe40000004100 */
[----:B------:R-:W-:Y:S01]  /*ef10*/  FFMA.FTZ R46, R6, R45, R47 ;  /* 0x0000002d062e7223 */ /* 0x000fe2000001002f */
[----:B------:R-:W-:Y:S02]  /*ef20*/  HADD2.F32 R5, -RZ, R39.H1_H1 ;  /* 0x30000027ff057230 */ /* 0x000fe40000004100 */
[----:B------:R-:W-:Y:S02]  /*ef30*/  HADD2.F32 R11, -RZ, R11.H1_H1 ;  /* 0x3000000bff0b7230 */ /* 0x000fe40000004100 */
[C---:B------:R-:W-:Y:S01]  /*ef40*/  FMUL.FTZ R45, R52.reuse, R9 ;  /* 0x00000009342d7220 */ /* 0x040fe20000410000 */
[----:B------:R-:W-:Y:S02]  /*ef50*/  HADD2.F32 R8, -RZ, R44.H1_H1 ;  /* 0x3000002cff087230 */ /* 0x000fe40000004100 */
[----:B------:R-:W-:Y:S01]  /*ef60*/  FMUL.FTZ R52, R52, R5 ;  /* 0x0000000534347220 */ /* 0x000fe20000410000 */
[----:B------:R-:W-:-:S02]  /*ef70*/  HADD2.F32 R4, -RZ, R40.H1_H1 ;  /* 0x30000028ff047230 */ /* 0x000fc40000004100 */
[--C-:B------:R-:W-:Y:S02]  /*ef80*/  HADD2.F32 R48, -RZ, R7.reuse.H0_H0 ;  /* 0x20000007ff307230 */ /* 0x100fe40000004100 */
[C---:B------:R-:W-:Y:S01]  /*ef90*/  FMUL.FTZ R6, R11.reuse, R8 ;  /* 0x000000080b067220 */ /* 0x040fe20000410000 */
[----:B------:R-:W-:Y:S02]  /*efa0*/  HADD2.F32 R7, -RZ, R7.H1_H1 ;  /* 0x30000007ff077230 */ /* 0x000fe40000004100 */
[-C--:B------:R-:W-:Y:S01]  /*efb0*/  FMUL.FTZ R47, R11, R4.reuse ;  /* 0x000000040b2f7220 */ /* 0x080fe20000410000 */
[C---:B------:R-:W-:Y:S01]  /*efc0*/  FFMA.FTZ R45, R48.reuse, R5, -R45 ;  /* 0x00000005302d7223 */ /* 0x040fe2000001082d */
[----:B------:R-:W-:Y:S01]  /*efd0*/  FFMA.FTZ R11, R48, R9, R52 ;  /* 0x00000009300b7223 */ /* 0x000fe20000010034 */
[C---:B------:R-:W-:Y:S01]  /*efe0*/  FFMA.FTZ R48, R7.reuse, R4, -R6 ;  /* 0x0000000407307223 */ /* 0x040fe20000010806 */
[----:B------:R-:W-:Y:S01]  /*eff0*/  FFMA.FTZ R52, R7, R8, R47 ;  /* 0x0000000807347223 */ /* 0x000fe2000001002f */
[----:B------:R-:W-:-:S02]  /*f000*/  F2FP.F16.F32.PACK_AB R4, R57, R58 ;  /* 0x0000003a3904723e */ /* 0x000fc400000000ff */
[----:B------:R-:W-:Y:S02]  /*f010*/  F2FP.F16.F32.PACK_AB R5, R56, R49 ;  /* 0x000000313805723e */ /* 0x000fe400000000ff */
[----:B------:R-:W-:Y:S02]  /*f020*/  F2FP.F16.F32.PACK_AB R6, R10, R53 ;  /* 0x000000350a06723e */ /* 0x000fe400000000ff */
[----:B------:R-:W-:Y:S02]  /*f030*/  F2FP.F16.F32.PACK_AB R7, R48, R45 ;  /* 0x0000002d3007723e */ /* 0x000fe400000000ff */
[----:B------:R-:W-:Y:S02]  /*f040*/  F2FP.F16.F32.PACK_AB R8, R59, R60 ;  /* 0x0000003c3b08723e */ /* 0x000fe400000000ff */
[----:B------:R-:W-:Y:S01]  /*f050*/  F2FP.F16.F32.PACK_AB R9, R51, R50 ;  /* 0x000000323309723e */ /* 0x000fe200000000ff */
[----:B------:R1:W-:Y:S01]  /*f060*/  STS.128 [R34+0x15400], R4 ;  /* 0x0154000422007388 */ /* 0x0003e20000000c00 */
[----:B------:R-:W-:-:S02]  /*f070*/  F2FP.F16.F32.PACK_AB R10, R46, R55 ;  /* 0x000000372e0a723e */ /* 0x000fc400000000ff */
[----:B------:R-:W-:-:S05]  /*f080*/  F2FP.F16.F32.PACK_AB R11, R52, R11 ;  /* 0x0000000b340b723e */ /* 0x000fca00000000ff */
[----:B------:R1:W-:Y:S02]  /*f090*/  STS.128 [R61+0x15400], R8 ;  /* 0x015400083d007388 */ /* 0x0003e40000000c00 */
.L_x_591:
[----:B------:R-:W-:Y:S05]  /*f0a0*/  BSYNC B2 ;  /* 0x0000000000027941 */ /* 0x000fea0003800000 */
.L_x_590:
[----:B------:R-:W-:Y:S04]  /*f0b0*/  BSSY B2, `(.L_x_592) ;  /* 0x0000065000027945 */ /* 0x000fe80003800000 */
[----:B------:R-:W-:Y:S05]  /*f0c0*/  @P1 BRA `(.L_x_593) ;  /* 0x00000004008c1947 */ /* 0x000fea0003800000 */
[----:B-1----:R-:W2:Y:S01]  /*f0d0*/  LDL R4, [R1+0x50] ;  /* 0x0000500001047983 */ /* 0x002ea20000100800 */
[----:B------:R-:W-:Y:S02]  /*f0e0*/  HADD2.F32 R57, -RZ, R30.H0_H0 ;  /* 0x2000001eff397230 */ /* 0x000fe40000004100 */
[----:B------:R-:W-:Y:S02]  /*f0f0*/  HADD2.F32 R55, -RZ, R26.H0_H0 ;  /* 0x2000001aff377230 */ /* 0x000fe40000004100 */
[----:B------:R-:W-:Y:S01]  /*f100*/  HADD2.F32 R59, -RZ, R31.H0_H0 ;  /* 0x2000001fff3b7230 */ /* 0x000fe20000004100 */
[----:B--2---:R-:W-:Y:S01]  /*f110*/  R2UR UR4, R4 ;  /* 0x00000000040472ca */ /* 0x004fe200000e0000 */
[----:B------:R-:W-:-:S05]  /*f120*/  IMAD.IADD R4, R22, 0x1, R207 ;  /* 0x0000000116047824 */ /* 0x000fca00078e02cf */
[----:B0-----:R-:W-:-:S04]  /*f130*/  SHF.R.S32.HI R5, RZ, 0x1f, R4 ;  /* 0x0000001fff057819 */ /* 0x001fc80000011404 */
[CC--:B------:R-:W-:Y:S02]  /*f140*/  LEA.HI R7, R5.reuse, R4.reuse, RZ, 0x3 ;  /* 0x0000000405077211 */ /* 0x0c0fe400078f18ff */
[----:B------:R-:W-:Y:S02]  /*f150*/  LEA.HI R5, R5, R4, RZ, 0x6 ;  /* 0x0000000405057211 */ /* 0x000fe400078f30ff */
[--C-:B------:R-:W-:Y:S02]  /*f160*/  SHF.R.S32.HI R6, RZ, 0x3, R7.reuse ;  /* 0x00000003ff067819 */ /* 0x100fe40000011407 */
[----:B------:R-:W-:Y:S02]  /*f170*/  SHF.L.U32 R5, R5, 0x7, RZ ;  /* 0x0000000705057819 */ /* 0x000fe400000006ff */
[----:B------:R-:W-:Y:S02]  /*f180*/  LEA.HI R4, R25, R6, RZ, 0x1d ;  /* 0x0000000619047211 */ /* 0x000fe400078fe8ff */
[----:B------:R-:W-:-:S02]  /*f190*/  LOP3.LUT R6, R212, 0x38, R7, 0xf8, !PT ;  /* 0x00000038d4067812 */ /* 0x000fc400078ef807 */
[----:B------:R-:W-:Y:S02]  /*f1a0*/  SHF.R.S32.HI R7, RZ, 0x1f, R4 ;  /* 0x0000001fff077819 */ /* 0x000fe40000011404 */
[----:B------:R-:W-:Y:S01]  /*f1b0*/  LOP3.LUT R9, R5, 0xffffe000, RZ, 0xc0, !PT ;  /* 0xffffe00005097812 */ /* 0x000fe200078ec0ff */
[----:B------:R-:W-:Y:S01]  /*f1c0*/  IMAD.SHL.U32 R5, R4, 0x8, RZ ;  /* 0x0000000804057824 */ /* 0x000fe200078e00ff */
[----:B------:R-:W-:Y:S02]  /*f1d0*/  LEA.HI R7, R7, R4, RZ, 0x3 ;  /* 0x0000000407077211 */ /* 0x000fe400078f18ff */
[----:B------:R-:W-:Y:S02]  /*f1e0*/  LOP3.LUT R6, R6, R213, RZ, 0x3c, !PT ;  /* 0x000000d506067212 */ /* 0x000fe400078e3cff */
[----:B------:R-:W-:Y:S01]  /*f1f0*/  LOP3.LUT R4, R212, 0x38, R5, 0xf8, !PT ;  /* 0x00000038d4047812 */ /* 0x000fe200078ef805 */
[----:B------:R-:W-:Y:S01]  /*f200*/  IMAD.SHL.U32 R7, R7, 0x400, RZ ;  /* 0x0000040007077824 */ /* 0x000fe200078e00ff */
[----:B------:R-:W-:-:S02]  /*f210*/  IADD3 R6, R6, R9, R214 ;  /* 0x0000000906067210 */ /* 0x000fc40007ffe0d6 */
[----:B------:R-:W-:Y:S02]  /*f220*/  LOP3.LUT R8, R4, R213, RZ, 0x3c, !PT ;  /* 0x000000d504087212 */ /* 0x000fe400078e3cff */
[----:B------:R-:W-:Y:S02]  /*f230*/  LOP3.LUT R9, R7, 0x7fffe000, RZ, 0xc0, !PT ;  /* 0x7fffe00007097812 */ /* 0x000fe400078ec0ff */
[----:B------:R-:W-:Y:S02]  /*f240*/  LEA R34, R6, UR4, 0x1 ;  /* 0x0000000406227c11 */ /* 0x000fe4000f8e08ff */
[----:B------:R-:W-:-:S03]  /*f250*/  IADD3 R9, R8, R9, R214 ;  /* 0x0000000908097210 */ /* 0x000fc60007ffe0d6 */
[----:B------:R-:W0:Y:S02]  /*f260*/  LDS.128 R4, [R34] ;  /* 0x0000000022047984 */ /* 0x000e240000000c00 */
[----:B------:R-:W-:-:S05]  /*f270*/  IMAD R45, R9, 0x2, R16 ;  /* 0x00000002092d7824 */ /* 0x000fca00078e0210 */
[----:B------:R-:W1:Y:S01]  /*f280*/  LDS.128 R8, [R45+0x15400] ;  /* 0x015400002d087984 */ /* 0x000e620000000c00 */
[--C-:B0-----:R-:W-:Y:S02]  /*f290*/  HADD2.F32 R46, -RZ, R4.reuse.H0_H0 ;  /* 0x20000004ff2e7230 */ /* 0x101fe40000004100 */
[----:B------:R-:W-:Y:S02]  /*f2a0*/  HADD2.F32 R4, -RZ, R4.H1_H1 ;  /* 0x30000004ff047230 */ /* 0x000fe40000004100 */
[--C-:B------:R-:W-:Y:S02]  /*f2b0*/  HADD2.F32 R47, -RZ, R5.reuse.H0_H0 ;  /* 0x20000005ff2f7230 */ /* 0x100fe40000004100 */
[----:B------:R-:W-:Y:S02]  /*f2c0*/  HADD2.F32 R5, -RZ, R5.H1_H1 ;  /* 0x30000005ff057230 */ /* 0x000fe40000004100 */
[--C-:B-1----:R-:W-:Y:S02]  /*f2d0*/  HADD2.F32 R50, -RZ, R8.reuse.H0_H0 ;  /* 0x20000008ff327230 */ /* 0x102fe40000004100 */
[----:B------:R-:W-:-:S02]  /*f2e0*/  HADD2.F32 R8, -RZ, R8.H1_H1 ;  /* 0x30000008ff087230 */ /* 0x000fc40000004100 */
[----:B------:R-:W-:Y:S02]  /*f2f0*/  HADD2.F32 R51, -RZ, R9.H0_H0 ;  /* 0x20000009ff337230 */ /* 0x000fe40000004100 */
[C---:B------:R-:W-:Y:S01]  /*f300*/  FMUL.FTZ R61, R50.reuse, R57 ;  /* 0x00000039323d7220 */ /* 0x040fe20000410000 */
[----:B------:R-:W-:Y:S01]  /*f310*/  FMUL.FTZ R63, R50, R55 ;  /* 0x00000037323f7220 */ /* 0x000fe20000410000 */
[----:B------:R-:W-:Y:S02]  /*f320*/  HADD2.F32 R50, -RZ, R30.H1_H1 ;  /* 0x3000001eff327230 */ /* 0x000fe40000004100 */
[----:B------:R-:W-:Y:S01]  /*f330*/  FMUL.FTZ R65, R8, R59 ;  /* 0x0000003b08417220 */ /* 0x000fe20000410000 */
[C---:B------:R-:W-:Y:S01]  /*f340*/  FFMA.FTZ R61, R46.reuse, R55, -R61 ;  /* 0x000000372e3d7223 */ /* 0x040fe2000001083d */
[----:B------:R-:W-:Y:S02]  /*f350*/  HADD2.F32 R55, -RZ, R27.H0_H0 ;  /* 0x2000001bff377230 */ /* 0x000fe40000004100 */
[----:B------:R-:W-:Y:S01]  /*f360*/  FFMA.FTZ R63, R46, R57, R63 ;  /* 0x000000392e3f7223 */ /* 0x000fe2000001003f */
[----:B------:R-:W-:-:S02]  /*f370*/  HADD2.F32 R46, -RZ, R26.H1_H1 ;  /* 0x3000001aff2e7230 */ /* 0x000fc40000004100 */
[C---:B------:R-:W-:Y:S01]  /*f380*/  FMUL.FTZ R58, R51.reuse, R50 ;  /* 0x00000032333a7220 */ /* 0x040fe20000410000 */
[----:B------:R-:W-:Y:S02]  /*f390*/  HADD2.F32 R9, -RZ, R9.H1_H1 ;  /* 0x30000009ff097230 */ /* 0x000fe40000004100 */
[-C--:B------:R-:W-:Y:S01]  /*f3a0*/  FMUL.FTZ R57, R8, R55.reuse ;  /* 0x0000003708397220 */ /* 0x080fe20000410000 */
[C---:B------:R-:W-:Y:S01]  /*f3b0*/  FFMA.FTZ R54, R4.reuse, R55, -R65 ;  /* 0x0000003704367223 */ /* 0x040fe20000010841 */
[----:B------:R-:W-:Y:S01]  /*f3c0*/  FMUL.FTZ R51, R51, R46 ;  /* 0x0000002e33337220 */ /* 0x000fe20000410000 */
[----:B------:R-:W-:Y:S02]  /*f3d0*/  HADD2.F32 R8, -RZ, R31.H1_H1 ;  /* 0x3000001fff087230 */ /* 0x000fe40000004100 */
[----:B------:R-:W-:Y:S01]  /*f3e0*/  FFMA.FTZ R56, R4, R59, R57 ;  /* 0x0000003b04387223 */ /* 0x000fe20000010039 */
[----:B------:R-:W-:Y:S02]  /*f3f0*/  HADD2.F32 R4, -RZ, R27.H1_H1 ;  /* 0x3000001bff047230 */ /* 0x000fe40000004100 */
[----:B------:R-:W-:Y:S01]  /*f400*/  FFMA.FTZ R50, R47, R50, R51 ;  /* 0x000000322f327223 */ /* 0x000fe20000010033 */
[----:B------:R-:W-:-:S02]  /*f410*/  HADD2.F32 R52, -RZ, R10.H0_H0 ;  /* 0x2000000aff347230 */ /* 0x000fc40000004100 */
[----:B------:R-:W-:Y:S01]  /*f420*/  FFMA.FTZ R58, R47, R46, -R58 ;  /* 0x0000002e2f3a7223 */ /* 0x000fe2000001083a */
[----:B------:R-:W-:Y:S02]  /*f430*/  HADD2.F32 R51, -RZ, R32.H0_H0 ;  /* 0x20000020ff337230 */ /* 0x000fe40000004100 */
[C---:B------:R-:W-:Y:S01]  /*f440*/  FMUL.FTZ R46, R9.reuse, R8 ;  /* 0x00000008092e7220 */ /* 0x040fe20000410000 */
[----:B------:R-:W-:Y:S02]  /*f450*/  HADD2.F32 R48, -RZ, R6.H0_H0 ;  /* 0x20000006ff307230 */ /* 0x000fe40000004100 */
[----:B------:R-:W-:Y:S01]  /*f460*/  FMUL.FTZ R60, R9, R4 ;  /* 0x00000004093c7220 */ /* 0x000fe20000410000 */
[----:B------:R-:W-:Y:S02]  /*f470*/  HADD2.F32 R47, -RZ, R28.H0_H0 ;  /* 0x2000001cff2f7230 */ /* 0x000fe40000004100 */
[----:B------:R-:W-:Y:S01]  /*f480*/  FMUL.FTZ R65, R52, R51 ;  /* 0x0000003334417220 */ /* 0x000fe20000410000 */
[----:B------:R-:W-:-:S02]  /*f490*/  HADD2.F32 R10, -RZ, R10.H1_H1 ;  /* 0x3000000aff0a7230 */ /* 0x000fc40000004100 */
[C---:B------:R-:W-:Y:S01]  /*f4a0*/  FFMA.FTZ R57, R5.reuse, R4, -R46 ;  /* 0x0000000405397223 */ /* 0x040fe2000001082e */
[----:B------:R-:W-:Y:S02]  /*f4b0*/  HADD2.F32 R55, -RZ, R33.H0_H0 ;  /* 0x20000021ff377230 */ /* 0x000fe40000004100 */
[-C--:B------:R-:W-:Y:S01]  /*f4c0*/  FMUL.FTZ R52, R52, R47.reuse ;  /* 0x0000002f34347220 */ /* 0x080fe20000410000 */
[----:B------:R-:W-:Y:S02]  /*f4d0*/  HADD2.F32 R9, -RZ, R29.H0_H0 ;  /* 0x2000001dff097230 */ /* 0x000fe40000004100 */
[----:B------:R-:W-:Y:S01]  /*f4e0*/  FFMA.FTZ R59, R5, R8, R60 ;  /* 0x00000008053b7223 */ /* 0x000fe2000001003c */
[----:B------:R-:W-:Y:S01]  /*f4f0*/  FFMA.FTZ R65, R48, R47, -R65 ;  /* 0x0000002f30417223 */ /* 0x000fe20000010841 */
[----:B------:R-:W-:Y:S02]  /*f500*/  HADD2.F32 R6, -RZ, R6.H1_H1 ;  /* 0x30000006ff067230 */ /* 0x000fe40000004100 */
[----:B------:R-:W-:Y:S01]  /*f510*/  FMUL.FTZ R5, R10, R55 ;  /* 0x000000370a057220 */ /* 0x000fe20000410000 */
[----:B------:R-:W-:-:S02]  /*f520*/  HADD2.F32 R53, -RZ, R11.H0_H0 ;  /* 0x2000000bff357230 */ /* 0x000fc40000004100 */
[----:B------:R-:W-:Y:S01]  /*f530*/  FMUL.FTZ R47, R10, R9 ;  /* 0x000000090a2f7220 */ /* 0x000fe20000410000 */
[----:B------:R-:W-:Y:S02]  /*f540*/  HADD2.F32 R11, -RZ, R11.H1_H1 ;  /* 0x3000000bff0b7230 */ /* 0x000fe40000004100 */
[----:B------:R-:W-:Y:S01]  /*f550*/  FFMA.FTZ R52, R48, R51, R52 ;  /* 0x0000003330347223 */ /* 0x000fe20000010034 */
[----:B------:R-:W-:Y:S02]  /*f560*/  HADD2.F32 R10, -RZ, R32.H1_H1 ;  /* 0x30000020ff0a7230 */ /* 0x000fe40000004100 */
[C---:B------:R-:W-:Y:S01]  /*f570*/  FFMA.FTZ R48, R6.reuse, R9, -R5 ;  /* 0x0000000906307223 */ /* 0x040fe20000010805 */
[----:B------:R-:W-:Y:S02]  /*f580*/  HADD2.F32 R46, -RZ, R33.H1_H1 ;  /* 0x30000021ff2e7230 */ /* 0x000fe40000004100 */
[----:B------:R-:W-:Y:S01]  /*f590*/  FFMA.FTZ R47, R6, R55, R47 ;  /* 0x00000037062f7223 */ /* 0x000fe2000001002f */
[----:B------:R-:W-:-:S02]  /*f5a0*/  HADD2.F32 R4, -RZ, R28.H1_H1 ;  /* 0x3000001cff047230 */ /* 0x000fc40000004100 */
[----:B------:R-:W-:Y:S01]  /*f5b0*/  FMUL.FTZ R6, R53, R10 ;  /* 0x0000000a35067220 */ /* 0x000fe20000410000 */
[----:B------:R-:W-:Y:S02]  /*f5c0*/  HADD2.F32 R8, -RZ, R29.H1_H1 ;  /* 0x3000001dff087230 */ /* 0x000fe40000004100 */
[----:B------:R-:W-:Y:S01]  /*f5d0*/  FMUL.FTZ R60, R11, R46 ;  /* 0x0000002e0b3c7220 */ /* 0x000fe20000410000 */
[--C-:B------:R-:W-:Y:S02]  /*f5e0*/  HADD2.F32 R49, -RZ, R7.reuse.H0_H0 ;  /* 0x20000007ff317230 */ /* 0x100fe40000004100 */
[----:B------:R-:W-:Y:S01]  /*f5f0*/  FMUL.FTZ R53, R53, R4 ;  /* 0x0000000435357220 */ /* 0x000fe20000410000 */
[----:B------:R-:W-:Y:S02]  /*f600*/  HADD2.F32 R7, -RZ, R7.H1_H1 ;  /* 0x30000007ff077230 */ /* 0x000fe40000004100 */
[----:B------:R-:W-:Y:S01]  /*f610*/  FMUL.FTZ R5, R11, R8 ;  /* 0x000000080b057220 */ /* 0x000fe20000410000 */
[----:B------:R-:W-:Y:S01]  /*f620*/  F2FP.F16.F32.PACK_AB R9, R59, R50 ;  /* 0x000000323b09723e */ /* 0x000fe200000000ff */
        /* <DEDUP_REMOVED lines=10> */
[----:B------:R2:W-:Y:S01]  /*f6d0*/  STS.128 [R34], R4 ;  /* 0x0000000422007388 */ /* 0x0005e20000000c00 */
[----:B------:R-:W-:-:S05]  /*f6e0*/  F2FP.F16.F32.PACK_AB R11, R46, R53 ;  /* 0x000000352e0b723e */ /* 0x000fca00000000ff */
[----:B------:R2:W-:Y:S02]  /*f6f0*/  STS.128 [R45+0x15400], R8 ;  /* 0x015400082d007388 */ /* 0x0005e40000000c00 */
.L_x_593:
[----:B------:R-:W-:Y:S05]  /*f700*/  BSYNC B2 ;  /* 0x0000000000027941 */ /* 0x000fea0003800000 */
.L_x_592:
[----:B------:R-:W-:Y:S05]  /*f710*/  @P2 BRA `(.L_x_589) ;  /* 0x00000004008c2947 */ /* 0x000fea0003800000 */
[----:B-12---:R-:W2:Y:S01]  /*f720*/  LDL R4, [R1+0x50] ;  /* 0x0000500001047983 */ /* 0x006ea20000100800 */
[----:B------:R-:W-:Y:S02]  /*f730*/  HADD2.F32 R54, -RZ, R3.H0_H0 ;  /* 0x20000003ff367230 */ /* 0x000fe40000004100 */
[--C-:B------:R-:W-:Y:S02]  /*f740*/  HADD2.F32 R56, -RZ, R15.reuse.H0_H0 ;  /* 0x2000000fff387230 */ /* 0x100fe40000004100 */
[----:B------:R-:W-:Y:S02]  /*f750*/  HADD2.F32 R53, -RZ, R20.H0_H0 ;  /* 0x20000014ff357230 */ /* 0x000fe40000004100 */
[----:B------:R-:W-:Y:S01]  /*f760*/  HADD2.F32 R55, -RZ, R15.H1_H1 ;  /* 0x3000000fff377230 */ /* 0x000fe20000004100 */
        /* <DEDUP_REMOVED lines=32> */
[-C--:B------:R-:W-:Y:S01]  /*f970*/  FMUL.FTZ R60, R49, R54.reuse ;  /* 0x00000036313c7220 */ /* 0x080fe20000410000 */
[----:B------:R-:W-:Y:S02]  /*f980*/  HADD2.F32 R49, -RZ, R12.H0_H0 ;  /* 0x2000000cff317230 */ /* 0x000fe40000004100 */
[C---:B------:R-:W-:Y:S01]  /*f990*/  FMUL.FTZ R57, R8.reuse, R53 ;  /* 0x0000003508397220 */ /* 0x040fe20000410000 */
[C---:B------:R-:W-:Y:S01]  /*f9a0*/  FFMA.FTZ R58, R45.reuse, R54, -R58 ;  /* 0x000000362d3a7223 */ /* 0x040fe2000001083a */
[----:B------:R-:W-:Y:S01]  /*f9b0*/  FFMA.FTZ R60, R45, R56, R60 ;  /* 0x000000382d3c7223 */ /* 0x000fe2000001003c */
[----:B------:R-:W-:Y:S02]  /*f9c0*/  HADD2.F32 R45, -RZ, R3.H1_H1 ;  /* 0x30000003ff2d7230 */ /* 0x000fe40000004100 */
[-C--:B------:R-:W-:Y:S01]  /*f9d0*/  FMUL.FTZ R59, R8, R49.reuse ;  /* 0x00000031083b7220 */ /* 0x080fe20000410000 */
[----:B------:R-:W-:Y:S01]  /*f9e0*/  FFMA.FTZ R57, R4, R49, -R57 ;  /* 0x0000003104397223 */ /* 0x000fe20000010839 */
[----:B------:R-:W-:Y:S01]  /*f9f0*/  FMUL.FTZ R49, R50, R55 ;  /* 0x0000003732317220 */ /* 0x000fe20000410000 */
[----:B------:R-:W-:-:S02]  /*fa00*/  HADD2.F32 R9, -RZ, R9.H1_H1 ;  /* 0x30000009ff097230 */ /* 0x000fc40000004100 */
[----:B------:R-:W-:Y:S01]  /*fa10*/  FMUL.FTZ R50, R50, R45 ;  /* 0x0000002d32327220 */ /* 0x000fe20000410000 */
[----:B------:R-:W-:Y:S02]  /*fa20*/  HADD2.F32 R54, -RZ, R20.H1_H1 ;  /* 0x30000014ff367230 */ /* 0x000fe40000004100 */
[----:B------:R-:W-:Y:S01]  /*fa30*/  FFMA.FTZ R59, R4, R53, R59 ;  /* 0x00000035043b7223 */ /* 0x000fe2000001003b */
[----:B------:R-:W-:Y:S02]  /*fa40*/  HADD2.F32 R4, -RZ, R12.H1_H1 ;  /* 0x3000000cff047230 */ /* 0x000fe40000004100 */
[C---:B------:R-:W-:Y:S01]  /*fa50*/  FFMA.FTZ R49, R46.reuse, R45, -R49 ;  /* 0x0000002d2e317223 */ /* 0x040fe20000010831 */
[----:B------:R-:W-:Y:S01]  /*fa60*/  FFMA.FTZ R50, R46, R55, R50 ;  /* 0x000000372e327223 */ /* 0x000fe20000010032 */
[----:B------:R-:W-:Y:S02]  /*fa70*/  HADD2.F32 R51, -RZ, R10.H0_H0 ;  /* 0x2000000aff337230 */ /* 0x000fe40000004100 */
[----:B------:R-:W-:Y:S01]  /*fa80*/  FMUL.FTZ R56, R9, R54 ;  /* 0x0000003609387220 */ /* 0x000fe20000410000 */
[----:B------:R-:W-:-:S02]  /*fa90*/  HADD2.F32 R8, -RZ, R13.H0_H0 ;  /* 0x2000000dff087230 */ /* 0x000fc40000004100 */
[-C--:B------:R-:W-:Y:S01]  /*faa0*/  FMUL.FTZ R62, R9, R4.reuse ;  /* 0x00000004093e7220 */ /* 0x080fe20000410000 */
[----:B------:R-:W-:Y:S02]  /*fab0*/  HADD2.F32 R46, -RZ, R21.H0_H0 ;  /* 0x20000015ff2e7230 */ /* 0x000fe40000004100 */
[----:B------:R-:W-:Y:S01]  /*fac0*/  FFMA.FTZ R56, R5, R4, -R56 ;  /* 0x0000000405387223 */ /* 0x000fe20000010838 */
[----:B------:R-:W-:Y:S02]  /*fad0*/  HADD2.F32 R10, -RZ, R10.H1_H1 ;  /* 0x3000000aff0a7230 */ /* 0x000fe40000004100 */
[C---:B------:R-:W-:Y:S01]  /*fae0*/  FMUL.FTZ R55, R51.reuse, R8 ;  /* 0x0000000833377220 */ /* 0x040fe20000410000 */
[----:B------:R-:W-:Y:S02]  /*faf0*/  HADD2.F32 R45, -RZ, R24.H0_H0 ;  /* 0x20000018ff2d7230 */ /* 0x000fe40000004100 */
[----:B------:R-:W-:Y:S01]  /*fb00*/  FMUL.FTZ R4, R51, R46 ;  /* 0x0000002e33047220 */ /* 0x000fe20000410000 */
[----:B------:R-:W-:-:S02]  /*fb10*/  HADD2.F32 R47, -RZ, R6.H0_H0 ;  /* 0x20000006ff2f7230 */ /* 0x000fc40000004100 */
[----:B------:R-:W-:Y:S01]  /*fb20*/  FFMA.FTZ R51, R5, R54, R62 ;  /* 0x0000003605337223 */ /* 0x000fe2000001003e */
[----:B------:R-:W-:Y:S02]  /*fb30*/  HADD2.F32 R9, -RZ, R14.H0_H0 ;  /* 0x2000000eff097230 */ /* 0x000fe40000004100 */
[C---:B------:R-:W-:Y:S01]  /*fb40*/  FMUL.FTZ R5, R10.reuse, R45 ;  /* 0x0000002d0a057220 */ /* 0x040fe20000410000 */
[----:B------:R-:W-:Y:S02]  /*fb50*/  HADD2.F32 R6, -RZ, R6.H1_H1 ;  /* 0x30000006ff067230 */ /* 0x000fe40000004100 */
[C---:B------:R-:W-:Y:S01]  /*fb60*/  FFMA.FTZ R53, R47.reuse, R8, -R4 ;  /* 0x000000082f357223 */ /* 0x040fe20000010804 */
[----:B------:R-:W-:Y:S01]  /*fb70*/  FFMA.FTZ R55, R47, R46, R55 ;  /* 0x0000002e2f377223 */ /* 0x000fe20000010037 */
[-C--:B------:R-:W-:Y:S01]  /*fb80*/  FMUL.FTZ R47, R10, R9.reuse ;  /* 0x000000090a2f7220 */ /* 0x080fe20000410000 */
[----:B------:R-:W-:Y:S02]  /*fb90*/  HADD2.F32 R52, -RZ, R11.H0_H0 ;  /* 0x2000000bff347230 */ /* 0x000fe40000004100 */
[----:B------:R-:W-:Y:S01]  /*fba0*/  FFMA.FTZ R10, R6, R9, -R5 ;  /* 0x00000009060a7223 */ /* 0x000fe20000010805 */
[----:B------:R-:W-:-:S02]  /*fbb0*/  HADD2.F32 R9, -RZ, R21.H1_H1 ;  /* 0x30000015ff097230 */ /* 0x000fc40000004100 */
[----:B------:R-:W-:Y:S01]  /*fbc0*/  FFMA.FTZ R46, R6, R45, R47 ;  /* 0x0000002d062e7223 */ /* 0x000fe2000001002f */
[----:B------:R-:W-:Y:S02]  /*fbd0*/  HADD2.F32 R5, -RZ, R13.H1_H1 ;  /* 0x3000000dff057230 */ /* 0x000fe40000004100 */
[----:B------:R-:W-:Y:S02]  /*fbe0*/  HADD2.F32 R11, -RZ, R11.H1_H1 ;  /* 0x3000000bff0b7230 */ /* 0x000fe40000004100 */
[C---:B------:R-:W-:Y:S01]  /*fbf0*/  FMUL.FTZ R45, R52.reuse, R9 ;  /* 0x00000009342d7220 */ /* 0x040fe20000410000 */
[----:B------:R-:W-:Y:S02]  /*fc00*/  HADD2.F32 R8, -RZ, R24.H1_H1 ;  /* 0x30000018ff087230 */ /* 0x000fe40000004100 */
[----:B------:R-:W-:Y:S01]  /*fc10*/  FMUL.FTZ R52, R52, R5 ;  /* 0x0000000534347220 */ /* 0x000fe20000410000 */
[----:B------:R-:W-:Y:S02]  /*fc20*/  HADD2.F32 R4, -RZ, R14.H1_H1 ;  /* 0x3000000eff047230 */ /* 0x000fe40000004100 */
[----:B------:R-:W-:-:S02]  /*fc30*/  HADD2.F32 R48, -RZ, R7.H0_H0 ;  /* 0x20000007ff307230 */ /* 0x000fc40000004100 */
[C---:B------:R-:W-:Y:S01]  /*fc40*/  FMUL.FTZ R6, R11.reuse, R8 ;  /* 0x000000080b067220 */ /* 0x040fe20000410000 */
[----:B------:R-:W-:Y:S02]  /*fc50*/  HADD2.F32 R7, -RZ, R7.H1_H1 ;  /* 0x30000007ff077230 */ /* 0x000fe40000004100 */
[-C--:B------:R-:W-:Y:S01]  /*fc60*/  FMUL.FTZ R47, R11, R4.reuse ;  /* 0x000000040b2f7220 */ /* 0x080fe20000410000 */
[C---:B------:R-:W-:Y:S01]  /*fc70*/  FFMA.FTZ R45, R48.reuse, R5, -R45 ;  /* 0x00000005302d7223 */ /* 0x040fe2000001082d */
[----:B------:R-:W-:Y:S01]  /*fc80*/  FFMA.FTZ R11, R48, R9, R52 ;  /* 0x00000009300b7223 */ /* 0x000fe20000010034 */
[C---:B------:R-:W-:Y:S01]  /*fc90*/  FFMA.FTZ R48, R7.reuse, R4, -R6 ;  /* 0x0000000407307223 */ /* 0x040fe20000010806 */
[----:B------:R-:W-:Y:S01]  /*fca0*/  FFMA.FTZ R52, R7, R8, R47 ;  /* 0x0000000807347223 */ /* 0x000fe2000001002f */
[----:B------:R-:W-:Y:S02]  /*fcb0*/  F2FP.F16.F32.PACK_AB R4, R57, R58 ;  /* 0x0000003a3904723e */ /* 0x000fe400000000ff */
[----:B------:R-:W-:-:S02]  /*fcc0*/  F2FP.F16.F32.PACK_AB R5, R56, R49 ;  /* 0x000000313805723e */ /* 0x000fc400000000ff */
[----:B------:R-:W-:Y:S02]  /*fcd0*/  F2FP.F16.F32.PACK_AB R6, R10, R53 ;  /* 0x000000350a06723e */ /* 0x000fe400000000ff */
[----:B------:R-:W-:Y:S02]  /*fce0*/  F2FP.F16.F32.PACK_AB R7, R48, R45 ;  /* 0x0000002d3007723e */ /* 0x000fe400000000ff */
[----:B------:R-:W-:Y:S02]  /*fcf0*/  F2FP.F16.F32.PACK_AB R8, R59, R60 ;  /* 0x0000003c3b08723e */ /* 0x000fe400000000ff */
[----:B------:R-:W-:Y:S01]  /*fd00*/  F2FP.F16.F32.PACK_AB R9, R51, R50 ;  /* 0x000000323309723e */ /* 0x000fe200000000ff */
[----:B------:R3:W-:Y:S01]  /*fd10*/  STS.128 [R25], R4 ;  /* 0x0000000419007388 */ /* 0x0007e20000000c00 */
[----:B------:R-:W-:Y:S02]  /*fd20*/  F2FP.F16.F32.PACK_AB R10, R46, R55 ;  /* 0x000000372e0a723e */ /* 0x000fe400000000ff */
[----:B------:R-:W-:-:S05]  /*fd30*/  F2FP.F16.F32.PACK_AB R11, R52, R11 ;  /* 0x0000000b340b723e */ /* 0x000fca00000000ff */
[----:B------:R3:W-:Y:S02]  /*fd40*/  STS.128 [R34+0x15400], R8 ;  /* 0x0154000822007388 */ /* 0x0007e40000000c00 */
.L_x_589:
[----:B------:R-:W-:Y:S05]  /*fd50*/  BSYNC B1 ;  /* 0x0000000000017941 */ /* 0x000fea0003800000 */
.L_x_588:
[----:B------:R-:W-:-:S13]  /*fd60*/  ISETP.GE.AND P0, PT, R227, R0, PT ;  /* 0x00000000e300720c */ /* 0x000fda0003f06270 */
[----:B------:R-:W-:Y:S05]  /*fd70*/  @P0 BRA `(.L_x_572) ;  /* 0x0000001000c00947 */ /* 0x000fea0003800000 */
[----:B------:R4:W5:Y:S01]  /*fd80*/  LDL R58, [R1+0x50] ;  /* 0x00005000013a7983 */ /* 0x0009620000100800 */
[----:B---3--:R-:W3:Y:S01]  /*fd90*/  LDC R25, c[0x0][0x3f4] ;  /* 0x0000fd00ff197b82 */ /* 0x008ee20000000800 */
[C---:B------:R-:W-:Y:S01]  /*fda0*/  VIADD R0, R18.reuse, 0x20 ;  /* 0x0000002012007836 */ /* 0x040fe20000000000 */
[C---:B-12---:R-:W-:Y:S01]  /*fdb0*/  IADD3 R4, R18.reuse, 0x40, RZ ;  /* 0x0000004012047810 */ /* 0x046fe20007ffe0ff */
[----:B------:R-:W-:Y:S01]  /*fdc0*/  BSSY B1, `(.L_x_594) ;  /* 0x0000063000017945 */ /* 0x000fe20003800000 */
[----:B------:R-:W-:Y:S02]  /*fdd0*/  SHF.R.U32.HI R57, RZ, 0x3, R208 ;  /* 0x00000003ff397819 */ /* 0x000fe400000116d0 */
[-C--:B---3--:R-:W-:Y:S02]  /*fde0*/  ISETP.GE.AND P0, PT, R18, R25.reuse, PT ;  /* 0x000000191200720c */ /* 0x088fe40003f06270 */
[-C--:B------:R-:W-:Y:S02]  /*fdf0*/  ISETP.GE.AND P1, PT, R0, R25.reuse, PT ;  /* 0x000000190000720c */ /* 0x080fe40003f26270 */
[----:B------:R-:W-:-:S09]  /*fe00*/  ISETP.GE.AND P2, PT, R4, R25, PT ;  /* 0x000000190400720c */ /* 0x000fd20003f46270 */
[----:B----4-:R-:W-:Y:S05]  /*fe10*/  @P0 BRA `(.L_x_595) ;  /* 0x0000000400740947 */ /* 0x010fea0003800000 */
[----:B------:R-:W-:Y:S01]  /*fe20*/  LEA.HI R36, R36, R37, RZ, 0x2 ;  /* 0x0000002524247211 */ /* 0x000fe200078f10ff */
[----:B------:R-:W-:Y:S01]  /*fe30*/  HADD2.F32 R54, -RZ, R41.H0_H0 ;  /* 0x20000029ff367230 */ /* 0x000fe20000004100 */
[----:B------:R-:W-:Y:S01]  /*fe40*/  LOP3.LUT R4, R208, 0x38, R18, 0xf8, !PT ;  /* 0x00000038d0047812 */ /* 0x000fe200078ef812 */
[----:B------:R-:W-:Y:S01]  /*fe50*/  HADD2.F32 R52, -RZ, R35.H0_H0 ;  /* 0x20000023ff347230 */ /* 0x000fe20000004100 */
[----:B------:R-:W-:Y:S01]  /*fe60*/  LOP3.LUT R36, R36, 0xfffffffc, RZ, 0xc0, !PT ;  /* 0xfffffffc24247812 */ /* 0x000fe200078ec0ff */
[----:B------:R-:W-:Y:S01]  /*fe70*/  HADD2.F32 R56, -RZ, R42.H0_H0 ;  /* 0x2000002aff387230 */ /* 0x000fe20000004100 */
[----:B-----5:R-:W-:Y:S01]  /*fe80*/  R2UR UR4, R58 ;  /* 0x000000003a0472ca */ /* 0x020fe200000e0000 */
[----:B------:R-:W-:Y:S02]  /*fe90*/  HADD2.F32 R55, -RZ, R41.H1_H1 ;  /* 0x30000029ff377230 */ /* 0x000fe40000004100 */
[----:B------:R-:W-:Y:S02]  /*fea0*/  IMAD.IADD R0, R37, 0x1, -R36 ;  /* 0x0000000125007824 */ /* 0x000fe400078e0a24 */
[----:B------:R-:W-:-:S03]  /*feb0*/  HADD2.F32 R53, -RZ, R35.H1_H1 ;  /* 0x30000023ff357230 */ /* 0x000fc60000004100 */
[----:B------:R-:W-:-:S04]  /*fec0*/  LEA.HI R0, R25, R0, RZ, 0x1d ;  /* 0x0000000019007211 */ /* 0x000fc800078fe8ff */
[----:B------:R-:W-:Y:S01]  /*fed0*/  SHF.R.S32.HI R7, RZ, 0x1f, R0 ;  /* 0x0000001fff077819 */ /* 0x000fe20000011400 */
[----:B0-----:R-:W-:-:S03]  /*fee0*/  IMAD.SHL.U32 R5, R0, 0x8, RZ ;  /* 0x0000000800057824 */ /* 0x001fc600078e00ff */
[----:B------:R-:W-:Y:S02]  /*fef0*/  LEA.HI R7, R7, R0, RZ, 0x3 ;  /* 0x0000000007077211 */ /* 0x000fe400078f18ff */
[----:B------:R-:W-:Y:S02]  /*ff00*/  LOP3.LUT R0, R215, R4, R57, 0xf6, !PT ;  /* 0x00000004d7007212 */ /* 0x000fe400078ef639 */
[----:B------:R-:W-:Y:S01]  /*ff10*/  LOP3.LUT R4, R208, 0x38, R5, 0xf8, !PT ;  /* 0x00000038d0047812 */ /* 0x000fe200078ef805 */
[----:B------:R-:W-:Y:S01]  /*ff20*/  IMAD.SHL.U32 R7, R7, 0x400, RZ ;  /* 0x0000040007077824 */ /* 0x000fe200078e00ff */
[----:B------:R-:W-:Y:S02]  /*ff30*/  LEA R0, R0, UR4, 0x1 ;  /* 0x0000000400007c11 */ /* 0x000fe4000f8e08ff */
[----:B------:R-:W-:Y:S02]  /*ff40*/  LOP3.LUT R8, R4, R57, RZ, 0x3c, !PT ;  /* 0x0000003904087212 */ /* 0x000fe400078e3cff */
[----:B------:R-:W-:-:S02]  /*ff50*/  LOP3.LUT R9, R7, 0x7fffe000, RZ, 0xc0, !PT ;  /* 0x7fffe00007097812 */ /* 0x000fc400078ec0ff */
[----:B------:R-:W0:Y:S02]  /*ff60*/  LDS.128 R4, [R0] ;  /* 0x0000000000047984 */ /* 0x000e240000000c00 */
[----:B------:R-:W-:-:S05]  /*ff70*/  IADD3 R9, R8, R9, R215 ;  /* 0x0000000908097210 */ /* 0x000fca0007ffe0d7 */
[----:B------:R-:W-:-:S05]  /*ff80*/  IMAD R34, R9, 0x2, R16 ;  /* 0x0000000209227824 */ /* 0x000fca00078e0210 */
[----:B------:R-:W1:Y:S01]  /*ff90*/  LDS.128 R8, [R34+0x15400] ;  /* 0x0154000022087984 */ /* 0x000e620000000c00 */
[--C-:B0-----:R-:W-:Y:S02]  /*ffa0*/  HADD2.F32 R36, -RZ, R4.reuse.H0_H0 ;  /* 0x20000004ff247230 */ /* 0x101fe40000004100 */
[----:B------:R-:W-:Y:S02]  /*ffb0*/  HADD2.F32 R4, -RZ, R4.H1_H1 ;  /* 0x30000004ff047230 */ /* 0x000fe40000004100 */
[--C-:B------:R-:W-:Y:S02]  /*ffc0*/  HADD2.F32 R37, -RZ, R5.reuse.H0_H0 ;  /* 0x20000005ff257230 */ /* 0x100fe40000004100 */
[----:B------:R-:W-:Y:S02]  /*ffd0*/  HADD2.F32 R5, -RZ, R5.H1_H1 ;  /* 0x30000005ff057230 */ /* 0x000fe40000004100 */
[--C-:B------:R-:W-:Y:S02]  /*ffe0*/  HADD2.F32 R45, -RZ, R6.reuse.H0_H0 ;  /* 0x20000006ff2d7230 */ /* 0x100fe40000004100 */
[----:B------:R-:W-:-:S02]  /*fff0*/  HADD2.F32 R6, -RZ, R6.H1_H1 ;  /* 0x30000006ff067230 */ /* 0x000fc40000004100 */
[--C-:B-1----:R-:W-:Y:S02]  /*10000*/  HADD2.F32 R47, -RZ, R8.reuse.H0_H0 ;  /* 0x20000008ff2f7230 */ /* 0x102fe40000004100 */
[----:B------:R-:W-:Y:S02]  /*10010*/  HADD2.F32 R8, -RZ, R8.H1_H1 ;  /* 0x30000008ff087230 */ /* 0x000fe40000004100 */
[--C-:B------:R-:W-:Y:S02]  /*10020*/  HADD2.F32 R48, -RZ, R9.reuse.H0_H0 ;  /* 0x20000009ff307230 */ /* 0x100fe40000004100 */
[-C--:B------:R-:W-:Y:S01]  /*10030*/  FMUL.FTZ R51, R54, R47.reuse ;  /* 0x0000002f36337220 */ /* 0x080fe20000410000 */
[----:B------:R-:W-:Y:S01]  /*10040*/  FMUL.FTZ R47, R52, R47 ;  /* 0x0000002f342f7220 */ /* 0x000fe20000410000 */
[----:B------:R-:W-:Y:S01]  /*10050*/  FMUL.FTZ R41, R56, R8 ;  /* 0x0000000838297220 */ /* 0x000fe20000410000 */
[----:B------:R-:W-:Y:S02]  /*10060*/  HADD2.F32 R9, -RZ, R9.H1_H1 ;  /* 0x30000009ff097230 */ /* 0x000fe40000004100 */
[----:B------:R-:W-:Y:S01]  /*10070*/  FFMA.FTZ R51, R52, R36, -R51 ;  /* 0x0000002434337223 */ /* 0x000fe20000010833 */
[----:B------:R-:W-:-:S02]  /*10080*/  HADD2.F32 R52, -RZ, R38.H0_H0 ;  /* 0x20000026ff347230 */ /* 0x000fc40000004100 */
[----:B------:R-:W-:Y:S01]  /*10090*/  FFMA.FTZ R47, R54, R36, R47 ;  /* 0x00000024362f7223 */ /* 0x000fe2000001002f */
[--C-:B------:R-:W-:Y:S02]  /*100a0*/  HADD2.F32 R49, -RZ, R10.reuse.H0_H0 ;  /* 0x2000000aff317230 */ /* 0x100fe40000004100 */
[----:B------:R-:W-:Y:S02]  /*100b0*/  HADD2.F32 R10, -RZ, R10.H1_H1 ;  /* 0x3000000aff0a7230 */ /* 0x000fe40000004100 */
[C---:B------:R-:W-:Y:S01]  /*100c0*/  FMUL.FTZ R35, R52.reuse, R8 ;  /* 0x0000000834237220 */ /* 0x040fe20000410000 */
[----:B------:R-:W-:Y:S01]  /*100d0*/  FFMA.FTZ R8, R52, R4, -R41 ;  /* 0x0000000434087223 */ /* 0x000fe20000010829 */
[----:B------:R-:W-:Y:S02]  /*100e0*/  HADD2.F32 R41, -RZ, R42.H1_H1 ;  /* 0x3000002aff297230 */ /* 0x000fe40000004100 */
[----:B------:R-:W-:Y:S01]  /*100f0*/  FMUL.FTZ R52, R55, R48 ;  /* 0x0000003037347220 */ /* 0x000fe20000410000 */
[----:B------:R-:W-:Y:S01]  /*10100*/  FFMA.FTZ R36, R56, R4, R35 ;  /* 0x0000000438247223 */ /* 0x000fe20000010023 */
[----:B------:R-:W-:-:S02]  /*10110*/  HADD2.F32 R35, -RZ, R38.H1_H1 ;  /* 0x30000026ff237230 */ /* 0x000fc40000004100 */
[----:B------:R-:W-:Y:S01]  /*10120*/  FMUL.FTZ R48, R53, R48 ;  /* 0x0000003035307220 */ /* 0x000fe20000410000 */
[----:B------:R-:W-:Y:S01]  /*10130*/  FMUL.FTZ R4, R41, R9 ;  /* 0x0000000929047220 */ /* 0x000fe20000410000 */
[-C--:B------:R-:W-:Y:S01]  /*10140*/  FFMA.FTZ R52, R53, R37.reuse, -R52 ;  /* 0x0000002535347223 */ /* 0x080fe20000010834 */
[----:B------:R-:W-:Y:S02]  /*10150*/  HADD2.F32 R56, -RZ, R44.H0_H0 ;  /* 0x2000002cff387230 */ /* 0x000fe40000004100 */
[----:B------:R-:W-:Y:S01]  /*10160*/  FFMA.FTZ R48, R55, R37, R48 ;  /* 0x0000002537307223 */ /* 0x000fe20000010030 */
[C---:B------:R-:W-:Y:S01]  /*10170*/  FMUL.FTZ R38, R35.reuse, R9 ;  /* 0x0000000923267220 */ /* 0x040fe20000410000 */
[----:B------:R-:W-:Y:S02]  /*10180*/  HADD2.F32 R37, -RZ, R39.H0_H0 ;  /* 0x20000027ff257230 */ /* 0x000fe40000004100 */
[----:B------:R-:W-:Y:S01]  /*10190*/  FFMA.FTZ R9, R35, R5, -R4 ;  /* 0x0000000523097223 */ /* 0x000fe20000010804 */
[----:B------:R-:W-:-:S02]  /*101a0*/  HADD2.F32 R53, -RZ, R43.H0_H0 ;  /* 0x2000002bff357230 */ /* 0x000fc40000004100 */
[----:B------:R-:W-:Y:S01]  /*101b0*/  FFMA.FTZ R35, R41, R5, R38 ;  /* 0x0000000529237223 */ /* 0x000fe20000010026 */
[----:B------:R-:W-:Y:S02]  /*101c0*/  HADD2.F32 R54, -RZ, R40.H0_H0 ;  /* 0x20000028ff367230 */ /* 0x000fe40000004100 */
[-C--:B------:R-:W-:Y:S01]  /*101d0*/  FMUL.FTZ R5, R56, R10.reuse ;  /* 0x0000000a38057220 */ /* 0x080fe20000410000 */
[-C--:B------:R-:W-:Y:S01]  /*101e0*/  FMUL.FTZ R42, R37, R49.reuse ;  /* 0x00000031252a7220 */ /* 0x080fe20000410000 */
[----:B------:R-:W-:Y:S01]  /*101f0*/  FMUL.FTZ R4, R53, R49 ;  /* 0x0000003135047220 */ /* 0x000fe20000410000 */
[----:B------:R-:W-:Y:S02]  /*10200*/  HADD2.F32 R50, -RZ, R11.H0_H0 ;  /* 0x2000000bff327230 */ /* 0x000fe40000004100 */
[C---:B------:R-:W-:Y:S01]  /*10210*/  FMUL.FTZ R41, R54.reuse, R10 ;  /* 0x0000000a36297220 */ /* 0x040fe20000410000 */
[----:B------:R-:W-:Y:S01]  /*10220*/  FFMA.FTZ R10, R54, R6, -R5 ;  /* 0x00000006360a7223 */ /* 0x000fe20000010805 */
[-C--:B------:R-:W-:Y:S01]  /*10230*/  FFMA.FTZ R37, R37, R45.reuse, -R4 ;  /* 0x0000002d25257223 */ /* 0x080fe20000010804 */
[----:B------:R-:W-:Y:S01]  /*10240*/  FFMA.FTZ R42, R53, R45, R42 ;  /* 0x0000002d352a7223 */ /* 0x000fe2000001002a */
[----:B------:R-:W-:-:S02]  /*10250*/  HADD2.F32 R54, -RZ, R43.H1_H1 ;  /* 0x3000002bff367230 */ /* 0x000fc40000004100 */
[----:B------:R-:W-:Y:S01]  /*10260*/  FFMA.FTZ R41, R56, R6, R41 ;  /* 0x0000000638297223 */ /* 0x000fe20000010029 */
[----:B------:R-:W-:Y:S02]  /*10270*/  HADD2.F32 R11, -RZ, R11.H1_H1 ;  /* 0x3000000bff0b7230 */ /* 0x000fe40000004100 */
[----:B------:R-:W-:Y:S02]  /*10280*/  HADD2.F32 R45, -RZ, R44.H1_H1 ;  /* 0x3000002cff2d7230 */ /* 0x000fe40000004100 */
[----:B------:R-:W-:Y:S01]  /*10290*/  FMUL.FTZ R5, R54, R50 ;  /* 0x0000003236057220 */ /* 0x000fe20000410000 */
[----:B------:R-:W-:Y:S02]  /*102a0*/  HADD2.F32 R38, -RZ, R39.H1_H1 ;  /* 0x30000027ff267230 */ /* 0x000fe40000004100 */
[----:B------:R-:W-:Y:S02]  /*102b0*/  HADD2.F32 R43, -RZ, R40.H1_H1 ;  /* 0x30000028ff2b7230 */ /* 0x000fe40000004100 */
[----:B------:R-:W-:Y:S01]  /*102c0*/  FMUL.FTZ R4, R45, R11 ;  /* 0x0000000b2d047220 */ /* 0x000fe20000410000 */
[----:B------:R-:W-:-:S02]  /*102d0*/  HADD2.F32 R46, -RZ, R7.H0_H0 ;  /* 0x20000007ff2e7230 */ /* 0x000fc40000004100 */
[C---:B------:R-:W-:Y:S01]  /*102e0*/  FMUL.FTZ R39, R38.reuse, R50 ;  /* 0x0000003226277220 */ /* 0x040fe20000410000 */
[----:B------:R-:W-:Y:S02]  /*102f0*/  HADD2.F32 R7, -RZ, R7.H1_H1 ;  /* 0x30000007ff077230 */ /* 0x000fe40000004100 */
[C---:B------:R-:W-:Y:S01]  /*10300*/  FMUL.FTZ R6, R43.reuse, R11 ;  /* 0x0000000b2b067220 */ /* 0x040fe20000410000 */
[-C--:B------:R-:W-:Y:S01]  /*10310*/  FFMA.FTZ R11, R38, R46.reuse, -R5 ;  /* 0x0000002e260b7223 */ /* 0x080fe20000010805 */
[----:B------:R-:W-:Y:S01]  /*10320*/  FFMA.FTZ R39, R54, R46, R39 ;  /* 0x0000002e36277223 */ /* 0x000fe20000010027 */
[-C--:B------:R-:W-:Y:S01]  /*10330*/  FFMA.FTZ R38, R43, R7.reuse, -R4 ;  /* 0x000000072b267223 */ /* 0x080fe20000010804 */
        /* <DEDUP_REMOVED lines=11> */
.L_x_595:
[----:B------:R-:W-:Y:S05]  /*103f0*/  BSYNC B1 ;  /* 0x0000000000017941 */ /* 0x000fea0003800000 */
.L_x_594:
[----:B------:R-:W-:Y:S04]  /*10400*/  BSSY B1, `(.L_x_596) ;  /* 0x0000064000017945 */ /* 0x000fe80003800000 */
[----:B------:R-:W-:Y:S05]  /*10410*/  @P1 BRA `(.L_x_597) ;  /* 0x0000000400881947 */ /* 0x000fea0003800000 */
[----:B-1----:R-:W-:Y:S01]  /*10420*/  IADD3 R0, R22, R207, RZ ;  /* 0x000000cf16007210 */ /* 0x002fe20007ffe0ff */
[----:B------:R-:W-:Y:S01]  /*10430*/  HADD2.F32 R42, -RZ, R26.H0_H0 ;  /* 0x2000001aff2a7230 */ /* 0x000fe20000004100 */
[----:B-----5:R-:W-:Y:S01]  /*10440*/  R2UR UR4, R58 ;  /* 0x000000003a0472ca */ /* 0x020fe200000e0000 */
[----:B------:R-:W-:Y:S01]  /*10450*/  HADD2.F32 R44, -RZ, R30.H0_H0 ;  /* 0x2000001eff2c7230 */ /* 0x000fe20000004100 */
[----:B0-----:R-:W-:Y:S01]  /*10460*/  SHF.R.S32.HI R5, RZ, 0x1f, R0 ;  /* 0x0000001fff057819 */ /* 0x001fe20000011400 */
[----:B------:R-:W-:Y:S02]  /*10470*/  HADD2.F32 R46, -RZ, R31.H0_H0 ;  /* 0x2000001fff2e7230 */ /* 0x000fe40000004100 */
[----:B------:R-:W-:Y:S01]  /*10480*/  HADD2.F32 R51, -RZ, R26.H1_H1 ;  /* 0x3000001aff337230 */ /* 0x000fe20000004100 */
[CC--:B------:R-:W-:Y:S01]  /*10490*/  LEA.HI R7, R5.reuse, R0.reuse, RZ, 0x3 ;  /* 0x0000000005077211 */ /* 0x0c0fe200078f18ff */
[----:B------:R-:W-:Y:S01]  /*104a0*/  HADD2.F32 R53, -RZ, R30.H1_H1 ;  /* 0x3000001eff357230 */ /* 0x000fe20000004100 */
[----:B------:R-:W-:-:S02]  /*104b0*/  LEA.HI R5, R5, R0, RZ, 0x6 ;  /* 0x0000000005057211 */ /* 0x000fc400078f30ff */
[--C-:B------:R-:W-:Y:S02]  /*104c0*/  SHF.R.S32.HI R4, RZ, 0x3, R7.reuse ;  /* 0x00000003ff047819 */ /* 0x100fe40000011407 */
[----:B------:R-:W-:Y:S01]  /*104d0*/  LOP3.LUT R6, R208, 0x38, R7, 0xf8, !PT ;  /* 0x00000038d0067812 */ /* 0x000fe200078ef807 */
[----:B------:R-:W-:Y:S01]  /*104e0*/  IMAD.SHL.U32 R5, R5, 0x80, RZ ;  /* 0x0000008005057824 */ /* 0x000fe200078e00ff */
[----:B------:R-:W-:Y:S02]  /*104f0*/  LEA.HI R0, R25, R4, RZ, 0x1d ;  /* 0x0000000419007211 */ /* 0x000fe400078fe8ff */
[----:B------:R-:W-:Y:S02]  /*10500*/  LOP3.LUT R6, R6, R57, RZ, 0x3c, !PT ;  /* 0x0000003906067212 */ /* 0x000fe400078e3cff */
[----:B------:R-:W-:Y:S02]  /*10510*/  SHF.R.S32.HI R7, RZ, 0x1f, R0 ;  /* 0x0000001fff077819 */ /* 0x000fe40000011400 */
[----:B------:R-:W-:Y:S01]  /*10520*/  LOP3.LUT R4, R5, 0xffffe000, RZ, 0xc0, !PT ;  /* 0xffffe00005047812 */ /* 0x000fe200078ec0ff */
[----:B------:R-:W-:Y:S01]  /*10530*/  IMAD.SHL.U32 R5, R0, 0x8, RZ ;  /* 0x0000000800057824 */ /* 0x000fe200078e00ff */
[----:B------:R-:W-:-:S02]  /*10540*/  LEA.HI R7, R7, R0, RZ, 0x3 ;  /* 0x0000000007077211 */ /* 0x000fc400078f18ff */
[----:B------:R-:W-:Y:S02]  /*10550*/  IADD3 R4, R6, R4, R215 ;  /* 0x0000000406047210 */ /* 0x000fe40007ffe0d7 */
[----:B------:R-:W-:Y:S01]  /*10560*/  LOP3.LUT R0, R208, 0x38, R5, 0xf8, !PT ;  /* 0x00000038d0007812 */ /* 0x000fe200078ef805 */
[----:B------:R-:W-:Y:S01]  /*10570*/  IMAD.SHL.U32 R7, R7, 0x400, RZ ;  /* 0x0000040007077824 */ /* 0x000fe200078e00ff */
[----:B------:R-:W-:Y:S02]  /*10580*/  LEA R48, R4, UR4, 0x1 ;  /* 0x0000000404307c11 */ /* 0x000fe4000f8e08ff */
[----:B------:R-:W-:Y:S02]  /*10590*/  LOP3.LUT R0, R0, R57, RZ, 0x3c, !PT ;  /* 0x0000003900007212 */ /* 0x000fe400078e3cff */
[----:B------:R-:W-:Y:S02]  /*105a0*/  LOP3.LUT R9, R7, 0x7fffe000, RZ, 0xc0, !PT ;  /* 0x7fffe00007097812 */ /* 0x000fe400078ec0ff */
        /* <DEDUP_REMOVED lines=12> */
[----:B------:R-:W-:Y:S02]  /*10670*/  HADD2.F32 R39, -RZ, R9.H0_H0 ;  /* 0x20000009ff277230 */ /* 0x000fe40000004100 */
[-C--:B------:R-:W-:Y:S01]  /*10680*/  FMUL.FTZ R43, R44, R38.reuse ;  /* 0x000000262c2b7220 */ /* 0x080fe20000410000 */
[----:B------:R-:W-:Y:S01]  /*10690*/  FMUL.FTZ R45, R42, R38 ;  /* 0x000000262a2d7220 */ /* 0x000fe20000410000 */
[----:B------:R-:W-:Y:S02]  /*106a0*/  HADD2.F32 R38, -RZ, R27.H0_H0 ;  /* 0x2000001bff267230 */ /* 0x000fe40000004100 */
[----:B------:R-:W-:Y:S01]  /*106b0*/  FMUL.FTZ R47, R46, R8 ;  /* 0x000000082e2f7220 */ /* 0x000fe20000410000 */
[----:B------:R-:W-:-:S02]  /*106c0*/  HADD2.F32 R9, -RZ, R9.H1_H1 ;  /* 0x30000009ff097230 */ /* 0x000fc40000004100 */
[----:B------:R-:W-:Y:S01]  /*106d0*/  FFMA.FTZ R43, R42, R34, -R43 ;  /* 0x000000222a2b7223 */ /* 0x000fe2000001082b */
[----:B------:R-:W-:Y:S02]  /*106e0*/  HADD2.F32 R27, -RZ, R27.H1_H1 ;  /* 0x3000001bff1b7230 */ /* 0x000fe40000004100 */
[C---:B------:R-:W-:Y:S01]  /*106f0*/  FMUL.FTZ R49, R38.reuse, R8 ;  /* 0x0000000826317220 */ /* 0x040fe20000410000 */
[----:B------:R-:W-:Y:S01]  /*10700*/  FFMA.FTZ R8, R38, R4, -R47 ;  /* 0x0000000426087223 */ /* 0x000fe2000001082f */
[----:B------:R-:W-:Y:S02]  /*10710*/  HADD2.F32 R47, -RZ, R31.H1_H1 ;  /* 0x3000001fff2f7230 */ /* 0x000fe40000004100 */
[----:B------:R-:W-:Y:S01]  /*10720*/  FFMA.FTZ R45, R44, R34, R45 ;  /* 0x000000222c2d7223 */ /* 0x000fe2000001002d */
[----:B------:R-:W-:Y:S01]  /*10730*/  FFMA.FTZ R26, R46, R4, R49 ;  /* 0x000000042e1a7223 */ /* 0x000fe20000010031 */
[--C-:B------:R-:W-:Y:S02]  /*10740*/  HADD2.F32 R40, -RZ, R10.reuse.H0_H0 ;  /* 0x2000000aff287230 */ /* 0x100fe40000004100 */
[-C--:B------:R-:W-:Y:S01]  /*10750*/  FMUL.FTZ R38, R27, R9.reuse ;  /* 0x000000091b267220 */ /* 0x080fe20000410000 */
[----:B------:R-:W-:Y:S01]  /*10760*/  FMUL.FTZ R4, R47, R9 ;  /* 0x000000092f047220 */ /* 0x000fe20000410000 */
[----:B------:R-:W-:-:S02]  /*10770*/  HADD2.F32 R10, -RZ, R10.H1_H1 ;  /* 0x3000000aff0a7230 */ /* 0x000fc40000004100 */
[----:B------:R-:W-:Y:S01]  /*10780*/  FMUL.FTZ R30, R53, R39 ;  /* 0x00000027351e7220 */ /* 0x000fe20000410000 */
[----:B------:R-:W-:Y:S02]  /*10790*/  HADD2.F32 R46, -RZ, R33.H0_H0 ;  /* 0x20000021ff2e7230 */ /* 0x000fe40000004100 */
[-C--:B------:R-:W-:Y:S01]  /*107a0*/  FFMA.FTZ R9, R27, R5.reuse, -R4 ;  /* 0x000000051b097223 */ /* 0x080fe20000010804 */
[----:B------:R-:W-:Y:S02]  /*107b0*/  HADD2.F32 R4, -RZ, R29.H0_H0 ;  /* 0x2000001dff047230 */ /* 0x000fe40000004100 */
[----:B------:R-:W-:Y:S01]  /*107c0*/  FFMA.FTZ R27, R47, R5, R38 ;  /* 0x000000052f1b7223 */ /* 0x000fe20000010026 */
[----:B------:R-:W-:Y:S01]  /*107d0*/  FMUL.FTZ R34, R51, R39 ;  /* 0x0000002733227220 */ /* 0x000fe20000410000 */
[----:B------:R-:W-:Y:S02]  /*107e0*/  HADD2.F32 R42, -RZ, R28.H0_H0 ;  /* 0x2000001cff2a7230 */ /* 0x000fe40000004100 */
[----:B------:R-:W-:Y:S01]  /*107f0*/  FMUL.FTZ R5, R46, R10 ;  /* 0x0000000a2e057220 */ /* 0x000fe20000410000 */
[----:B------:R-:W-:-:S02]  /*10800*/  HADD2.F32 R44, -RZ, R32.H0_H0 ;  /* 0x20000020ff2c7230 */ /* 0x000fc40000004100 */
[C---:B------:R-:W-:Y:S01]  /*10810*/  FMUL.FTZ R39, R4.reuse, R10 ;  /* 0x0000000a04277220 */ /* 0x040fe20000410000 */
[--C-:B------:R-:W-:Y:S02]  /*10820*/  HADD2.F32 R41, -RZ, R11.reuse.H0_H0 ;  /* 0x2000000bff297230 */ /* 0x100fe40000004100 */
[-C--:B------:R-:W-:Y:S01]  /*10830*/  FFMA.FTZ R30, R51, R35.reuse, -R30 ;  /* 0x00000023331e7223 */ /* 0x080fe2000001081e */
[----:B------:R-:W-:Y:S02]  /*10840*/  HADD2.F32 R11, -RZ, R11.H1_H1 ;  /* 0x3000000bff0b7230 */ /* 0x000fe40000004100 */
[----:B------:R-:W-:Y:S01]  /*10850*/  FFMA.FTZ R34, R53, R35, R34 ;  /* 0x0000002335227223 */ /* 0x000fe20000010022 */
[----:B------:R-:W-:Y:S01]  /*10860*/  FFMA.FTZ R10, R4, R6, -R5 ;  /* 0x00000006040a7223 */ /* 0x000fe20000010805 */
[----:B------:R-:W-:Y:S02]  /*10870*/  HADD2.F32 R47, -RZ, R32.H1_H1 ;  /* 0x30000020ff2f7230 */ /* 0x000fe40000004100 */
[----:B------:R-:W-:Y:S01]  /*10880*/  FMUL.FTZ R31, R44, R40 ;  /* 0x000000282c1f7220 */ /* 0x000fe20000410000 */
[----:B------:R-:W-:-:S02]  /*10890*/  HADD2.F32 R33, -RZ, R33.H1_H1 ;  /* 0x30000021ff217230 */ /* 0x000fc40000004100 */
[C---:B------:R-:W-:Y:S01]  /*108a0*/  FMUL.FTZ R35, R42.reuse, R40 ;  /* 0x000000282a237220 */ /* 0x040fe20000410000 */
[----:B------:R-:W-:Y:S02]  /*108b0*/  HADD2.F32 R5, -RZ, R28.H1_H1 ;  /* 0x3000001cff057230 */ /* 0x000fe40000004100 */
[-C--:B------:R-:W-:Y:S01]  /*108c0*/  FFMA.FTZ R31, R42, R36.reuse, -R31 ;  /* 0x000000242a1f7223 */ /* 0x080fe2000001081f */
[----:B------:R-:W-:Y:S02]  /*108d0*/  HADD2.F32 R29, -RZ, R29.H1_H1 ;  /* 0x3000001dff1d7230 */ /* 0x000fe40000004100 */
[----:B------:R-:W-:Y:S01]  /*108e0*/  FFMA.FTZ R35, R44, R36, R35 ;  /* 0x000000242c237223 */ /* 0x000fe20000010023 */
[--C-:B------:R-:W-:Y:S02]  /*108f0*/  HADD2.F32 R37, -RZ, R7.reuse.H0_H0 ;  /* 0x20000007ff257230 */ /* 0x100fe40000004100 */
[----:B------:R-:W-:Y:S01]  /*10900*/  FFMA.FTZ R28, R46, R6, R39 ;  /* 0x000000062e1c7223 */ /* 0x000fe20000010027 */
[----:B------:R-:W-:-:S02]  /*10910*/  HADD2.F32 R7, -RZ, R7.H1_H1 ;  /* 0x30000007ff077230 */ /* 0x000fc40000004100 */
[----:B------:R-:W-:Y:S01]  /*10920*/  FMUL.FTZ R4, R47, R41 ;  /* 0x000000292f047220 */ /* 0x000fe20000410000 */
[----:B------:R-:W-:Y:S01]  /*10930*/  FMUL.FTZ R32, R33, R11 ;  /* 0x0000000b21207220 */ /* 0x000fe20000410000 */
[----:B------:R-:W-:Y:S01]  /*10940*/  FMUL.FTZ R6, R5, R41 ;  /* 0x0000002905067220 */ /* 0x000fe20000410000 */
[----:B------:R-:W-:Y:S01]  /*10950*/  FMUL.FTZ R36, R29, R11 ;  /* 0x0000000b1d247220 */ /* 0x000fe20000410000 */
[----:B------:R-:W-:Y:S01]  /*10960*/  FFMA.FTZ R11, R5, R37, -R4 ;  /* 0x00000025050b7223 */ /* 0x000fe20000010804 */
[----:B------:R-:W-:Y:S01]  /*10970*/  FFMA.FTZ R32, R29, R7, -R32 ;  /* 0x000000071d207223 */ /* 0x000fe20000010820 */
[----:B------:R-:W-:Y:S01]  /*10980*/  FFMA.FTZ R37, R47, R37, R6 ;  /* 0x000000252f257223 */ /* 0x000fe20000010006 */
        /* <DEDUP_REMOVED lines=11> */
.L_x_597:
[----:B------:R-:W-:Y:S05]  /*10a40*/  BSYNC B1 ;  /* 0x0000000000017941 */ /* 0x000fea0003800000 */
.L_x_596:
[----:B------:R-:W-:Y:S05]  /*10a50*/  @P2 BRA `(.L_x_572) ;  /* 0x0000000400882947 */ /* 0x000fea0003800000 */
[----:B-12---:R-:W-:Y:S01]  /*10a60*/  IADD3 R0, R22, R206, RZ ;  /* 0x000000ce16007210 */ /* 0x006fe20007ffe0ff */
[----:B------:R-:W-:Y:S01]  /*10a70*/  HADD2.F32 R33, -RZ, R3.H0_H0 ;  /* 0x20000003ff217230 */ /* 0x000fe20000004100 */
[----:B-----5:R-:W-:Y:S01]  /*10a80*/  R2UR UR4, R58 ;  /* 0x000000003a0472ca */ /* 0x020fe200000e0000 */
[--C-:B------:R-:W-:Y:S01]  /*10a90*/  HADD2.F32 R35, -RZ, R15.reuse.H0_H0 ;  /* 0x2000000fff237230 */ /* 0x100fe20000004100 */
[----:B0-----:R-:W-:Y:S01]  /*10aa0*/  SHF.R.S32.HI R5, RZ, 0x1f, R0 ;  /* 0x0000001fff057819 */ /* 0x001fe20000011400 */
[----:B------:R-:W-:Y:S02]  /*10ab0*/  HADD2.F32 R42, -RZ, R20.H0_H0 ;  /* 0x20000014ff2a7230 */ /* 0x000fe40000004100 */
[----:B------:R-:W-:Y:S01]  /*10ac0*/  HADD2.F32 R38, -RZ, R12.H0_H0 ;  /* 0x2000000cff267230 */ /* 0x000fe20000004100 */
[CC--:B------:R-:W-:Y:S01]  /*10ad0*/  LEA.HI R7, R5.reuse, R0.reuse, RZ, 0x3 ;  /* 0x0000000005077211 */ /* 0x0c0fe200078f18ff */
[----:B------:R-:W-:Y:S01]  /*10ae0*/  HADD2.F32 R44, -RZ, R15.H1_H1 ;  /* 0x3000000fff2c7230 */ /* 0x000fe20000004100 */
[----:B------:R-:W-:Y:S01]  /*10af0*/  LEA.HI R0, R5, R0, RZ, 0x6 ;  /* 0x0000000005007211 */ /* 0x000fe200078f30ff */
[----:B------:R-:W-:Y:S01]  /*10b00*/  HADD2.F32 R40, -RZ, R3.H1_H1 ;  /* 0x30000003ff287230 */ /* 0x000fe20000004100 */
[--C-:B------:R-:W-:Y:S01]  /*10b10*/  SHF.R.S32.HI R4, RZ, 0x3, R7.reuse ;  /* 0x00000003ff047819 */ /* 0x100fe20000011407 */
[----:B------:R-:W-:Y:S01]  /*10b20*/  HADD2.F32 R37, -RZ, R20.H1_H1 ;  /* 0x30000014ff257230 */ /* 0x000fe20000004100 */
[----:B------:R-:W-:Y:S01]  /*10b30*/  LOP3.LUT R7, R208, 0x38, R7, 0xf8, !PT ;  /* 0x00000038d0077812 */ /* 0x000fe200078ef807 */
[----:B------:R-:W-:Y:S01]  /*10b40*/  HADD2.F32 R39, -RZ, R21.H0_H0 ;  /* 0x20000015ff277230 */ /* 0x000fe20000004100 */
[----:B------:R-:W-:Y:S01]  /*10b50*/  LEA.HI R25, R25, R4, RZ, 0x1d ;  /* 0x0000000419197211 */ /* 0x000fe200078fe8ff */
[----:B------:R-:W-:Y:S01]  /*10b60*/  IMAD.SHL.U32 R4, R0, 0x80, RZ ;  /* 0x0000008000047824 */ /* 0x000fe200078e00ff */
[----:B------:R-:W-:-:S02]  /*10b70*/  LOP3.LUT R7, R7, R57, RZ, 0x3c, !PT ;  /* 0x0000003907077212 */ /* 0x000fc400078e3cff */
[----:B------:R-:W-:Y:S01]  /*10b80*/  SHF.R.S32.HI R0, RZ, 0x1f, R25 ;  /* 0x0000001fff007819 */ /* 0x000fe20000011419 */
[----:B------:R-:W-:Y:S01]  /*10b90*/  IMAD.SHL.U32 R5, R25, 0x8, RZ ;  /* 0x0000000819057824 */ /* 0x000fe200078e00ff */
[----:B------:R-:W-:Y:S02]  /*10ba0*/  LOP3.LUT R4, R4, 0xffffe000, RZ, 0xc0, !PT ;  /* 0xffffe00004047812 */ /* 0x000fe400078ec0ff */
[----:B------:R-:W-:Y:S02]  /*10bb0*/  LEA.HI R25, R0, R25, RZ, 0x3 ;  /* 0x0000001900197211 */ /* 0x000fe400078f18ff */
[----:B------:R-:W-:Y:S02]  /*10bc0*/  LOP3.LUT R0, R208, 0x38, R5, 0xf8, !PT ;  /* 0x00000038d0007812 */ /* 0x000fe400078ef805 */
[----:B------:R-:W-:Y:S01]  /*10bd0*/  IADD3 R4, R7, R4, R215 ;  /* 0x0000000407047210 */ /* 0x000fe20007ffe0d7 */
[----:B------:R-:W-:Y:S01]  /*10be0*/  IMAD.SHL.U32 R25, R25, 0x400, RZ ;  /* 0x0000040019197824 */ /* 0x000fe200078e00ff */
[----:B------:R-:W-:-:S02]  /*10bf0*/  LOP3.LUT R0, R0, R57, RZ, 0x3c, !PT ;  /* 0x0000003900007212 */ /* 0x000fc400078e3cff */
[----:B------:R-:W-:Y:S02]  /*10c00*/  LEA R41, R4, UR4, 0x1 ;  /* 0x0000000404297c11 */ /* 0x000fe4000f8e08ff */
[----:B------:R-:W-:-:S03]  /*10c10*/  LOP3.LUT R9, R25, 0x7fffe000, RZ, 0xc0, !PT ;  /* 0x7fffe00019097812 */ /* 0x000fc600078ec0ff */
[----:B------:R-:W0:Y:S01]  /*10c20*/  LDS.128 R4, [R41] ;  /* 0x0000000029047984 */ /* 0x000e220000000c00 */
        /* <DEDUP_REMOVED lines=13> */
[C---:B------:R-:W-:Y:S01]  /*10d00*/  FMUL.FTZ R36, R33.reuse, R29 ;  /* 0x0000001d21247220 */ /* 0x040fe20000410000 */
[----:B------:R-:W-:Y:S02]  /*10d10*/  HADD2.F32 R9, -RZ, R9.H1_H1 ;  /* 0x30000009ff097230 */ /* 0x000fe40000004100 */
[-C--:B------:R-:W-:Y:S01]  /*10d20*/  FMUL.FTZ R15, R42, R8.reuse ;  /* 0x000000082a0f7220 */ /* 0x080fe20000410000 */
[-C--:B------:R-:W-:Y:S01]  /*10d30*/  FFMA.FTZ R34, R33, R25.reuse, -R34 ;  /* 0x0000001921227223 */ /* 0x080fe20000010822 */
[----:B------:R-:W-:Y:S01]  /*10d40*/  FFMA.FTZ R36, R35, R25, R36 ;  /* 0x0000001923247223 */ /* 0x000fe20000010024 */
[----:B------:R-:W-:Y:S01]  /*10d50*/  FMUL.FTZ R3, R38, R8 ;  /* 0x0000000826037220 */ /* 0x000fe20000410000 */
[----:B------:R-:W-:Y:S01]  /*10d60*/  FMUL.FTZ R25, R44, R30 ;  /* 0x0000001e2c197220 */ /* 0x000fe20000410000 */
[----:B------:R-:W-:-:S02]  /*10d70*/  HADD2.F32 R33, -RZ, R12.H1_H1 ;  /* 0x3000000cff217230 */ /* 0x000fc40000004100 */
[----:B------:R-:W-:Y:S01]  /*10d80*/  FFMA.FTZ R15, R38, R4, -R15 ;  /* 0x00000004260f7223 */ /* 0x000fe2000001080f */
[--C-:B------:R-:W-:Y:S02]  /*10d90*/  HADD2.F32 R31, -RZ, R10.reuse.H0_H0 ;  /* 0x2000000aff1f7230 */ /* 0x100fe40000004100 */
[----:B------:R-:W-:Y:S01]  /*10da0*/  FMUL.FTZ R29, R40, R30 ;  /* 0x0000001e281d7220 */ /* 0x000fe20000410000 */
[----:B------:R-:W-:Y:S01]  /*10db0*/  FFMA.FTZ R3, R42, R4, R3 ;  /* 0x000000042a037223 */ /* 0x000fe20000010003 */
[----:B------:R-:W-:Y:S01]  /*10dc0*/  FFMA.FTZ R25, R40, R26, -R25 ;  /* 0x0000001a28197223 */ /* 0x000fe20000010819 */
[----:B------:R-:W-:Y:S02]  /*10dd0*/  HADD2.F32 R10, -RZ, R10.H1_H1 ;  /* 0x3000000aff0a7230 */ /* 0x000fe40000004100 */
[-C--:B------:R-:W-:Y:S01]  /*10de0*/  FMUL.FTZ R4, R37, R9.reuse ;  /* 0x0000000925047220 */ /* 0x080fe20000410000 */
[----:B------:R-:W-:Y:S02]  /*10df0*/  HADD2.F32 R35, -RZ, R13.H0_H0 ;  /* 0x2000000dff237230 */ /* 0x000fe40000004100 */
[----:B------:R-:W-:Y:S01]  /*10e00*/  FMUL.FTZ R8, R33, R9 ;  /* 0x0000000921087220 */ /* 0x000fe20000410000 */
[----:B------:R-:W-:-:S02]  /*10e10*/  HADD2.F32 R40, -RZ, R24.H0_H0 ;  /* 0x20000018ff287230 */ /* 0x000fc40000004100 */
[-C--:B------:R-:W-:Y:S01]  /*10e20*/  FFMA.FTZ R12, R33, R5.reuse, -R4 ;  /* 0x00000005210c7223 */ /* 0x080fe20000010804 */
[----:B------:R-:W-:Y:S02]  /*10e30*/  HADD2.F32 R38, -RZ, R14.H0_H0 ;  /* 0x2000000eff267230 */ /* 0x000fe40000004100 */
[----:B------:R-:W-:Y:S01]  /*10e40*/  FFMA.FTZ R20, R37, R5, R8 ;  /* 0x0000000525147223 */ /* 0x000fe20000010008 */
[--C-:B------:R-:W-:Y:S02]  /*10e50*/  HADD2.F32 R32, -RZ, R11.reuse.H0_H0 ;  /* 0x2000000bff207230 */ /* 0x100fe40000004100 */
[-C--:B------:R-:W-:Y:S01]  /*10e60*/  FMUL.FTZ R4, R39, R31.reuse ;  /* 0x0000001f27047220 */ /* 0x080fe20000410000 */
[----:B------:R-:W-:Y:S01]  /*10e70*/  FMUL.FTZ R30, R35, R31 ;  /* 0x0000001f231e7220 */ /* 0x000fe20000410000 */
[-C--:B------:R-:W-:Y:S01]  /*10e80*/  FMUL.FTZ R5, R40, R10.reuse ;  /* 0x0000000a28057220 */ /* 0x080fe20000410000 */
[----:B------:R-:W-:Y:S01]  /*10e90*/  FMUL.FTZ R9, R38, R10 ;  /* 0x0000000a26097220 */ /* 0x000fe20000410000 */
[----:B------:R-:W-:-:S02]  /*10ea0*/  HADD2.F32 R11, -RZ, R11.H1_H1 ;  /* 0x3000000bff0b7230 */ /* 0x000fc40000004100 */
[----:B------:R-:W-:Y:S01]  /*10eb0*/  FFMA.FTZ R29, R44, R26, R29 ;  /* 0x0000001a2c1d7223 */ /* 0x000fe2000001001d */
[----:B------:R-:W-:Y:S02]  /*10ec0*/  HADD2.F32 R10, -RZ, R21.H1_H1 ;  /* 0x30000015ff0a7230 */ /* 0x000fe40000004100 */
[-C--:B------:R-:W-:Y:S01]  /*10ed0*/  FFMA.FTZ R26, R35, R27.reuse, -R4 ;  /* 0x0000001b231a7223 */ /* 0x080fe20000010804 */
[----:B------:R-:W-:Y:S02]  /*10ee0*/  HADD2.F32 R31, -RZ, R24.H1_H1 ;  /* 0x30000018ff1f7230 */ /* 0x000fe40000004100 */
[----:B------:R-:W-:Y:S01]  /*10ef0*/  FFMA.FTZ R30, R39, R27, R30 ;  /* 0x0000001b271e7223 */ /* 0x000fe2000001001e */
[----:B------:R-:W-:Y:S02]  /*10f00*/  HADD2.F32 R8, -RZ, R13.H1_H1 ;  /* 0x3000000dff087230 */ /* 0x000fe40000004100 */
[----:B------:R-:W-:Y:S01]  /*10f10*/  FFMA.FTZ R27, R38, R6, -R5 ;  /* 0x00000006261b7223 */ /* 0x000fe20000010805 */
[----:B------:R-:W-:-:S02]  /*10f20*/  HADD2.F32 R21, -RZ, R14.H1_H1 ;  /* 0x3000000eff157230 */ /* 0x000fc40000004100 */
[----:B------:R-:W-:Y:S01]  /*10f30*/  FFMA.FTZ R13, R40, R6, R9 ;  /* 0x00000006280d7223 */ /* 0x000fe20000010009 */
[--C-:B------:R-:W-:Y:S02]  /*10f40*/  HADD2.F32 R28, -RZ, R7.reuse.H0_H0 ;  /* 0x20000007ff1c7230 */ /* 0x100fe40000004100 */
[-C--:B------:R-:W-:Y:S01]  /*10f50*/  FMUL.FTZ R5, R10, R32.reuse ;  /* 0x000000200a057220 */ /* 0x080fe20000410000 */
[----:B------:R-:W-:Y:S02]  /*10f60*/  HADD2.F32 R7, -RZ, R7.H1_H1 ;  /* 0x30000007ff077230 */ /* 0x000fe40000004100 */
[-C--:B------:R-:W-:Y:S01]  /*10f70*/  FMUL.FTZ R4, R31, R11.reuse ;  /* 0x0000000b1f047220 */ /* 0x080fe20000410000 */
[C---:B------:R-:W-:Y:S01]  /*10f80*/  FMUL.FTZ R9, R8.reuse, R32 ;  /* 0x0000002008097220 */ /* 0x040fe20000410000 */
[C---:B------:R-:W-:Y:S01]  /*10f90*/  FMUL.FTZ R6, R21.reuse, R11 ;  /* 0x0000000b15067220 */ /* 0x040fe20000410000 */
[-C--:B------:R-:W-:Y:S01]  /*10fa0*/  FFMA.FTZ R11, R8, R28.reuse, -R5 ;  /* 0x0000001c080b7223 */ /* 0x080fe20000010805 */
[-C--:B------:R-:W-:Y:S01]  /*10fb0*/  FFMA.FTZ R14, R21, R7.reuse, -R4 ;  /* 0x00000007150e7223 */ /* 0x080fe20000010804 */
[----:B------:R-:W-:Y:S01]  /*10fc0*/  FFMA.FTZ R28, R10, R28, R9 ;  /* 0x0000001c0a1c7223 */ /* 0x000fe20000010009 */
        /* <DEDUP_REMOVED lines=8> */
[----:B------:R-:W-:-:S02]  /*11050*/  F2FP.F16.F32.PACK_AB R10, R13, R30 ;  /* 0x0000001e0d0a723e */ /* 0x000fc400000000ff */
[----:B------:R-:W-:-:S05]  /*11060*/  F2FP.F16.F32.PACK_AB R11, R21, R28 ;  /* 0x0000001c150b723e */ /* 0x000fca00000000ff */
[----:B------:R0:W-:Y:S02]  /*11070*/  STS.128 [R0+0x15400], R8 ;  /* 0x0154000800007388 */ /* 0x0001e40000000c00 */
.L_x_572:
[----:B------:R-:W-:Y:S05]  /*11080*/  BSYNC B0 ;  /* 0x0000000000007941 */ /* 0x000fea0003800000 */
.L_x_553:
[----:B------:R-:W-:Y:S01]  /*11090*/  @!PT LDS RZ, [RZ] ;  /* 0x00000000fffff984 */ /* 0x000fe20000000800 */
[----:B------:R-:W-:Y:S01]  /*110a0*/  @!PT LDS RZ, [RZ] ;  /* 0x00000000fffff984 */ /* 0x000fe20000000800 */
[----:B------:R-:W-:Y:S01]  /*110b0*/  @!PT LDS RZ, [RZ] ;  /* 0x00000000fffff984 */ /* 0x000fe20000000800 */
[----:B------:R-:W-:Y:S01]  /*110c0*/  @!PT LDS RZ, [RZ] ;  /* 0x00000000fffff984 */ /* 0x000fe20000000800 */
[----:B------:R1:W-:Y:S06]  /*110d0*/  MEMBAR.ALL.CTA ;  /* 0x0000000000007992 */ /* 0x0003ec0000008000 */
[----:B-1----:R-:W1:Y:S01]  /*110e0*/  FENCE.VIEW.ASYNC.S ;  /* 0x00000000000073c6 */ /* 0x002e620000000000 */
[----:B------:R-:W-:Y:S05]  /*110f0*/  WARPSYNC.ALL ;  /* 0x0000000000007948 */ /* 0x000fea0003800000 */
[----:B-1----:R-:W-:Y:S06]  /*11100*/  BAR.SYNC.DEFER_BLOCKING 0xd, 0x100 ;  /* 0x0344000000007b1d */ /* 0x002fec0000010000 */
.L_x_551:
[----:B0-234-:R-:W2:Y:S02]  /*11110*/  LDL R0, [R1+0x1c] ;  /* 0x00001c0001007983 */ /* 0x01dea40000100800 */
[----:B--2---:R-:W-:-:S13]  /*11120*/  R2UR UR4, R0 ;  /* 0x00000000000472ca */ /* 0x004fda00000e0000 */
[----:B------:R-:W-:-:S04]  /*11130*/  MOV R0, UR4 ;  /* 0x0000000400007c02 */ /* 0x000fc80008000f00 */
[----:B------:R-:W-:-:S13]  /*11140*/  ISETP.NE.AND P0, PT, R0, 0x3, PT ;  /* 0x000000030000780c */ /* 0x000fda0003f05270 */
[----:B------:R-:W-:Y:S05]  /*11150*/  @!P0 BRA `(.L_x_598) ;  /* 0x0000000000048947 */ /* 0x000fea0003800000 */
[----:B------:R-:W-:Y:S01]  /*11160*/  BPT.TRAP 0x1 ;  /* 0x000000040000795c */ /* 0x000fe20000300000 */
.L_x_598:
[----:B-1----:R-:W-:Y:S01]  /*11170*/  IMAD R3, R216, 0x8, R16 ;  /* 0x00000008d8037824 */ /* 0x002fe200078e0210 */
[----:B------:R-:W-:-:S04]  /*11180*/  SHF.L.U32 R0, R217, 0x1f, RZ ;  /* 0x0000001fd9007819 */ /* 0x000fc800000006ff */
[----:B------:R0:W1:Y:S01]  /*11190*/  SYNCS.PHASECHK.TRANS64.TRYWAIT P2, [R3+URZ+0x36830], R0 ;  /* 0x03683000030075a7 */ /* 0x000062000804017f */
[----:B------:R-:W-:Y:S05]  /*111a0*/  @!P0 BRA `(.L_x_599) ;  /* 0x0000000000048947 */ /* 0x000fea0003800000 */
[----:B------:R-:W-:Y:S01]  /*111b0*/  BPT.TRAP 0x1 ;  /* 0x000000040000795c */ /* 0x000fe20000300000 */
.L_x_599:
[----:B------:R-:W2:Y:S01]  /*111c0*/  S2R R4, SR_TID.X ;  /* 0x0000000000047919 */ /* 0x000ea20000002100 */
[----:B------:R-:W-:Y:S01]  /*111d0*/  IMAD.MOV.U32 R119, RZ, RZ, RZ ;  /* 0x000000ffff777224 */ /* 0x000fe200078e00ff */
[----:B--2---:R-:W-:-:S04]  /*111e0*/  LOP3.LUT R4, R4, 0x7f, RZ, 0xc0, !PT ;  /* 0x0000007f04047812 */ /* 0x004fc800078ec0ff */
[----:B------:R-:W-:Y:S01]  /*111f0*/  ISETP.NE.AND P1, PT, R4, RZ, PT ;  /* 0x000000ff0400720c */ /* 0x000fe20003f25270 */
[----:B-1----:R-:W-:-:S12]  /*11200*/  @P2 BRA `(.L_x_600) ;  /* 0x0000000000082947 */ /* 0x002fd80003800000 */
[----:B------:R-:W1:Y:S02]  /*11210*/  SYNCS.PHASECHK.TRANS64.TRYWAIT P2, [R3+URZ+0x36830], R0 ;  /* 0x03683000030075a7 */ /* 0x000e64000804017f */
[----:B-1----:R-:W-:Y:S05]  /*11220*/  @!P2 BRA `(.L_x_601) ;  /* 0x00000178005ca947 */ /* 0x002fea0003800000 */
.L_x_600:
[----:B------:R-:W-:Y:S05]  /*11230*/  WARPSYNC.ALL ;  /* 0x0000000000007948 */ /* 0x000fea0003800000 */
[----:B01----:R-:W-:Y:S01]  /*11240*/  VIADD R0, R16, 0x21400 ;  /* 0x0002140010007836 */ /* 0x003fe20000000000 */
[----:B------:R-:W-:Y:S01]  /*11250*/  R2UR UR20, R2 ;  /* 0x00000000021472ca */ /* 0x000fe200000e0000 */
[----:B------:R-:W-:Y:S01]  /*11260*/  IMAD.MOV.U32 R5, RZ, RZ, 0x40000040 ;  /* 0x40000040ff057424 */ /* 0x000fe200078e00ff */
[----:B------:R-:W-:Y:S01]  /*11270*/  WARPGROUP.ARRIVE ;  /* 0x00000000000079c5 */ /* 0x000fe20000000000 */
[----:B------:R-:W-:Y:S01]  /*11280*/  UMOV UR5, 0x40000040 ;  /* 0x4000004000057882 */ /* 0x000fe20000000000 */
[----:B------:R-:W-:Y:S01]  /*11290*/  SHF.R.U32.HI R0, RZ, 0x4, R0 ;  /* 0x00000004ff007819 */ /* 0x000fe20000011600 */
[----:B------:R-:W-:Y:S01]  /*112a0*/  IMAD.MOV.U32 R7, RZ, RZ, 0x40000040 ;  /* 0x40000040ff077424 */ /* 0x000fe200078e00ff */
[----:B------:R-:W-:Y:S01]  /*112b0*/  R2UR UR7, R5 ;  /* 0x00000000050772ca */ /* 0x000fe200000e0000 */
[----:B------:R-:W-:Y:S01]  /*112c0*/  UMOV UR23, UR5 ;  /* 0x0000000500177c82 */ /* 0x000fe20008000000 */
[----:B------:R-:W-:Y:S01]  /*112d0*/  LOP3.LUT R0, R0, 0x3fff, RZ, 0xc0, !PT ;  /* 0x00003fff00007812 */ /* 0x000fe200078ec0ff */
[----:B------:R-:W-:Y:S01]  /*112e0*/  IMAD.U32 R15, RZ, RZ, UR5 ;  /* 0x00000005ff0f7e24 */ /* 0x000fe2000f8e00ff */
[----:B------:R-:W-:Y:S01]  /*112f0*/  UMOV UR9, UR23 ;  /* 0x0000001700097c82 */ /* 0x000fe20008000000 */
[----:B------:R-:W-:Y:S01]  /*11300*/  IMAD.MOV.U32 R9, RZ, RZ, 0x40000040 ;  /* 0x40000040ff097424 */ /* 0x000fe200078e00ff */
[----:B------:R-:W-:Y:S01]  /*11310*/  LOP3.LUT R219, R0, 0x10000, RZ, 0xfc, !PT ;  /* 0x0001000000db7812 */ /* 0x000fe200078efcff */
[----:B------:R-:W-:Y:S01]  /*11320*/  ULOP3.LUT UR20, UR20, 0x10000, URZ, 0xfc, !UPT ;  /* 0x0001000014147892 */ /* 0x000fe2000f8efc3f */
[----:B------:R-:W-:Y:S01]  /*11330*/  IMAD.MOV.U32 R11, RZ, RZ, 0x40000040 ;  /* 0x40000040ff0b7424 */ /* 0x000fe200078e00ff */
[----:B------:R-:W-:Y:S01]  /*11340*/  UMOV UR13, UR23 ;  /* 0x00000017000d7c82 */ /* 0x000fe20008000000 */
[----:B------:R-:W-:Y:S01]  /*11350*/  R2UR UR15, R9 ;  /* 0x00000000090f72ca */ /* 0x000fe200000e0000 */
[----:B------:R-:W-:Y:S01]  /*11360*/  IMAD R4, R216, 0xa80, R219 ;  /* 0x00000a80d8047824 */ /* 0x000fe200078e02db */
[----:B------:R-:W-:Y:S01]  /*11370*/  UMOV UR17, UR23 ;  /* 0x0000001700117c82 */ /* 0x000fe20008000000 */
[----:B------:R-:W-:Y:S01]  /*11380*/  MOV R9, 0x40000040 ;  /* 0x4000004000097802 */ /* 0x000fe20000000f00 */
[----:B------:R-:W-:Y:S01]  /*11390*/  UMOV UR4, UR20 ;  /* 0x0000001400047c82 */ /* 0x000fe20008000000 */
[C---:B------:R-:W-:Y:S01]  /*113a0*/  VIADD R10, R4.reuse, 0x280 ;  /* 0x00000280040a7836 */ /* 0x040fe20000000000 */
[C---:B------:R-:W-:Y:S01]  /*113b0*/  R2UR UR6, R4.reuse ;  /* 0x00000000040672ca */ /* 0x040fe200000e0000 */
[----:B------:R-:W-:Y:S01]  /*113c0*/  UMOV UR22, UR4 ;  /* 0x0000000400167c82 */ /* 0x000fe20008000000 */
[C---:B------:R-:W-:Y:S01]  /*113d0*/  IADD3 R6, R4.reuse, 0x80, RZ ;  /* 0x0000008004067810 */ /* 0x040fe20007ffe0ff */
[----:B------:R-:W-:Y:S01]  /*113e0*/  IMAD.U32 R14, RZ, RZ, UR4 ;  /* 0x00000004ff0e7e24 */ /* 0x000fe2000f8e00ff */
[----:B------:R-:W-:Y:S01]  /*113f0*/  UMOV UR8, UR22 ;  /* 0x0000001600087c82 */ /* 0x000fe20008000000 */
[----:B------:R-:W-:Y:S01]  /*11400*/  IADD3 R8, R4, 0x180, RZ ;  /* 0x0000018004087810 */ /* 0x000fe20007ffe0ff */
[----:B------:R-:W-:Y:S01]  /*11410*/  UMOV UR12, UR22 ;  /* 0x00000016000c7c82 */ /* 0x000fe20008000000 */
[----:B------:R-:W-:Y:S01]  /*11420*/  UMOV UR16, UR22 ;  /* 0x0000001600107c82 */ /* 0x000fe20008000000 */
[----:B------:R-:W-:Y:S01]  /*11430*/  R2UR UR27, R9 ;  /* 0x00000000091b72ca */ /* 0x000fe200000e0000 */
[----:B------:R-:W-:Y:S01]  /*11440*/  UMOV UR25, 0x40000040 ;  /* 0x4000004000197882 */ /* 0x000fe20000000000 */
[----:B------:R-:W-:Y:S01]  /*11450*/  R2UR UR14, R8 ;  /* 0x00000000080e72ca */ /* 0x000fe200000e0000 */
[----:B------:R-:W-:Y:S01]  /*11460*/  VIADD R8, R4, 0x2 ;  /* 0x0000000204087836 */ /* 0x000fe20000000000 */
[----:B------:R0:W-:Y:S01]  /*11470*/  STL.64 [R1], R14 ;  /* 0x0000000e01007387 */ /* 0x0001e20000100a00 */
[----:B------:R-:W-:Y:S01]  /*11480*/  HGMMA.64x16x16.F32 R72, gdesc[UR4], RZ, !UPT, gsb0 ;  /* 0x00200000044879f0 */ /* 0x000fe2000c0008ff */
[----:B------:R-:W-:Y:S01]  /*11490*/  R2UR UR6, R6 ;  /* 0x00000000060672ca */ /* 0x000fe200000e0000 */
[----:B------:R-:W-:Y:S01]  /*114a0*/  UMOV UR4, UR22 ;  /* 0x0000001600047c82 */ /* 0x000fe20008000000 */
[----:B------:R-:W-:Y:S01]  /*114b0*/  R2UR UR7, R7 ;  /* 0x00000000070772ca */ /* 0x000fe200000e0000 */
[----:B------:R-:W-:Y:S01]  /*114c0*/  UMOV UR5, UR23 ;  /* 0x0000001700057c82 */ /* 0x000fe20008000000 */
[----:B------:R-:W-:Y:S01]  /*114d0*/  VIADD R6, R4, 0x100 ;  /* 0x0000010004067836 */ /* 0x000fe20000000000 */
[----:B------:R-:W-:Y:S01]  /*114e0*/  R2UR UR26, R8 ;  /* 0x00000000081a72ca */ /* 0x000fe200000e0000 */
[----:B------:R-:W-:Y:S01]  /*114f0*/  IMAD.MOV.U32 R7, RZ, RZ, 0x40000040 ;  /* 0x40000040ff077424 */ /* 0x000fe200078e00ff */
[----:B------:R-:W-:Y:S01]  /*11500*/  IADD3 R8, R4, 0x102, RZ ;  /* 0x0000010204087810 */ /* 0x000fe20007ffe0ff */
[----:B------:R-:W-:Y:S01]  /*11510*/  IMAD.MOV.U32 R9, RZ, RZ, 0x40000040 ;  /* 0x40000040ff097424 */ /* 0x000fe200078e00ff */
[----:B------:R-:W-:Y:S01]  /*11520*/  R2UR UR10, R6 ;  /* 0x00000000060a72ca */ /* 0x000fe200000e0000 */
[----:B------:R-:W-:Y:S01]  /*11530*/  VIADD R6, R4, 0x200 ;  /* 0x0000020004067836 */ /* 0x000fe20000000000 */
[----:B------:R-:W-:Y:S01]  /*11540*/  R2UR UR11, R7 ;  /* 0x00000000070b72ca */ /* 0x000fe200000e0000 */
[----:B0-----:R-:W-:Y:S01]  /*11550*/  IMAD.U32 R15, RZ, RZ, UR25 ;  /* 0x00000019ff0f7e24 */ /* 0x001fe2000f8e00ff */
[----:B------:R-:W-:Y:S01]  /*11560*/  MOV R7, 0x40000040 ;  /* 0x4000004000077802 */ /* 0x000fe20000000f00 */
[----:B------:R-:W-:Y:S01]  /*11570*/  UIADD3 UR52, UR20, 0x406, URZ ;  /* 0x0000040614347890 */ /* 0x000fe2000fffe03f */
[----:B------:R-:W-:Y:S01]  /*11580*/  R2UR UR18, R6 ;  /* 0x00000000061272ca */ /* 0x000fe200000e0000 */
[----:B------:R-:W-:Y:S01]  /*11590*/  VIADD R6, R4, 0x300 ;  /* 0x0000030004067836 */ /* 0x000fe20000000000 */
[----:B------:R-:W-:Y:S01]  /*115a0*/  R2UR UR19, R7 ;  /* 0x00000000071372ca */ /* 0x000fe200000e0000 */
[----:B------:R-:W-:Y:S01]  /*115b0*/  IMAD.MOV.U32 R7, RZ, RZ, 0x40000040 ;  /* 0x40000040ff077424 */ /* 0x000fe200078e00ff */
[----:B------:R-:W-:Y:S01]  /*115c0*/  UMOV UR53, 0x40000040 ;  /* 0x4000004000357882 */ /* 0x000fe20000000000 */
[----:B------:R-:W-:Y:S01]  /*115d0*/  UIADD3 UR48, UR20, 0x800, URZ ;  /* 0x0000080014307890 */ /* 0x000fe2000fffe03f */
[----:B------:R-:W-:Y:S01]  /*115e0*/  IADD3 R2, R155, 0x70, -R221 ;  /* 0x000000709b027810 */ /* 0x000fe20007ffe8dd */
[----:B------:R-:W-:Y:S01]  /*115f0*/  UMOV UR49, 0x40000040 ;  /* 0x4000004000317882 */ /* 0x000fe20000000000 */
[----:B------:R-:W-:Y:S01]  /*11600*/  UIADD3 UR44, UR20, 0x802, URZ ;  /* 0x00000802142c7890 */ /* 0x000fe2000fffe03f */
[----:B------:R-:W-:Y:S01]  /*11610*/  IMAD.MOV.U32 R5, RZ, RZ, 0x40000040 ;  /* 0x40000040ff057424 */ /* 0x000fe200078e00ff */
[----:B------:R-:W-:Y:S01]  /*11620*/  UMOV UR45, 0x40000040 ;  /* 0x40000040002d7882 */ /* 0x000fe20000000000 */
[----:B------:R-:W-:Y:S01]  /*11630*/  UIADD3 UR40, UR20, 0x804, URZ ;  /* 0x0000080414287890 */ /* 0x000fe2000fffe03f */
[----:B------:R-:W-:Y:S01]  /*11640*/  IMAD R2, R153, -0x70, R2 ;  /* 0xffffff9099027824 */ /* 0x000fe200078e0202 */
[----:B------:R-:W-:Y:S01]  /*11650*/  UMOV UR41, 0x40000040 ;  /* 0x4000004000297882 */ /* 0x000fe20000000000 */
[----:B------:R-:W-:Y:S01]  /*11660*/  UIADD3 UR36, UR20, 0x806, URZ ;  /* 0x0000080614247890 */ /* 0x000fe2000fffe03f */
[----:B------:R-:W-:Y:S01]  /*11670*/  P2R R13, PR, RZ, 0x2 ;  /* 0x00000002ff0d7803 */ /* 0x000fe20000000000 */
[----:B------:R-:W-:Y:S01]  /*11680*/  UMOV UR37, 0x40000040 ;  /* 0x4000004000257882 */ /* 0x000fe20000000000 */
[C---:B------:R-:W-:Y:S01]  /*11690*/  ISETP.GT.AND P2, PT, R2.reuse, RZ, PT ;  /* 0x000000ff0200720c */ /* 0x040fe20003f44270 */
[----:B------:R-:W-:Y:S01]  /*116a0*/  BSSY B0, `(.L_x_602) ;  /* 0x00009b4000007945 */ /* 0x000fe20003800000 */
        /* <DEDUP_REMOVED lines=10> */
[----:B------:R-:W-:Y:S01]  /*11750*/  P2R R12, PR, RZ, 0x1 ;  /* 0x00000001ff0c7803 */ /* 0x000fe20000000000 */
[--C-:B------:R-:W-:Y:S01]  /*11760*/  IMAD.MOV.U32 R104, RZ, RZ, R119.reuse ;  /* 0x000000ffff687224 */ /* 0x100fe200078e0077 */
[----:B------:R-:W-:Y:S01]  /*11770*/  ISETP.GT.AND P0, PT, R2, 0x50, PT ;  /* 0x000000500200780c */ /* 0x000fe20003f04270 */
[--C-:B------:R-:W-:Y:S01]  /*11780*/  IMAD.MOV.U32 R102, RZ, RZ, R119.reuse ;  /* 0x000000ffff667224 */ /* 0x100fe200078e0077 */
[-C--:B------:R-:W-:Y:S01]  /*11790*/  MOV R118, R119.reuse ;  /* 0x0000007700767202 */ /* 0x080fe20000000f00 */
[----:B------:R-:W-:Y:S01]  /*117a0*/  IMAD.MOV.U32 R100, RZ, RZ, R119 ;  /* 0x000000ffff647224 */ /* 0x000fe200078e0077 */
[----:B------:R-:W-:Y:S01]  /*117b0*/  MOV R108, R119 ;  /* 0x00000077006c7202 */ /* 0x000fe20000000f00 */
[----:B------:R-:W-:-:S02]  /*117c0*/  WARPGROUP.DEPBAR.LE gsb0, 0x0 ;  /* 0x00008000000079c5 */ /* 0x000fc40000010000 */
[----:B------:R-:W-:Y:S01]  /*117d0*/  WARPGROUP.ARRIVE ;  /* 0x00000000000079c5 */ /* 0x000fe20000000000 */
[-C--:B------:R-:W-:Y:S01]  /*117e0*/  MOV R98, R119.reuse ;  /* 0x0000007700627202 */ /* 0x080fe20000000f00 */
[--C-:B------:R-:W-:Y:S01]  /*117f0*/  IMAD.MOV.U32 R96, RZ, RZ, R119.reuse ;  /* 0x000000ffff607224 */ /* 0x100fe200078e0077 */
[----:B------:R-:W-:Y:S01]  /*11800*/  MOV R88, R119 ;  /* 0x0000007700587202 */ /* 0x000fe20000000f00 */
[----:B------:R-:W-:Y:S02]  /*11810*/  IMAD.MOV.U32 R94, RZ, RZ, R119 ;  /* 0x000000ffff5e7224 */ /* 0x000fe400078e0077 */
[----:B------:R-:W-:Y:S01]  /*11820*/  HGMMA.64x16x16.F32 R64, gdesc[UR4], RZ, !UPT, gsb0 ;  /* 0x00200000044079f0 */ /* 0x000fe2000c0008ff */
[----:B------:R-:W-:Y:S01]  /*11830*/  R2UR UR6, R10 ;  /* 0x000000000a0672ca */ /* 0x000fe200000e0000 */
[----:B------:R-:W-:Y:S01]  /*11840*/  UMOV UR4, UR22 ;  /* 0x0000001600047c82 */ /* 0x000fe20008000000 */
[----:B------:R-:W-:Y:S01]  /*11850*/  R2UR UR7, R11 ;  /* 0x000000000b0772ca */ /* 0x000fe200000e0000 */
[----:B------:R-:W-:Y:S01]  /*11860*/  UMOV UR5, UR23 ;  /* 0x0000001700057c82 */ /* 0x000fe20008000000 */
[----:B------:R-:W-:-:S02]  /*11870*/  VIADD R10, R4, 0x282 ;  /* 0x00000282040a7836 */ /* 0x000fc40000000000 */
[----:B------:R-:W-:Y:S02]  /*11880*/  IMAD.MOV.U32 R11, RZ, RZ, 0x40000040 ;  /* 0x40000040ff0b7424 */ /* 0x000fe400078e00ff */
[--C-:B------:R-:W-:Y:S02]  /*11890*/  IMAD.MOV.U32 R92, RZ, RZ, R119.reuse ;  /* 0x000000ffff5c7224 */ /* 0x100fe400078e0077 */
[--C-:B------:R-:W-:Y:S02]  /*118a0*/  IMAD.MOV.U32 R90, RZ, RZ, R119.reuse ;  /* 0x000000ffff5a7224 */ /* 0x100fe400078e0077 */
[--C-:B------:R-:W-:Y:S02]  /*118b0*/  IMAD.MOV.U32 R86, RZ, RZ, R119.reuse ;  /* 0x000000ffff567224 */ /* 0x100fe400078e0077 */
[--C-:B------:R-:W-:Y:S02]  /*118c0*/  IMAD.MOV.U32 R84, RZ, RZ, R119.reuse ;  /* 0x000000ffff547224 */ /* 0x100fe400078e0077 */
[----:B------:R-:W-:-:S02]  /*118d0*/  IMAD.MOV.U32 R82, RZ, RZ, R119 ;  /* 0x000000ffff527224 */ /* 0x000fc400078e0077 */
[----:B------:R-:W-:Y:S01]  /*118e0*/  IMAD.MOV.U32 R80, RZ, RZ, R119 ;  /* 0x000000ffff507224 */ /* 0x000fe200078e0077 */
[----:B------:R-:W-:Y:S02]  /*118f0*/  WARPGROUP.DEPBAR.LE gsb0, 0x0 ;  /* 0x00008000000079c5 */ /* 0x000fe40000010000 */
[----:B-----5:R-:W-:-:S06]  /*11900*/  WARPGROUP.ARRIVE ;  /* 0x00000000000079c5 */ /* 0x020fcc0000000000 */
[----:B------:R-:W-:Y:S01]  /*11910*/  HGMMA.64x16x16.F32 R56, gdesc[UR8], RZ, !UPT, gsb0 ;  /* 0x00200000083879f0 */ /* 0x000fe2000c0008ff */
[----:B------:R-:W-:Y:S01]  /*11920*/  R2UR UR10, R6 ;  /* 0x00000000060a72ca */ /* 0x000fe200000e0000 */
[----:B------:R-:W-:Y:S01]  /*11930*/  UMOV UR8, UR22 ;  /* 0x0000001600087c82 */ /* 0x000fe20008000000 */
[----:B------:R-:W-:Y:S01]  /*11940*/  R2UR UR11, R7 ;  /* 0x00000000070b72ca */ /* 0x000fe200000e0000 */
[----:B------:R-:W-:Y:S01]  /*11950*/  UMOV UR9, UR23 ;  /* 0x0000001700097c82 */ /* 0x000fe20008000000 */
[----:B------:R-:W-:Y:S01]  /*11960*/  VIADD R6, R4, 0x82 ;  /* 0x0000008204067836 */ /* 0x000fe20000000000 */
[----:B------:R-:W-:Y:S01]  /*11970*/  UMOV UR23, UR25 ;  /* 0x0000001900177c82 */ /* 0x000fe20008000000 */
[----:B------:R-:W-:Y:S01]  /*11980*/  IMAD.MOV.U32 R7, RZ, RZ, 0x40000040 ;  /* 0x40000040ff077424 */ /* 0x000fe200078e00ff */
[----:B------:R-:W-:Y:S02]  /*11990*/  WARPGROUP.DEPBAR.LE gsb0, 0x0 ;  /* 0x00008000000079c5 */ /* 0x000fe40000010000 */
[----:B------:R-:W-:-:S06]  /*119a0*/  WARPGROUP.ARRIVE ;  /* 0x00000000000079c5 */ /* 0x000fcc0000000000 */
[----:B------:R-:W-:Y:S01]  /*119b0*/  HGMMA.64x16x16.F32 R48, gdesc[UR12], RZ, !UPT, gsb0 ;  /* 0x002000000c3079f0 */ /* 0x000fe2000c0008ff */
[----:B------:R-:W-:Y:S01]  /*119c0*/  UIADD3 UR12, UR20, 0x2, URZ ;  /* 0x00000002140c7890 */ /* 0x000fe2000fffe03f */
[----:B------:R-:W-:Y:S01]  /*119d0*/  R2UR UR14, R8 ;  /* 0x00000000080e72ca */ /* 0x000fe200000e0000 */
[----:B------:R-:W-:Y:S01]  /*119e0*/  UMOV UR13, UR23 ;  /* 0x00000017000d7c82 */ /* 0x000fe20008000000 */
[----:B------:R-:W-:Y:S01]  /*119f0*/  R2UR UR15, R9 ;  /* 0x00000000090f72ca */ /* 0x000fe200000e0000 */
[----:B------:R-:W-:Y:S02]  /*11a00*/  VIADD R8, R4, 0x202 ;  /* 0x0000020204087836 */ /* 0x000fe40000000000 */
[----:B------:R-:W-:Y:S01]  /*11a10*/  IMAD.MOV.U32 R9, RZ, RZ, 0x40000040 ;  /* 0x40000040ff097424 */ /* 0x000fe200078e00ff */
[----:B------:R-:W-:Y:S02]  /*11a20*/  UMOV UR24, UR12 ;  /* 0x0000000c00187c82 */ /* 0x000fe40008000000 */
[----:B------:R-:W-:Y:S01]  /*11a30*/  UMOV UR22, UR24 ;  /* 0x0000001800167c82 */ /* 0x000fe20008000000 */
[----:B------:R-:W-:Y:S01]  /*11a40*/  IMAD.U32 R14, RZ, RZ, UR24 ;  /* 0x00000018ff0e7e24 */ /* 0x000fe2000f8e00ff */
[----:B------:R-:W-:-:S04]  /*11a50*/  UMOV UR12, UR22 ;  /* 0x00000016000c7c82 */ /* 0x000fc80008000000 */
[----:B------:R0:W-:Y:S01]  /*11a60*/  STL.64 [R1+0x48], R14 ;  /* 0x0000480e01007387 */ /* 0x0001e20000100a00 */
[----:B------:R-:W-:Y:S02]  /*11a70*/  WARPGROUP.DEPBAR.LE gsb0, 0x0 ;  /* 0x00008000000079c5 */ /* 0x000fe40000010000 */
[----:B------:R-:W-:-:S06]  /*11a80*/  WARPGROUP.ARRIVE ;  /* 0x00000000000079c5 */ /* 0x000fcc0000000000 */
[----:B------:R-:W-:Y:S01]  /*11a90*/  HGMMA.64x16x16.F32 R40, gdesc[UR16], RZ, !UPT, gsb0 ;  /* 0x00200000102879f0 */ /* 0x000fe2000c0008ff */
[----:B------:R-:W-:Y:S01]  /*11aa0*/  UMOV UR16, UR22 ;  /* 0x0000001600107c82 */ /* 0x000fe20008000000 */
[----:B------:R-:W-:Y:S01]  /*11ab0*/  UMOV UR17, UR23 ;  /* 0x0000001700117c82 */ /* 0x000fe20008000000 */
[----:B------:R-:W-:Y:S02]  /*11ac0*/  WARPGROUP.DEPBAR.LE gsb0, 0x0 ;  /* 0x00008000000079c5 */ /* 0x000fe40000010000 */
[----:B------:R-:W-:-:S06]  /*11ad0*/  WARPGROUP.ARRIVE ;  /* 0x00000000000079c5 */ /* 0x000fcc0000000000 */
[----:B------:R-:W-:Y:S01]  /*11ae0*/  HGMMA.64x16x16.F32 R32, gdesc[UR4], RZ, !UPT, gsb0 ;  /* 0x00200000042079f0 */ /* 0x000fe2000c0008ff */
[----:B------:R-:W-:Y:S01]  /*11af0*/  R2UR UR6, R6 ;  /* 0x00000000060672ca */ /* 0x000fe200000e0000 */
[----:B------:R-:W-:Y:S01]  /*11b00*/  UMOV UR4, UR22 ;  /* 0x0000001600047c82 */ /* 0x000fe20008000000 */
[----:B------:R-:W-:Y:S01]  /*11b10*/  R2UR UR7, R7 ;  /* 0x00000000070772ca */ /* 0x000fe200000e0000 */
[----:B------:R-:W-:Y:S01]  /*11b20*/  UMOV UR5, UR23 ;  /* 0x0000001700057c82 */ /* 0x000fe20008000000 */
[----:B------:R-:W-:Y:S01]  /*11b30*/  VIADD R6, R4, 0x182 ;  /* 0x0000018204067836 */ /* 0x000fe20000000000 */
[----:B------:R-:W-:-:S04]  /*11b40*/  MOV R7, 0x40000040 ;  /* 0x4000004000077802 */ /* 0x000fc80000000f00 */
[----:B------:R-:W-:Y:S01]  /*11b50*/  R2UR UR18, R6 ;  /* 0x00000000061272ca */ /* 0x000fe200000e0000 */
[----:B------:R-:W-:Y:S01]  /*11b60*/  VIADD R6, R4, 0x302 ;  /* 0x0000030204067836 */ /* 0x000fe20000000000 */
[----:B------:R-:W-:Y:S02]  /*11b70*/  R2UR UR19, R7 ;  /* 0x00000000071372ca */ /* 0x000fe400000e0000 */
[----:B------:R-:W-:Y:S01]  /*11b80*/  MOV R7, 0x40000040 ;  /* 0x4000004000077802 */ /* 0x000fe20000000f00 */
[----:B------:R-:W-:Y:S02]  /*11b90*/  WARPGROUP.DEPBAR.LE gsb0, 0x0 ;  /* 0x00008000000079c5 */ /* 0x000fe40000010000 */
[----:B------:R-:W-:-:S06]  /*11ba0*/  WARPGROUP.ARRIVE ;  /* 0x00000000000079c5 */ /* 0x000fcc0000000000 */
[----:B------:R-:W-:Y:S01]  /*11bb0*/  HGMMA.64x16x16.F32 R24, gdesc[UR8], RZ, !UPT, gsb0 ;  /* 0x00200000081879f0 */ /* 0x000fe2000c0008ff */
[----:B------:R-:W-:Y:S01]  /*11bc0*/  R2UR UR10, R10 ;  /* 0x000000000a0a72ca */ /* 0x000fe200000e0000 */
[----:B------:R-:W-:Y:S01]  /*11bd0*/  UMOV UR8, UR22 ;  /* 0x0000001600087c82 */ /* 0x000fe20008000000 */
[----:B------:R-:W-:Y:S01]  /*11be0*/  R2UR UR11, R11 ;  /* 0x000000000b0b72ca */ /* 0x000fe200000e0000 */
[----:B------:R-:W-:Y:S01]  /*11bf0*/  UMOV UR9, UR23 ;  /* 0x0000001700097c82 */ /* 0x000fe20008000000 */
[----:B------:R-:W-:Y:S01]  /*11c00*/  IMAD.MOV.U32 R11, RZ, RZ, 0x40000040 ;  /* 0x40000040ff0b7424 */ /* 0x000fe200078e00ff */
[----:B------:R-:W-:Y:S01]  /*11c10*/  IADD3 R10, R4, 0x284, RZ ;  /* 0x00000284040a7810 */ /* 0x000fe20007ffe0ff */
[----:B------:R-:W-:Y:S02]  /*11c20*/  WARPGROUP.DEPBAR.LE gsb0, 0x0 ;  /* 0x00008000000079c5 */ /* 0x000fe40000010000 */
[----:B------:R-:W-:-:S06]  /*11c30*/  WARPGROUP.ARRIVE ;  /* 0x00000000000079c5 */ /* 0x000fcc0000000000 */
[----:B------:R-:W-:Y:S01]  /*11c40*/  HGMMA.64x16x16.F32 R72, gdesc[UR24], R72, gsb0 ;  /* 0x00200000184879f0 */ /* 0x000fe20008000848 */
[----:B------:R-:W-:Y:S02]  /*11c50*/  UMOV UR25, 0x40000040 ;  /* 0x4000004000197882 */ /* 0x000fe40000000000 */
[----:B0-----:R-:W-:Y:S01]  /*11c60*/  IMAD.U32 R15, RZ, RZ, UR25 ;  /* 0x00000019ff0f7e24 */ /* 0x001fe2000f8e00ff */
[----:B------:R-:W-:Y:S02]  /*11c70*/  WARPGROUP.DEPBAR.LE gsb0, 0x0 ;  /* 0x00008000000079c5 */ /* 0x000fe40000010000 */
[----:B------:R-:W-:-:S06]  /*11c80*/  WARPGROUP.ARRIVE ;  /* 0x00000000000079c5 */ /* 0x000fcc0000000000 */
[----:B------:R-:W-:Y:S01]  /*11c90*/  HGMMA.64x16x16.F32 R64, gdesc[UR4], R64, gsb0 ;  /* 0x00200000044079f0 */ /* 0x000fe20008000840 */
[----:B------:R-:W-:Y:S01]  /*11ca0*/  R2UR UR6, R8 ;  /* 0x00000000080672ca */ /* 0x000fe200000e0000 */
[----:B------:R-:W-:Y:S01]  /*11cb0*/  UMOV UR4, UR22 ;  /* 0x0000001600047c82 */ /* 0x000fe20008000000 */
[----:B------:R-:W-:Y:S01]  /*11cc0*/  R2UR UR7, R9 ;  /* 0x00000000090772ca */ /* 0x000fe200000e0000 */
[----:B------:R-:W-:Y:S01]  /*11cd0*/  UMOV UR5, UR23 ;  /* 0x0000001700057c82 */ /* 0x000fe20008000000 */
[----:B------:R-:W-:Y:S02]  /*11ce0*/  VIADD R8, R4, 0x4 ;  /* 0x0000000404087836 */ /* 0x000fe40000000000 */
[----:B------:R-:W-:-:S03]  /*11cf0*/  IMAD.MOV.U32 R9, RZ, RZ, 0x40000040 ;  /* 0x40000040ff097424 */ /* 0x000fc600078e00ff */
[----:B------:R-:W-:Y:S01]  /*11d00*/  R2UR UR26, R8 ;  /* 0x00000000081a72ca */ /* 0x000fe200000e0000 */
[----:B------:R-:W-:Y:S01]  /*11d10*/  VIADD R8, R4, 0x104 ;  /* 0x0000010404087836 */ /* 0x000fe20000000000 */
[----:B------:R-:W-:Y:S01]  /*11d20*/  R2UR UR27, R9 ;  /* 0x00000000091b72ca */ /* 0x000fe200000e0000 */
[----:B------:R-:W-:Y:S01]  /*11d30*/  IMAD.MOV.U32 R9, RZ, RZ, 0x40000040 ;  /* 0x40000040ff097424 */ /* 0x000fe200078e00ff */
[----:B------:R-:W-:Y:S02]  /*11d40*/  WARPGROUP.DEPBAR.LE gsb0, 0x0 ;  /* 0x00008000000079c5 */ /* 0x000fe40000010000 */
[----:B------:R-:W-:-:S06]  /*11d50*/  WARPGROUP.ARRIVE ;  /* 0x00000000000079c5 */ /* 0x000fcc0000000000 */
[----:B------:R-:W-:Y:S01]  /*11d60*/  HGMMA.64x16x16.F32 R56, gdesc[UR12], R56, gsb0 ;  /* 0x002000000c3879f0 */ /* 0x000fe20008000838 */
[----:B------:R-:W-:Y:S01]  /*11d70*/  R2UR UR14, R6 ;  /* 0x00000000060e72ca */ /* 0x000fe200000e0000 */
[----:B------:R-:W-:Y:S01]  /*11d80*/  UMOV UR12, UR22 ;  /* 0x00000016000c7c82 */ /* 0x000fe20008000000 */
[----:B------:R-:W-:Y:S01]  /*11d90*/  R2UR UR15, R7 ;  /* 0x00000000070f72ca */ /* 0x000fe200000e0000 */
[----:B------:R-:W-:Y:S01]  /*11da0*/  UMOV UR13, UR23 ;  /* 0x00000017000d7c82 */ /* 0x000fe20008000000 */
[----:B------:R-:W-:Y:S01]  /*11db0*/  VIADD R6, R4, 0x84 ;  /* 0x0000008404067836 */ /* 0x000fe20000000000 */
[----:B------:R-:W-:Y:S01]  /*11dc0*/  MOV R7, 0x40000040 ;  /* 0x4000004000077802 */ /* 0x000fe20000000f00 */
[----:B------:R-:W-:Y:S01]  /*11dd0*/  UMOV UR23, UR25 ;  /* 0x0000001900177c82 */ /* 0x000fe20008000000 */
[----:B------:R-:W-:Y:S02]  /*11de0*/  WARPGROUP.DEPBAR.LE gsb0, 0x0 ;  /* 0x00008000000079c5 */ /* 0x000fe40000010000 */
[----:B------:R-:W-:-:S06]  /*11df0*/  WARPGROUP.ARRIVE ;  /* 0x00000000000079c5 */ /* 0x000fcc0000000000 */
[----:B------:R-:W-:Y:S01]  /*11e00*/  HGMMA.64x16x16.F32 R48, gdesc[UR16], R48, gsb0 ;  /* 0x00200000103079f0 */ /* 0x000fe20008000830 */
[----:B------:R-:W-:Y:S02]  /*11e10*/  UMOV UR17, UR23 ;  /* 0x0000001700117c82 */ /* 0x000fe40008000000 */
[----:B------:R-:W-:Y:S02]  /*11e20*/  WARPGROUP.DEPBAR.LE gsb0, 0x0 ;  /* 0x00008000000079c5 */ /* 0x000fe40000010000 */
[----:B------:R-:W-:-:S06]  /*11e30*/  WARPGROUP.ARRIVE ;  /* 0x00000000000079c5 */ /* 0x000fcc0000000000 */
[----:B------:R-:W-:Y:S01]  /*11e40*/  HGMMA.64x16x16.F32 R40, gdesc[UR4], R40, gsb0 ;  /* 0x00200000042879f0 */ /* 0x000fe20008000828 */
        /* <DEDUP_REMOVED lines=8> */
[----:B------:R-:W-:Y:S01]  /*11ed0*/  R2UR UR18, R6 ;  /* 0x00000000061272ca */ /* 0x000fe200000e0000 */
[----:B------:R-:W-:Y:S01]  /*11ee0*/  UMOV UR4, UR22 ;  /* 0x0000001600047c82 */ /* 0x000fe20008000000 */
[----:B------:R-:W-:Y:S01]  /*11ef0*/  R2UR UR19, R7 ;  /* 0x00000000071372ca */ /* 0x000fe200000e0000 */
[----:B------:R-:W-:Y:S01]  /*11f00*/  UMOV UR16, UR22 ;  /* 0x0000001600107c82 */ /* 0x000fe20008000000 */
[----:B------:R-:W-:-:S02]  /*11f10*/  VIADD R6, R4, 0x304 ;  /* 0x0000030404067836 */ /* 0x000fc40000000000 */
[----:B------:R-:W-:Y:S02]  /*11f20*/  IMAD.MOV.U32 R7, RZ, RZ, 0x40000040 ;  /* 0x40000040ff077424 */ /* 0x000fe400078e00ff */
[----:B------:R-:W-:-:S05]  /*11f30*/  IMAD.U32 R14, RZ, RZ, UR24 ;  /* 0x00000018ff0e7e24 */ /* 0x000fca000f8e00ff */
[----:B------:R0:W-:Y:S01]  /*11f40*/  STL.64 [R1+0x40], R14 ;  /* 0x0000400e01007387 */ /* 0x0001e20000100a00 */
        /* <DEDUP_REMOVED lines=17> */
[----:B------:R-:W-:Y:S01]  /*12060*/  IMAD.MOV.U32 R9, RZ, RZ, 0x40000040 ;  /* 0x40000040ff097424 */ /* 0x000fe200078e00ff */
[----:B------:R-:W-:Y:S02]  /*12070*/  WARPGROUP.DEPBAR.LE gsb0, 0x0 ;  /* 0x00008000000079c5 */ /* 0x000fe40000010000 */
[----:B------:R-:W-:-:S06]  /*12080*/  WARPGROUP.ARRIVE ;  /* 0x00000000000079c5 */ /* 0x000fcc0000000000 */
[----:B------:R-:W-:Y:S01]  /*12090*/  HGMMA.64x16x16.F32 R72, gdesc[UR24], R72, gsb0 ;  /* 0x00200000184879f0 */ /* 0x000fe20008000848 */
[----:B------:R-:W-:Y:S02]  /*120a0*/  UMOV UR25, 0x40000040 ;  /* 0x4000004000197882 */ /* 0x000fe40000000000 */
[----:B0-----:R-:W-:Y:S01]  /*120b0*/  MOV R15, UR25 ;  /* 0x00000019000f7c02 */ /* 0x001fe20008000f00 */
[----:B------:R-:W-:Y:S02]  /*120c0*/  WARPGROUP.DEPBAR.LE gsb0, 0x0 ;  /* 0x00008000000079c5 */ /* 0x000fe40000010000 */
[----:B------:R-:W-:-:S06]  /*120d0*/  WARPGROUP.ARRIVE ;  /* 0x00000000000079c5 */ /* 0x000fcc0000000000 */
[----:B------:R-:W-:Y:S01]  /*120e0*/  HGMMA.64x16x16.F32 R64, gdesc[UR4], R64, gsb0 ;  /* 0x00200000044079f0 */ /* 0x000fe20008000840 */
[----:B------:R-:W-:Y:S01]  /*120f0*/  R2UR UR6, R8 ;  /* 0x00000000080672ca */ /* 0x000fe200000e0000 */
[----:B------:R-:W-:Y:S01]  /*12100*/  UMOV UR4, UR22 ;  /* 0x0000001600047c82 */ /* 0x000fe20008000000 */
[----:B------:R-:W-:Y:S01]  /*12110*/  R2UR UR7, R9 ;  /* 0x00000000090772ca */ /* 0x000fe200000e0000 */
[----:B------:R-:W-:Y:S01]  /*12120*/  UMOV UR5, UR23 ;  /* 0x0000001700057c82 */ /* 0x000fe20008000000 */
[----:B------:R-:W-:Y:S01]  /*12130*/  IMAD.MOV.U32 R9, RZ, RZ, 0x40000040 ;  /* 0x40000040ff097424 */ /* 0x000fe200078e00ff */
[----:B------:R-:W-:-:S04]  /*12140*/  IADD3 R8, R4, 0x6, RZ ;  /* 0x0000000604087810 */ /* 0x000fc80007ffe0ff */
        /* <DEDUP_REMOVED lines=71> */
[----:B------:R-:W-:Y:S02]  /*125c0*/  R2UR UR27, R9 ;  /* 0x00000000091b72ca */ /* 0x000fe400000e0000 */
        /* <DEDUP_REMOVED lines=30> */
[----:B------:R-:W-:Y:S01]  /*127b0*/  IMAD.MOV.U32 R7, RZ, RZ, 0x40000040 ;  /* 0x40000040ff077424 */ /* 0x000fe200078e00ff */
[----:B------:R-:W-:-:S02]  /*127c0*/  IADD3 R6, R4, 0x680, RZ ;  /* 0x0000068004067810 */ /* 0x000fc40007ffe0ff */
[----:B------:R-:W-:-:S05]  /*127d0*/  MOV R14, UR24 ;  /* 0x00000018000e7c02 */ /* 0x000fca0008000f00 */
        /* <DEDUP_REMOVED lines=58> */
[----:B------:R-:W-:Y:S01]  /*12b80*/  IMAD.MOV.U32 R7, RZ, RZ, 0x40000040 ;  /* 0x40000040ff077424 */ /* 0x000fe200078e00ff */
[----:B------:R-:W-:Y:S02]  /*12b90*/  IADD3 R6, R4, 0x502, RZ ;  /* 0x0000050204067810 */ /* 0x000fe40007ffe0ff */
        /* <DEDUP_REMOVED lines=41> */
[----:B------:R-:W-:-:S04]  /*12e30*/  MOV R9, 0x40000040 ;  /* 0x4000004000097802 */ /* 0x000fc80000000f00 */
[----:B------:R-:W-:Y:S02]  /*12e40*/  R2UR UR26, R8 ;  /* 0x00000000081a72ca */ /* 0x000fe400000e0000 */
[----:B------:R-:W-:Y:S01]  /*12e50*/  R2UR UR27, R9 ;  /* 0x00000000091b72ca */ /* 0x000fe200000e0000 */
[----:B------:R-:W-:Y:S01]  /*12e60*/  IMAD.MOV.U32 R9, RZ, RZ, 0x40000040 ;  /* 0x40000040ff097424 */ /* 0x000fe200078e00ff */
[----:B------:R-:W-:Y:S01]  /*12e70*/  IADD3 R8, R4, 0x484, RZ ;  /* 0x0000048404087810 */ /* 0x000fe20007ffe0ff */
        /* <DEDUP_REMOVED lines=21> */
[----:B------:R-:W-:Y:S01]  /*12fd0*/  VIADD R6, R4, 0x504 ;  /* 0x0000050404067836 */ /* 0x000fe20000000000 */
[----:B------:R-:W-:Y:S02]  /*12fe0*/  MOV R7, 0x40000040 ;  /* 0x4000004000077802 */ /* 0x000fe40000000f00 */
[----:B------:R-:W-:Y:S02]  /*12ff0*/  UMOV UR24, UR4 ;  /* 0x0000000400187c82 */ /* 0x000fe40008000000 */
[----:B------:R-:W-:Y:S01]  /*13000*/  UMOV UR22, UR24 ;  /* 0x0000001800167c82 */ /* 0x000fe20008000000 */
[----:B------:R-:W-:Y:S01]  /*13010*/  R2UR UR18, R6 ;  /* 0x00000000061272ca */ /* 0x000fe200000e0000 */
[----:B------:R-:W-:Y:S01]  /*13020*/  UMOV UR4, UR22 ;  /* 0x0000001600047c82 */ /* 0x000fe20008000000 */
[----:B------:R-:W-:Y:S01]  /*13030*/  R2UR UR19, R7 ;  /* 0x00000000071372ca */ /* 0x000fe200000e0000 */
[----:B------:R-:W-:Y:S01]  /*13040*/  UMOV UR16, UR22 ;  /* 0x0000001600107c82 */ /* 0x000fe20008000000 */
[----:B------:R-:W-:Y:S01]  /*13050*/  VIADD R6, R4, 0x684 ;  /* 0x0000068404067836 */ /* 0x000fe20000000000 */
[----:B------:R-:W-:Y:S01]  /*13060*/  MOV R7, 0x40000040 ;  /* 0x4000004000077802 */ /* 0x000fe20000000f00 */
        /* <DEDUP_REMOVED lines=22> */
[----:B------:R-:W-:Y:S03]  /*131d0*/  HGMMA.64x16x16.F32 R72, gdesc[UR24], R72, gsb0 ;  /* 0x00200000184879f0 */ /* 0x000fe60008000848 */
        /* <DEDUP_REMOVED lines=25> */
[----:B------:R-:W-:Y:S01]  /*13370*/  UMOV UR16, UR52 ;  /* 0x0000003400107c82 */ /* 0x000fe20008000000 */
[----:B------:R-:W-:Y:S01]  /*13380*/  UMOV UR17, UR53 ;  /* 0x0000003500117c82 */ /* 0x000fe20008000000 */
        /* <DEDUP_REMOVED lines=220> */
[----:B------:R-:W-:Y:S02]  /*14150*/  R2UR UR18, R8 ;  /* 0x00000000081272ca */ /* 0x000fe400000e0000 */
[----:B------:R-:W-:Y:S01]  /*14160*/  R2UR UR19, R9 ;  /* 0x00000000091372ca */ /* 0x000fe200000e0000 */
[----:B------:R-:W-:Y:S01]  /*14170*/  IMAD.MOV.U32 R9, RZ, RZ, 0x40000040 ;  /* 0x40000040ff097424 */ /* 0x000fe200078e00ff */
[----:B------:R-:W-:-:S04]  /*14180*/  IADD3 R8, R4, 0x706, RZ ;  /* 0x0000070604087810 */ /* 0x000fc80007ffe0ff */
        /* <DEDUP_REMOVED lines=41> */
[----:B------:R-:W-:Y:S01]  /*14420*/  WARPGROUP.ARRIVE ;  /* 0x00000000000079c5 */ /* 0x000fe20000000000 */
[----:B------:R-:W-:Y:S01]  /*14430*/  FSEL R81, R72, -INF , P2 ;  /* 0xff80000048517808 */ /* 0x000fe20001000000 */
[--C-:B------:R-:W-:Y:S01]  /*14440*/  IMAD.MOV.U32 R72, RZ, RZ, R119.reuse ;  /* 0x000000ffff487224 */ /* 0x100fe200078e0077 */
[----:B------:R-:W-:Y:S02]  /*14450*/  FSEL R8, R73, -INF , P3 ;  /* 0xff80000049087808 */ /* 0x000fe40001800000 */
[----:B------:R-:W-:Y:S01]  /*14460*/  FSEL R73, R76, -INF , P4 ;  /* 0xff8000004c497808 */ /* 0x000fe20002000000 */
[----:B------:R-:W-:Y:S01]  /*14470*/  HGMMA.64x16x16.F32 R64, gdesc[UR4], R64, gsb0 ;  /* 0x00200000044079f0 */ /* 0x000fe20008000840 */
[----:B------:R-:W-:Y:S01]  /*14480*/  R2UR UR6, R6 ;  /* 0x00000000060672ca */ /* 0x000fe200000e0000 */
[----:B------:R-:W-:Y:S01]  /*14490*/  UMOV UR4, UR36 ;  /* 0x0000002400047c82 */ /* 0x000fe20008000000 */
[----:B------:R-:W-:Y:S01]  /*144a0*/  R2UR UR7, R7 ;  /* 0x00000000070772ca */ /* 0x000fe200000e0000 */
[----:B------:R-:W-:Y:S01]  /*144b0*/  UMOV UR5, UR37 ;  /* 0x0000002500057c82 */ /* 0x000fe20008000000 */
[----:B------:R-:W-:Y:S01]  /*144c0*/  VIADD R6, R4, 0x886 ;  /* 0x0000088604067836 */ /* 0x000fe20000000000 */
[----:B------:R-:W-:Y:S01]  /*144d0*/  FMNMX.FTZ R0, R81, R8, !PT ;  /* 0x0000000851007209 */ /* 0x000fe20007810000 */
[----:B------:R-:W-:Y:S01]  /*144e0*/  IMAD.MOV.U32 R7, RZ, RZ, 0x40000040 ;  /* 0x40000040ff077424 */ /* 0x000fe200078e00ff */
[----:B------:R-:W-:Y:S01]  /*144f0*/  FSEL R77, R77, -INF , P5 ;  /* 0xff8000004d4d7808 */ /* 0x000fe20002800000 */
[----:B------:R-:W-:Y:S01]  /*14500*/  IMAD.MOV.U32 R76, RZ, RZ, R119 ;  /* 0x000000ffff4c7224 */ /* 0x000fe200078e0077 */
[----:B------:R-:W-:-:S02]  /*14510*/  FMNMX.FTZ R0, R73, R0, !PT ;  /* 0x0000000049007209 */ /* 0x000fc40007810000 */
[----:B------:R-:W-:Y:S02]  /*14520*/  FSEL R75, R75, -INF , P3 ;  /* 0xff8000004b4b7808 */ /* 0x000fe40001800000 */
[----:B------:R-:W-:Y:S02]  /*14530*/  ISETP.GT.AND P3, PT, R2, 0x11, PT ;  /* 0x000000110200780c */ /* 0x000fe40003f64270 */
[----:B------:R-:W-:Y:S02]  /*14540*/  FMNMX.FTZ R0, R77, R0, !PT ;  /* 0x000000004d007209 */ /* 0x000fe40007810000 */
[----:B------:R-:W-:Y:S02]  /*14550*/  FSEL R11, R78, -INF , P4 ;  /* 0xff8000004e0b7808 */ /* 0x000fe40002000000 */
[----:B------:R-:W-:Y:S02]  /*14560*/  ISETP.GT.AND P4, PT, R2, 0x18, PT ;  /* 0x000000180200780c */ /* 0x000fe40003f84270 */
[----:B------:R-:W-:-:S02]  /*14570*/  FSEL R79, R79, -INF , P5 ;  /* 0xff8000004f4f7808 */ /* 0x000fc40002800000 */
[----:B------:R-:W-:Y:S02]  /*14580*/  ISETP.GT.AND P5, PT, R2, 0x19, PT ;  /* 0x000000190200780c */ /* 0x000fe40003fa4270 */
[----:B------:R-:W-:Y:S01]  /*14590*/  FSEL R9, R74, -INF , P2 ;  /* 0xff8000004a097808 */ /* 0x000fe20001000000 */
[--C-:B------:R-:W-:Y:S01]  /*145a0*/  IMAD.MOV.U32 R74, RZ, RZ, R119.reuse ;  /* 0x000000ffff4a7224 */ /* 0x100fe200078e0077 */
        /* <DEDUP_REMOVED lines=9> */
[----:B------:R-:W-:Y:S01]  /*14640*/  R2UR UR6, R6 ;  /* 0x00000000060672ca */ /* 0x000fe200000e0000 */
[----:B------:R-:W-:Y:S01]  /*14650*/  UMOV UR4, UR36 ;  /* 0x0000002400047c82 */ /* 0x000fe20008000000 */
[----:B------:R-:W-:Y:S01]  /*14660*/  R2UR UR7, R7 ;  /* 0x00000000070772ca */ /* 0x000fe200000e0000 */
[----:B------:R-:W-:Y:S01]  /*14670*/  UMOV UR5, UR37 ;  /* 0x0000002500057c82 */ /* 0x000fe20008000000 */
[----:B------:R-:W-:Y:S01]  /*14680*/  VIADD R6, R4, 0x986 ;  /* 0x0000098604067836 */ /* 0x000fe20000000000 */
[----:B------:R-:W-:Y:S01]  /*14690*/  FSEL R93, R68, -INF , P4 ;  /* 0xff800000445d7808 */ /* 0x000fe20002000000 */
[----:B------:R-:W-:Y:S01]  /*146a0*/  IMAD.MOV.U32 R7, RZ, RZ, 0x40000040 ;  /* 0x40000040ff077424 */ /* 0x000fe200078e00ff */
[----:B------:R-:W-:Y:S01]  /*146b0*/  FMNMX.FTZ R0, R89, R0, !PT ;  /* 0x0000000059007209 */ /* 0x000fe20007810000 */
[----:B------:R-:W-:Y:S01]  /*146c0*/  VIADD R4, R4, 0xa06 ;  /* 0x00000a0604047836 */ /* 0x000fe20000000000 */
[----:B------:R-:W-:-:S02]  /*146d0*/  R2UR UR10, R6 ;  /* 0x00000000060a72ca */ /* 0x000fc400000e0000 */
[----:B------:R-:W-:Y:S02]  /*146e0*/  R2UR UR11, R7 ;  /* 0x00000000070b72ca */ /* 0x000fe400000e0000 */
[----:B------:R-:W-:Y:S02]  /*146f0*/  FSEL R69, R69, -INF , P5 ;  /* 0xff80000045457808 */ /* 0x000fe40002800000 */
[----:B------:R-:W-:Y:S02]  /*14700*/  FMNMX.FTZ R0, R93, R0, !PT ;  /* 0x000000005d007209 */ /* 0x000fe40007810000 */
[----:B------:R-:W-:Y:S01]  /*14710*/  FSEL R7, R66, -INF , P6 ;  /* 0xff80000042077808 */ /* 0x000fe20003000000 */
[----:B------:R-:W-:Y:S01]  /*14720*/  IMAD.MOV.U32 R66, RZ, RZ, R119 ;  /* 0x000000ffff427224 */ /* 0x000fe200078e0077 */
[----:B------:R-:W-:Y:S02]  /*14730*/  ISETP.GT.AND P6, PT, R2, 0x21, PT ;  /* 0x000000210200780c */ /* 0x000fe40003fc4270 */
[----:B------:R-:W-:-:S02]  /*14740*/  FMNMX.FTZ R0, R69, R0, !PT ;  /* 0x0000000045007209 */ /* 0x000fc40007810000 */
[----:B------:R-:W-:Y:S02]  /*14750*/  FSEL R71, R71, -INF , P5 ;  /* 0xff80000047477808 */ /* 0x000fe40002800000 */
[----:B------:R-:W-:Y:S02]  /*14760*/  ISETP.GT.AND P5, PT, R2, 0x28, PT ;  /* 0x000000280200780c */ /* 0x000fe40003fa4270 */
[----:B0-----:R-:W-:Y:S01]  /*14770*/  FSEL R15, R70, -INF , P4 ;  /* 0xff800000460f7808 */ /* 0x001fe20002000000 */
[----:B------:R-:W-:Y:S01]  /*14780*/  IMAD.MOV.U32 R70, RZ, RZ, R119 ;  /* 0x000000ffff467224 */ /* 0x000fe200078e0077 */
[C---:B------:R-:W-:Y:S02]  /*14790*/  ISETP.GT.AND P4, PT, R2.reuse, 0x29, PT ;  /* 0x000000290200780c */ /* 0x040fe40003f84270 */
[----:B------:R-:W-:Y:S02]  /*147a0*/  FSEL R67, R67, -INF , P3 ;  /* 0xff80000043437808 */ /* 0x000fe40001800000 */
[----:B------:R-:W-:-:S02]  /*147b0*/  ISETP.GT.AND P3, PT, R2, 0x30, PT ;  /* 0x000000300200780c */ /* 0x000fc40003f64270 */
        /* <DEDUP_REMOVED lines=8> */
[----:B------:R-:W-:Y:S01]  /*14840*/  R2UR UR6, R4 ;  /* 0x00000000040672ca */ /* 0x000fe200000e0000 */
[----:B------:R-:W-:Y:S01]  /*14850*/  UMOV UR4, UR36 ;  /* 0x0000002400047c82 */ /* 0x000fe20008000000 */
[----:B------:R-:W-:Y:S01]  /*14860*/  R2UR UR7, R5 ;  /* 0x00000000050772ca */ /* 0x000fe200000e0000 */
[----:B------:R-:W-:Y:S01]  /*14870*/  UMOV UR5, UR37 ;  /* 0x0000002500057c82 */ /* 0x000fe20008000000 */
[----:B------:R-:W-:Y:S01]  /*14880*/  FSEL R65, R60, -INF , P5 ;  /* 0xff8000003c417808 */ /* 0x000fe20002800000 */
[----:B------:R-:W-:Y:S01]  /*14890*/  IMAD.MOV.U32 R60, RZ, RZ, R119 ;  /* 0x000000ffff3c7224 */ /* 0x000fe200078e0077 */
[----:B------:R-:W-:-:S02]  /*148a0*/  FMNMX.FTZ R0, R87, R0, !PT ;  /* 0x0000000057007209 */ /* 0x000fc40007810000 */
[----:B------:R-:W-:Y:S02]  /*148b0*/  FSEL R85, R61, -INF , P4 ;  /* 0xff8000003d557808 */ /* 0x000fe40002000000 */
[----:B------:R-:W-:Y:S02]  /*148c0*/  FMNMX.FTZ R0, R65, R0, !PT ;  /* 0x0000000041007209 */ /* 0x000fe40007810000 */
[----:B------:R-:W-:Y:S02]  /*148d0*/  FSEL R21, R58, -INF , P2 ;  /* 0xff8000003a157808 */ /* 0x000fe40001000000 */
[----:B------:R-:W-:Y:S02]  /*148e0*/  ISETP.GT.AND P2, PT, R2, 0x31, PT ;  /* 0x000000310200780c */ /* 0x000fe40003f44270 */
[----:B------:R-:W-:Y:S02]  /*148f0*/  FMNMX.FTZ R0, R85, R0, !PT ;  /* 0x0000000055007209 */ /* 0x000fe40007810000 */
[----:B------:R-:W-:-:S02]  /*14900*/  FSEL R59, R59, -INF , P6 ;  /* 0xff8000003b3b7808 */ /* 0x000fc40003000000 */
[C---:B------:R-:W-:Y:S02]  /*14910*/  ISETP.GT.AND P6, PT, R2.reuse, 0x38, PT ;  /* 0x000000380200780c */ /* 0x040fe40003fc4270 */
[----:B------:R-:W-:Y:S02]  /*14920*/  FSEL R63, R63, -INF , P4 ;  /* 0xff8000003f3f7808 */ /* 0x000fe40002000000 */
[----:B------:R-:W-:Y:S02]  /*14930*/  ISETP.GT.AND P4, PT, R2, 0x40, PT ;  /* 0x000000400200780c */ /* 0x000fe40003f84270 */
[----:B------:R-:W-:Y:S01]  /*14940*/  MOV R58, R119 ;  /* 0x00000077003a7202 */ /* 0x000fe20000000f00 */
[----:B------:R-:W-:Y:S02]  /*14950*/  WARPGROUP.DEPBAR.LE gsb0, 0x0 ;  /* 0x00008000000079c5 */ /* 0x000fe40000010000 */
[----:B------:R-:W-:Y:S01]  /*14960*/  WARPGROUP.ARRIVE ;  /* 0x00000000000079c5 */ /* 0x000fe20000000000 */
[----:B------:R-:W-:-:S02]  /*14970*/  FSEL R61, R48, -INF , P3 ;  /* 0xff800000303d7808 */ /* 0x000fc40001800000 */
[----:B------:R-:W-:Y:S02]  /*14980*/  FSEL R57, R49, -INF , P2 ;  /* 0xff80000031397808 */ /* 0x000fe40001000000 */
[----:B------:R-:W-:Y:S01]  /*14990*/  FMNMX.FTZ R0, R61, R0, !PT ;  /* 0x000000003d007209 */ /* 0x000fe20007810000 */
[----:B------:R-:W-:Y:S01]  /*149a0*/  HGMMA.64x16x16.F32 R40, gdesc[UR12], R40, gsb0 ;  /* 0x002000000c2879f0 */ /* 0x000fe20008000828 */
[----:B------:R-:W-:Y:S01]  /*149b0*/  FSEL R49, R62, -INF , P5 ;  /* 0xff8000003e317808 */ /* 0x000fe20002800000 */
[--C-:B------:R-:W-:Y:S01]  /*149c0*/  IMAD.MOV.U32 R62, RZ, RZ, R119.reuse ;  /* 0x000000ffff3e7224 */ /* 0x100fe200078e0077 */
[----:B------:R-:W-:Y:S02]  /*149d0*/  ISETP.GT.AND P5, PT, R2, 0x39, PT ;  /* 0x000000390200780c */ /* 0x000fe40003fa4270 */
[----:B------:R-:W-:Y:S01]  /*149e0*/  FSEL R83, R52, -INF , P6 ;  /* 0xff80000034537808 */ /* 0x000fe20003000000 */
[----:B------:R-:W-:Y:S01]  /*149f0*/  IMAD.MOV.U32 R52, RZ, RZ, R119 ;  /* 0x000000ffff347224 */ /* 0x000fe200078e0077 */
[----:B------:R-:W-:-:S02]  /*14a00*/  FMNMX.FTZ R0, R57, R0, !PT ;  /* 0x0000000039007209 */ /* 0x000fc40007810000 */
[----:B------:R-:W-:Y:S02]  /*14a10*/  FSEL R95, R53, -INF , P5 ;  /* 0xff800000355f7808 */ /* 0x000fe40002800000 */
[----:B------:R-:W-:Y:S02]  /*14a20*/  FMNMX.FTZ R0, R83, R0, !PT ;  /* 0x0000000053007209 */ /* 0x000fe40007810000 */
[----:B------:R-:W-:Y:S01]  /*14a30*/  FSEL R53, R50, -INF , P3 ;  /* 0xff80000032357808 */ /* 0x000fe20001800000 */
[----:B------:R-:W-:Y:S01]  /*14a40*/  IMAD.MOV.U32 R50, RZ, RZ, R119 ;  /* 0x000000ffff327224 */ /* 0x000fe200078e0077 */
        /* <DEDUP_REMOVED lines=14> */
[----:B------:R-:W-:Y:S01]  /*14b30*/  FSEL R103, R44, -INF , P2 ;  /* 0xff8000002c677808 */ /* 0x000fe20001000000 */
[----:B------:R-:W-:Y:S01]  /*14b40*/  IMAD.MOV.U32 R44, RZ, RZ, R119 ;  /* 0x000000ffff2c7224 */ /* 0x000fe200078e0077 */
[----:B------:R-:W-:Y:S02]  /*14b50*/  FMNMX.FTZ R0, R101, R0, !PT ;  /* 0x0000000065007209 */ /* 0x000fe40007810000 */
[----:B------:R-:W-:Y:S02]  /*14b60*/  FSEL R105, R45, -INF , P1 ;  /* 0xff8000002d697808 */ /* 0x000fe40000800000 */
[----:B------:R-:W-:Y:S02]  /*14b70*/  FMNMX.FTZ R0, R103, R0, !PT ;  /* 0x0000000067007209 */ /* 0x000fe40007810000 */
[----:B------:R-:W-:-:S02]  /*14b80*/  ISETP.GT.AND P1, PT, R2, 0x51, PT ;  /* 0x000000510200780c */ /* 0x000fc40003f24270 */
[----:B------:R-:W-:Y:S02]  /*14b90*/  FMNMX.FTZ R0, R105, R0, !PT ;  /* 0x0000000069007209 */ /* 0x000fe40007810000 */
[----:B------:R-:W-:Y:S02]  /*14ba0*/  FSEL R43, R43, -INF , P3 ;  /* 0xff8000002b2b7808 */ /* 0x000fe40001800000 */
[----:B------:R-:W-:Y:S02]  /*14bb0*/  ISETP.GT.AND P3, PT, R2, 0x60, PT ;  /* 0x000000600200780c */ /* 0x000fe40003f64270 */
[----:B------:R-:W-:Y:S01]  /*14bc0*/  FSEL R45, R42, -INF , P4 ;  /* 0xff8000002a2d7808 */ /* 0x000fe20002000000 */
[--C-:B------:R-:W-:Y:S01]  /*14bd0*/  IMAD.MOV.U32 R42, RZ, RZ, R119.reuse ;  /* 0x000000ffff2a7224 */ /* 0x100fe200078e0077 */
[----:B------:R-:W-:Y:S02]  /*14be0*/  ISETP.GT.AND P4, PT, R2, 0x61, PT ;  /* 0x000000610200780c */ /* 0x000fe40003f84270 */
[----:B------:R-:W-:Y:S01]  /*14bf0*/  FSEL R41, R54, -INF , P6 ;  /* 0xff80000036297808 */ /* 0x000fe20003000000 */
[----:B------:R-:W-:Y:S01]  /*14c00*/  IMAD.MOV.U32 R54, RZ, RZ, R119 ;  /* 0x000000ffff367224 */ /* 0x000fe200078e0077 */
[----:B------:R-:W-:Y:S01]  /*14c10*/  ISETP.GT.AND P6, PT, R2, 0x69, PT ;  /* 0x000000690200780c */ /* 0x000fe20003fc4270 */
        /* <DEDUP_REMOVED lines=8> */
[----:B------:R-:W-:Y:S01]  /*14ca0*/  FSEL R33, R46, -INF , P2 ;  /* 0xff8000002e217808 */ /* 0x000fe20001000000 */
[----:B------:R-:W-:Y:S01]  /*14cb0*/  IMAD.MOV.U32 R46, RZ, RZ, R119 ;  /* 0x000000ffff2e7224 */ /* 0x000fe200078e0077 */
        /* <DEDUP_REMOVED lines=8> */
[----:B------:R-:W-:Y:S02]  /*14d40*/  P2R R32, PR, RZ, 0x2 ;  /* 0x00000002ff207803 */ /* 0x000fe40000000000 */
[----:B------:R-:W-:Y:S02]  /*14d50*/  ISETP.GT.AND P1, PT, R2, 0x50, PT ;  /* 0x000000500200780c */ /* 0x000fe40003f24270 */
[----:B------:R-:W-:Y:S02]  /*14d60*/  FSEL R47, R47, -INF , P0 ;  /* 0xff8000002f2f7808 */ /* 0x000fe40000000000 */
[----:B------:R-:W-:Y:S02]  /*14d70*/  P2R R14, PR, RZ, 0x4 ;  /* 0x00000004ff0e7803 */ /* 0x000fe40000000000 */
[----:B------:R-:W-:Y:S01]  /*14d80*/  ISETP.NE.AND P0, PT, R20, RZ, PT ;  /* 0x000000ff1400720c */ /* 0x000fe20003f05270 */
[----:B------:R-:W-:-:S02]  /*14d90*/  WARPGROUP.DEPBAR.LE gsb0, 0x0 ;  /* 0x00008000000079c5 */ /* 0x000fc40000010000 */
[----:B------:R-:W-:Y:S02]  /*14da0*/  FSEL R115, R24, -INF , P3 ;  /* 0xff80000018737808 */ /* 0x000fe40001800000 */
[----:B------:R-:W-:Y:S02]  /*14db0*/  FSEL R121, R25, -INF , P4 ;  /* 0xff80000019797808 */ /* 0x000fe40002000000 */
[----:B------:R-:W-:Y:S02]  /*14dc0*/  FMNMX.FTZ R0, R115, R0, !PT ;  /* 0x0000000073007209 */ /* 0x000fe40007810000 */
[----:B------:R-:W-:Y:S02]  /*14dd0*/  FSEL R117, R28, -INF , P5 ;  /* 0xff8000001c757808 */ /* 0x000fe40002800000 */
[----:B------:R-:W-:Y:S02]  /*14de0*/  FMNMX.FTZ R0, R121, R0, !PT ;  /* 0x0000000079007209 */ /* 0x000fe40007810000 */
[----:B------:R-:W-:-:S02]  /*14df0*/  FSEL R123, R29, -INF , P6 ;  /* 0xff8000001d7b7808 */ /* 0x000fc40003000000 */
[----:B------:R-:W-:Y:S02]  /*14e00*/  FMNMX.FTZ R0, R117, R0, !PT ;  /* 0x0000000075007209 */ /* 0x000fe40007810000 */
[----:B------:R-:W-:Y:S02]  /*14e10*/  FSEL R25, R34, -INF , P1 ;  /* 0xff80000022197808 */ /* 0x000fe40000800000 */
[----:B------:R-:W-:Y:S02]  /*14e20*/  FMNMX.FTZ R4, R123, R0, !PT ;  /* 0x000000007b047209 */ /* 0x000fe40007810000 */
[----:B------:R-:W-:Y:S02]  /*14e30*/  MOV R0, UR4 ;  /* 0x0000000400007c02 */ /* 0x000fe40008000f00 */
[----:B------:R-:W-:Y:S01]  /*14e40*/  ISETP.NE.AND P1, PT, R32, RZ, PT ;  /* 0x000000ff2000720c */ /* 0x000fe20003f25270 */
[----:B------:R-:W0:Y:S01]  /*14e50*/  SHFL.BFLY PT, R5, R4, 0x2, 0x1f ;  /* 0x0c401f0004057f89 */ /* 0x000e2200000e0000 */
[----:B------:R-:W-:-:S02]  /*14e60*/  FSEL R27, R27, -INF , P4 ;  /* 0xff8000001b1b7808 */ /* 0x000fc40002000000 */
[----:B------:R-:W-:Y:S02]  /*14e70*/  FSEL R35, R35, -INF , P1 ;  /* 0xff80000023237808 */ /* 0x000fe40000800000 */
[----:B------:R-:W-:Y:S02]  /*14e80*/  ISETP.NE.AND P1, PT, R13, RZ, PT ;  /* 0x000000ff0d00720c */ /* 0x000fe40003f25270 */
[----:B------:R-:W-:Y:S02]  /*14e90*/  FSEL R13, R38, -INF , P0 ;  /* 0xff800000260d7808 */ /* 0x000fe40000000000 */
[----:B------:R-:W-:-:S09]  /*14ea0*/  ISETP.NE.AND P0, PT, R12, RZ, PT ;  /* 0x000000ff0c00720c */ /* 0x000fd20003f05270 */
[----:B------:R-:W-:-:S05]  /*14eb0*/  @!P1 VIADD R3, R3, 0x36840 ;  /* 0x0003684003039836 */ /* 0x000fca0000000000 */
[----:B------:R-:W-:Y:S02]  /*14ec0*/  @!P1 PRMT R3, RZ, 0x654, R3 ;  /* 0x00000654ff039816 */ /* 0x000fe40000000003 */
[----:B0-----:R-:W-:Y:S02]  /*14ed0*/  FMNMX.FTZ R6, R4, R5, !PT ;  /* 0x0000000504067209 */ /* 0x001fe40007810000 */
[----:B------:R-:W-:Y:S01]  /*14ee0*/  FMNMX.FTZ R4, R9, R75, !PT ;  /* 0x0000004b09047209 */ /* 0x000fe20007810000 */
[----:B------:R0:W-:Y:S02]  /*14ef0*/  @!P1 SYNCS.ARRIVE.TRANS64.RED.A1T0 RZ, [R3+URZ], RZ ;  /* 0x000000ff03ff99a7 */ /* 0x0001e4000810043f */
[----:B------:R-:W1:Y:S01]  /*14f00*/  SHFL.BFLY PT, R5, R6, 0x1, 0x1f ;  /* 0x0c201f0006057f89 */ /* 0x000e6200000e0000 */
[----:B------:R-:W-:-:S04]  /*14f10*/  FMNMX.FTZ R4, R11, R4, !PT ;  /* 0x000000040b047209 */ /* 0x000fc80007810000 */
[----:B------:R-:W-:-:S04]  /*14f20*/  FMNMX.FTZ R4, R79, R4, !PT ;  /* 0x000000044f047209 */ /* 0x000fc80007810000 */
[----:B------:R-:W-:-:S04]  /*14f30*/  FMNMX.FTZ R4, R7, R4, !PT ;  /* 0x0000000407047209 */ /* 0x000fc80007810000 */
[----:B------:R-:W-:-:S04]  /*14f40*/  FMNMX.FTZ R4, R67, R4, !PT ;  /* 0x0000000443047209 */ /* 0x000fc80007810000 */
[----:B------:R-:W-:-:S04]  /*14f50*/  FMNMX.FTZ R4, R15, R4, !PT ;  /* 0x000000040f047209 */ /* 0x000fc80007810000 */
[----:B------:R-:W-:Y:S02]  /*14f60*/  FMNMX.FTZ R4, R71, R4, !PT ;  /* 0x0000000447047209 */ /* 0x000fe40007810000 */
[----:B-1----:R-:W-:Y:S02]  /*14f70*/  FMNMX.FTZ R5, R6, R5, !PT ;  /* 0x0000000506057209 */ /* 0x002fe40007810000 */
        /* <DEDUP_REMOVED lines=16> */
[----:B------:R1:W-:Y:S01]  /*15080*/  MUFU.EX2 R39, R85 ;  /* 0x0000005500277308 */ /* 0x0003e20000000800 */
[----:B------:R-:W-:Y:S01]  /*15090*/  FMNMX.FTZ R4, R41, R4, !PT ;  /* 0x0000000429047209 */ /* 0x000fe20007810000 */
[-CC-:B------:R-:W-:Y:S01]  /*150a0*/  FFMA.FTZ R202, R73, R0.reuse, -R2.reuse ;  /* 0x0000000049ca7223 */ /* 0x180fe20000010802 */
[----:B------:R-:W-:Y:S01]  /*150b0*/  FSEL R61, R30, -INF , P5 ;  /* 0xff8000001e3d7808 */ /* 0x000fe20002800000 */
[--C-:B------:R-:W-:Y:S01]  /*150c0*/  FFMA.FTZ R73, R89, R0, -R2.reuse ;  /* 0x0000000059497223 */ /* 0x100fe20000010802 */
[----:B------:R-:W-:Y:S01]  /*150d0*/  FMNMX.FTZ R4, R55, R4, !PT ;  /* 0x0000000437047209 */ /* 0x000fe20007810000 */
[-CC-:B------:R-:W-:Y:S01]  /*150e0*/  FFMA.FTZ R6, R57, R0.reuse, -R2.reuse ;  /* 0x0000000039067223 */ /* 0x180fe20000010802 */
[-CC-:B------:R-:W-:Y:S01]  /*150f0*/  FFMA.FTZ R198, R93, R0.reuse, -R2.reuse ;  /* 0x000000005dc67223 */ /* 0x180fe20000010802 */
[--C-:B------:R-:W-:Y:S01]  /*15100*/  FFMA.FTZ R29, R8, R0, -R2.reuse ;  /* 0x00000000081d7223 */ /* 0x100fe20000010802 */
[----:B------:R-:W-:Y:S01]  /*15110*/  FMNMX.FTZ R4, R45, R4, !PT ;  /* 0x000000042d047209 */ /* 0x000fe20007810000 */
[----:B------:R-:W-:Y:S01]  /*15120*/  MUFU.EX2 R200, R200 ;  /* 0x000000c800c87308 */ /* 0x000fe20000000800 */
[----:B-1----:R-:W-:Y:S01]  /*15130*/  FSEL R85, R31, -INF , P6 ;  /* 0xff8000001f557808 */ /* 0x002fe20003000000 */
[--C-:B------:R-:W-:Y:S01]  /*15140*/  FFMA.FTZ R37, R77, R0, -R2.reuse ;  /* 0x000000004d257223 */ /* 0x100fe20000010802 */
[----:B------:R-:W-:Y:S01]  /*15150*/  FMNMX.FTZ R4, R43, R4, !PT ;  /* 0x000000042b047209 */ /* 0x000fe20007810000 */
[-CC-:B------:R-:W-:Y:S01]  /*15160*/  FFMA.FTZ R196, R97, R0.reuse, -R2.reuse ;  /* 0x0000000061c47223 */ /* 0x180fe20000010802 */
[-CC-:B------:R-:W-:Y:S01]  /*15170*/  FFMA.FTZ R192, R91, R0.reuse, -R2.reuse ;  /* 0x000000005bc07223 */ /* 0x180fe20000010802 */
[--C-:B------:R-:W-:Y:S01]  /*15180*/  FFMA.FTZ R77, R87, R0, -R2.reuse ;  /* 0x00000000574d7223 */ /* 0x100fe20000010802 */
[----:B------:R-:W-:Y:S01]  /*15190*/  FMNMX.FTZ R4, R33, R4, !PT ;  /* 0x0000000421047209 */ /* 0x000fe20007810000 */
[----:B------:R1:W-:Y:S01]  /*151a0*/  MUFU.EX2 R31, R6 ;  /* 0x00000006001f7308 */ /* 0x0003e20000000800 */
[-CC-:B------:R-:W-:Y:S01]  /*151b0*/  FFMA.FTZ R190, R83, R0.reuse, -R2.reuse ;  /* 0x0000000053be7223 */ /* 0x180fe20000010802 */
[--C-:B------:R-:W-:Y:S01]  /*151c0*/  FFMA.FTZ R57, R95, R0, -R2.reuse ;  /* 0x000000005f397223 */ /* 0x100fe20000010802 */
[----:B------:R-:W-:Y:S01]  /*151d0*/  FMNMX.FTZ R4, R47, R4, !PT ;  /* 0x000000042f047209 */ /* 0x000fe20007810000 */
[-CC-:B------:R-:W-:Y:S01]  /*151e0*/  FFMA.FTZ R69, R69, R0.reuse, -R2.reuse ;  /* 0x0000000045457223 */ /* 0x180fe20000010802 */
[-CC-:B------:R-:W-:Y:S01]  /*151f0*/  FFMA.FTZ R184, R99, R0.reuse, -R2.reuse ;  /* 0x0000000063b87223 */ /* 0x180fe20000010802 */
[--C-:B------:R-:W-:Y:S01]  /*15200*/  FFMA.FTZ R83, R101, R0, -R2.reuse ;  /* 0x0000000065537223 */ /* 0x100fe20000010802 */
[----:B------:R-:W-:Y:S01]  /*15210*/  FMNMX.FTZ R4, R25, R4, !PT ;  /* 0x0000000419047209 */ /* 0x000fe20007810000 */
[----:B------:R-:W2:Y:S01]  /*15220*/  MUFU.EX2 R29, R29 ;  /* 0x0000001d001d7308 */ /* 0x000ea20000000800 */
[-CC-:B------:R-:W-:Y:S01]  /*15230*/  FFMA.FTZ R186, R103, R0.reuse, -R2.reuse ;  /* 0x0000000067ba7223 */ /* 0x180fe20000010802 */
[--C-:B------:R-:W-:Y:S01]  /*15240*/  FFMA.FTZ R87, R105, R0, -R2.reuse ;  /* 0x0000000069577223 */ /* 0x100fe20000010802 */
[----:B------:R-:W-:Y:S01]  /*15250*/  FMNMX.FTZ R4, R35, R4, !PT ;  /* 0x0000000423047209 */ /* 0x000fe20007810000 */
[-CC-:B------:R-:W-:Y:S01]  /*15260*/  FFMA.FTZ R180, R107, R0.reuse, -R2.reuse ;  /* 0x000000006bb47223 */ /* 0x180fe20000010802 */
[-CC-:B------:R-:W-:Y:S01]  /*15270*/  FFMA.FTZ R182, R111, R0.reuse, -R2.reuse ;  /* 0x000000006fb67223 */ /* 0x180fe20000010802 */
[--C-:B------:R-:W-:Y:S01]  /*15280*/  FFMA.FTZ R91, R113, R0, -R2.reuse ;  /* 0x00000000715b7223 */ /* 0x100fe20000010802 */
[----:B------:R-:W-:Y:S01]  /*15290*/  FMNMX.FTZ R4, R13, R4, !PT ;  /* 0x000000040d047209 */ /* 0x000fe20007810000 */
[----:B------:R-:W3:Y:S01]  /*152a0*/  MUFU.EX2 R202, R202 ;  /* 0x000000ca00ca7308 */ /* 0x000ee20000000800 */
[-CC-:B------:R-:W-:Y:S01]  /*152b0*/  FFMA.FTZ R176, R115, R0.reuse, -R2.reuse ;  /* 0x0000000073b07223 */ /* 0x180fe20000010802 */
[--C-:B------:R-:W-:Y:S01]  /*152c0*/  FFMA.FTZ R121, R121, R0, -R2.reuse ;  /* 0x0000000079797223 */ /* 0x100fe20000010802 */
[----:B------:R-:W-:Y:S01]  /*152d0*/  FMNMX.FTZ R4, R65, R4, !PT ;  /* 0x0000000441047209 */ /* 0x000fe20007810000 */
[-CC-:B------:R-:W-:Y:S01]  /*152e0*/  FFMA.FTZ R178, R117, R0.reuse, -R2.reuse ;  /* 0x0000000075b27223 */ /* 0x180fe20000010802 */
[----:B------:R-:W-:Y:S01]  /*152f0*/  FFMA.FTZ R95, R123, R0, -R2 ;  /* 0x000000007b5f7223 */ /* 0x000fe20000010802 */
[--C-:B------:R-:W-:Y:S01]  /*15300*/  IMAD.MOV.U32 R117, RZ, RZ, R119.reuse ;  /* 0x000000ffff757224 */ /* 0x100fe200078e0077 */
[----:B------:R-:W-:Y:S01]  /*15310*/  FMNMX.FTZ R4, R81, R4, !PT ;  /* 0x0000000451047209 */ /* 0x000fe20007810000 */
[----:B------:R-:W4:Y:S01]  /*15320*/  MUFU.EX2 R37, R37 ;  /* 0x0000002500257308 */ /* 0x000f220000000800 */
[--C-:B------:R-:W-:Y:S01]  /*15330*/  IMAD.MOV.U32 R115, RZ, RZ, R119.reuse ;  /* 0x000000ffff737224 */ /* 0x100fe200078e0077 */
[-C--:B------:R-:W-:Y:S01]  /*15340*/  MOV R113, R119.reuse ;  /* 0x0000007700717202 */ /* 0x080fe20000000f00 */
[--C-:B------:R-:W-:Y:S01]  /*15350*/  IMAD.MOV.U32 R111, RZ, RZ, R119.reuse ;  /* 0x000000ffff6f7224 */ /* 0x100fe200078e0077 */
[----:B------:R-:W-:Y:S01]  /*15360*/  FMNMX.FTZ R4, R27, R4, !PT ;  /* 0x000000041b047209 */ /* 0x000fe20007810000 */
[--C-:B------:R-:W-:Y:S01]  /*15370*/  IMAD.MOV.U32 R107, RZ, RZ, R119.reuse ;  /* 0x000000ffff6b7224 */ /* 0x100fe200078e0077 */
[----:B------:R-:W-:Y:S01]  /*15380*/  MOV R103, R119 ;  /* 0x0000007700677202 */ /* 0x000fe20000000f00 */
[--C-:B------:R-:W-:Y:S01]  /*15390*/  IMAD.MOV.U32 R105, RZ, RZ, R119.reuse ;  /* 0x000000ffff697224 */ /* 0x100fe200078e0077 */
[----:B------:R-:W-:Y:S01]  /*153a0*/  FMNMX.FTZ R4, R61, R4, !PT ;  /* 0x000000043d047209 */ /* 0x000fe20007810000 */
[----:B------:R-:W0:Y:S01]  /*153b0*/  MUFU.EX2 R196, R196 ;  /* 0x000000c400c47308 */ /* 0x000e220000000800 */
[----:B------:R-:W-:-:S02]  /*153c0*/  IMAD.MOV.U32 R101, RZ, RZ, R119 ;  /* 0x000000ffff657224 */ /* 0x000fc400078e0077 */
[----:B------:R-:W-:Y:S01]  /*153d0*/  FMNMX.FTZ R4, R85, R4, !PT ;  /* 0x0000000455047209 */ /* 0x000fe20007810000 */
[--C-:B------:R-:W-:Y:S02]  /*153e0*/  IMAD.MOV.U32 R99, RZ, RZ, R119.reuse ;  /* 0x000000ffff637224 */ /* 0x100fe400078e0077 */
[----:B------:R-:W-:Y:S02]  /*153f0*/  IMAD.MOV.U32 R97, RZ, RZ, R119 ;  /* 0x000000ffff617224 */ /* 0x000fe400078e0077 */
[----:B------:R-:W1:Y:S01]  /*15400*/  SHFL.BFLY PT, R89, R4, 0x2, 0x1f ;  /* 0x0c401f0004597f89 */ /* 0x000e6200000e0000 */
[----:B------:R-:W0:Y:S08]  /*15410*/  MUFU.EX2 R73, R73 ;  /* 0x0000004900497308 */ /* 0x000e300000000800 */
[----:B------:R-:W0:Y:S08]  /*15420*/  MUFU.EX2 R198, R198 ;  /* 0x000000c600c67308 */ /* 0x000e300000000800 */
[----:B------:R-:W0:Y:S01]  /*15430*/  MUFU.EX2 R69, R69 ;  /* 0x0000004500457308 */ /* 0x000e220000000800 */
[----:B-1----:R-:W-:Y:S01]  /*15440*/  FMNMX.FTZ R6, R4, R89, !PT ;  /* 0x0000005904067209 */ /* 0x002fe20007810000 */
[----:B------:R-:W-:-:S06]  /*15450*/  FFMA.FTZ R89, R109, R0, -R2 ;  /* 0x000000006d597223 */ /* 0x000fcc0000010802 */
[----:B------:R-:W-:Y:S01]  /*15460*/  MUFU.EX2 R192, R192 ;  /* 0x000000c000c07308 */ /* 0x000fe20000000800 */
[----:B------:R-:W-:Y:S01]  /*15470*/  IMAD.MOV.U32 R109, RZ, RZ, R119 ;  /* 0x000000ffff6d7224 */ /* 0x000fe200078e0077 */
[----:B------:R-:W1:Y:S06]  /*15480*/  SHFL.BFLY PT, R93, R6, 0x1, 0x1f ;  /* 0x0c201f00065d7f89 */ /* 0x000e6c00000e0000 */
[----:B------:R-:W-:Y:S08]  /*15490*/  MUFU.EX2 R77, R77 ;  /* 0x0000004d004d7308 */ /* 0x000ff00000000800 */
[----:B------:R-:W-:Y:S08]  /*154a0*/  MUFU.EX2 R194, R194 ;  /* 0x000000c200c27308 */ /* 0x000ff00000000800 */
[----:B------:R-:W-:Y:S01]  /*154b0*/  MUFU.EX2 R188, R188 ;  /* 0x000000bc00bc7308 */ /* 0x000fe20000000800 */
[----:B-1----:R-:W-:-:S04]  /*154c0*/  FMNMX.FTZ R4, R6, R93, !PT ;  /* 0x0000005d06047209 */ /* 0x002fc80007810000 */
[C---:B------:R-:W-:Y:S01]  /*154d0*/  FSETP.NEU.FTZ.AND P2, PT, R4.reuse, -INF , PT ;  /* 0xff8000000400780b */ /* 0x040fe20003f5d000 */
[----:B------:R-:W-:Y:S02]  /*154e0*/  FMUL.FTZ R20, R4, R0 ;  /* 0x0000000004147220 */ /* 0x000fe40000410000 */
[----:B------:R-:W-:Y:S03]  /*154f0*/  MUFU.EX2 R190, R190 ;  /* 0x000000be00be7308 */ /* 0x000fe60000000800 */
[----:B------:R-:W-:-:S05]  /*15500*/  FSEL R20, R20, RZ, P2 ;  /* 0x000000ff14147208 */ /* 0x000fca0001000000 */
[----:B------:R-:W-:Y:S01]  /*15510*/  MUFU.EX2 R57, R57 ;  /* 0x0000003900397308 */ /* 0x000fe20000000800 */
[-CC-:B------:R-:W-:Y:S01]  /*15520*/  FFMA.FTZ R201, R9, R0.reuse, -R20.reuse ;  /* 0x0000000009c97223 */ /* 0x180fe20000010814 */
[-CC-:B------:R-:W-:Y:S01]  /*15530*/  FFMA.FTZ R2, R75, R0.reuse, -R20.reuse ;  /* 0x000000004b027223 */ /* 0x180fe20000010814 */
[-CC-:B------:R-:W-:Y:S01]  /*15540*/  FFMA.FTZ R203, R11, R0.reuse, -R20.reuse ;  /* 0x000000000bcb7223 */ /* 0x180fe20000010814 */
[-CC-:B------:R-:W-:Y:S01]  /*15550*/  FFMA.FTZ R197, R7, R0.reuse, -R20.reuse ;  /* 0x0000000007c57223 */ /* 0x180fe20000010814 */
[----:B--2---:R-:W-:Y:S01]  /*15560*/  FADD.FTZ R7, R200, R29 ;  /* 0x0000001dc8077221 */ /* 0x004fe20000010000 */
[-CC-:B------:R-:W-:Y:S01]  /*15570*/  FFMA.FTZ R6, R79, R0.reuse, -R20.reuse ;  /* 0x000000004f067223 */ /* 0x180fe20000010814 */
[-CC-:B------:R-:W-:Y:S01]  /*15580*/  FFMA.FTZ R8, R67, R0.reuse, -R20.reuse ;  /* 0x0000000043087223 */ /* 0x180fe20000010814 */
[----:B------:R-:W-:Y:S01]  /*15590*/  MUFU.EX2 R201, R201 ;  /* 0x000000c900c97308 */ /* 0x000fe20000000800 */
[----:B---3--:R-:W-:Y:S01]  /*155a0*/  FADD.FTZ R28, R202, R7 ;  /* 0x00000007ca1c7221 */ /* 0x008fe20000010000 */
[-CC-:B------:R-:W-:Y:S01]  /*155b0*/  FFMA.FTZ R199, R15, R0.reuse, -R20.reuse ;  /* 0x000000000fc77223 */ /* 0x180fe20000010814 */
[-CC-:B------:R-:W-:Y:S01]  /*155c0*/  FFMA.FTZ R10, R71, R0.reuse, -R20.reuse ;  /* 0x00000000470a7223 */ /* 0x180fe20000010814 */
[-C--:B------:R-:W-:Y:S01]  /*155d0*/  FFMA.FTZ R193, R21, R0.reuse, -R20 ;  /* 0x0000000015c17223 */ /* 0x080fe20000010814 */
[----:B----4-:R-:W-:Y:S01]  /*155e0*/  FADD.FTZ R7, R37, R28 ;  /* 0x0000001c25077221 */ /* 0x010fe20000010000 */
[-CC-:B------:R-:W-:Y:S01]  /*155f0*/  FFMA.FTZ R12, R59, R0.reuse, -R20.reuse ;  /* 0x000000003b0c7223 */ /* 0x180fe20000010814 */
[-CC-:B------:R-:W-:Y:S01]  /*15600*/  FFMA.FTZ R195, R49, R0.reuse, -R20.reuse ;  /* 0x0000000031c37223 */ /* 0x180fe20000010814 */
[----:B------:R-:W1:Y:S01]  /*15610*/  MUFU.EX2 R2, R2 ;  /* 0x0000000200027308 */ /* 0x000e620000000800 */
[----:B0-----:R-:W-:Y:S01]  /*15620*/  FADD.FTZ R28, R196, R7 ;  /* 0x00000007c41c7221 */ /* 0x001fe20000010000 */
[-CC-:B------:R-:W-:Y:S01]  /*15630*/  FFMA.FTZ R14, R63, R0.reuse, -R20.reuse ;  /* 0x000000003f0e7223 */ /* 0x180fe20000010814 */
[-CC-:B------:R-:W-:Y:S01]  /*15640*/  FFMA.FTZ R189, R53, R0.reuse, -R20.reuse ;  /* 0x0000000035bd7223 */ /* 0x180fe20000010814 */
[-C--:B------:R-:W-:Y:S01]  /*15650*/  FFMA.FTZ R24, R51, R0.reuse, -R20 ;  /* 0x0000000033187223 */ /* 0x080fe20000010814 */
[----:B------:R-:W-:Y:S01]  /*15660*/  FADD.FTZ R7, R73, R28 ;  /* 0x0000001c49077221 */ /* 0x000fe20000010000 */
[-CC-:B------:R-:W-:Y:S01]  /*15670*/  FFMA.FTZ R191, R41, R0.reuse, -R20.reuse ;  /* 0x0000000029bf7223 */ /* 0x180fe20000010814 */
[-CC-:B------:R-:W-:Y:S01]  /*15680*/  FFMA.FTZ R26, R55, R0.reuse, -R20.reuse ;  /* 0x00000000371a7223 */ /* 0x180fe20000010814 */
[----:B------:R-:W0:Y:S01]  /*15690*/  MUFU.EX2 R203, R203 ;  /* 0x000000cb00cb7308 */ /* 0x000e220000000800 */
[----:B------:R-:W-:Y:S01]  /*156a0*/  FADD.FTZ R32, R198, R7 ;  /* 0x00000007c6207221 */ /* 0x000fe20000010000 */
[-CC-:B------:R-:W-:Y:S01]  /*156b0*/  FFMA.FTZ R185, R45, R0.reuse, -R20.reuse ;  /* 0x000000002db97223 */ /* 0x180fe20000010814 */
[-CC-:B------:R-:W-:Y:S01]  /*156c0*/  FFMA.FTZ R28, R43, R0.reuse, -R20.reuse ;  /* 0x000000002b1c7223 */ /* 0x180fe20000010814 */
[-C--:B------:R-:W-:Y:S01]  /*156d0*/  FFMA.FTZ R187, R33, R0.reuse, -R20 ;  /* 0x0000000021bb7223 */ /* 0x080fe20000010814 */
        /* <DEDUP_REMOVED lines=8> */
[-C--:B------:R-:W-:Y:S01]  /*15760*/  FFMA.FTZ R81, R81, R0.reuse, -R20 ;  /* 0x0000000051517223 */ /* 0x080fe20000010814 */
        /* <DEDUP_REMOVED lines=10> */
[----:B------:R-:W0:Y:S01]  /*15810*/  MUFU.EX2 R8, R8 ;  /* 0x0000000800087308 */ /* 0x000e220000000800 */
[----:B--2---:R-:W-:Y:S01]  /*15820*/  FADD.FTZ R30, R6, R7 ;  /* 0x00000007061e7221 */ /* 0x004fe20000010000 */
[----:B------:R-:W-:Y:S01]  /*15830*/  FADD.FTZ R34, R188, R9 ;  /* 0x00000009bc227221 */ /* 0x000fe20000010000 */
[----:B------:R-:W-:Y:S01]  /*15840*/  F2FP.F16.F32.PACK_AB R203, R6, R203 ;  /* 0x000000cb06cb723e */ /* 0x000fe200000000ff */
[----:B------:R-:W-:Y:S01]  /*15850*/  IMAD.MOV.U32 R79, RZ, RZ, R119 ;  /* 0x000000ffff4f7224 */ /* 0x000fe200078e0077 */
[----:B------:R-:W-:Y:S01]  /*15860*/  F2FP.F16.F32.PACK_AB R202, R37, R202 ;  /* 0x000000ca25ca723e */ /* 0x000fe200000000ff */
[----:B------:R-:W-:Y:S01]  /*15870*/  FADD.FTZ R9, R31, R34 ;  /* 0x000000221f097221 */ /* 0x000fe20000010000 */
[----:B------:R-:W-:Y:S01]  /*15880*/  F2FP.F16.F32.PACK_AB R196, R73, R196 ;  /* 0x000000c449c4723e */ /* 0x000fe200000000ff */
[----:B------:R-:W2:Y:S01]  /*15890*/  MUFU.EX2 R199, R199 ;  /* 0x000000c700c77308 */ /* 0x000ea20000000800 */
[----:B-1----:R-:W-:Y:S01]  /*158a0*/  FADD.FTZ R7, R197, R30 ;  /* 0x0000001ec5077221 */ /* 0x002fe20000010000 */
[----:B------:R-:W-:Y:S01]  /*158b0*/  FADD.FTZ R34, R190, R9 ;  /* 0x00000009be227221 */ /* 0x000fe20000010000 */
[----:B------:R-:W-:Y:S01]  /*158c0*/  FFMA.FTZ R30, R47, R0, -R20 ;  /* 0x000000002f1e7223 */ /* 0x000fe20000010814 */
[----:B------:R-:W-:Y:S01]  /*158d0*/  F2FP.F16.F32.PACK_AB R198, R69, R198 ;  /* 0x000000c645c6723e */ /* 0x000fe200000000ff */
[--C-:B------:R-:W-:Y:S01]  /*158e0*/  IMAD.MOV.U32 R75, RZ, RZ, R119.reuse ;  /* 0x000000ffff4b7224 */ /* 0x100fe200078e0077 */
[----:B------:R-:W-:Y:S01]  /*158f0*/  F2FP.F16.F32.PACK_AB R192, R77, R192 ;  /* 0x000000c04dc0723e */ /* 0x000fe200000000ff */
[----:B------:R-:W-:Y:S01]  /*15900*/  IMAD.MOV.U32 R77, RZ, RZ, R119 ;  /* 0x000000ffff4d7224 */ /* 0x000fe200078e0077 */
[----:B------:R-:W1:Y:S01]  /*15910*/  MUFU.EX2 R10, R10 ;  /* 0x0000000a000a7308 */ /* 0x000e620000000800 */
[C---:B0-----:R-:W-:Y:S01]  /*15920*/  FADD.FTZ R32, R8.reuse, R7 ;  /* 0x0000000708207221 */ /* 0x041fe20000010000 */
[----:B------:R-:W-:Y:S01]  /*15930*/  F2FP.F16.F32.PACK_AB R194, R39, R194 ;  /* 0x000000c227c2723e */ /* 0x000fe200000000ff */
[--C-:B------:R-:W-:Y:S01]  /*15940*/  IMAD.MOV.U32 R71, RZ, RZ, R119.reuse ;  /* 0x000000ffff477224 */ /* 0x100fe200078e0077 */
[----:B------:R-:W-:Y:S01]  /*15950*/  F2FP.F16.F32.PACK_AB R188, R31, R188 ;  /* 0x000000bc1fbc723e */ /* 0x000fe200000000ff */
[--C-:B------:R-:W-:Y:S01]  /*15960*/  IMAD.MOV.U32 R69, RZ, RZ, R119.reuse ;  /* 0x000000ffff457224 */ /* 0x100fe200078e0077 */
[----:B------:R-:W-:Y:S01]  /*15970*/  F2FP.F16.F32.PACK_AB R190, R57, R190 ;  /* 0x000000be39be723e */ /* 0x000fe200000000ff */
[--C-:B------:R-:W-:Y:S01]  /*15980*/  IMAD.MOV.U32 R67, RZ, RZ, R119.reuse ;  /* 0x000000ffff437224 */ /* 0x100fe200078e0077 */
[----:B------:R-:W0:Y:S01]  /*15990*/  MUFU.EX2 R193, R193 ;  /* 0x000000c100c17308 */ /* 0x000e220000000800 */
[----:B--2---:R-:W-:Y:S01]  /*159a0*/  FADD.FTZ R7, R199, R32 ;  /* 0x00000020c7077221 */ /* 0x004fe20000010000 */
[----:B------:R-:W-:Y:S01]  /*159b0*/  F2FP.F16.F32.PACK_AB R197, R8, R197 ;  /* 0x000000c508c5723e */ /* 0x000fe200000000ff */
[--C-:B------:R-:W-:Y:S01]  /*159c0*/  IMAD.MOV.U32 R59, RZ, RZ, R119.reuse ;  /* 0x000000ffff3b7224 */ /* 0x100fe200078e0077 */
[-C--:B------:R-:W-:Y:S01]  /*159d0*/  MOV R73, R119.reuse ;  /* 0x0000007700497202 */ /* 0x080fe20000000f00 */
[--C-:B------:R-:W-:Y:S01]  /*159e0*/  IMAD.MOV.U32 R55, RZ, RZ, R119.reuse ;  /* 0x000000ffff377224 */ /* 0x100fe200078e0077 */
[----:B------:R-:W-:Y:S01]  /*159f0*/  MOV R63, R119 ;  /* 0x00000077003f7202 */ /* 0x000fe20000000f00 */
[----:B------:R-:W-:Y:S01]  /*15a00*/  IMAD.MOV.U32 R51, RZ, RZ, R119 ;  /* 0x000000ffff337224 */ /* 0x000fe200078e0077 */
[----:B------:R-:W2:Y:S01]  /*15a10*/  MUFU.EX2 R12, R12 ;  /* 0x0000000c000c7308 */ /* 0x000ea20000000800 */
[C---:B-1----:R-:W-:Y:S01]  /*15a20*/  FADD.FTZ R32, R10.reuse, R7 ;  /* 0x000000070a207221 */ /* 0x042fe20000010000 */
[----:B------:R-:W-:Y:S01]  /*15a30*/  F2FP.F16.F32.PACK_AB R199, R10, R199 ;  /* 0x000000c70ac7723e */ /* 0x000fe200000000ff */
[--C-:B------:R-:W-:Y:S01]  /*15a40*/  IMAD.MOV.U32 R49, RZ, RZ, R119.reuse ;  /* 0x000000ffff317224 */ /* 0x100fe200078e0077 */
[-C--:B------:R-:W-:Y:S01]  /*15a50*/  MOV R53, R119.reuse ;  /* 0x0000007700357202 */ /* 0x080fe20000000f00 */
[--C-:B------:R-:W-:Y:S01]  /*15a60*/  IMAD.MOV.U32 R47, RZ, RZ, R119.reuse ;  /* 0x000000ffff2f7224 */ /* 0x100fe200078e0077 */
[-C--:B------:R-:W-:Y:S01]  /*15a70*/  MOV R43, R119.reuse ;  /* 0x00000077002b7202 */ /* 0x080fe20000000f00 */
[--C-:B------:R-:W-:Y:S01]  /*15a80*/  IMAD.MOV.U32 R45, RZ, RZ, R119.reuse ;  /* 0x000000ffff2d7224 */ /* 0x100fe200078e0077 */
[----:B------:R-:W1:Y:S01]  /*15a90*/  MUFU.EX2 R195, R195 ;  /* 0x000000c300c37308 */ /* 0x000e620000000800 */
[----:B0-----:R-:W-:Y:S01]  /*15aa0*/  FADD.FTZ R7, R193, R32 ;  /* 0x00000020c1077221 */ /* 0x001fe20000010000 */
[--C-:B------:R-:W-:Y:S01]  /*15ab0*/  IMAD.MOV.U32 R41, RZ, RZ, R119.reuse ;  /* 0x000000ffff297224 */ /* 0x100fe200078e0077 */
[----:B------:R-:W-:Y:S01]  /*15ac0*/  MOV R33, R119 ;  /* 0x0000007700217202 */ /* 0x000fe20000000f00 */
[----:B------:R-:W-:-:S02]  /*15ad0*/  IMAD.MOV.U32 R39, RZ, RZ, R119 ;  /* 0x000000ffff277224 */ /* 0x000fc400078e0077 */
[----:B------:R-:W-:Y:S02]  /*15ae0*/  IMAD.MOV.U32 R37, RZ, RZ, R119 ;  /* 0x000000ffff257224 */ /* 0x000fe400078e0077 */
[----:B------:R-:W0:Y:S01]  /*15af0*/  MUFU.EX2 R14, R14 ;  /* 0x0000000e000e7308 */ /* 0x000e220000000800 */
[C---:B--2---:R-:W-:Y:S01]  /*15b00*/  FADD.FTZ R32, R12.reuse, R7 ;  /* 0x000000070c207221 */ /* 0x044fe20000010000 */
[----:B------:R-:W-:Y:S01]  /*15b10*/  FADD.FTZ R7, R57, R34 ;  /* 0x0000002239077221 */ /* 0x000fe20000010000 */
[----:B------:R-:W-:Y:S01]  /*15b20*/  F2FP.F16.F32.PACK_AB R193, R12, R193 ;  /* 0x000000c10cc1723e */ /* 0x000fe200000000ff */
[--C-:B------:R-:W-:Y:S02]  /*15b30*/  IMAD.MOV.U32 R57, RZ, RZ, R119.reuse ;  /* 0x000000ffff397224 */ /* 0x100fe400078e0077 */
[--C-:B------:R-:W-:Y:S02]  /*15b40*/  IMAD.MOV.U32 R31, RZ, RZ, R119.reuse ;  /* 0x000000ffff1f7224 */ /* 0x100fe400078e0077 */
[----:B------:R-:W2:Y:S01]  /*15b50*/  MUFU.EX2 R184, R184 ;  /* 0x000000b800b87308 */ /* 0x000ea20000000800 */
[----:B-1----:R-:W-:Y:S01]  /*15b60*/  FADD.FTZ R3, R195, R32 ;  /* 0x00000020c3037221 */ /* 0x002fe20000010000 */
[----:B------:R-:W-:-:S06]  /*15b70*/  IMAD.MOV.U32 R29, RZ, RZ, R119 ;  /* 0x000000ffff1d7224 */ /* 0x000fcc00078e0077 */
[----:B------:R-:W1:Y:S01]  /*15b80*/  MUFU.EX2 R189, R189 ;  /* 0x000000bd00bd7308 */ /* 0x000e620000000800 */
[C---:B0-----:R-:W-:Y:S01]  /*15b90*/  FADD.FTZ R34, R14.reuse, R3 ;  /* 0x000000030e227221 */ /* 0x041fe20000010000 */
[----:B------:R-:W-:-:S06]  /*15ba0*/  F2FP.F16.F32.PACK_AB R195, R14, R195 ;  /* 0x000000c30ec3723e */ /* 0x000fcc00000000ff */
[----:B------:R-:W0:Y:S01]  /*15bb0*/  MUFU.EX2 R83, R83 ;  /* 0x0000005300537308 */ /* 0x000e220000000800 */
[----:B--2---:R-:W-:-:S07]  /*15bc0*/  FADD.FTZ R36, R184, R7 ;  /* 0x00000007b8247221 */ /* 0x004fce0000010000 */
[----:B------:R-:W2:Y:S01]  /*15bd0*/  MUFU.EX2 R24, R24 ;  /* 0x0000001800187308 */ /* 0x000ea20000000800 */
[----:B-1----:R-:W-:-:S07]  /*15be0*/  FADD.FTZ R3, R189, R34 ;  /* 0x00000022bd037221 */ /* 0x002fce0000010000 */
[----:B------:R-:W1:Y:S01]  /*15bf0*/  MUFU.EX2 R186, R186 ;  /* 0x000000ba00ba7308 */ /* 0x000e620000000800 */
[C---:B0-----:R-:W-:Y:S01]  /*15c00*/  FADD.FTZ R7, R83.reuse, R36 ;  /* 0x0000002453077221 */ /* 0x041fe20000010000 */
[----:B------:R-:W-:Y:S02]  /*15c10*/  F2FP.F16.F32.PACK_AB R184, R83, R184 ;  /* 0x000000b853b8723e */ /* 0x000fe400000000ff */
[----:B------:R-:W-:-:S04]  /*15c20*/  MOV R83, R119 ;  /* 0x0000007700537202 */ /* 0x000fc80000000f00 */
[----:B------:R-:W0:Y:S01]  /*15c30*/  MUFU.EX2 R191, R191 ;  /* 0x000000bf00bf7308 */ /* 0x000e220000000800 */
[C---:B--2---:R-:W-:Y:S01]  /*15c40*/  FADD.FTZ R34, R24.reuse, R3 ;  /* 0x0000000318227221 */ /* 0x044fe20000010000 */
[----:B------:R-:W-:Y:S01]  /*15c50*/  F2FP.F16.F32.PACK_AB R189, R24, R189 ;  /* 0x000000bd18bd723e */ /* 0x000fe200000000ff */
[----:B------:R-:W-:-:S05]  /*15c60*/  IMAD.MOV.U32 R24, RZ, RZ, R119 ;  /* 0x000000ffff187224 */ /* 0x000fca00078e0077 */
[----:B------:R-:W2:Y:S01]  /*15c70*/  MUFU.EX2 R87, R87 ;  /* 0x0000005700577308 */ /* 0x000ea20000000800 */
[----:B-1----:R-:W-:-:S07]  /*15c80*/  FADD.FTZ R36, R186, R7 ;  /* 0x00000007ba247221 */ /* 0x002fce0000010000 */
[----:B------:R-:W1:Y:S01]  /*15c90*/  MUFU.EX2 R26, R26 ;  /* 0x0000001a001a7308 */ /* 0x000e620000000800 */
[----:B0-----:R-:W-:-:S07]  /*15ca0*/  FADD.FTZ R3, R191, R34 ;  /* 0x00000022bf037221 */ /* 0x001fce0000010000 */
[----:B------:R-:W0:Y:S01]  /*15cb0*/  MUFU.EX2 R180, R180 ;  /* 0x000000b400b47308 */ /* 0x000e220000000800 */
[C---:B--2---:R-:W-:Y:S01]  /*15cc0*/  FADD.FTZ R7, R87.reuse, R36 ;  /* 0x0000002457077221 */ /* 0x044fe20000010000 */
[----:B------:R-:W-:Y:S01]  /*15cd0*/  F2FP.F16.F32.PACK_AB R186, R87, R186 ;  /* 0x000000ba57ba723e */ /* 0x000fe200000000ff */
[----:B------:R-:W-:-:S05]  /*15ce0*/  IMAD.MOV.U32 R87, RZ, RZ, R119 ;  /* 0x000000ffff577224 */ /* 0x000fca00078e0077 */
[----:B------:R-:W2:Y:S01]  /*15cf0*/  MUFU.EX2 R185, R185 ;  /* 0x000000b900b97308 */ /* 0x000ea20000000800 */
[C---:B-1----:R-:W-:Y:S01]  /*15d00*/  FADD.FTZ R34, R26.reuse, R3 ;  /* 0x000000031a227221 */ /* 0x042fe20000010000 */
[----:B------:R-:W-:Y:S01]  /*15d10*/  F2FP.F16.F32.PACK_AB R191, R26, R191 ;  /* 0x000000bf1abf723e */ /* 0x000fe200000000ff */
[----:B------:R-:W-:-:S05]  /*15d20*/  IMAD.MOV.U32 R26, RZ, RZ, R119 ;  /* 0x000000ffff1a7224 */ /* 0x000fca00078e0077 */
[----:B------:R-:W1:Y:S01]  /*15d30*/  MUFU.EX2 R89, R89 ;  /* 0x0000005900597308 */ /* 0x000e620000000800 */
[----:B0-----:R-:W-:-:S07]  /*15d40*/  FADD.FTZ R36, R180, R7 ;  /* 0x00000007b4247221 */ /* 0x001fce0000010000 */
[----:B------:R-:W0:Y:S01]  /*15d50*/  MUFU.EX2 R28, R28 ;  /* 0x0000001c001c7308 */ /* 0x000e220000000800 */
[----:B--2---:R-:W-:-:S07]  /*15d60*/  FADD.FTZ R3, R185, R34 ;  /* 0x00000022b9037221 */ /* 0x004fce0000010000 */
[----:B------:R-:W2:Y:S01]  /*15d70*/  MUFU.EX2 R182, R182 ;  /* 0x000000b600b67308 */ /* 0x000ea20000000800 */
[C---:B-1----:R-:W-:Y:S01]  /*15d80*/  FADD.FTZ R7, R89.reuse, R36 ;  /* 0x0000002459077221 */ /* 0x042fe20000010000 */
[----:B------:R-:W-:Y:S01]  /*15d90*/  F2FP.F16.F32.PACK_AB R180, R89, R180 ;  /* 0x000000b459b4723e */ /* 0x000fe200000000ff */
[----:B------:R-:W-:-:S05]  /*15da0*/  IMAD.MOV.U32 R89, RZ, RZ, R119 ;  /* 0x000000ffff597224 */ /* 0x000fca00078e0077 */
[----:B------:R-:W1:Y:S01]  /*15db0*/  MUFU.EX2 R187, R187 ;  /* 0x000000bb00bb7308 */ /* 0x000e620000000800 */
[C---:B0-----:R-:W-:Y:S01]  /*15dc0*/  FADD.FTZ R34, R28.reuse, R3 ;  /* 0x000000031c227221 */ /* 0x041fe20000010000 */
[----:B------:R-:W-:Y:S02]  /*15dd0*/  F2FP.F16.F32.PACK_AB R185, R28, R185 ;  /* 0x000000b91cb9723e */ /* 0x000fe400000000ff */
[----:B------:R-:W-:-:S04]  /*15de0*/  MOV R28, R119 ;  /* 0x00000077001c7202 */ /* 0x000fc80000000f00 */
[----:B------:R-:W0:Y:S01]  /*15df0*/  MUFU.EX2 R91, R91 ;  /* 0x0000005b005b7308 */ /* 0x000e220000000800 */
[----:B--2---:R-:W-:-:S07]  /*15e00*/  FADD.FTZ R36, R182, R7 ;  /* 0x00000007b6247221 */ /* 0x004fce0000010000 */
[----:B------:R-:W2:Y:S01]  /*15e10*/  MUFU.EX2 R30, R30 ;  /* 0x0000001e001e7308 */ /* 0x000ea20000000800 */
[----:B-1----:R-:W-:-:S07]  /*15e20*/  FADD.FTZ R3, R187, R34 ;  /* 0x00000022bb037221 */ /* 0x002fce0000010000 */
[----:B------:R-:W1:Y:S01]  /*15e30*/  MUFU.EX2 R25, R25 ;  /* 0x0000001900197308 */ /* 0x000e620000000800 */
[C---:B0-----:R-:W-:Y:S01]  /*15e40*/  FADD.FTZ R7, R91.reuse, R36 ;  /* 0x000000245b077221 */ /* 0x041fe20000010000 */
[----:B------:R-:W-:Y:S01]  /*15e50*/  F2FP.F16.F32.PACK_AB R182, R91, R182 ;  /* 0x000000b65bb6723e */ /* 0x000fe200000000ff */
[----:B------:R-:W-:-:S05]  /*15e60*/  IMAD.MOV.U32 R91, RZ, RZ, R119 ;  /* 0x000000ffff5b7224 */ /* 0x000fca00078e0077 */
[----:B------:R0:W3:Y:S01]  /*15e70*/  MUFU.EX2 R32, R35 ;  /* 0x0000002300207308 */ /* 0x0000e20000000800 */
[C---:B--2---:R-:W-:Y:S01]  /*15e80*/  FADD.FTZ R36, R30.reuse, R3 ;  /* 0x000000031e247221 */ /* 0x044fe20000010000 */
[----:B------:R-:W-:Y:S01]  /*15e90*/  F2FP.F16.F32.PACK_AB R187, R30, R187 ;  /* 0x000000bb1ebb723e */ /* 0x000fe200000000ff */
[----:B------:R-:W-:-:S05]  /*15ea0*/  IMAD.MOV.U32 R30, RZ, RZ, R119 ;  /* 0x000000ffff1e7224 */ /* 0x000fca00078e0077 */
[----:B------:R-:W2:Y:S01]  /*15eb0*/  MUFU.EX2 R13, R13 ;  /* 0x0000000d000d7308 */ /* 0x000ea20000000800 */
[----:B-1----:R-:W-:Y:S01]  /*15ec0*/  FADD.FTZ R3, R25, R36 ;  /* 0x0000002419037221 */ /* 0x002fe20000010000 */
[----:B0-----:R-:W-:-:S06]  /*15ed0*/  IMAD.MOV.U32 R35, RZ, RZ, R119 ;  /* 0x000000ffff237224 */ /* 0x001fcc00078e0077 */
[----:B------:R0:W1:Y:S01]  /*15ee0*/  MUFU.EX2 R20, R65 ;  /* 0x0000004100147308 */ /* 0x0000620000000800 */
[C---:B---3--:R-:W-:Y:S01]  /*15ef0*/  FADD.FTZ R36, R32.reuse, R3 ;  /* 0x0000000320247221 */ /* 0x048fe20000010000 */
[----:B------:R-:W-:Y:S01]  /*15f00*/  F2FP.F16.F32.PACK_AB R181, R32, R25 ;  /* 0x0000001920b5723e */ /* 0x000fe200000000ff */
[--C-:B------:R-:W-:Y:S02]  /*15f10*/  IMAD.MOV.U32 R32, RZ, RZ, R119.reuse ;  /* 0x000000ffff207224 */ /* 0x100fe400078e0077 */
[----:B------:R-:W-:-:S03]  /*15f20*/  IMAD.MOV.U32 R25, RZ, RZ, R119 ;  /* 0x000000ffff197224 */ /* 0x000fc600078e0077 */
[----:B------:R-:W3:Y:S01]  /*15f30*/  MUFU.EX2 R81, R81 ;  /* 0x0000005100517308 */ /* 0x000ee20000000800 */
[----:B--2---:R-:W-:Y:S01]  /*15f40*/  FADD.FTZ R3, R13, R36 ;  /* 0x000000240d037221 */ /* 0x004fe20000010000 */
[----:B0-----:R-:W-:-:S06]  /*15f50*/  IMAD.MOV.U32 R65, RZ, RZ, R119 ;  /* 0x000000ffff417224 */ /* 0x001fcc00078e0077 */
[----:B------:R0:W2:Y:S01]  /*15f60*/  MUFU.EX2 R34, R27 ;  /* 0x0000001b00227308 */ /* 0x0000a20000000800 */
[C---:B-1----:R-:W-:Y:S01]  /*15f70*/  FADD.FTZ R36, R20.reuse, R3 ;  /* 0x0000000314247221 */ /* 0x042fe20000010000 */
[----:B------:R-:W-:-:S06]  /*15f80*/  F2FP.F16.F32.PACK_AB R183, R20, R13 ;  /* 0x0000000d14b7723e */ /* 0x000fcc00000000ff */
[----:B------:R-:W1:Y:S01]  /*15f90*/  MUFU.EX2 R61, R61 ;  /* 0x0000003d003d7308 */ /* 0x000e620000000800 */
[----:B---3--:R-:W-:Y:S01]  /*15fa0*/  FADD.FTZ R3, R81, R36 ;  /* 0x0000002451037221 */ /* 0x008fe20000010000 */
[--C-:B------:R-:W-:Y:S02]  /*15fb0*/  IMAD.MOV.U32 R36, RZ, RZ, R119.reuse ;  /* 0x000000ffff247224 */ /* 0x100fe400078e0077 */
[----:B0-----:R-:W-:-:S04]  /*15fc0*/  IMAD.MOV.U32 R27, RZ, RZ, R119 ;  /* 0x000000ffff1b7224 */ /* 0x001fc800078e0077 */
[----:B------:R-:W0:Y:S01]  /*15fd0*/  MUFU.EX2 R176, R176 ;  /* 0x000000b000b07308 */ /* 0x000e220000000800 */
[C---:B--2---:R-:W-:Y:S01]  /*15fe0*/  FADD.FTZ R6, R34.reuse, R3 ;  /* 0x0000000322067221 */ /* 0x044fe20000010000 */
[----:B------:R-:W-:Y:S01]  /*15ff0*/  F2FP.F16.F32.PACK_AB R177, R34, R81 ;  /* 0x0000005122b1723e */ /* 0x000fe200000000ff */
[--C-:B------:R-:W-:Y:S02]  /*16000*/  IMAD.MOV.U32 R81, RZ, RZ, R119.reuse ;  /* 0x000000ffff517224 */ /* 0x100fe400078e0077 */
[----:B------:R-:W-:-:S03]  /*16010*/  IMAD.MOV.U32 R34, RZ, RZ, R119 ;  /* 0x000000ffff227224 */ /* 0x000fc600078e0077 */
[----:B------:R-:W2:Y:S01]  /*16020*/  MUFU.EX2 R93, R121 ;  /* 0x00000079005d7308 */ /* 0x000ea20000000800 */
[----:B-1----:R-:W-:Y:S01]  /*16030*/  FADD.FTZ R3, R61, R6 ;  /* 0x000000063d037221 */ /* 0x002fe20000010000 */
[----:B------:R-:W-:-:S05]  /*16040*/  VIADD R6, R153, 0xfffffffe ;  /* 0xfffffffe99067836 */ /* 0x000fca0000000000 */
[----:B------:R-:W-:Y:S01]  /*16050*/  ISETP.GE.AND P2, PT, R6, R218, PT ;  /* 0x000000da0600720c */ /* 0x000fe20003f46270 */
[----:B------:R-:W1:Y:S01]  /*16060*/  MUFU.EX2 R178, R178 ;  /* 0x000000b200b27308 */ /* 0x000e620000000800 */
[----:B0-----:R-:W-:-:S07]  /*16070*/  FADD.FTZ R38, R176, R7 ;  /* 0x00000007b0267221 */ /* 0x001fce0000010000 */
[----:B------:R-:W0:Y:S01]  /*16080*/  MUFU.EX2 R95, R95 ;  /* 0x0000005f005f7308 */ /* 0x000e220000000800 */
[C---:B--2---:R-:W-:Y:S01]  /*16090*/  FADD.FTZ R7, R93.reuse, R38 ;  /* 0x000000265d077221 */ /* 0x044fe20000010000 */
[----:B------:R-:W-:Y:S02]  /*160a0*/  F2FP.F16.F32.PACK_AB R176, R93, R176 ;  /* 0x000000b05db0723e */ /* 0x000fe400000000ff */
[----:B------:R-:W-:-:S04]  /*160b0*/  MOV R93, R119 ;  /* 0x00000077005d7202 */ /* 0x000fc80000000f00 */
[----:B------:R2:W3:Y:S01]  /*160c0*/  MUFU.EX2 R2, R85 ;  /* 0x0000005500027308 */ /* 0x0004e20000000800 */
[----:B-1----:R-:W-:-:S04]  /*160d0*/  FADD.FTZ R38, R178, R7 ;  /* 0x00000007b2267221 */ /* 0x002fc80000010000 */
[C---:B0-----:R-:W-:Y:S01]  /*160e0*/  FADD.FTZ R15, R95.reuse, R38 ;  /* 0x000000265f0f7221 */ /* 0x041fe20000010000 */
[----:B------:R-:W-:Y:S01]  /*160f0*/  F2FP.F16.F32.PACK_AB R178, R95, R178 ;  /* 0x000000b25fb2723e */ /* 0x000fe200000000ff */
[--C-:B------:R-:W-:Y:S01]  /*16100*/  IMAD.MOV.U32 R95, RZ, RZ, R119.reuse ;  /* 0x000000ffff5f7224 */ /* 0x100fe200078e0077 */
[----:B------:R-:W-:Y:S01]  /*16110*/  MOV R38, R119 ;  /* 0x0000007700267202 */ /* 0x000fe20000000f00 */
[----:B--2---:R-:W-:Y:S02]  /*16120*/  IMAD.MOV.U32 R85, RZ, RZ, R119 ;  /* 0x000000ffff557224 */ /* 0x004fe400078e0077 */
[C---:B---3--:R-:W-:Y:S01]  /*16130*/  FADD.FTZ R14, R2.reuse, R3 ;  /* 0x00000003020e7221 */ /* 0x048fe20000010000 */
[----:B------:R-:W-:Y:S01]  /*16140*/  F2FP.F16.F32.PACK_AB R179, R2, R61 ;  /* 0x0000003d02b3723e */ /* 0x000fe200000000ff */
[----:B------:R-:W-:Y:S02]  /*16150*/  IMAD.MOV.U32 R2, RZ, RZ, 0x3f800000 ;  /* 0x3f800000ff027424 */ /* 0x000fe400078e00ff */
[----:B------:R-:W-:-:S02]  /*16160*/  IMAD.MOV.U32 R3, RZ, RZ, 0x3f800000 ;  /* 0x3f800000ff037424 */ /* 0x000fc400078e00ff */
[----:B------:R-:W-:Y:S01]  /*16170*/  IMAD.MOV.U32 R61, RZ, RZ, R119 ;  /* 0x000000ffff3d7224 */ /* 0x000fe200078e0077 */
[----:B------:R-:W-:Y:S06]  /*16180*/  @!P2 BRA `(.L_x_603) ;  /* 0x000000500014a947 */ /* 0x000fec0003800000 */
[----:B------:R-:W-:Y:S01]  /*16190*/  MOV R7, R4 ;  /* 0x0000000400077202 */ /* 0x000fe20000000f00 */
        /* <DEDUP_REMOVED lines=52> */
.L_x_614:
[----:B------:R-:W-:-:S04]  /*164e0*/  IADD3 R0, R10, 0x1, RZ ;  /* 0x000000010a007810 */ /* 0x000fc80007ffe0ff */
[----:B------:R-:W-:-:S04]  /*164f0*/  ISETP.NE.AND P2, PT, R0, 0x2, PT ;  /* 0x000000020000780c */ /* 0x000fc80003f45270 */
[----:B------:R-:W-:Y:S02]  /*16500*/  SEL R4, RZ, 0x1, P2 ;  /* 0x00000001ff047807 */ /* 0x000fe40001000000 */
[----:B------:R-:W-:Y:S02]  /*16510*/  SEL R216, R0, RZ, P2 ;  /* 0x000000ff00d87207 */ /* 0x000fe40001000000 */
[----:B------:R-:W-:Y:S01]  /*16520*/  LOP3.LUT R217, R9, R4, RZ, 0x3c, !PT ;  /* 0x0000000409d97212 */ /* 0x000fe200078e3cff */
[----:B------:R-:W-:Y:S06]  /*16530*/  @!P0 BRA `(.L_x_604) ;  /* 0x0000000000048947 */ /* 0x000fec0003800000 */
[----:B------:R-:W-:Y:S01]  /*16540*/  BPT.TRAP 0x1 ;  /* 0x000000040000795c */ /* 0x000fe20000300000 */
.L_x_604:
[----:B------:R-:W-:Y:S01]  /*16550*/  IMAD R11, R216, 0x8, R16 ;  /* 0x00000008d80b7824 */ /* 0x000fe200078e0210 */
[----:B------:R-:W-:-:S04]  /*16560*/  SHF.L.U32 R4, R217, 0x1f, RZ ;  /* 0x0000001fd9047819 */ /* 0x000fc800000006ff */
[----:B------:R0:W1:Y:S01]  /*16570*/  SYNCS.PHASECHK.TRANS64.TRYWAIT P2, [R11+URZ+0x36830], R4 ;  /* 0x036830040b0075a7 */ /* 0x000062000804017f */
[----:B------:R-:W-:Y:S05]  /*16580*/  @!P0 BRA `(.L_x_605) ;  /* 0x0000000000048947 */ /* 0x000fea0003800000 */
[----:B------:R-:W-:Y:S01]  /*16590*/  BPT.TRAP 0x1 ;  /* 0x000000040000795c */ /* 0x000fe20000300000 */
.L_x_605:
[----:B------:R-:W-:Y:S01]  /*165a0*/  IMAD R0, R216, 0xa80, R219 ;  /* 0x00000a80d8007824 */ /* 0x000fe200078e02db */
[----:B------:R-:W-:Y:S03]  /*165b0*/  BSSY B1, `(.L_x_606) ;  /* 0x0000006000017945 */ /* 0x000fe60003800000 */
[C---:B------:R-:W-:Y:S02]  /*165c0*/  VIADD R20, R0.reuse, 0x80 ;  /* 0x0000008000147836 */ /* 0x040fe40000000000 */
[----:B------:R-:W-:Y:S01]  /*165d0*/  VIADD R120, R0, 0x100 ;  /* 0x0000010000787836 */ /* 0x000fe20000000000 */
[----:B-1----:R-:W-:Y:S06]  /*165e0*/  @P2 BRA `(.L_x_607) ;  /* 0x0000000000082947 */ /* 0x002fec0003800000 */
[----:B------:R-:W1:Y:S02]  /*165f0*/  SYNCS.PHASECHK.TRANS64.TRYWAIT P2, [R11+URZ+0x36830], R4 ;  /* 0x036830040b0075a7 */ /* 0x000e64000804017f */
[----:B-1----:R-:W-:Y:S05]  /*16600*/  @!P2 BRA `(.L_x_608) ;  /* 0x000001240078a947 */ /* 0x002fea0003800000 */
.L_x_607:
[----:B------:R-:W-:Y:S05]  /*16610*/  BSYNC B1 ;  /* 0x0000000000017941 */ /* 0x000fea0003800000 */
.L_x_606:
[----:B------:R-:W2:Y:S04]  /*16620*/  LDL.64 R12, [R1+0x48] ;  /* 0x00004800010c7983 */ /* 0x000ea80000100a00 */
[----:B------:R-:W3:Y:S01]  /*16630*/  LDL.64 R122, [R1] ;  /* 0x00000000017a7983 */ /* 0x000ee20000100a00 */
[----:B------:R-:W-:Y:S01]  /*16640*/  WARPGROUP.ARRIVE ;  /* 0x00000000000079c5 */ /* 0x000fe20000000000 */
[----:B------:R-:W-:Y:S01]  /*16650*/  IMAD.MOV.U32 R21, RZ, RZ, 0x40000040 ;  /* 0x40000040ff157424 */ /* 0x000fe200078e00ff */
[----:B------:R-:W-:-:S04]  /*16660*/  R2UR UR6, R20 ;  /* 0x00000000140672ca */ /* 0x000fc800000e0000 */
[C---:B------:R-:W-:Y:S01]  /*16670*/  R2UR UR7, R21.reuse ;  /* 0x00000000150772ca */ /* 0x040fe200000e0000 */
[----:B------:R-:W-:Y:S01]  /*16680*/  IMAD.MOV.U32 R20, RZ, RZ, R120 ;  /* 0x000000ffff147224 */ /* 0x000fe200078e0078 */
[----:B------:R-:W-:-:S04]  /*16690*/  R2UR UR19, R21 ;  /* 0x00000000151372ca */ /* 0x000fc800000e0000 */
[----:B------:R-:W-:Y:S01]  /*166a0*/  R2UR UR18, R20 ;  /* 0x00000000141272ca */ /* 0x000fe200000e0000 */
[----:B------:R-:W-:Y:S01]  /*166b0*/  VIADD R20, R0, 0x200 ;  /* 0x0000020000147836 */ /* 0x000fe20000000000 */
[----:B------:R-:W-:-:S04]  /*166c0*/  R2UR UR15, R21 ;  /* 0x00000000150f72ca */ /* 0x000fc800000e0000 */
[----:B------:R-:W-:Y:S02]  /*166d0*/  R2UR UR14, R20 ;  /* 0x00000000140e72ca */ /* 0x000fe400000e0000 */
[----:B--2---:R-:W-:Y:S01]  /*166e0*/  R2UR UR42, R12 ;  /* 0x000000000c2a72ca */ /* 0x004fe200000e0000 */
[----:B------:R-:W-:Y:S01]  /*166f0*/  IMAD.MOV.U32 R12, RZ, RZ, R0 ;  /* 0x000000ffff0c7224 */ /* 0x000fe200078e0000 */
[----:B------:R-:W-:Y:S02]  /*16700*/  R2UR UR43, R13 ;  /* 0x000000000d2b72ca */ /* 0x000fe400000e0000 */
[----:B------:R-:W-:Y:S02]  /*16710*/  MOV R13, 0x40000040 ;  /* 0x40000040000d7802 */ /* 0x000fe40000000f00 */
[----:B---3--:R-:W-:Y:S02]  /*16720*/  R2UR UR28, R122 ;  /* 0x000000007a1c72ca */ /* 0x008fe400000e0000 */
[----:B------:R-:W-:-:S02]  /*16730*/  R2UR UR29, R123 ;  /* 0x000000007b1d72ca */ /* 0x000fc400000e0000 */
[----:B------:R-:W-:Y:S01]  /*16740*/  R2UR UR26, R12 ;  /* 0x000000000c1a72ca */ /* 0x000fe200000e0000 */
[----:B------:R-:W2:Y:S01]  /*16750*/  LDL.64 R122, [R1+0x40] ;  /* 0x00004000017a7983 */ /* 0x000ea20000100a00 */
[----:B------:R-:W-:-:S07]  /*16760*/  R2UR UR27, R13 ;  /* 0x000000000d1b72ca */ /* 0x000fce00000e0000 */
[----:B------:R-:W-:Y:S02]  /*16770*/  UMOV UR24, UR28 ;  /* 0x0000001c00187c82 */ /* 0x000fe40008000000 */
[----:B------:R-:W-:-:S04]  /*16780*/  UMOV UR25, UR29 ;  /* 0x0000001d00197c82 */ /* 0x000fc80008000000 */
[----:B------:R-:W-:Y:S01]  /*16790*/  HGMMA.64x16x16.F32 R168, gdesc[UR24], RZ, !UPT, gsb0 ;  /* 0x0020000018a879f0 */ /* 0x000fe2000c0008ff */
[----:B------:R-:W-:Y:S01]  /*167a0*/  UMOV UR4, UR28 ;  /* 0x0000001c00047c82 */ /* 0x000fe20008000000 */
[----:B------:R-:W-:Y:S01]  /*167b0*/  UMOV UR5, UR29 ;  /* 0x0000001d00057c82 */ /* 0x000fe20008000000 */
[----:B------:R-:W-:Y:S02]  /*167c0*/  WARPGROUP.DEPBAR.LE gsb0, 0x0 ;  /* 0x00008000000079c5 */ /* 0x000fe40000010000 */
[----:B------:R-:W-:-:S06]  /*167d0*/  WARPGROUP.ARRIVE ;  /* 0x00000000000079c5 */ /* 0x000fcc0000000000 */
[----:B------:R-:W-:Y:S01]  /*167e0*/  HGMMA.64x16x16.F32 R160, gdesc[UR4], RZ, !UPT, gsb0 ;  /* 0x0020000004a079f0 */ /* 0x000fe2000c0008ff */
[----:B------:R-:W-:Y:S01]  /*167f0*/  UMOV UR16, UR28 ;  /* 0x0000001c00107c82 */ /* 0x000fe20008000000 */
[----:B------:R-:W-:Y:S01]  /*16800*/  UMOV UR17, UR29 ;  /* 0x0000001d00117c82 */ /* 0x000fe20008000000 */
[----:B------:R-:W-:Y:S01]  /*16810*/  VIADD R12, R0, 0x180 ;  /* 0x00000180000c7836 */ /* 0x000fe20000000000 */
[----:B------:R-:W-:Y:S02]  /*16820*/  WARPGROUP.DEPBAR.LE gsb0, 0x0 ;  /* 0x00008000000079c5 */ /* 0x000fe40000010000 */
[----:B------:R-:W-:-:S06]  /*16830*/  WARPGROUP.ARRIVE ;  /* 0x00000000000079c5 */ /* 0x000fcc0000000000 */
[----:B------:R-:W-:Y:S01]  /*16840*/  HGMMA.64x16x16.F32 R152, gdesc[UR16], RZ, !UPT, gsb0 ;  /* 0x00200000109879f0 */ /* 0x000fe2000c0008ff */
[----:B------:R-:W-:Y:S02]  /*16850*/  R2UR UR22, R12 ;  /* 0x000000000c1672ca */ /* 0x000fe400000e0000 */
[----:B------:R-:W-:Y:S01]  /*16860*/  R2UR UR23, R13 ;  /* 0x000000000d1772ca */ /* 0x000fe200000e0000 */
[----:B------:R-:W-:Y:S01]  /*16870*/  UMOV UR20, UR28 ;  /* 0x0000001c00147c82 */ /* 0x000fe20008000000 */
[----:B------:R-:W-:Y:S01]  /*16880*/  UMOV UR21, UR29 ;  /* 0x0000001d00157c82 */ /* 0x000fe20008000000 */
[----:B------:R-:W-:Y:S02]  /*16890*/  WARPGROUP.DEPBAR.LE gsb0, 0x0 ;  /* 0x00008000000079c5 */ /* 0x000fe40000010000 */
[----:B------:R-:W-:-:S08]  /*168a0*/  WARPGROUP.ARRIVE ;  /* 0x00000000000079c5 */ /* 0x000fd00000000000 */
[----:B------:R-:W-:Y:S01]  /*168b0*/  HGMMA.64x16x16.F32 R144, gdesc[UR20], RZ, !UPT, gsb0 ;  /* 0x00200000149079f0 */ /* 0x000fe2000c0008ff */
[----:B------:R-:W-:Y:S01]  /*168c0*/  UMOV UR12, UR28 ;  /* 0x0000001c000c7c82 */ /* 0x000fe20008000000 */
[----:B------:R-:W-:Y:S01]  /*168d0*/  UMOV UR13, UR29 ;  /* 0x0000001d000d7c82 */ /* 0x000fe20008000000 */
[----:B------:R-:W-:Y:S01]  /*168e0*/  IMAD.MOV.U32 R121, RZ, RZ, 0x40000040 ;  /* 0x40000040ff797424 */ /* 0x000fe200078e00ff */
[----:B------:R-:W-:Y:S02]  /*168f0*/  WARPGROUP.DEPBAR.LE gsb0, 0x0 ;  /* 0x00008000000079c5 */ /* 0x000fe40000010000 */
[----:B------:R-:W-:-:S06]  /*16900*/  WARPGROUP.ARRIVE ;  /* 0x00000000000079c5 */ /* 0x000fcc0000000000 */
[----:B------:R-:W-:Y:S01]  /*16910*/  HGMMA.64x16x16.F32 R136, gdesc[UR12], RZ, !UPT, gsb0 ;  /* 0x002000000c8879f0 */ /* 0x000fe2000c0008ff */
[----:B------:R-:W-:Y:S02]  /*16920*/  IADD3 R120, R0, 0x280, RZ ;  /* 0x0000028000787810 */ /* 0x000fe40007ffe0ff */
[----:B------:R-:W-:Y:S02]  /*16930*/  R2UR UR11, R121 ;  /* 0x00000000790b72ca */ /* 0x000fe400000e0000 */
[----:B------:R-:W-:Y:S01]  /*16940*/  R2UR UR10, R120 ;  /* 0x00000000780a72ca */ /* 0x000fe200000e0000 */
[----:B------:R-:W-:Y:S01]  /*16950*/  UMOV UR8, UR28 ;  /* 0x0000001c00087c82 */ /* 0x000fe20008000000 */
[----:B------:R-:W-:Y:S01]  /*16960*/  UMOV UR9, UR29 ;  /* 0x0000001d00097c82 */ /* 0x000fe20008000000 */
[----:B------:R-:W-:Y:S02]  /*16970*/  WARPGROUP.DEPBAR.LE gsb0, 0x0 ;  /* 0x00008000000079c5 */ /* 0x000fe40000010000 */
[----:B------:R-:W-:-:S08]  /*16980*/  WARPGROUP.ARRIVE ;  /* 0x00000000000079c5 */ /* 0x000fd00000000000 */
[----:B------:R-:W-:Y:S01]  /*16990*/  HGMMA.64x16x16.F32 R128, gdesc[UR8], RZ, !UPT, gsb0 ;  /* 0x00200000088079f0 */ /* 0x000fe2000c0008ff */
[C---:B------:R-:W-:Y:S01]  /*169a0*/  VIADD R12, R0.reuse, 0x300 ;  /* 0x00000300000c7836 */ /* 0x040fe20000000000 */
[----:B------:R-:W-:Y:S01]  /*169b0*/  MOV R121, 0x40000040 ;  /* 0x4000004000797802 */ /* 0x000fe20000000f00 */
[----:B------:R-:W-:Y:S01]  /*169c0*/  VIADD R120, R0, 0x182 ;  /* 0x0000018200787836 */ /* 0x000fe20000000000 */
[----:B------:R-:W-:Y:S02]  /*169d0*/  R2UR UR59, R13 ;  /* 0x000000000d3b72ca */ /* 0x000fe400000e0000 */
[----:B------:R-:W-:Y:S02]  /*169e0*/  R2UR UR58, R12 ;  /* 0x000000000c3a72ca */ /* 0x000fe400000e0000 */
[----:B------:R-:W-:Y:S01]  /*169f0*/  R2UR UR26, R120 ;  /* 0x00000000781a72ca */ /* 0x000fe200000e0000 */
[----:B------:R-:W-:Y:S01]  /*16a00*/  VIADD R120, R0, 0x302 ;  /* 0x0000030200787836 */ /* 0x000fe20000000000 */
[----:B------:R-:W-:Y:S01]  /*16a10*/  R2UR UR27, R121 ;  /* 0x00000000791b72ca */ /* 0x000fe200000e0000 */
[----:B------:R-:W-:Y:S01]  /*16a20*/  IMAD.MOV.U32 R121, RZ, RZ, 0x40000040 ;  /* 0x40000040ff797424 */ /* 0x000fe200078e00ff */
[----:B--2---:R-:W-:-:S02]  /*16a30*/  R2UR UR38, R122 ;  /* 0x000000007a2672ca */ /* 0x004fc400000e0000 */
[----:B------:R-:W-:Y:S02]  /*16a40*/  R2UR UR46, R120 ;  /* 0x00000000782e72ca */ /* 0x000fe400000e0000 */
[----:B------:R-:W-:Y:S02]  /*16a50*/  R2UR UR47, R121 ;  /* 0x00000000792f72ca */ /* 0x000fe400000e0000 */
[----:B------:R-:W-:Y:S01]  /*16a60*/  R2UR UR39, R123 ;  /* 0x000000007b2772ca */ /* 0x000fe200000e0000 */
[----:B------:R-:W-:Y:S01]  /*16a70*/  UMOV UR56, UR28 ;  /* 0x0000001c00387c82 */ /* 0x000fe20008000000 */
[----:B------:R-:W-:Y:S01]  /*16a80*/  UMOV UR57, UR29 ;  /* 0x0000001d00397c82 */ /* 0x000fe20008000000 */
[----:B------:R-:W-:Y:S02]  /*16a90*/  WARPGROUP.DEPBAR.LE gsb0, 0x0 ;  /* 0x00008000000079c5 */ /* 0x000fe40000010000 */
[----:B------:R-:W-:-:S06]  /*16aa0*/  WARPGROUP.ARRIVE ;  /* 0x00000000000079c5 */ /* 0x000fcc0000000000 */
[----:B------:R-:W-:Y:S01]  /*16ab0*/  HGMMA.64x16x16.F32 R120, gdesc[UR56], RZ, !UPT, gsb0 ;  /* 0x00200000387879f0 */ /* 0x000fe2000c0008ff */
[----:B------:R-:W-:Y:S01]  /*16ac0*/  VIADD R20, R0, 0x2 ;  /* 0x0000000200147836 */ /* 0x000fe20000000000 */
[----:B------:R-:W-:-:S04]  /*16ad0*/  MOV R21, 0x40000040 ;  /* 0x4000004000157802 */ /* 0x000fc80000000f00 */
[----:B------:R-:W-:Y:S02]  /*16ae0*/  R2UR UR34, R20 ;  /* 0x00000000142272ca */ /* 0x000fe400000e0000 */
[----:B------:R-:W-:Y:S01]  /*16af0*/  R2UR UR35, R21 ;  /* 0x00000000152372ca */ /* 0x000fe200000e0000 */
[----:B------:R-:W-:Y:S01]  /*16b00*/  UMOV UR32, UR42 ;  /* 0x0000002a00207c82 */ /* 0x000fe20008000000 */
[----:B------:R-:W-:Y:S01]  /*16b10*/  UMOV UR33, UR43 ;  /* 0x0000002b00217c82 */ /* 0x000fe20008000000 */
[----:B------:R-:W-:Y:S02]  /*16b20*/  WARPGROUP.DEPBAR.LE gsb0, 0x0 ;  /* 0x00008000000079c5 */ /* 0x000fe40000010000 */
[----:B------:R-:W-:-:S08]  /*16b30*/  WARPGROUP.ARRIVE ;  /* 0x00000000000079c5 */ /* 0x000fd00000000000 */
[----:B------:R-:W-:Y:S01]  /*16b40*/  HGMMA.64x16x16.F32 R168, gdesc[UR32], R168, gsb0 ;  /* 0x0020000020a879f0 */ /* 0x000fe200080008a8 */
[----:B------:R-:W-:Y:S02]  /*16b50*/  VIADD R12, R0, 0x82 ;  /* 0x00000082000c7836 */ /* 0x000fe40000000000 */
[----:B------:R-:W-:-:S03]  /*16b60*/  IMAD.MOV.U32 R13, RZ, RZ, 0x40000040 ;  /* 0x40000040ff0d7424 */ /* 0x000fc600078e00ff */
        /* <DEDUP_REMOVED lines=16> */
[----:B------:R-:W-:Y:S01]  /*16c70*/  UMOV UR24, UR42 ;  /* 0x0000002a00187c82 */ /* 0x000fe20008000000 */
[----:B------:R-:W-:Y:S01]  /*16c80*/  UMOV UR25, UR43 ;  /* 0x0000002b00197c82 */ /* 0x000fe20008000000 */
[----:B------:R-:W-:Y:S01]  /*16c90*/  VIADD R12, R0, 0x202 ;  /* 0x00000202000c7836 */ /* 0x000fe20000000000 */
[----:B------:R-:W-:Y:S02]  /*16ca0*/  WARPGROUP.DEPBAR.LE gsb0, 0x0 ;  /* 0x00008000000079c5 */ /* 0x000fe40000010000 */
[----:B------:R-:W-:-:S06]  /*16cb0*/  WARPGROUP.ARRIVE ;  /* 0x00000000000079c5 */ /* 0x000fcc0000000000 */
[----:B------:R-:W-:Y:S01]  /*16cc0*/  HGMMA.64x16x16.F32 R144, gdesc[UR24], R144, gsb0 ;  /* 0x00200000189079f0 */ /* 0x000fe20008000890 */
[----:B------:R-:W-:Y:S01]  /*16cd0*/  IMAD.MOV.U32 R13, RZ, RZ, 0x40000040 ;  /* 0x40000040ff0d7424 */ /* 0x000fe200078e00ff */
[----:B------:R-:W-:-:S04]  /*16ce0*/  R2UR UR22, R12 ;  /* 0x000000000c1672ca */ /* 0x000fc800000e0000 */
        /* <DEDUP_REMOVED lines=12> */
[----:B------:R-:W-:Y:S01]  /*16db0*/  MOV R5, UR45 ;  /* 0x0000002d00057c02 */ /* 0x000fe20008000f00 */
[----:B------:R-:W-:Y:S02]  /*16dc0*/  WARPGROUP.DEPBAR.LE gsb0, 0x0 ;  /* 0x00008000000079c5 */ /* 0x000fe40000010000 */
[----:B------:R-:W-:Y:S01]  /*16dd0*/  WARPGROUP.ARRIVE ;  /* 0x00000000000079c5 */ /* 0x000fe20000000000 */
[----:B01----:R-:W-:Y:S01]  /*16de0*/  MOV R4, UR44 ;  /* 0x0000002c00047c02 */ /* 0x003fe20008000f00 */
[----:B------:R-:W-:Y:S01]  /*16df0*/  IMAD.MOV.U32 R13, RZ, RZ, 0x40000040 ;  /* 0x40000040ff0d7424 */ /* 0x000fe200078e00ff */
[----:B------:R-:W-:Y:S01]  /*16e00*/  IADD3 R12, R0, 0x4, RZ ;  /* 0x00000004000c7810 */ /* 0x000fe20007ffe0ff */
[----:B------:R-:W-:Y:S01]  /*16e10*/  UMOV UR12, UR38 ;  /* 0x00000026000c7c82 */ /* 0x000fe20008000000 */
[----:B------:R-:W-:-:S02]  /*16e20*/  UMOV UR13, UR39 ;  /* 0x00000027000d7c82 */ /* 0x000fc40008000000 */
[----:B------:R-:W-:Y:S01]  /*16e30*/  HGMMA.64x16x16.F32 R128, gdesc[UR16], R128, gsb0 ;  /* 0x00200000108079f0 */ /* 0x000fe20008000880 */
[----:B------:R-:W-:Y:S01]  /*16e40*/  UMOV UR44, UR42 ;  /* 0x0000002a002c7c82 */ /* 0x000fe20008000000 */
[----:B------:R-:W-:Y:S01]  /*16e50*/  UMOV UR45, UR43 ;  /* 0x0000002b002d7c82 */ /* 0x000fe20008000000 */
[----:B------:R-:W-:Y:S01]  /*16e60*/  UMOV UR8, UR38 ;  /* 0x0000002600087c82 */ /* 0x000fe20008000000 */
[----:B------:R-:W-:Y:S01]  /*16e70*/  UMOV UR9, UR39 ;  /* 0x0000002700097c82 */ /* 0x000fe20008000000 */
[----:B------:R-:W2:Y:S01]  /*16e80*/  LDL.64 R20, [R1+0x38] ;  /* 0x0000380001147983 */ /* 0x000ea20000100a00 */
[----:B------:R-:W-:Y:S02]  /*16e90*/  WARPGROUP.DEPBAR.LE gsb0, 0x0 ;  /* 0x00008000000079c5 */ /* 0x000fe40000010000 */
[----:B------:R-:W-:-:S06]  /*16ea0*/  WARPGROUP.ARRIVE ;  /* 0x00000000000079c5 */ /* 0x000fcc0000000000 */
[----:B------:R-:W-:Y:S01]  /*16eb0*/  HGMMA.64x16x16.F32 R120, gdesc[UR44], R120, gsb0 ;  /* 0x002000002c7879f0 */ /* 0x000fe20008000878 */
[----:B------:R-:W-:Y:S02]  /*16ec0*/  R2UR UR14, R12 ;  /* 0x000000000c0e72ca */ /* 0x000fe400000e0000 */
[----:B------:R-:W-:Y:S01]  /*16ed0*/  R2UR UR15, R13 ;  /* 0x000000000d0f72ca */ /* 0x000fe200000e0000 */
[----:B------:R-:W-:Y:S01]  /*16ee0*/  VIADD R12, R0, 0x84 ;  /* 0x00000084000c7836 */ /* 0x000fe20000000000 */
[----:B------:R-:W-:Y:S02]  /*16ef0*/  WARPGROUP.DEPBAR.LE gsb0, 0x0 ;  /* 0x00008000000079c5 */ /* 0x000fe40000010000 */
[----:B------:R-:W-:-:S09]  /*16f00*/  WARPGROUP.ARRIVE ;  /* 0x00000000000079c5 */ /* 0x000fd20000000000 */
[----:B------:R-:W-:Y:S01]  /*16f10*/  HGMMA.64x16x16.F32 R168, gdesc[UR12], R168, gsb0 ;  /* 0x002000000ca879f0 */ /* 0x000fe200080008a8 */
[----:B------:R-:W-:Y:S02]  /*16f20*/  MOV R13, 0x40000040 ;  /* 0x40000040000d7802 */ /* 0x000fe40000000f00 */
[----:B------:R-:W-:Y:S02]  /*16f30*/  R2UR UR10, R12 ;  /* 0x000000000c0a72ca */ /* 0x000fe400000e0000 */
[----:B------:R-:W-:Y:S01]  /*16f40*/  R2UR UR11, R13 ;  /* 0x000000000d0b72ca */ /* 0x000fe200000e0000 */
[----:B------:R-:W-:Y:S02]  /*16f50*/  WARPGROUP.DEPBAR.LE gsb0, 0x0 ;  /* 0x00008000000079c5 */ /* 0x000fe40000010000 */
[----:B------:R-:W-:-:S10]  /*16f60*/  WARPGROUP.ARRIVE ;  /* 0x00000000000079c5 */ /* 0x000fd40000000000 */
        /* <DEDUP_REMOVED lines=19> */
[----:B------:R-:W-:Y:S01]  /*170a0*/  IMAD.MOV.U32 R13, RZ, RZ, 0x40000040 ;  /* 0x40000040ff0d7424 */ /* 0x000fe200078e00ff */
[----:B------:R-:W-:-:S04]  /*170b0*/  IADD3 R12, R0, 0x204, RZ ;  /* 0x00000204000c7810 */ /* 0x000fc80007ffe0ff */
        /* <DEDUP_REMOVED lines=26> */
[----:B------:R-:W-:Y:S01]  /*17260*/  IMAD.MOV.U32 R13, RZ, RZ, 0x40000040 ;  /* 0x40000040ff0d7424 */ /* 0x000fe200078e00ff */
[----:B--2---:R-:W-:Y:S02]  /*17270*/  R2UR UR42, R20 ;  /* 0x00000000142a72ca */ /* 0x004fe400000e0000 */
[----:B------:R-:W-:Y:S02]  /*17280*/  R2UR UR43, R21 ;  /* 0x00000000152b72ca */ /* 0x000fe400000e0000 */
[----:B------:R-:W-:Y:S01]  /*17290*/  R2UR UR22, R12 ;  /* 0x000000000c1672ca */ /* 0x000fe200000e0000 */
[----:B------:R-:W2:Y:S01]  /*172a0*/  LDL.64 R20, [R1+0x30] ;  /* 0x0000300001147983 */ /* 0x000ea20000100a00 */
[----:B------:R-:W-:-:S07]  /*172b0*/  R2UR UR23, R13 ;  /* 0x000000000d1772ca */ /* 0x000fce00000e0000 */
[----:B------:R-:W-:Y:S02]  /*172c0*/  UMOV UR20, UR42 ;  /* 0x0000002a00147c82 */ /* 0x000fe40008000000 */
[----:B------:R-:W-:Y:S01]  /*172d0*/  UMOV UR21, UR43 ;  /* 0x0000002b00157c82 */ /* 0x000fe20008000000 */
[----:B------:R-:W-:Y:S02]  /*172e0*/  WARPGROUP.DEPBAR.LE gsb0, 0x0 ;  /* 0x00008000000079c5 */ /* 0x000fe40000010000 */
[----:B------:R-:W-:-:S06]  /*172f0*/  WARPGROUP.ARRIVE ;  /* 0x00000000000079c5 */ /* 0x000fcc0000000000 */
        /* <DEDUP_REMOVED lines=56> */
[----:B------:R-:W-:Y:S02]  /*17680*/  IADD3 R12, R0, 0x380, RZ ;  /* 0x00000380000c7810 */ /* 0x000fe40007ffe0ff */
        /* <DEDUP_REMOVED lines=51> */
[----:B------:R-:W-:-:S09]  /*179c0*/  UMOV UR17, UR39 ;  /* 0x0000002700117c82 */ /* 0x000fd20008000000 */
        /* <DEDUP_REMOVED lines=15> */
[----:B------:R-:W-:Y:S02]  /*17ac0*/  MOV R13, 0x40000040 ;  /* 0x40000040000d7802 */ /* 0x000fe40000000f00 */
        /* <DEDUP_REMOVED lines=68> */
[----:B------:R-:W-:Y:S02]  /*17f10*/  R2UR UR22, R12 ;  /* 0x000000000c1672ca */ /* 0x000fe400000e0000 */
[----:B------:R-:W-:-:S07]  /*17f20*/  R2UR UR23, R13 ;  /* 0x000000000d1772ca */ /* 0x000fce00000e0000 */
[----:B------:R-:W-:Y:S02]  /*17f30*/  UMOV UR20, UR38 ;  /* 0x0000002600147c82 */ /* 0x000fe40008000000 */
[----:B------:R-:W-:Y:S01]  /*17f40*/  UMOV UR21, UR39 ;  /* 0x0000002700157c82 */ /* 0x000fe20008000000 */
[----:B------:R-:W-:Y:S02]  /*17f50*/  WARPGROUP.DEPBAR.LE gsb0, 0x0 ;  /* 0x00008000000079c5 */ /* 0x000fe40000010000 */
[----:B------:R-:W-:-:S06]  /*17f60*/  WARPGROUP.ARRIVE ;  /* 0x00000000000079c5 */ /* 0x000fcc0000000000 */
        /* <DEDUP_REMOVED lines=59> */
[----:B------:R-:W-:Y:S02]  /*18320*/  WARPGROUP.DEPBAR.LE gsb0, 0x0 ;  /* 0x00008000000079c5 */ /* 0x000fe40000010000 */
[----:B------:R-:W-:-:S10]  /*18330*/  WARPGROUP.ARRIVE ;  /* 0x00000000000079c5 */ /* 0x000fd40000000000 */
[----:B------:R-:W-:Y:S01]  /*18340*/  HGMMA.64x16x16.F32 R168, gdesc[UR52], R168, gsb0 ;  /* 0x0020000034a879f0 */ /* 0x000fe200080008a8 */
[----:B------:R-:W-:Y:S01]  /*18350*/  R2UR UR44, R4 ;  /* 0x00000000042c72ca */ /* 0x000fe200000e0000 */
[----:B------:R-:W-:Y:S01]  /*18360*/  VIADD R4, R0, 0x406 ;  /* 0x0000040600047836 */ /* 0x000fe20000000000 */
[----:B------:R-:W-:Y:S02]  /*18370*/  R2UR UR45, R5 ;  /* 0x00000000052d72ca */ /* 0x000fe400000e0000 */
[----:B------:R-:W-:Y:S02]  /*18380*/  MOV R5, 0x40000040 ;  /* 0x4000004000057802 */ /* 0x000fe40000000f00 */
[----:B------:R-:W-:Y:S02]  /*18390*/  R2UR UR30, R4 ;  /* 0x00000000041e72ca */ /* 0x000fe400000e0000 */
[----:B------:R-:W-:Y:S01]  /*183a0*/  R2UR UR31, R5 ;  /* 0x00000000051f72ca */ /* 0x000fe200000e0000 */
[----:B------:R-:W-:Y:S01]  /*183b0*/  UMOV UR28, UR52 ;  /* 0x00000034001c7c82 */ /* 0x000fe20008000000 */
[----:B------:R-:W-:Y:S01]  /*183c0*/  UMOV UR29, UR53 ;  /* 0x00000035001d7c82 */ /* 0x000fe20008000000 */
[----:B------:R-:W-:-:S02]  /*183d0*/  WARPGROUP.DEPBAR.LE gsb0, 0x0 ;  /* 0x00008000000079c5 */ /* 0x000fc40000010000 */
        /* <DEDUP_REMOVED lines=339> */
[----:B------:R-:W-:Y:S01]  /*19910*/  FMUL.FTZ R26, R26, R2 ;  /* 0x000000021a1a7220 */ /* 0x000fe20000410000 */
[----:B------:R-:W-:-:S02]  /*19920*/  WARPGROUP.DEPBAR.LE gsb0, 0x0 ;  /* 0x00008000000079c5 */ /* 0x000fc40000010000 */
        /* <DEDUP_REMOVED lines=49> */
.L_x_609:
[----:B------:R-:W-:Y:S01]  /*19c40*/  SHF.L.U32 R0, R9, 0x1f, RZ ;  /* 0x0000001f09007819 */ /* 0x000fe200000006ff */
[----:B------:R-:W-:-:S04]  /*19c50*/  IMAD R9, R10, 0x8, R16 ;  /* 0x000000080a097824 */ /* 0x000fc800078e0210 */
[----:B------:R0:W1:Y:S01]  /*19c60*/  SYNCS.PHASECHK.TRANS64.TRYWAIT P2, [R9+URZ+0x36850], R0 ;  /* 0x03685000090075a7 */ /* 0x000062000804017f */
[----:B------:R-:W-:Y:S05]  /*19c70*/  @!P0 BRA `(.L_x_610) ;  /* 0x0000000000048947 */ /* 0x000fea0003800000 */
[----:B------:R-:W-:Y:S01]  /*19c80*/  BPT.TRAP 0x1 ;  /* 0x000000040000795c */ /* 0x000fe20000300000 */
.L_x_610:
[----:B------:R-:W-:Y:S04]  /*19c90*/  BSSY B1, `(.L_x_611) ;  /* 0x0000004000017945 */ /* 0x000fe80003800000 */
[----:B-1----:R-:W-:Y:S05]  /*19ca0*/  @P2 BRA `(.L_x_612) ;  /* 0x0000000000082947 */ /* 0x002fea0003800000 */
[----:B------:R-:W1:Y:S02]  /*19cb0*/  SYNCS.PHASECHK.TRANS64.TRYWAIT P2, [R9+URZ+0x36850], R0 ;  /* 0x03685000090075a7 */ /* 0x000e64000804017f */
[----:B-1----:R-:W-:Y:S05]  /*19cc0*/  @!P2 BRA `(.L_x_613) ;  /* 0x000000ec00dca947 */ /* 0x002fea0003800000 */
.L_x_612:
[----:B------:R-:W-:Y:S05]  /*19cd0*/  BSYNC B1 ;  /* 0x0000000000017941 */ /* 0x000fea0003800000 */
.L_x_611:
[----:B01----:R-:W-:Y:S01]  /*19ce0*/  VIADD R0, R16, 0x400 ;  /* 0x0000040010007836 */ /* 0x003fe20000000000 */
[----:B------:R-:W-:Y:S01]  /*19cf0*/  WARPGROUP.ARRIVE ;  /* 0x00000000000079c5 */ /* 0x000fe20000000000 */
[----:B------:R-:W-:Y:S01]  /*19d00*/  IMAD.MOV.U32 R13, RZ, RZ, 0x40000040 ;  /* 0x40000040ff0d7424 */ /* 0x000fe200078e00ff */
[----:B------:R-:W-:Y:S01]  /*19d10*/  ULDC UR4, c[0x0][0x988] ;  /* 0x0002620000047ab9 */ /* 0x000fe20000000800 */
[----:B------:R-:W-:Y:S01]  /*19d20*/  IMAD.MOV.U32 R3, RZ, RZ, 0x40000040 ;  /* 0x40000040ff037424 */ /* 0x000fe200078e00ff */
[----:B------:R-:W-:Y:S01]  /*19d30*/  SHF.R.U32.HI R0, RZ, 0x4, R0 ;  /* 0x00000004ff007819 */ /* 0x000fe20000011600 */
[----:B------:R-:W-:Y:S01]  /*19d40*/  @!P1 VIADD R11, R11, 0x36840 ;  /* 0x000368400b0b9836 */ /* 0x000fe20000000000 */
[----:B------:R-:W-:Y:S01]  /*19d50*/  R2UR UR7, R13 ;  /* 0x000000000d0772ca */ /* 0x000fe200000e0000 */
[----:B------:R-:W-:Y:S01]  /*19d60*/  @!P1 VIADD R9, R9, 0x36860 ;  /* 0x0003686009099836 */ /* 0x000fe20000000000 */
[----:B------:R-:W-:Y:S02]  /*19d70*/  LOP3.LUT R0, R0, 0x3fff, RZ, 0xc0, !PT ;  /* 0x00003fff00007812 */ /* 0x000fe400078ec0ff */
[----:B------:R-:W-:-:S02]  /*19d80*/  ISETP.GT.AND P2, PT, R6, R218, PT ;  /* 0x000000da0600720c */ /* 0x000fc40003f44270 */
[----:B------:R-:W-:Y:S02]  /*19d90*/  LOP3.LUT R0, R0, 0x3800000, RZ, 0xfc, !PT ;  /* 0x0380000000007812 */ /* 0x000fe400078efcff */
[----:B------:R-:W-:Y:S02]  /*19da0*/  @!P1 PRMT R9, RZ, 0x654, R9 ;  /* 0x00000654ff099816 */ /* 0x000fe40000000009 */
[----:B------:R-:W-:Y:S01]  /*19db0*/  IADD3 R6, R6, -0x1, RZ ;  /* 0xffffffff06067810 */ /* 0x000fe20007ffe0ff */
[----:B------:R-:W-:Y:S01]  /*19dc0*/  IMAD R12, R10, 0xa80, R0 ;  /* 0x00000a800a0c7824 */ /* 0x000fe200078e0200 */
[----:B------:R-:W-:-:S04]  /*19dd0*/  FMNMX.FTZ R0, R168, R8, !PT ;  /* 0x00000008a8007209 */ /* 0x000fc80007810000 */
[C---:B------:R-:W-:Y:S02]  /*19de0*/  R2UR UR6, R12.reuse ;  /* 0x000000000c0672ca */ /* 0x040fe400000e0000 */
[----:B------:R-:W-:Y:S02]  /*19df0*/  IADD3 R2, R12, 0x80, RZ ;  /* 0x000000800c027810 */ /* 0x000fe40007ffe0ff */
[----:B------:R-:W-:-:S04]  /*19e00*/  FMNMX.FTZ R0, R169, R0, !PT ;  /* 0x00000000a9007209 */ /* 0x000fc80007810000 */
[----:B------:R-:W-:-:S04]  /*19e10*/  FMNMX.FTZ R0, R172, R0, !PT ;  /* 0x00000000ac007209 */ /* 0x000fc80007810000 */
[----:B------:R-:W-:Y:S01]  /*19e20*/  FMNMX.FTZ R0, R173, R0, !PT ;  /* 0x00000000ad007209 */ /* 0x000fe20007810000 */
[----:B------:R-:W-:Y:S01]  /*19e30*/  HGMMA.64x192x16.F32 R24, R200, gdesc[UR4].tnspB, R24, gsb0 ;  /* 0x42e00004c8187df0 */ /* 0x000fe20008000818 */
[----:B------:R-:W-:Y:S01]  /*19e40*/  R2UR UR6, R2 ;  /* 0x00000000020672ca */ /* 0x000fe200000e0000 */
[----:B------:R-:W-:Y:S01]  /*19e50*/  VIADD R2, R12, 0x100 ;  /* 0x000001000c027836 */ /* 0x000fe20000000000 */
[----:B------:R-:W-:Y:S01]  /*19e60*/  R2UR UR7, R3 ;  /* 0x00000000030772ca */ /* 0x000fe200000e0000 */
[----:B------:R-:W-:Y:S01]  /*19e70*/  IMAD.MOV.U32 R3, RZ, RZ, 0x40000040 ;  /* 0x40000040ff037424 */ /* 0x000fe200078e00ff */
        /* <DEDUP_REMOVED lines=27> */
[----:B0-----:R-:W-:Y:S02]  /*1a030*/  FMNMX.FTZ R5, R5, R0, !PT ;  /* 0x0000000005057209 */ /* 0x001fe40007810000 */
[----:B------:R-:W-:-:S05]  /*1a040*/  MOV R0, UR4 ;  /* 0x0000000400007c02 */ /* 0x000fca0008000f00 */
[----:B------:R-:W-:-:S04]  /*1a050*/  FMUL.FTZ R13, R5, R0 ;  /* 0x00000000050d7220 */ /* 0x000fc80000410000 */
[-CC-:B------:R-:W-:Y:S01]  /*1a060*/  FFMA.FTZ R20, R161, R0.reuse, -R13.reuse ;  /* 0x00000000a1147223 */ /* 0x180fe2000001080d */
[-CC-:B------:R-:W-:Y:S01]  /*1a070*/  FFMA.FTZ R21, R157, R0.reuse, -R13.reuse ;  /* 0x000000009d157223 */ /* 0x180fe2000001080d */
[----:B------:R-:W-:-:S04]  /*1a080*/  FFMA.FTZ R10, R149, R0, -R13 ;  /* 0x00000000950a7223 */ /* 0x000fc8000001080d */
[----:B------:R-:W-:Y:S08]  /*1a090*/  MUFU.EX2 R20, R20 ;  /* 0x0000001400147308 */ /* 0x000ff00000000800 */
[----:B------:R-:W-:Y:S08]  /*1a0a0*/  MUFU.EX2 R21, R21 ;  /* 0x0000001500157308 */ /* 0x000ff00000000800 */
[----:B------:R-:W-:Y:S01]  /*1a0b0*/  MUFU.EX2 R10, R10 ;  /* 0x0000000a000a7308 */ /* 0x000fe20000000800 */
[----:B------:R-:W-:-:S02]  /*1a0c0*/  WARPGROUP.DEPBAR.LE gsb0, 0x0 ;  /* 0x00008000000079c5 */ /* 0x000fc40000010000 */
[----:B------:R-:W-:Y:S01]  /*1a0d0*/  WARPGROUP.ARRIVE ;  /* 0x00000000000079c5 */ /* 0x000fe20000000000 */
[-CC-:B------:R-:W-:Y:S01]  /*1a0e0*/  FFMA.FTZ R200, R168, R0.reuse, -R13.reuse ;  /* 0x00000000a8c87223 */ /* 0x180fe2000001080d */
[-CC-:B------:R-:W-:Y:S01]  /*1a0f0*/  FFMA.FTZ R168, R169, R0.reuse, -R13.reuse ;  /* 0x00000000a9a87223 */ /* 0x180fe2000001080d */
[-CC-:B------:R-:W-:Y:S01]  /*1a100*/  FFMA.FTZ R202, R172, R0.reuse, -R13.reuse ;  /* 0x00000000acca7223 */ /* 0x180fe2000001080d */
[----:B------:R-:W-:Y:S02]  /*1a110*/  FFMA.FTZ R169, R173, R0, -R13 ;  /* 0x00000000ada97223 */ /* 0x000fe4000001080d */
[----:B------:R-:W-:Y:S01]  /*1a120*/  HGMMA.64x192x16.F32 R24, R196, gdesc[UR4].tnspB, R24, gsb0 ;  /* 0x42e00004c4187df0 */ /* 0x000fe20008000818 */
[----:B------:R-:W-:Y:S01]  /*1a130*/  R2UR UR6, R2 ;  /* 0x00000000020672ca */ /* 0x000fe200000e0000 */
[----:B------:R-:W-:Y:S01]  /*1a140*/  VIADD R2, R12, 0x180 ;  /* 0x000001800c027836 */ /* 0x000fe20000000000 */
[----:B------:R-:W-:Y:S01]  /*1a150*/  R2UR UR7, R3 ;  /* 0x00000000030772ca */ /* 0x000fe200000e0000 */
[----:B------:R-:W-:Y:S01]  /*1a160*/  MUFU.EX2 R200, R200 ;  /* 0x000000c800c87308 */ /* 0x000fe20000000800 */
[----:B------:R-:W-:-:S07]  /*1a170*/  MOV R3, 0x40000040 ;  /* 0x4000004000037802 */ /* 0x000fce0000000f00 */
[----:B------:R-:W-:Y:S08]  /*1a180*/  MUFU.EX2 R168, R168 ;  /* 0x000000a800a87308 */ /* 0x000ff00000000800 */
[----:B------:R-:W-:Y:S08]  /*1a190*/  MUFU.EX2 R202, R202 ;  /* 0x000000ca00ca7308 */ /* 0x000ff00000000800 */
[----:B------:R-:W-:Y:S01]  /*1a1a0*/  MUFU.EX2 R169, R169 ;  /* 0x000000a900a97308 */ /* 0x000fe20000000800 */
[----:B------:R-:W-:-:S02]  /*1a1b0*/  WARPGROUP.DEPBAR.LE gsb0, 0x0 ;  /* 0x00008000000079c5 */ /* 0x000fc40000010000 */
[----:B------:R-:W-:Y:S01]  /*1a1c0*/  WARPGROUP.ARRIVE ;  /* 0x00000000000079c5 */ /* 0x000fe20000000000 */
[-CC-:B------:R-:W-:Y:S01]  /*1a1d0*/  FFMA.FTZ R196, R160, R0.reuse, -R13.reuse ;  /* 0x00000000a0c47223 */ /* 0x180fe2000001080d */
[-CC-:B------:R-:W-:Y:S01]  /*1a1e0*/  FFMA.FTZ R198, R164, R0.reuse, -R13.reuse ;  /* 0x00000000a4c67223 */ /* 0x180fe2000001080d */
[----:B------:R-:W-:-:S03]  /*1a1f0*/  FFMA.FTZ R160, R165, R0, -R13 ;  /* 0x00000000a5a07223 */ /* 0x000fc6000001080d */
[----:B------:R-:W-:Y:S01]  /*1a200*/  HGMMA.64x192x16.F32 R24, R192, gdesc[UR4].tnspB, R24, gsb0 ;  /* 0x42e00004c0187df0 */ /* 0x000fe20008000818 */
[----:B------:R-:W-:Y:S01]  /*1a210*/  R2UR UR6, R2 ;  /* 0x00000000020672ca */ /* 0x000fe200000e0000 */
[----:B------:R-:W-:Y:S01]  /*1a220*/  VIADD R2, R12, 0x200 ;  /* 0x000002000c027836 */ /* 0x000fe20000000000 */
[----:B------:R-:W-:Y:S01]  /*1a230*/  R2UR UR7, R3 ;  /* 0x00000000030772ca */ /* 0x000fe200000e0000 */
[----:B------:R-:W-:Y:S01]  /*1a240*/  IMAD.MOV.U32 R3, RZ, RZ, 0x40000040 ;  /* 0x40000040ff037424 */ /* 0x000fe200078e00ff */
        /* <DEDUP_REMOVED lines=10> */
[C---:B------:R-:W-:Y:S01]  /*1a2f0*/  VIADD R2, R12.reuse, 0x280 ;  /* 0x000002800c027836 */ /* 0x040fe20000000000 */
[----:B------:R-:W-:Y:S01]  /*1a300*/  R2UR UR7, R3 ;  /* 0x00000000030772ca */ /* 0x000fe200000e0000 */
[----:B------:R-:W-:Y:S01]  /*1a310*/  IMAD.MOV.U32 R3, RZ, RZ, 0x40000040 ;  /* 0x40000040ff037424 */ /* 0x000fe200078e00ff */
[----:B------:R-:W-:Y:S01]  /*1a320*/  MUFU.EX2 R192, R192 ;  /* 0x000000c000c07308 */ /* 0x000fe20000000800 */
[----:B------:R-:W-:-:S07]  /*1a330*/  VIADD R12, R12, 0x300 ;  /* 0x000003000c0c7836 */ /* 0x000fce0000000000 */
[----:B------:R-:W-:Y:S08]  /*1a340*/  MUFU.EX2 R152, R152 ;  /* 0x0000009800987308 */ /* 0x000ff00000000800 */
[----:B------:R-:W-:Y:S01]  /*1a350*/  MUFU.EX2 R194, R194 ;  /* 0x000000c200c27308 */ /* 0x000fe20000000800 */
[----:B------:R-:W-:Y:S02]  /*1a360*/  WARPGROUP.DEPBAR.LE gsb0, 0x0 ;  /* 0x00008000000079c5 */ /* 0x000fe40000010000 */
[----:B------:R-:W-:Y:S01]  /*1a370*/  WARPGROUP.ARRIVE ;  /* 0x00000000000079c5 */ /* 0x000fe20000000000 */
[-CC-:B------:R-:W-:Y:S01]  /*1a380*/  FFMA.FTZ R188, R144, R0.reuse, -R13.reuse ;  /* 0x0000000090bc7223 */ /* 0x180fe2000001080d */
[-CC-:B------:R-:W-:Y:S01]  /*1a390*/  FFMA.FTZ R144, R145, R0.reuse, -R13.reuse ;  /* 0x0000000091907223 */ /* 0x180fe2000001080d */
[----:B------:R-:W-:-:S03]  /*1a3a0*/  FFMA.FTZ R190, R148, R0, -R13 ;  /* 0x0000000094be7223 */ /* 0x000fc6000001080d */
[----:B------:R-:W-:Y:S01]  /*1a3b0*/  HGMMA.64x192x16.F32 R24, R184, gdesc[UR4].tnspB, R24, gsb0 ;  /* 0x42e00004b8187df0 */ /* 0x000fe20008000818 */
[----:B------:R-:W-:Y:S01]  /*1a3c0*/  R2UR UR6, R2 ;  /* 0x00000000020672ca */ /* 0x000fe200000e0000 */
[----:B------:R-:W-:Y:S01]  /*1a3d0*/  FADD.FTZ R2, -R5, R8 ;  /* 0x0000000805027221 */ /* 0x000fe20000010100 */
[----:B------:R-:W-:Y:S01]  /*1a3e0*/  R2UR UR7, R3 ;  /* 0x00000000030772ca */ /* 0x000fe200000e0000 */
[-CC-:B------:R-:W-:Y:S01]  /*1a3f0*/  FFMA.FTZ R8, R120, R0.reuse, -R13.reuse ;  /* 0x0000000078087223 */ /* 0x180fe2000001080d */
[-CC-:B------:R-:W-:Y:S01]  /*1a400*/  FFMA.FTZ R120, R121, R0.reuse, -R13.reuse ;  /* 0x0000000079787223 */ /* 0x180fe2000001080d */
[-C--:B------:R-:W-:Y:S01]  /*1a410*/  FMUL.FTZ R2, R2, R0.reuse ;  /* 0x0000000002027220 */ /* 0x080fe20000410000 */
[----:B------:R-:W-:Y:S01]  /*1a420*/  FFMA.FTZ R121, R124, R0, -R13 ;  /* 0x000000007c797223 */ /* 0x000fe2000001080d */
[----:B------:R-:W-:Y:S08]  /*1a430*/  MUFU.EX2 R188, R188 ;  /* 0x000000bc00bc7308 */ /* 0x000ff00000000800 */
[----:B------:R0:W1:Y:S08]  /*1a440*/  MUFU.EX2 R3, R2 ;  /* 0x0000000200037308 */ /* 0x0000700000000800 */
[----:B------:R-:W2:Y:S01]  /*1a450*/  MUFU.EX2 R144, R144 ;  /* 0x0000009000907308 */ /* 0x000ea20000000800 */
[----:B0-----:R-:W-:-:S04]  /*1a460*/  FMNMX.FTZ R2, R170, R7, !PT ;  /* 0x00000007aa027209 */ /* 0x001fc80007810000 */
[----:B------:R-:W-:-:S03]  /*1a470*/  FMNMX.FTZ R2, R171, R2, !PT ;  /* 0x00000002ab027209 */ /* 0x000fc60007810000 */
[----:B------:R-:W0:Y:S01]  /*1a480*/  MUFU.EX2 R190, R190 ;  /* 0x000000be00be7308 */ /* 0x000e220000000800 */
[----:B------:R-:W-:Y:S01]  /*1a490*/  FMNMX.FTZ R2, R174, R2, !PT ;  /* 0x00000002ae027209 */ /* 0x000fe20007810000 */
[----:B-1----:R-:W-:Y:S01]  /*1a4a0*/  FFMA.FTZ R15, R3, R15, R200 ;  /* 0x0000000f030f7223 */ /* 0x002fe200000100c8 */
[C---:B------:R-:W-:Y:S02]  /*1a4b0*/  F2FP.F16.F32.PACK_AB R200, R168.reuse, R200 ;  /* 0x000000c8a8c8723e */ /* 0x040fe400000000ff */
[----:B------:R-:W-:Y:S01]  /*1a4c0*/  FMNMX.FTZ R2, R175, R2, !PT ;  /* 0x00000002af027209 */ /* 0x000fe20007810000 */
[----:B------:R-:W-:Y:S02]  /*1a4d0*/  FADD.FTZ R15, R168, R15 ;  /* 0x0000000fa80f7221 */ /* 0x000fe40000010000 */
[----:B------:R-:W-:Y:S01]  /*1a4e0*/  MUFU.EX2 R8, R8 ;  /* 0x0000000800087308 */ /* 0x000fe20000000800 */
[----:B------:R-:W-:Y:S01]  /*1a4f0*/  FMNMX.FTZ R2, R162, R2, !PT ;  /* 0x00000002a2027209 */ /* 0x000fe20007810000 */
[----:B------:R-:W-:Y:S01]  /*1a500*/  FADD.FTZ R15, R202, R15 ;  /* 0x0000000fca0f7221 */ /* 0x000fe20000010000 */
[----:B------:R-:W-:-:S02]  /*1a510*/  F2FP.F16.F32.PACK_AB R202, R169, R202 ;  /* 0x000000caa9ca723e */ /* 0x000fc400000000ff */
[----:B------:R-:W-:Y:S01]  /*1a520*/  FMNMX.FTZ R2, R163, R2, !PT ;  /* 0x00000002a3027209 */ /* 0x000fe20007810000 */
[----:B------:R-:W-:Y:S02]  /*1a530*/  FADD.FTZ R15, R169, R15 ;  /* 0x0000000fa90f7221 */ /* 0x000fe40000010000 */
[----:B------:R-:W-:Y:S01]  /*1a540*/  MUFU.EX2 R120, R120 ;  /* 0x0000007800787308 */ /* 0x000fe20000000800 */
[----:B------:R-:W-:Y:S01]  /*1a550*/  FMNMX.FTZ R2, R166, R2, !PT ;  /* 0x00000002a6027209 */ /* 0x000fe20007810000 */
[----:B------:R-:W-:Y:S01]  /*1a560*/  FADD.FTZ R15, R196, R15 ;  /* 0x0000000fc40f7221 */ /* 0x000fe20000010000 */
        /* <DEDUP_REMOVED lines=8> */
[----:B------:R-:W-:-:S03]  /*1a5f0*/  FADD.FTZ R15, R160, R15 ;  /* 0x0000000fa00f7221 */ /* 0x000fc60000010000 */
[----:B------:R-:W-:Y:S01]  /*1a600*/  FMNMX.FTZ R2, R158, R2, !PT ;  /* 0x000000029e027209 */ /* 0x000fe20007810000 */
[----:B------:R-:W-:Y:S01]  /*1a610*/  FADD.FTZ R15, R192, R15 ;  /* 0x0000000fc00f7221 */ /* 0x000fe20000010000 */
[C---:B------:R-:W-:Y:S02]  /*1a620*/  F2FP.F16.F32.PACK_AB R192, R152.reuse, R192 ;  /* 0x000000c098c0723e */ /* 0x040fe400000000ff */
[----:B------:R-:W-:Y:S01]  /*1a630*/  FMNMX.FTZ R2, R159, R2, !PT ;  /* 0x000000029f027209 */ /* 0x000fe20007810000 */
[----:B------:R-:W-:-:S03]  /*1a640*/  FADD.FTZ R15, R152, R15 ;  /* 0x0000000f980f7221 */ /* 0x000fc60000010000 */
[----:B------:R-:W-:Y:S01]  /*1a650*/  FMNMX.FTZ R2, R146, R2, !PT ;  /* 0x0000000292027209 */ /* 0x000fe20007810000 */
[----:B------:R-:W-:Y:S01]  /*1a660*/  FADD.FTZ R15, R194, R15 ;  /* 0x0000000fc20f7221 */ /* 0x000fe20000010000 */
[----:B------:R-:W-:Y:S02]  /*1a670*/  F2FP.F16.F32.PACK_AB R194, R21, R194 ;  /* 0x000000c215c2723e */ /* 0x000fe400000000ff */
[----:B------:R-:W-:Y:S01]  /*1a680*/  FMNMX.FTZ R2, R147, R2, !PT ;  /* 0x0000000293027209 */ /* 0x000fe20007810000 */
[----:B------:R-:W-:-:S03]  /*1a690*/  FADD.FTZ R15, R21, R15 ;  /* 0x0000000f150f7221 */ /* 0x000fc60000010000 */
[----:B------:R-:W-:Y:S01]  /*1a6a0*/  FMNMX.FTZ R2, R150, R2, !PT ;  /* 0x0000000296027209 */ /* 0x000fe20007810000 */
[----:B------:R-:W-:Y:S01]  /*1a6b0*/  FADD.FTZ R15, R188, R15 ;  /* 0x0000000fbc0f7221 */ /* 0x000fe20000010000 */
[C---:B--2---:R-:W-:Y:S02]  /*1a6c0*/  F2FP.F16.F32.PACK_AB R188, R144.reuse, R188 ;  /* 0x000000bc90bc723e */ /* 0x044fe400000000ff */
[----:B------:R-:W-:Y:S01]  /*1a6d0*/  FMNMX.FTZ R2, R151, R2, !PT ;  /* 0x0000000297027209 */ /* 0x000fe20007810000 */
[----:B------:R-:W-:-:S03]  /*1a6e0*/  FADD.FTZ R15, R144, R15 ;  /* 0x0000000f900f7221 */ /* 0x000fc60000010000 */
[----:B------:R-:W-:Y:S01]  /*1a6f0*/  FMNMX.FTZ R2, R138, R2, !PT ;  /* 0x000000028a027209 */ /* 0x000fe20007810000 */
[----:B0-----:R-:W-:Y:S01]  /*1a700*/  FADD.FTZ R15, R190, R15 ;  /* 0x0000000fbe0f7221 */ /* 0x001fe20000010000 */
[C---:B------:R-:W-:Y:S02]  /*1a710*/  F2FP.F16.F32.PACK_AB R190, R10.reuse, R190 ;  /* 0x000000be0abe723e */ /* 0x040fe400000000ff */
[----:B------:R-:W-:Y:S01]  /*1a720*/  FMNMX.FTZ R2, R139, R2, !PT ;  /* 0x000000028b027209 */ /* 0x000fe20007810000 */
[----:B------:R-:W-:Y:S01]  /*1a730*/  FADD.FTZ R15, R10, R15 ;  /* 0x0000000f0a0f7221 */ /* 0x000fe20000010000 */
[----:B------:R-:W-:Y:S02]  /*1a740*/  IMAD.MOV.U32 R10, RZ, RZ, R216 ;  /* 0x000000ffff0a7224 */ /* 0x000fe400078e00d8 */
        /* <DEDUP_REMOVED lines=13> */
[----:B0-----:R-:W-:-:S05]  /*1a820*/  FMNMX.FTZ R4, R2, R4, !PT ;  /* 0x0000000402047209 */ /* 0x001fca0007810000 */
[----:B------:R-:W-:-:S04]  /*1a830*/  FADD.FTZ R2, -R4, R7 ;  /* 0x0000000704027221 */ /* 0x000fc80000010100 */
[-C--:B------:R-:W-:Y:S01]  /*1a840*/  FMUL.FTZ R2, R2, R0.reuse ;  /* 0x0000000002027220 */ /* 0x080fe20000410000 */
[----:B------:R-:W-:Y:S02]  /*1a850*/  WARPGROUP.DEPBAR.LE gsb0, 0x0 ;  /* 0x00008000000079c5 */ /* 0x000fe40000010000 */
[----:B------:R-:W-:Y:S01]  /*1a860*/  WARPGROUP.ARRIVE ;  /* 0x00000000000079c5 */ /* 0x000fe20000000000 */
[-CC-:B------:R-:W-:Y:S01]  /*1a870*/  FFMA.FTZ R184, R136, R0.reuse, -R13.reuse ;  /* 0x0000000088b87223 */ /* 0x180fe2000001080d */
[-CC-:B------:R-:W-:Y:S01]  /*1a880*/  FFMA.FTZ R136, R137, R0.reuse, -R13.reuse ;  /* 0x0000000089887223 */ /* 0x180fe2000001080d */
[-CC-:B------:R-:W-:Y:S01]  /*1a890*/  FFMA.FTZ R186, R140, R0.reuse, -R13.reuse ;  /* 0x000000008cba7223 */ /* 0x180fe2000001080d */
[----:B------:R-:W-:Y:S01]  /*1a8a0*/  FFMA.FTZ R137, R141, R0, -R13 ;  /* 0x000000008d897223 */ /* 0x000fe2000001080d */
[----:B------:R-:W-:Y:S01]  /*1a8b0*/  MUFU.EX2 R2, R2 ;  /* 0x0000000200027308 */ /* 0x000fe20000000800 */
[----:B------:R-:W-:Y:S01]  /*1a8c0*/  HGMMA.64x192x16.F32 R24, R180, gdesc[UR4].tnspB, R24, gsb0 ;  /* 0x42e00004b4187df0 */ /* 0x000fe20008000818 */
[----:B------:R-:W-:-:S06]  /*1a8d0*/  R2UR UR6, R12 ;  /* 0x000000000c0672ca */ /* 0x000fcc00000e0000 */
[----:B------:R-:W0:Y:S08]  /*1a8e0*/  MUFU.EX2 R184, R184 ;  /* 0x000000b800b87308 */ /* 0x000e300000000800 */
[----:B------:R-:W1:Y:S08]  /*1a8f0*/  MUFU.EX2 R136, R136 ;  /* 0x0000008800887308 */ /* 0x000e700000000800 */
[----:B------:R-:W2:Y:S01]  /*1a900*/  MUFU.EX2 R186, R186 ;  /* 0x000000ba00ba7308 */ /* 0x000ea20000000800 */
[----:B0-----:R-:W-:-:S07]  /*1a910*/  FADD.FTZ R15, R184, R15 ;  /* 0x0000000fb80f7221 */ /* 0x001fce0000010000 */
[----:B------:R-:W0:Y:S01]  /*1a920*/  MUFU.EX2 R137, R137 ;  /* 0x0000008900897308 */ /* 0x000e220000000800 */
[C---:B-1----:R-:W-:Y:S01]  /*1a930*/  FADD.FTZ R15, R136.reuse, R15 ;  /* 0x0000000f880f7221 */ /* 0x042fe20000010000 */
[----:B------:R-:W-:-:S03]  /*1a940*/  F2FP.F16.F32.PACK_AB R184, R136, R184 ;  /* 0x000000b888b8723e */ /* 0x000fc600000000ff */
[----:B--2---:R-:W-:-:S04]  /*1a950*/  FADD.FTZ R15, R186, R15 ;  /* 0x0000000fba0f7221 */ /* 0x004fc80000010000 */
[C---:B0-----:R-:W-:Y:S01]  /*1a960*/  FADD.FTZ R15, R137.reuse, R15 ;  /* 0x0000000f890f7221 */ /* 0x041fe20000010000 */
[----:B------:R-:W-:Y:S01]  /*1a970*/  F2FP.F16.F32.PACK_AB R186, R137, R186 ;  /* 0x000000ba89ba723e */ /* 0x000fe200000000ff */
[----:B------:R-:W-:Y:S02]  /*1a980*/  WARPGROUP.DEPBAR.LE gsb0, 0x0 ;  /* 0x00008000000079c5 */ /* 0x000fe40000010000 */
[-CC-:B------:R-:W-:Y:S01]  /*1a990*/  FFMA.FTZ R180, R128, R0.reuse, -R13.reuse ;  /* 0x0000000080b47223 */ /* 0x180fe2000001080d */
[-CC-:B------:R-:W-:Y:S01]  /*1a9a0*/  FFMA.FTZ R128, R129, R0.reuse, -R13.reuse ;  /* 0x0000000081807223 */ /* 0x180fe2000001080d */
[-CC-:B------:R-:W-:Y:S01]  /*1a9b0*/  FFMA.FTZ R182, R132, R0.reuse, -R13.reuse ;  /* 0x0000000084b67223 */ /* 0x180fe2000001080d */
[-CC-:B------:R-:W-:Y:S01]  /*1a9c0*/  FFMA.FTZ R129, R133, R0.reuse, -R13.reuse ;  /* 0x0000000085817223 */ /* 0x180fe2000001080d */
[-C--:B------:R-:W-:Y:S01]  /*1a9d0*/  FFMA.FTZ R13, R125, R0.reuse, -R13 ;  /* 0x000000007d0d7223 */ /* 0x080fe2000001080d */
[----:B------:R-:W-:Y:S01]  /*1a9e0*/  WARPGROUP.ARRIVE ;  /* 0x00000000000079c5 */ /* 0x000fe20000000000 */
[-C--:B------:R-:W-:Y:S01]  /*1a9f0*/  FMUL.FTZ R125, R4, R0.reuse ;  /* 0x00000000047d7220 */ /* 0x080fe20000410000 */
[----:B------:R-:W-:Y:S03]  /*1aa00*/  MUFU.EX2 R180, R180 ;  /* 0x000000b400b47308 */ /* 0x000fe60000000800 */
        /* <DEDUP_REMOVED lines=12> */
[----:B------:R-:W-:Y:S01]  /*1aad0*/  FFMA.FTZ R181, R130, R0, -R125 ;  /* 0x0000000082b57223 */ /* 0x000fe2000001087d */
[----:B------:R-:W1:Y:S01]  /*1aae0*/  MUFU.EX2 R201, R201 ;  /* 0x000000c900c97308 */ /* 0x000e620000000800 */
[----:B0-----:R-:W-:-:S02]  /*1aaf0*/  IMAD.MOV.U32 R13, RZ, RZ, 0x40000040 ;  /* 0x40000040ff0d7424 */ /* 0x001fc400078e00ff */
[-CC-:B------:R-:W-:Y:S01]  /*1ab00*/  FFMA.FTZ R140, R159, R0.reuse, -R125.reuse ;  /* 0x000000009f8c7223 */ /* 0x180fe2000001087d */
[-CC-:B------:R-:W-:Y:S01]  /*1ab10*/  FFMA.FTZ R189, R146, R0.reuse, -R125.reuse ;  /* 0x0000000092bd7223 */ /* 0x180fe2000001087d */
[-CC-:B------:R-:W-:Y:S01]  /*1ab20*/  FFMA.FTZ R12, R147, R0.reuse, -R125.reuse ;  /* 0x00000000930c7223 */ /* 0x180fe2000001087d */
[-CC-:B------:R-:W-:Y:S01]  /*1ab30*/  FFMA.FTZ R191, R150, R0.reuse, -R125.reuse ;  /* 0x0000000096bf7223 */ /* 0x180fe2000001087d */
[----:B------:R-:W-:Y:S01]  /*1ab40*/  R2UR UR7, R13 ;  /* 0x000000000d0772ca */ /* 0x000fe200000e0000 */
[-CC-:B------:R-:W-:Y:S01]  /*1ab50*/  FFMA.FTZ R151, R151, R0.reuse, -R125.reuse ;  /* 0x0000000097977223 */ /* 0x180fe2000001087d */
[----:B------:R-:W0:Y:S01]  /*1ab60*/  MUFU.EX2 R124, R124 ;  /* 0x0000007c007c7308 */ /* 0x000e220000000800 */
[-C--:B------:R-:W-:Y:S01]  /*1ab70*/  FFMA.FTZ R185, R138, R0.reuse, -R125 ;  /* 0x000000008ab97223 */ /* 0x080fe2000001087d */
[----:B------:R-:W-:Y:S01]  /*1ab80*/  @!P1 PRMT R13, RZ, 0x654, R11 ;  /* 0x00000654ff0d9816 */ /* 0x000fe2000000000b */
[-CC-:B------:R-:W-:Y:S01]  /*1ab90*/  FFMA.FTZ R139, R139, R0.reuse, -R125.reuse ;  /* 0x000000008b8b7223 */ /* 0x180fe2000001087d */
[-CC-:B------:R-:W-:Y:S01]  /*1aba0*/  FFMA.FTZ R187, R142, R0.reuse, -R125.reuse ;  /* 0x000000008ebb7223 */ /* 0x180fe2000001087d */
[-CC-:B------:R-:W-:Y:S01]  /*1abb0*/  FFMA.FTZ R183, R134, R0.reuse, -R125.reuse ;  /* 0x0000000086b77223 */ /* 0x180fe2000001087d */
[-CC-:B------:R-:W-:Y:S01]  /*1abc0*/  FFMA.FTZ R135, R135, R0.reuse, -R125.reuse ;  /* 0x0000000087877223 */ /* 0x180fe2000001087d */
[----:B------:R-:W-:Y:S01]  /*1abd0*/  FFMA.FTZ R122, R122, R0, -R125 ;  /* 0x000000007a7a7223 */ /* 0x000fe2000001087d */
[----:B------:R-:W2:Y:S01]  /*1abe0*/  MUFU.EX2 R203, R203 ;  /* 0x000000cb00cb7308 */ /* 0x000ea20000000800 */
[----:B-1----:R-:W-:Y:S01]  /*1abf0*/  FFMA.FTZ R14, R2, R14, R201 ;  /* 0x0000000e020e7223 */ /* 0x002fe200000100c9 */
[-C--:B------:R-:W-:Y:S01]  /*1ac00*/  FFMA.FTZ R123, R123, R0.reuse, -R125 ;  /* 0x000000007b7b7223 */ /* 0x080fe2000001087d */
[----:B------:R-:W-:Y:S01]  /*1ac10*/  HGMMA.64x192x16.F32 R24, R176, gdesc[UR4].tnspB, R24, gsb0 ;  /* 0x42e00004b0187df0 */ /* 0x000fe20008000818 */
[----:B------:R-:W-:Y:S01]  /*1ac20*/  FADD.FTZ R15, R180, R15 ;  /* 0x0000000fb40f7221 */ /* 0x000fe20000010000 */
[----:B------:R-:W-:-:S03]  /*1ac30*/  FFMA.FTZ R126, R126, R0, -R125 ;  /* 0x000000007e7e7223 */ /* 0x000fc6000001087d */
[----:B------:R-:W1:Y:S01]  /*1ac40*/  MUFU.EX2 R141, R141 ;  /* 0x0000008d008d7308 */ /* 0x000e620000000800 */
[C---:B0-----:R-:W-:Y:S01]  /*1ac50*/  FADD.FTZ R14, R124.reuse, R14 ;  /* 0x0000000e7c0e7221 */ /* 0x041fe20000010000 */
[----:B------:R-:W-:-:S06]  /*1ac60*/  F2FP.F16.F32.PACK_AB R201, R124, R201 ;  /* 0x000000c97cc9723e */ /* 0x000fcc00000000ff */
[----:B------:R-:W0:Y:S01]  /*1ac70*/  MUFU.EX2 R197, R197 ;  /* 0x000000c500c57308 */ /* 0x000e220000000800 */
[----:B--2---:R-:W-:-:S07]  /*1ac80*/  FADD.FTZ R14, R203, R14 ;  /* 0x0000000ecb0e7221 */ /* 0x004fce0000010000 */
[----:B------:R-:W2:Y:S01]  /*1ac90*/  MUFU.EX2 R133, R133 ;  /* 0x0000008500857308 */ /* 0x000ea20000000800 */
[C---:B-1----:R-:W-:Y:S01]  /*1aca0*/  FADD.FTZ R14, R141.reuse, R14 ;  /* 0x0000000e8d0e7221 */ /* 0x042fe20000010000 */
[----:B------:R-:W-:-:S06]  /*1acb0*/  F2FP.F16.F32.PACK_AB R203, R141, R203 ;  /* 0x000000cb8dcb723e */ /* 0x000fcc00000000ff */
[----:B------:R-:W1:Y:S01]  /*1acc0*/  MUFU.EX2 R199, R199 ;  /* 0x000000c700c77308 */ /* 0x000e620000000800 */
[----:B0-----:R-:W-:-:S07]  /*1acd0*/  FADD.FTZ R14, R197, R14 ;  /* 0x0000000ec50e7221 */ /* 0x001fce0000010000 */
[----:B------:R-:W0:Y:S01]  /*1ace0*/  MUFU.EX2 R145, R145 ;  /* 0x0000009100917308 */ /* 0x000e220000000800 */
[----:B--2---:R-:W-:Y:S01]  /*1acf0*/  FADD.FTZ R130, R133, R14 ;  /* 0x0000000e85827221 */ /* 0x004fe20000010000 */
[----:B------:R-:W-:Y:S01]  /*1ad00*/  FFMA.FTZ R14, R131, R0, -R125 ;  /* 0x00000000830e7223 */ /* 0x000fe2000001087d */
[----:B------:R-:W-:-:S05]  /*1ad10*/  F2FP.F16.F32.PACK_AB R197, R133, R197 ;  /* 0x000000c585c5723e */ /* 0x000fca00000000ff */
[----:B------:R-:W2:Y:S01]  /*1ad20*/  MUFU.EX2 R193, R193 ;  /* 0x000000c100c17308 */ /* 0x000ea20000000800 */
[----:B-1----:R-:W-:-:S07]  /*1ad30*/  FADD.FTZ R130, R199, R130 ;  /* 0x00000082c7827221 */ /* 0x002fce0000010000 */
        /* <DEDUP_REMOVED lines=11> */
[C---:B--2---:R-:W-:Y:S01]  /*1adf0*/  FADD.FTZ R130, R140.reuse, R130 ;  /* 0x000000828c827221 */ /* 0x044fe20000010000 */
[----:B------:R-:W-:-:S06]  /*1ae00*/  F2FP.F16.F32.PACK_AB R195, R140, R195 ;  /* 0x000000c38cc3723e */ /* 0x000fcc00000000ff */
[----:B------:R-:W2:Y:S01]  /*1ae10*/  MUFU.EX2 R191, R191 ;  /* 0x000000bf00bf7308 */ /* 0x000ea20000000800 */
[----:B-1----:R-:W-:-:S07]  /*1ae20*/  FADD.FTZ R130, R189, R130 ;  /* 0x00000082bd827221 */ /* 0x002fce0000010000 */
[----:B------:R-:W1:Y:S01]  /*1ae30*/  MUFU.EX2 R11, R151 ;  /* 0x00000097000b7308 */ /* 0x000e620000000800 */
[C---:B0-----:R-:W-:Y:S01]  /*1ae40*/  FADD.FTZ R130, R12.reuse, R130 ;  /* 0x000000820c827221 */ /* 0x041fe20000010000 */
[----:B------:R-:W-:-:S06]  /*1ae50*/  F2FP.F16.F32.PACK_AB R189, R12, R189 ;  /* 0x000000bd0cbd723e */ /* 0x000fcc00000000ff */
[----:B------:R-:W0:Y:S01]  /*1ae60*/  MUFU.EX2 R185, R185 ;  /* 0x000000b900b97308 */ /* 0x000e220000000800 */
[----:B--2---:R-:W-:-:S07]  /*1ae70*/  FADD.FTZ R130, R191, R130 ;  /* 0x00000082bf827221 */ /* 0x004fce0000010000 */
[----:B------:R-:W-:Y:S01]  /*1ae80*/  MUFU.EX2 R187, R187 ;  /* 0x000000bb00bb7308 */ /* 0x000fe20000000800 */
[C---:B-1----:R-:W-:Y:S01]  /*1ae90*/  FADD.FTZ R130, R11.reuse, R130 ;  /* 0x000000820b827221 */ /* 0x042fe20000010000 */
[----:B------:R-:W-:-:S06]  /*1aea0*/  F2FP.F16.F32.PACK_AB R191, R11, R191 ;  /* 0x000000bf0bbf723e */ /* 0x000fcc00000000ff */
[----:B------:R-:W-:Y:S01]  /*1aeb0*/  MUFU.EX2 R181, R181 ;  /* 0x000000b500b57308 */ /* 0x000fe20000000800 */
[----:B0-----:R-:W-:-:S07]  /*1aec0*/  FADD.FTZ R130, R185, R130 ;  /* 0x00000082b9827221 */ /* 0x001fce0000010000 */
[----:B------:R-:W0:Y:S08]  /*1aed0*/  MUFU.EX2 R128, R128 ;  /* 0x0000008000807308 */ /* 0x000e300000000800 */
[----:B------:R-:W-:Y:S08]  /*1aee0*/  MUFU.EX2 R14, R14 ;  /* 0x0000000e000e7308 */ /* 0x000ff00000000800 */
[----:B------:R-:W1:Y:S01]  /*1aef0*/  MUFU.EX2 R182, R182 ;  /* 0x000000b600b67308 */ /* 0x000e620000000800 */
[C---:B0-----:R-:W-:Y:S01]  /*1af00*/  FADD.FTZ R15, R128.reuse, R15 ;  /* 0x0000000f800f7221 */ /* 0x041fe20000010000 */
[----:B------:R-:W-:-:S06]  /*1af10*/  F2FP.F16.F32.PACK_AB R180, R128, R180 ;  /* 0x000000b480b4723e */ /* 0x000fcc00000000ff */
[----:B------:R-:W-:Y:S08]  /*1af20*/  MUFU.EX2 R183, R183 ;  /* 0x000000b700b77308 */ /* 0x000ff00000000800 */
[----:B------:R-:W0:Y:S01]  /*1af30*/  MUFU.EX2 R129, R129 ;  /* 0x0000008100817308 */ /* 0x000e220000000800 */
[----:B-1----:R-:W-:-:S07]  /*1af40*/  FADD.FTZ R15, R182, R15 ;  /* 0x0000000fb60f7221 */ /* 0x002fce0000010000 */
[----:B------:R-:W-:Y:S08]  /*1af50*/  MUFU.EX2 R135, R135 ;  /* 0x0000008700877308 */ /* 0x000ff00000000800 */
[----:B------:R-:W-:Y:S01]  /*1af60*/  MUFU.EX2 R122, R122 ;  /* 0x0000007a007a7308 */ /* 0x000fe20000000800 */
[C---:B0-----:R-:W-:Y:S01]  /*1af70*/  FADD.FTZ R15, R129.reuse, R15 ;  /* 0x0000000f810f7221 */ /* 0x041fe20000010000 */
[----:B------:R-:W-:-:S03]  /*1af80*/  F2FP.F16.F32.PACK_AB R182, R129, R182 ;  /* 0x000000b681b6723e */ /* 0x000fc600000000ff */
[----:B------:R-:W-:-:S03]  /*1af90*/  FADD.FTZ R15, R8, R15 ;  /* 0x0000000f080f7221 */ /* 0x000fc60000010000 */
[----:B------:R-:W0:Y:S01]  /*1afa0*/  MUFU.EX2 R123, R123 ;  /* 0x0000007b007b7308 */ /* 0x000e220000000800 */
[----:B------:R-:W-:-:S04]  /*1afb0*/  FADD.FTZ R15, R120, R15 ;  /* 0x0000000f780f7221 */ /* 0x000fc80000010000 */
[----:B------:R-:W-:-:S03]  /*1afc0*/  FADD.FTZ R15, R121, R15 ;  /* 0x0000000f790f7221 */ /* 0x000fc60000010000 */
[----:B------:R-:W-:Y:S01]  /*1afd0*/  MUFU.EX2 R126, R126 ;  /* 0x0000007e007e7308 */ /* 0x000fe20000000800 */
[C---:B------:R-:W-:Y:S01]  /*1afe0*/  FADD.FTZ R15, R7.reuse, R15 ;  /* 0x0000000f070f7221 */ /* 0x040fe20000010000 */
[----:B------:R-:W-:Y:S02]  /*1aff0*/  WARPGROUP.DEPBAR.LE gsb0, 0x0 ;  /* 0x00008000000079c5 */ /* 0x000fe40000010000 */
[----:B------:R1:W-:Y:S01]  /*1b000*/  @!P1 SYNCS.ARRIVE.TRANS64.RED.A1T0 RZ, [R13+URZ], RZ ;  /* 0x000000ff0dff99a7 */ /* 0x0003e2000810043f */
[----:B------:R-:W-:Y:S01]  /*1b010*/  F2FP.F16.F32.PACK_AB R176, R120, R8 ;  /* 0x0000000878b0723e */ /* 0x000fe200000000ff */
[----:B------:R-:W-:Y:S01]  /*1b020*/  IMAD.MOV.U32 R8, RZ, RZ, R5 ;  /* 0x000000ffff087224 */ /* 0x000fe200078e0005 */
[----:B------:R-:W-:Y:S01]  /*1b030*/  F2FP.F16.F32.PACK_AB R178, R7, R121 ;  /* 0x0000007907b2723e */ /* 0x000fe200000000ff */
[----:B------:R-:W-:Y:S01]  /*1b040*/  IMAD.MOV.U32 R7, RZ, RZ, R4 ;  /* 0x000000ffff077224 */ /* 0x000fe200078e0004 */
[----:B0-----:R-:W-:Y:S01]  /*1b050*/  F2FP.F16.F32.PACK_AB R177, R123, R122 ;  /* 0x0000007a7bb1723e */ /* 0x001fe200000000ff */
[----:B------:R0:W-:Y:S01]  /*1b060*/  @!P1 SYNCS.ARRIVE.TRANS64.RED.A1T0 RZ, [R9+URZ], RZ ;  /* 0x000000ff09ff99a7 */ /* 0x0001e2000810043f */
[-CC-:B-1----:R-:W-:Y:S01]  /*1b070*/  FFMA.FTZ R13, R143, R0.reuse, -R125.reuse ;  /* 0x000000008f0d7223 */ /* 0x182fe2000001087d */
[----:B------:R-:W-:-:S05]  /*1b080*/  FFMA.FTZ R125, R127, R0, -R125 ;  /* 0x000000007f7d7223 */ /* 0x000fca000001087d */
[----:B------:R-:W-:Y:S08]  /*1b090*/  MUFU.EX2 R13, R13 ;  /* 0x0000000d000d7308 */ /* 0x000ff00000000800 */
[----:B0-----:R-:W0:Y:S08]  /*1b0a0*/  MUFU.EX2 R9, R139 ;  /* 0x0000008b00097308 */ /* 0x001e300000000800 */
[----:B------:R-:W1:Y:S01]  /*1b0b0*/  MUFU.EX2 R125, R125 ;  /* 0x0000007d007d7308 */ /* 0x000e620000000800 */
[C---:B0-----:R-:W-:Y:S01]  /*1b0c0*/  FADD.FTZ R130, R9.reuse, R130 ;  /* 0x0000008209827221 */ /* 0x041fe20000010000 */
[----:B------:R-:W-:Y:S01]  /*1b0d0*/  F2FP.F16.F32.PACK_AB R185, R9, R185 ;  /* 0x000000b909b9723e */ /* 0x000fe200000000ff */
[----:B------:R-:W-:-:S02]  /*1b0e0*/  IMAD.MOV.U32 R9, RZ, RZ, R217 ;  /* 0x000000ffff097224 */ /* 0x000fc400078e00d9 */
[----:B------:R-:W-:Y:S01]  /*1b0f0*/  FADD.FTZ R130, R187, R130 ;  /* 0x00000082bb827221 */ /* 0x000fe20000010000 */
[----:B------:R-:W-:-:S03]  /*1b100*/  F2FP.F16.F32.PACK_AB R187, R13, R187 ;  /* 0x000000bb0dbb723e */ /* 0x000fc600000000ff */
[----:B------:R-:W-:Y:S01]  /*1b110*/  FADD.FTZ R130, R13, R130 ;  /* 0x000000820d827221 */ /* 0x000fe20000010000 */
[----:B-1----:R-:W-:-:S03]  /*1b120*/  F2FP.F16.F32.PACK_AB R179, R125, R126 ;  /* 0x0000007e7db3723e */ /* 0x002fc600000000ff */
[----:B------:R-:W-:Y:S01]  /*1b130*/  FADD.FTZ R130, R181, R130 ;  /* 0x00000082b5827221 */ /* 0x000fe20000010000 */
[----:B------:R-:W-:-:S03]  /*1b140*/  F2FP.F16.F32.PACK_AB R181, R14, R181 ;  /* 0x000000b50eb5723e */ /* 0x000fc600000000ff */
[----:B------:R-:W-:-:S04]  /*1b150*/  FADD.FTZ R130, R14, R130 ;  /* 0x000000820e827221 */ /* 0x000fc80000010000 */
[----:B------:R-:W-:Y:S01]  /*1b160*/  FADD.FTZ R130, R183, R130 ;  /* 0x00000082b7827221 */ /* 0x000fe20000010000 */
[----:B------:R-:W-:-:S03]  /*1b170*/  F2FP.F16.F32.PACK_AB R183, R135, R183 ;  /* 0x000000b787b7723e */ /* 0x000fc600000000ff */
[----:B------:R-:W-:-:S04]  /*1b180*/  FADD.FTZ R130, R135, R130 ;  /* 0x0000008287827221 */ /* 0x000fc80000010000 */
[----:B------:R-:W-:-:S04]  /*1b190*/  FADD.FTZ R130, R122, R130 ;  /* 0x000000827a827221 */ /* 0x000fc80000010000 */
[----:B------:R-:W-:-:S04]  /*1b1a0*/  FADD.FTZ R130, R123, R130 ;  /* 0x000000827b827221 */ /* 0x000fc80000010000 */
[----:B------:R-:W-:-:S04]  /*1b1b0*/  FADD.FTZ R130, R126, R130 ;  /* 0x000000827e827221 */ /* 0x000fc80000010000 */
[----:B------:R-:W-:Y:S01]  /*1b1c0*/  FADD.FTZ R14, R125, R130 ;  /* 0x000000827d0e7221 */ /* 0x000fe20000010000 */
[----:B------:R-:W-:Y:S06]  /*1b1d0*/  @P2 BRA `(.L_x_614) ;  /* 0xffffffb000c02947 */ /* 0x000fec000383ffff */
.L_x_603:
[----:B------:R-:W-:Y:S05]  /*1b1e0*/  BSYNC B0 ;  /* 0x0000000000007941 */ /* 0x000fea0003800000 */
.L_x_602:
        /* <DEDUP_REMOVED lines=99> */
.L_x_615:
[----:B------:R-:W-:Y:S02]  /*1b820*/  LEA R6, R216, R16, 0x3 ;  /* 0x00000010d8067211 */ /* 0x000fe400078e18ff */
[----:B------:R-:W-:-:S04]  /*1b830*/  SHF.L.U32 R3, R217, 0x1f, RZ ;  /* 0x0000001fd9037819 */ /* 0x000fc800000006ff */
[----:B------:R0:W1:Y:S01]  /*1b840*/  SYNCS.PHASECHK.TRANS64.TRYWAIT P2, [R6+URZ+0x36850], R3 ;  /* 0x03685003060075a7 */ /* 0x000062000804017f */
[----:B------:R-:W-:Y:S05]  /*1b850*/  @!P0 BRA `(.L_x_616) ;  /* 0x0000000000048947 */ /* 0x000fea0003800000 */
[----:B------:R-:W-:Y:S01]  /*1b860*/  BPT.TRAP 0x1 ;  /* 0x000000040000795c */ /* 0x000fe20000300000 */
.L_x_616:
[----:B------:R-:W-:Y:S01]  /*1b870*/  VIADD R16, R16, 0x400 ;  /* 0x0000040010107836 */ /* 0x000fe20000000000 */
[----:B------:R-:W-:Y:S04]  /*1b880*/  BSSY B0, `(.L_x_617) ;  /* 0x0000008000007945 */ /* 0x000fe80003800000 */
[----:B------:R-:W-:-:S04]  /*1b890*/  SHF.R.U32.HI R16, RZ, 0x4, R16 ;  /* 0x00000004ff107819 */ /* 0x000fc80000011610 */
[----:B------:R-:W-:-:S04]  /*1b8a0*/  LOP3.LUT R16, R16, 0x3fff, RZ, 0xc0, !PT ;  /* 0x00003fff10107812 */ /* 0x000fc800078ec0ff */
[----:B------:R-:W-:-:S05]  /*1b8b0*/  LOP3.LUT R7, R16, 0x3800000, RZ, 0xfc, !PT ;  /* 0x0380000010077812 */ /* 0x000fca00078efcff */
[----:B------:R-:W-:Y:S01]  /*1b8c0*/  IMAD R7, R216, 0xa80, R7 ;  /* 0x00000a80d8077824 */ /* 0x000fe200078e0207 */
[----:B-1----:R-:W-:Y:S06]  /*1b8d0*/  @P2 BRA `(.L_x_618) ;  /* 0x0000000000082947 */ /* 0x002fec0003800000 */
[----:B------:R-:W1:Y:S02]  /*1b8e0*/  SYNCS.PHASECHK.TRANS64.TRYWAIT P0, [R6+URZ+0x36850], R3 ;  /* 0x03685003060075a7 */ /* 0x000e64000800017f */
[----:B-1----:R-:W-:Y:S05]  /*1b8f0*/  @!P0 BRA `(.L_x_619) ;  /* 0x000000d000e48947 */ /* 0x002fea0003800000 */
.L_x_618:
[----:B------:R-:W-:Y:S05]  /*1b900*/  BSYNC B0 ;  /* 0x0000000000007941 */ /* 0x000fea0003800000 */
.L_x_617:
[----:B------:R-:W-:Y:S01]  /*1b910*/  IMAD.MOV.U32 R2, RZ, RZ, R7 ;  /* 0x000000ffff027224 */ /* 0x000fe200078e0007 */
[----:B------:R-:W-:Y:S01]  /*1b920*/  WARPGROUP.ARRIVE ;  /* 0x00000000000079c5 */ /* 0x000fe20000000000 */
[----:B01----:R-:W-:Y:S02]  /*1b930*/  IMAD.MOV.U32 R3, RZ, RZ, 0x40000040 ;  /* 0x40000040ff037424 */ /* 0x003fe400078e00ff */
[----:B------:R-:W-:Y:S01]  /*1b940*/  @!P1 VIADD R12, R6, 0x36860 ;  /* 0x00036860060c9836 */ /* 0x000fe20000000000 */
[----:B------:R-:W-:Y:S01]  /*1b950*/  R2UR UR6, R2 ;  /* 0x00000000020672ca */ /* 0x000fe200000e0000 */
[----:B------:R-:W-:Y:S01]  /*1b960*/  VIADD R2, R7, 0x80 ;  /* 0x0000008007027836 */ /* 0x000fe20000000000 */
[----:B------:R-:W-:Y:S01]  /*1b970*/  R2UR UR7, R3 ;  /* 0x00000000030772ca */ /* 0x000fe200000e0000 */
[----:B------:R-:W-:Y:S01]  /*1b980*/  VIADD R216, R216, 0x1 ;  /* 0x00000001d8d87836 */ /* 0x000fe20000000000 */
[----:B------:R-:W-:Y:S01]  /*1b990*/  MOV R3, 0x40000040 ;  /* 0x4000004000037802 */ /* 0x000fe20000000f00 */
[----:B------:R-:W-:Y:S01]  /*1b9a0*/  VIADD R226, R226, 0x1 ;  /* 0x00000001e2e27836 */ /* 0x000fe20000000000 */
[----:B------:R-:W-:-:S02]  /*1b9b0*/  @!P1 PRMT R12, RZ, 0x654, R12 ;  /* 0x00000654ff0c9816 */ /* 0x000fc4000000000c */
[----:B------:R-:W-:Y:S02]  /*1b9c0*/  MOV R6, RZ ;  /* 0x000000ff00067202 */ /* 0x000fe40000000f00 */
[----:B------:R-:W-:-:S04]  /*1b9d0*/  ISETP.NE.AND P2, PT, R216, 0x2, PT ;  /* 0x00000002d800780c */ /* 0x000fc80003f45270 */
[----:B------:R-:W-:Y:S01]  /*1b9e0*/  SEL R216, R216, RZ, P2 ;  /* 0x000000ffd8d87207 */ /* 0x000fe20001000000 */
        /* <DEDUP_REMOVED lines=15> */
[----:B------:R-:W-:Y:S02]  /*1bae0*/  R2UR UR6, R2 ;  /* 0x00000000020672ca */ /* 0x000fe400000e0000 */
[----:B------:R-:W-:Y:S01]  /*1baf0*/  R2UR UR7, R3 ;  /* 0x00000000030772ca */ /* 0x000fe200000e0000 */
[----:B------:R-:W-:Y:S01]  /*1bb00*/  IMAD.MOV.U32 R3, RZ, RZ, 0x40000040 ;  /* 0x40000040ff037424 */ /* 0x000fe200078e00ff */
[----:B------:R-:W-:Y:S01]  /*1bb10*/  IADD3 R2, R7, 0x200, RZ ;  /* 0x0000020007027810 */ /* 0x000fe20007ffe0ff */
[----:B------:R-:W-:Y:S02]  /*1bb20*/  WARPGROUP.DEPBAR.LE gsb0, 0x0 ;  /* 0x00008000000079c5 */ /* 0x000fe40000010000 */
[----:B------:R-:W-:-:S12]  /*1bb30*/  WARPGROUP.ARRIVE ;  /* 0x00000000000079c5 */ /* 0x000fd80000000000 */
        /* <DEDUP_REMOVED lines=10> */
[----:B------:R-:W-:Y:S02]  /*1bbe0*/  R2UR UR7, R3 ;  /* 0x00000000030772ca */ /* 0x000fe400000e0000 */
[----:B------:R-:W-:Y:S01]  /*1bbf0*/  MOV R3, 0x40000040 ;  /* 0x4000004000037802 */ /* 0x000fe20000000f00 */
[----:B------:R-:W-:Y:S02]  /*1bc00*/  WARPGROUP.DEPBAR.LE gsb0, 0x0 ;  /* 0x00008000000079c5 */ /* 0x000fe40000010000 */
[----:B------:R-:W-:-:S12]  /*1bc10*/  WARPGROUP.ARRIVE ;  /* 0x00000000000079c5 */ /* 0x000fd80000000000 */
[----:B------:R-:W-:Y:S01]  /*1bc20*/  HGMMA.64x192x16.F32 R24, R180, gdesc[UR4].tnspB, R24, gsb0 ;  /* 0x42e00004b4187df0 */ /* 0x000fe20008000818 */
[----:B------:R-:W-:Y:S02]  /*1bc30*/  R2UR UR6, R2 ;  /* 0x00000000020672ca */ /* 0x000fe400000e0000 */
[----:B------:R-:W-:Y:S01]  /*1bc40*/  R2UR UR7, R3 ;  /* 0x00000000030772ca */ /* 0x000fe200000e0000 */
[----:B------:R-:W0:Y:S04]  /*1bc50*/  SHFL.BFLY PT, R2, R15, 0x2, 0x1f ;  /* 0x0c401f000f027f89 */ /* 0x000e2800000e0000 */
[----:B------:R-:W1:Y:S01]  /*1bc60*/  SHFL.BFLY PT, R3, R14, 0x2, 0x1f ;  /* 0x0c401f000e037f89 */ /* 0x000e6200000e0000 */
[----:B0-----:R-:W-:Y:S01]  /*1bc70*/  FADD.FTZ R2, R2, R15 ;  /* 0x0000000f02027221 */ /* 0x001fe20000010000 */
[----:B-1----:R-:W-:-:S04]  /*1bc80*/  FADD.FTZ R8, R3, R14 ;  /* 0x0000000e03087221 */ /* 0x002fc80000010000 */
[----:B------:R-:W0:Y:S04]  /*1bc90*/  SHFL.BFLY PT, R3, R2, 0x1, 0x1f ;  /* 0x0c201f0002037f89 */ /* 0x000e2800000e0000 */
[----:B------:R-:W1:Y:S01]  /*1bca0*/  SHFL.BFLY PT, R7, R8, 0x1, 0x1f ;  /* 0x0c201f0008077f89 */ /* 0x000e6200000e0000 */
[----:B0-----:R-:W-:Y:S01]  /*1bcb0*/  FADD.FTZ R13, R2, R3 ;  /* 0x00000003020d7221 */ /* 0x001fe20000010000 */
[----:B------:R-:W-:Y:S01]  /*1bcc0*/  SEL R2, RZ, 0x1, P2 ;  /* 0x00000001ff027807 */ /* 0x000fe20001000000 */
[----:B------:R-:W-:Y:S02]  /*1bcd0*/  IMAD.MOV.U32 R3, RZ, RZ, -0x800000 ;  /* 0xff800000ff037424 */ /* 0x000fe400078e00ff */
[----:B-1----:R-:W-:Y:S01]  /*1bce0*/  FADD.FTZ R16, R8, R7 ;  /* 0x0000000708107221 */ /* 0x002fe20000010000 */
[----:B------:R-:W-:Y:S01]  /*1bcf0*/  FSETP.NE.FTZ.AND P0, PT, R13, RZ, PT ;  /* 0x000000ff0d00720b */ /* 0x000fe20003f15000 */
[----:B------:R-:W-:Y:S01]  /*1bd00*/  IMAD.MOV.U32 R7, RZ, RZ, RZ ;  /* 0x000000ffff077224 */ /* 0x000fe200078e00ff */
[----:B------:R-:W-:Y:S01]  /*1bd10*/  LOP3.LUT R217, R217, R2, RZ, 0x3c, !PT ;  /* 0x00000002d9d97212 */ /* 0x000fe200078e3cff */
[----:B------:R-:W-:Y:S01]  /*1bd20*/  IMAD.MOV.U32 R2, RZ, RZ, -0x800000 ;  /* 0xff800000ff027424 */ /* 0x000fe200078e00ff */
[----:B------:R-:W-:-:S09]  /*1bd30*/  FSETP.NE.FTZ.AND P3, PT, R16, RZ, PT ;  /* 0x000000ff1000720b */ /* 0x000fd20003f75000 */
[----:B------:R-:W0:Y:S01]  /*1bd40*/  @P0 MUFU.LG2 R9, R13 ;  /* 0x0000000d00090308 */ /* 0x000e220000000c00 */
[----:B------:R-:W-:-:S03]  /*1bd50*/  @P0 FMUL.FTZ R8, R0, 0.69314718246459960938 ;  /* 0x3f31721800080820 */ /* 0x000fc60000410000 */
[----:B------:R-:W-:-:S04]  /*1bd60*/  @P3 FMUL.FTZ R0, R0, 0.69314718246459960938 ;  /* 0x3f31721800003820 */ /* 0x000fc80000410000 */
        /* <DEDUP_REMOVED lines=109> */
.L_x_545:
[----:B------:R-:W0:Y:S08]  /*1c440*/  S2UR UR5, SR_CgaCtaId ;  /* 0x00000000000579c3 */ /* 0x000e300000008800 */
[----:B------:R-:W-:Y:S06]  /*1c450*/  BAR.SYNC.DEFER_BLOCKING 0x5, 0x180 ;  /* 0x0146000000007b1d */ /* 0x000fec0000010000 */
[----:B------:R-:W-:Y:S01]  /*1c460*/  UMOV UR4, 0x400 ;  /* 0x0000040000047882 */ /* 0x000fe20000000000 */
[----:B------:R-:W-:Y:S01]  /*1c470*/  BSSY B0, `(.L_x_620) ;  /* 0x00003c0000007945 */ /* 0x000fe20003800000 */
[----:B0-----:R-:W-:-:S06]  /*1c480*/  ULEA UR4, UR5, UR4, 0x18 ;  /* 0x0000000405047291 */ /* 0x001fcc000f8ec03f */
[----:B------:R-:W-:-:S05]  /*1c490*/  IMAD.U32 R16, RZ, RZ, UR4 ;  /* 0x00000004ff107e24 */ /* 0x000fca000f8e00ff */
[----:B------:R0:W1:Y:S01]  /*1c4a0*/  LDS.128 R148, [R16+0x368d0] ;  /* 0x0368d00010947984 */ /* 0x0000620000000c00 */
[----:B------:R-:W-:Y:S06]  /*1c4b0*/  BAR.ARV 0x4, 0x180 ;  /* 0x0106000000007b1d */ /* 0x000fec0000002000 */
[----:B------:R-:W-:Y:S05]  /*1c4c0*/  @P0 BRA `(.L_x_621) ;  /* 0x0000002c00900947 */ /* 0x000fea0003800000 */
[----:B------:R-:W2:Y:S01]  /*1c4d0*/  LDL R0, [R1+0x78] ;  /* 0x0000780001007983 */ /* 0x000ea20000100800 */
[----:B------:R-:W-:Y:S01]  /*1c4e0*/  ULDC.64 UR6, c[0x0][0xc00] ;  /* 0x0003000000067ab9 */ /* 0x000fe20000000a00 */
[----:B------:R-:W-:Y:S01]  /*1c4f0*/  ULDC.64 UR4, c[0x0][0xc08] ;  /* 0x0003020000047ab9 */ /* 0x000fe20000000a00 */
[----:B------:R-:W3:Y:S01]  /*1c500*/  S2R R5, SR_SWINHI ;  /* 0x0000000000057919 */ /* 0x000ee20000002f00 */
[----:B------:R-:W4:Y:S04]  /*1c510*/  LDL.LU R142, [R1+0x68] ;  /* 0x00006800018e7983 */ /* 0x000f280000300800 */
[----:B------:R-:W4:Y:S01]  /*1c520*/  LDL R140, [R1+0x74] ;  /* 0x00007400018c7983 */ /* 0x000f220000100800 */
[----:B------:R-:W-:Y:S02]  /*1c530*/  MOV R134, R16 ;  /* 0x0000001000867202 */ /* 0x000fe40000000f00 */
[----:B---3--:R-:W-:Y:S01]  /*1c540*/  MOV R135, R5 ;  /* 0x0000000500877202 */ /* 0x008fe20000000f00 */
[----:B------:R-:W-:Y:S02]  /*1c550*/  BAR.SYNC.DEFER_BLOCKING 0x1, 0x100 ;  /* 0x0044000000007b1d */ /* 0x000fe40000010000 */
[----:B--2---:R-:W-:-:S03]  /*1c560*/  IMAD.WIDE R4, R0, 0x2, R134 ;  /* 0x0000000200047825 */ /* 0x004fc600078e0286 */
[C---:B------:R-:W-:Y:S02]  /*1c570*/  IADD3 R14, P6, R4.reuse, 0x60, RZ ;  /* 0x00000060040e7810 */ /* 0x040fe40007fde0ff */
[----:B------:R-:W-:Y:S02]  /*1c580*/  IADD3 R76, P5, R4, 0x4000, RZ ;  /* 0x00004000044c7810 */ /* 0x000fe40007fbe0ff */
[----:B------:R-:W-:Y:S02]  /*1c590*/  LOP3.LUT R78, R14, 0x380, RZ, 0xc0, !PT ;  /* 0x000003800e4e7812 */ /* 0x000fe400078ec0ff */
[----:B------:R-:W-:Y:S02]  /*1c5a0*/  IADD3 R10, P2, R4, 0x20, RZ ;  /* 0x00000020040a7810 */ /* 0x000fe40007f5e0ff */
[----:B------:R-:W-:Y:S02]  /*1c5b0*/  LOP3.LUT R84, R76, 0x380, RZ, 0xc0, !PT ;  /* 0x000003804c547812 */ /* 0x000fe400078ec0ff */
[----:B------:R-:W-:-:S02]  /*1c5c0*/  SHF.R.U64 R78, R78, 0x3, RZ ;  /* 0x000000034e4e7819 */ /* 0x000fc400000012ff */
[C---:B------:R-:W-:Y:S01]  /*1c5d0*/  IADD3 R82, P3, R4.reuse, 0x4060, RZ ;  /* 0x0000406004527810 */ /* 0x040fe20007f7e0ff */
[----:B------:R-:W-:Y:S01]  /*1c5e0*/  IMAD.X R11, RZ, RZ, R5, P2 ;  /* 0x000000ffff0b7224 */ /* 0x000fe200010e0605 */
[C---:B------:R-:W-:Y:S02]  /*1c5f0*/  IADD3 R6, P0, R4.reuse, 0x4020, RZ ;  /* 0x0000402004067810 */ /* 0x040fe40007f1e0ff */
[----:B------:R-:W-:Y:S02]  /*1c600*/  IADD3 R80, P4, R4, 0x4040, RZ ;  /* 0x0000404004507810 */ /* 0x000fe40007f9e0ff */
[----:B------:R-:W-:Y:S02]  /*1c610*/  SHF.R.U64 R84, R84, 0x3, RZ ;  /* 0x0000000354547819 */ /* 0x000fe400000012ff */
[C---:B------:R-:W-:Y:S02]  /*1c620*/  LOP3.LUT R9, R4.reuse, 0x380, RZ, 0xc0, !PT ;  /* 0x0000038004097812 */ /* 0x040fe400078ec0ff */
[----:B------:R-:W-:-:S02]  /*1c630*/  IADD3 R7, P2, R4, 0x8000, RZ ;  /* 0x0000800004077810 */ /* 0x000fc40007f5e0ff */
[----:B------:R-:W-:Y:S02]  /*1c640*/  LOP3.LUT R14, R78, R14, RZ, 0x3c, !PT ;  /* 0x0000000e4e0e7212 */ /* 0x000fe400078e3cff */
[----:B------:R-:W-:Y:S02]  /*1c650*/  LOP3.LUT R78, R82, 0x380, RZ, 0xc0, !PT ;  /* 0x00000380524e7812 */ /* 0x000fe400078ec0ff */
[----:B------:R-:W-:Y:S02]  /*1c660*/  IADD3 R12, P1, R4, 0x40, RZ ;  /* 0x00000040040c7810 */ /* 0x000fe40007f3e0ff */
[----:B------:R-:W-:Y:S02]  /*1c670*/  LOP3.LUT R91, R6, 0x380, RZ, 0xc0, !PT ;  /* 0x00000380065b7812 */ /* 0x000fe400078ec0ff */
[----:B------:R-:W-:Y:S02]  /*1c680*/  LOP3.LUT R76, R84, R76, RZ, 0x3c, !PT ;  /* 0x0000004c544c7212 */ /* 0x000fe400078e3cff */
[----:B------:R-:W-:Y:S01]  /*1c690*/  LOP3.LUT R137, R80, 0x380, RZ, 0xc0, !PT ;  /* 0x0000038050897812 */ /* 0x000fe200078ec0ff */
[----:B------:R-:W-:Y:S01]  /*1c6a0*/  IMAD.X R15, RZ, RZ, R5, P6 ;  /* 0x000000ffff0f7224 */ /* 0x000fe200030e0605 */
[----:B------:R-:W-:-:S02]  /*1c6b0*/  SHF.R.U64 R9, R9, 0x3, RZ ;  /* 0x0000000309097819 */ /* 0x000fc400000012ff */
[----:B------:R-:W-:Y:S01]  /*1c6c0*/  LOP3.LUT R84, R7, 0x380, RZ, 0xc0, !PT ;  /* 0x0000038007547812 */ /* 0x000fe200078ec0ff */
[----:B------:R-:W-:Y:S01]  /*1c6d0*/  IMAD.X R77, RZ, RZ, R5, P5 ;  /* 0x000000ffff4d7224 */ /* 0x000fe200028e0605 */
[----:B------:R-:W-:Y:S02]  /*1c6e0*/  SHF.R.U64 R139, R78, 0x3, RZ ;  /* 0x000000034e8b7819 */ /* 0x000fe400000012ff */
[----:B------:R-:W-:Y:S02]  /*1c6f0*/  IADD3.X R13, RZ, R5, RZ, P1, !PT ;  /* 0x00000005ff0d7210 */ /* 0x000fe40000ffe4ff */
[C---:B------:R-:W-:Y:S02]  /*1c700*/  IADD3 R8, P6, R4.reuse, 0x8040, RZ ;  /* 0x0000804004087810 */ /* 0x040fe40007fde0ff */
[----:B------:R-:W-:Y:S02]  /*1c710*/  SHF.R.U64 R91, R91, 0x3, RZ ;  /* 0x000000035b5b7819 */ /* 0x000fe400000012ff */
[----:B------:R-:W-:-:S02]  /*1c720*/  IADD3 R0, P1, R4, 0x8020, RZ ;  /* 0x0000802004007810 */ /* 0x000fc40007f3e0ff */
[----:B------:R-:W-:Y:S02]  /*1c730*/  IADD3 R90, P5, R4, 0x8060, RZ ;  /* 0x00008060045a7810 */ /* 0x000fe40007fbe0ff */
[----:B------:R-:W-:Y:S02]  /*1c740*/  LOP3.LUT R88, R12, 0x380, RZ, 0xc0, !PT ;  /* 0x000003800c587812 */ /* 0x000fe400078ec0ff */
[----:B------:R-:W-:Y:S02]  /*1c750*/  SHF.R.U64 R137, R137, 0x3, RZ ;  /* 0x0000000389897819 */ /* 0x000fe400000012ff */
[----:B------:R-:W-:Y:S02]  /*1c760*/  LOP3.LUT R4, R9, R4, RZ, 0x3c, !PT ;  /* 0x0000000409047212 */ /* 0x000fe400078e3cff */
[----:B------:R-:W-:Y:S02]  /*1c770*/  LOP3.LUT R86, R10, 0x380, RZ, 0xc0, !PT ;  /* 0x000003800a567812 */ /* 0x000fe400078ec0ff */
[----:B------:R-:W-:-:S02]  /*1c780*/  SHF.R.U64 R84, R84, 0x3, RZ ;  /* 0x0000000354547819 */ /* 0x000fc400000012ff */
[----:B------:R-:W-:Y:S02]  /*1c790*/  LOP3.LUT R82, R139, R82, RZ, 0x3c, !PT ;  /* 0x000000528b527212 */ /* 0x000fe400078e3cff */
[----:B------:R-:W-:Y:S02]  /*1c7a0*/  LOP3.LUT R78, R91, R6, RZ, 0x3c, !PT ;  /* 0x000000065b4e7212 */ /* 0x000fe400078e3cff */
[----:B------:R-:W-:Y:S01]  /*1c7b0*/  LOP3.LUT R139, R8, 0x380, RZ, 0xc0, !PT ;  /* 0x00000380088b7812 */ /* 0x000fe200078ec0ff */
[--C-:B------:R-:W-:Y:S01]  /*1c7c0*/  IMAD.X R79, RZ, RZ, R5.reuse, P0 ;  /* 0x000000ffff4f7224 */ /* 0x100fe200000e0605 */
[----:B------:R-:W-:Y:S01]  /*1c7d0*/  SHF.R.U64 R88, R88, 0x3, RZ ;  /* 0x0000000358587819 */ /* 0x000fe200000012ff */
[--C-:B------:R-:W-:Y:S01]  /*1c7e0*/  IMAD.X R81, RZ, RZ, R5.reuse, P4 ;  /* 0x000000ffff517224 */ /* 0x100fe200020e0605 */
[----:B------:R-:W-:Y:S01]  /*1c7f0*/  LOP3.LUT R80, R137, R80, RZ, 0x3c, !PT ;  /* 0x0000005089507212 */ /* 0x000fe200078e3cff */
[--C-:B------:R-:W-:Y:S01]  /*1c800*/  IMAD.X R85, RZ, RZ, R5.reuse, P2 ;  /* 0x000000ffff557224 */ /* 0x100fe200010e0605 */
[----:B------:R-:W-:Y:S01]  /*1c810*/  LOP3.LUT R91, R0, 0x380, RZ, 0xc0, !PT ;  /* 0x00000380005b7812 */ /* 0x000fe200078ec0ff */
[--C-:B------:R-:W-:Y:S01]  /*1c820*/  IMAD.X R87, RZ, RZ, R5.reuse, P1 ;  /* 0x000000ffff577224 */ /* 0x100fe200008e0605 */
[----:B------:R-:W-:Y:S01]  /*1c830*/  LOP3.LUT R141, R90, 0x380, RZ, 0xc0, !PT ;  /* 0x000003805a8d7812 */ /* 0x000fe200078ec0ff */
[--C-:B------:R-:W-:Y:S01]  /*1c840*/  IMAD.X R89, RZ, RZ, R5.reuse, P6 ;  /* 0x000000ffff597224 */ /* 0x100fe200030e0605 */
[----:B------:R-:W-:Y:S01]  /*1c850*/  IADD3.X R83, RZ, R5, RZ, P3, !PT ;  /* 0x00000005ff537210 */ /* 0x000fe20001ffe4ff */
[----:B------:R-:W-:Y:S01]  /*1c860*/  IMAD.X R9, RZ, RZ, R5, P5 ;  /* 0x000000ffff097224 */ /* 0x000fe200028e0605 */
[----:B------:R-:W-:-:S02]  /*1c870*/  SHF.R.U64 R86, R86, 0x3, RZ ;  /* 0x0000000356567819 */ /* 0x000fc400000012ff */
[----:B------:R-:W-:Y:S02]  /*1c880*/  LOP3.LUT R84, R84, R7, RZ, 0x3c, !PT ;  /* 0x0000000754547212 */ /* 0x000fe400078e3cff */
[----:B------:R-:W-:Y:S02]  /*1c890*/  MOV R137, R4 ;  /* 0x0000000400897202 */ /* 0x000fe40000000f00 */
[----:B------:R-:W-:Y:S02]  /*1c8a0*/  F2FP.F16.F32.PACK_AB R4, R25, R24 ;  /* 0x000000181904723e */ /* 0x000fe400000000ff */
[----:B------:R-:W-:Y:S02]  /*1c8b0*/  F2FP.F16.F32.PACK_AB R5, R27, R26 ;  /* 0x0000001a1b05723e */ /* 0x000fe400000000ff */
[----:B------:R-:W-:Y:S02]  /*1c8c0*/  F2FP.F16.F32.PACK_AB R6, R29, R28 ;  /* 0x0000001c1d06723e */ /* 0x000fe400000000ff */
[----:B------:R-:W-:-:S02]  /*1c8d0*/  F2FP.F16.F32.PACK_AB R7, R31, R30 ;  /* 0x0000001e1f07723e */ /* 0x000fc400000000ff */
[----:B------:R-:W-:Y:S02]  /*1c8e0*/  SHF.R.U64 R139, R139, 0x3, RZ ;  /* 0x000000038b8b7819 */ /* 0x000fe400000012ff */
[----:B------:R-:W-:Y:S02]  /*1c8f0*/  LOP3.LUT R12, R88, R12, RZ, 0x3c, !PT ;  /* 0x0000000c580c7212 */ /* 0x000fe400078e3cff */
[----:B------:R-:W-:Y:S02]  /*1c900*/  SHF.R.U64 R91, R91, 0x3, RZ ;  /* 0x000000035b5b7819 */ /* 0x000fe400000012ff */
[----:B------:R-:W-:Y:S02]  /*1c910*/  SHF.R.U64 R141, R141, 0x3, RZ ;  /* 0x000000038d8d7819 */ /* 0x000fe400000012ff */
[----:B------:R-:W-:Y:S01]  /*1c920*/  LOP3.LUT R10, R86, R10, RZ, 0x3c, !PT ;  /* 0x0000000a560a7212 */ /* 0x000fe200078e3cff */
[----:B------:R2:W-:Y:S01]  /*1c930*/  STSM.16.M88.4 [R137], R4 ;  /* 0x0000000489007844 */ /* 0x0005e20000000200 */
[----:B------:R-:W-:-:S02]  /*1c940*/  LOP3.LUT R88, R139, R8, RZ, 0x3c, !PT ;  /* 0x000000088b587212 */ /* 0x000fc400078e3cff */
[----:B------:R-:W-:Y:S02]  /*1c950*/  LOP3.LUT R86, R91, R0, RZ, 0x3c, !PT ;  /* 0x000000005b567212 */ /* 0x000fe400078e3cff */
[----:B------:R-:W-:Y:S02]  /*1c960*/  LOP3.LUT R8, R141, R90, RZ, 0x3c, !PT ;  /* 0x0000005a8d087212 */ /* 0x000fe400078e3cff */
[----:B------:R-:W-:Y:S02]  /*1c970*/  MOV R10, R10 ;  /* 0x0000000a000a7202 */ /* 0x000fe40000000f00 */
[----:B------:R-:W-:Y:S02]  /*1c980*/  MOV R90, R76 ;  /* 0x0000004c005a7202 */ /* 0x000fe40000000f00 */
[----:B------:R-:W-:Y:S02]  /*1c990*/  MOV R91, R78 ;  /* 0x0000004e005b7202 */ /* 0x000fe40000000f00 */
[----:B------:R-:W-:-:S02]  /*1c9a0*/  MOV R138, R80 ;  /* 0x00000050008a7202 */ /* 0x000fc40000000f00 */
[----:B--2---:R-:W-:Y:S02]  /*1c9b0*/  MOV R4, R12 ;  /* 0x0000000c00047202 */ /* 0x004fe40000000f00 */
[----:B------:R-:W-:Y:S02]  /*1c9c0*/  MOV R5, R14 ;  /* 0x0000000e00057202 */ /* 0x000fe40000000f00 */
[----:B------:R-:W-:Y:S02]  /*1c9d0*/  F2FP.F16.F32.PACK_AB R12, R33, R32 ;  /* 0x00000020210c723e */ /* 0x000fe400000000ff */
[----:B------:R-:W-:Y:S02]  /*1c9e0*/  F2FP.F16.F32.PACK_AB R13, R35, R34 ;  /* 0x00000022230d723e */ /* 0x000fe400000000ff */
[----:B------:R-:W-:Y:S02]  /*1c9f0*/  F2FP.F16.F32.PACK_AB R14, R37, R36 ;  /* 0x00000024250e723e */ /* 0x000fe400000000ff */
[----:B------:R-:W-:-:S02]  /*1ca00*/  F2FP.F16.F32.PACK_AB R15, R39, R38 ;  /* 0x00000026270f723e */ /* 0x000fc400000000ff */
[----:B------:R-:W-:Y:S02]  /*1ca10*/  MOV R139, R82 ;  /* 0x00000052008b7202 */ /* 0x000fe40000000f00 */
[----:B------:R-:W-:Y:S02]  /*1ca20*/  F2FP.F16.F32.PACK_AB R76, R41, R40 ;  /* 0x00000028294c723e */ /* 0x000fe400000000ff */
[----:B------:R-:W-:Y:S02]  /*1ca30*/  F2FP.F16.F32.PACK_AB R77, R43, R42 ;  /* 0x0000002a2b4d723e */ /* 0x000fe400000000ff */
[----:B------:R-:W-:Y:S02]  /*1ca40*/  F2FP.F16.F32.PACK_AB R78, R45, R44 ;  /* 0x0000002c2d4e723e */ /* 0x000fe400000000ff */
[----:B------:R-:W-:Y:S02]  /*1ca50*/  F2FP.F16.F32.PACK_AB R79, R47, R46 ;  /* 0x0000002e2f4f723e */ /* 0x000fe400000000ff */
[----:B------:R-:W-:-:S02]  /*1ca60*/  F2FP.F16.F32.PACK_AB R80, R49, R48 ;  /* 0x000000303150723e */ /* 0x000fc400000000ff */
[----:B------:R-:W-:Y:S02]  /*1ca70*/  F2FP.F16.F32.PACK_AB R81, R51, R50 ;  /* 0x000000323351723e */ /* 0x000fe400000000ff */
[----:B------:R-:W-:Y:S02]  /*1ca80*/  F2FP.F16.F32.PACK_AB R82, R53, R52 ;  /* 0x000000343552723e */ /* 0x000fe400000000ff */
[----:B------:R-:W-:Y:S01]  /*1ca90*/  F2FP.F16.F32.PACK_AB R83, R55, R54 ;  /* 0x000000363753723e */ /* 0x000fe200000000ff */
[----:B------:R2:W-:Y:S01]  /*1caa0*/  STSM.16.M88.4 [R10], R12 ;  /* 0x0000000c0a007844 */ /* 0x0005e20000000200 */
[----:B------:R-:W-:-:S03]  /*1cab0*/  MOV R137, R8 ;  /* 0x0000000800897202 */ /* 0x000fc60000000f00 */
[----:B------:R3:W-:Y:S01]  /*1cac0*/  STSM.16.M88.4 [R4], R76 ;  /* 0x0000004c04007844 */ /* 0x0007e20000000200 */
[----:B------:R-:W-:Y:S02]  /*1cad0*/  F2FP.F16.F32.PACK_AB R6, R61, R60 ;  /* 0x0000003c3d06723e */ /* 0x000fe400000000ff */
[----:B------:R-:W-:Y:S01]  /*1cae0*/  F2FP.F16.F32.PACK_AB R7, R63, R62 ;  /* 0x0000003e3f07723e */ /* 0x000fe200000000ff */
[----:B------:R0:W-:Y:S01]  /*1caf0*/  STSM.16.M88.4 [R5], R80 ;  /* 0x0000005005007844 */ /* 0x0001e20000000200 */
[----:B------:R-:W-:Y:S02]  /*1cb00*/  F2FP.F16.F32.PACK_AB R8, R65, R64 ;  /* 0x000000404108723e */ /* 0x000fe400000000ff */
[----:B------:R-:W-:Y:S02]  /*1cb10*/  F2FP.F16.F32.PACK_AB R9, R67, R66 ;  /* 0x000000424309723e */ /* 0x000fe400000000ff */
[----:B------:R-:W-:Y:S02]  /*1cb20*/  F2FP.F16.F32.PACK_AB R11, R71, R70 ;  /* 0x00000046470b723e */ /* 0x000fe400000000ff */
[----:B--2---:R-:W-:-:S02]  /*1cb30*/  F2FP.F16.F32.PACK_AB R10, R69, R68 ;  /* 0x00000044450a723e */ /* 0x004fc400000000ff */
[----:B------:R-:W-:Y:S02]  /*1cb40*/  F2FP.F16.F32.PACK_AB R12, R73, R72 ;  /* 0x00000048490c723e */ /* 0x000fe400000000ff */
[----:B---3--:R-:W-:Y:S02]  /*1cb50*/  F2FP.F16.F32.PACK_AB R4, R57, R56 ;  /* 0x000000383904723e */ /* 0x008fe400000000ff */
[----:B------:R-:W-:Y:S02]  /*1cb60*/  F2FP.F16.F32.PACK_AB R13, R75, R74 ;  /* 0x0000004a4b0d723e */ /* 0x000fe400000000ff */
[----:B0-----:R-:W-:Y:S02]  /*1cb70*/  F2FP.F16.F32.PACK_AB R5, R59, R58 ;  /* 0x0000003a3b05723e */ /* 0x001fe400000000ff */
[----:B------:R-:W-:Y:S02]  /*1cb80*/  F2FP.F16.F32.PACK_AB R14, R21, R20 ;  /* 0x00000014150e723e */ /* 0x000fe400000000ff */
[----:B------:R-:W-:-:S02]  /*1cb90*/  F2FP.F16.F32.PACK_AB R15, R127, R126 ;  /* 0x0000007e7f0f723e */ /* 0x000fc400000000ff */
[----:B------:R-:W-:Y:S02]  /*1cba0*/  F2FP.F16.F32.PACK_AB R76, R121, R120 ;  /* 0x00000078794c723e */ /* 0x000fe400000000ff */
[----:B------:R-:W-:Y:S02]  /*1cbb0*/  F2FP.F16.F32.PACK_AB R77, R129, R128 ;  /* 0x00000080814d723e */ /* 0x000fe400000000ff */
[----:B------:R-:W-:Y:S02]  /*1cbc0*/  F2FP.F16.F32.PACK_AB R78, R123, R122 ;  /* 0x0000007a7b4e723e */ /* 0x000fe400000000ff */
[----:B------:R-:W-:Y:S01]  /*1cbd0*/  F2FP.F16.F32.PACK_AB R79, R131, R130 ;  /* 0x00000082834f723e */ /* 0x000fe200000000ff */
[----:B------:R0:W-:Y:S01]  /*1cbe0*/  STSM.16.M88.4 [R90], R4 ;  /* 0x000000045a007844 */ /* 0x0001e20000000200 */
[----:B------:R-:W-:Y:S02]  /*1cbf0*/  MOV R84, R84 ;  /* 0x0000005400547202 */ /* 0x000fe40000000f00 */
[----:B------:R-:W-:-:S02]  /*1cc00*/  F2FP.F16.F32.PACK_AB R80, R125, R124 ;  /* 0x0000007c7d50723e */ /* 0x000fc400000000ff */
[----:B------:R-:W-:Y:S02]  /*1cc10*/  F2FP.F16.F32.PACK_AB R81, R133, R132 ;  /* 0x000000848551723e */ /* 0x000fe400000000ff */
[----:B------:R-:W-:Y:S02]  /*1cc20*/  F2FP.F16.F32.PACK_AB R82, R93, R92 ;  /* 0x0000005c5d52723e */ /* 0x000fe400000000ff */
[----:B------:R-:W-:Y:S01]  /*1cc30*/  F2FP.F16.F32.PACK_AB R83, R95, R94 ;  /* 0x0000005e5f53723e */ /* 0x000fe200000000ff */
[----:B------:R-:W-:Y:S01]  /*1cc40*/  STSM.16.M88.4 [R91], R8 ;  /* 0x000000085b007844 */ /* 0x000fe20000000200 */
[----:B------:R-:W-:-:S03]  /*1cc50*/  MOV R0, R86 ;  /* 0x0000005600007202 */ /* 0x000fc60000000f00 */
[----:B------:R2:W-:Y:S01]  /*1cc60*/  STSM.16.M88.4 [R138], R12 ;  /* 0x0000000c8a007844 */ /* 0x0005e20000000200 */
[----:B------:R-:W-:-:S03]  /*1cc70*/  MOV R136, R88 ;  /* 0x0000005800887202 */ /* 0x000fc60000000f00 */
[----:B------:R-:W-:Y:S01]  /*1cc80*/  STSM.16.M88.4 [R139], R76 ;  /* 0x0000004c8b007844 */ /* 0x000fe20000000200 */
[----:B------:R-:W-:Y:S02]  /*1cc90*/  F2FP.F16.F32.PACK_AB R85, R99, R98 ;  /* 0x000000626355723e */ /* 0x000fe400000000ff */
[----:B------:R-:W-:Y:S01]  /*1cca0*/  F2FP.F16.F32.PACK_AB R86, R101, R100 ;  /* 0x000000646556723e */ /* 0x000fe200000000ff */
[----:B------:R3:W-:Y:S01]  /*1ccb0*/  STSM.16.M88.4 [R84], R80 ;  /* 0x0000005054007844 */ /* 0x0007e20000000200 */
[----:B------:R-:W-:Y:S02]  /*1ccc0*/  F2FP.F16.F32.PACK_AB R87, R103, R102 ;  /* 0x000000666757723e */ /* 0x000fe400000000ff */
[----:B------:R-:W-:Y:S02]  /*1ccd0*/  F2FP.F16.F32.PACK_AB R88, R105, R104 ;  /* 0x000000686958723e */ /* 0x000fe400000000ff */
[----:B------:R-:W-:Y:S02]  /*1cce0*/  F2FP.F16.F32.PACK_AB R89, R107, R106 ;  /* 0x0000006a6b59723e */ /* 0x000fe400000000ff */
[----:B0-----:R-:W-:Y:S01]  /*1ccf0*/  F2FP.F16.F32.PACK_AB R90, R109, R108 ;  /* 0x0000006c6d5a723e */ /* 0x001fe200000000ff */
[----:B--2---:R-:W0:Y:S01]  /*1cd00*/  LDC.64 R14, c[0x0][0xba8] ;  /* 0x0002ea00ff0e7b82 */ /* 0x004e220000000a00 */
[----:B------:R-:W-:-:S02]  /*1cd10*/  F2FP.F16.F32.PACK_AB R91, R111, R110 ;  /* 0x0000006e6f5b723e */ /* 0x000fc400000000ff */
[----:B------:R-:W-:Y:S02]  /*1cd20*/  F2FP.F16.F32.PACK_AB R4, R113, R112 ;  /* 0x000000707104723e */ /* 0x000fe400000000ff */
[----:B------:R-:W-:Y:S02]  /*1cd30*/  F2FP.F16.F32.PACK_AB R5, R115, R114 ;  /* 0x000000727305723e */ /* 0x000fe400000000ff */
[----:B---3--:R-:W-:Y:S02]  /*1cd40*/  F2FP.F16.F32.PACK_AB R84, R97, R96 ;  /* 0x000000606154723e */ /* 0x008fe400000000ff */
[----:B------:R-:W-:Y:S02]  /*1cd50*/  F2FP.F16.F32.PACK_AB R6, R117, R116 ;  /* 0x000000747506723e */ /* 0x000fe400000000ff */
[----:B------:R-:W-:Y:S01]  /*1cd60*/  F2FP.F16.F32.PACK_AB R7, R119, R118 ;  /* 0x000000767707723e */ /* 0x000fe200000000ff */
[----:B------:R2:W-:Y:S01]  /*1cd70*/  STSM.16.M88.4 [R0], R84 ;  /* 0x0000005400007844 */ /* 0x0005e20000000200 */
[----:B------:R-:W-:-:S02]  /*1cd80*/  ISETP.NE.U32.AND P0, PT, RZ, UR6, PT ;  /* 0x00000006ff007c0c */ /* 0x000fc4000bf05070 */
[----:B------:R-:W-:Y:S01]  /*1cd90*/  IADD3 R8, P1, R224, UR6, RZ ;  /* 0x00000006e0087c10 */ /* 0x000fe2000ff3e0ff */
[----:B------:R-:W-:Y:S01]  /*1cda0*/  STSM.16.M88.4 [R136], R88 ;  /* 0x0000005888007844 */ /* 0x000fe20000000200 */
[----:B------:R-:W-:Y:S01]  /*1cdb0*/  IMAD.MOV.U32 R76, RZ, RZ, 0x9b8 ;  /* 0x000009b8ff4c7424 */ /* 0x000fe200078e00ff */
[----:B------:R-:W3:Y:S02]  /*1cdc0*/  LDC R78, c[0x0][0xbe8] ;  /* 0x0002fa00ff4e7b82 */ /* 0x000ee40000000800 */
[----:B------:R1:W-:Y:S06]  /*1cdd0*/  STSM.16.M88.4 [R137], R4 ;  /* 0x0000000489007844 */ /* 0x0003ec0000000200 */
[----:B------:R-:W-:Y:S01]  /*1cde0*/  BAR.SYNC.DEFER_BLOCKING 0x1, 0x100 ;  /* 0x0044000000007b1d */ /* 0x000fe20000010000 */
[----:B------:R-:W-:-:S02]  /*1cdf0*/  ISETP.NE.AND.EX P0, PT, RZ, UR7, PT, P0 ;  /* 0x00000007ff007c0c */ /* 0x000fc4000bf05300 */
[----:B------:R-:W-:Y:S02]  /*1ce00*/  IADD3.X R9, R225, UR7, RZ, P1, !PT ;  /* 0x00000007e1097c10 */ /* 0x000fe40008ffe4ff */
[----:B--2---:R-:W-:Y:S02]  /*1ce10*/  MOV R0, RZ ;  /* 0x000000ff00007202 */ /* 0x004fe40000000f00 */
[----:B------:R-:W-:-:S07]  /*1ce20*/  ISETP.NE.U32.AND P1, PT, RZ, UR4, PT ;  /* 0x00000004ff007c0c */ /* 0x000fce000bf25070 */
[----:B------:R-:W2:Y:S01]  /*1ce30*/  @P0 LDG.E R0, desc[UR60][R8.64] ;  /* 0x0000003c08000981 */ /* 0x000ea2000c1e1900 */
[----:B------:R-:W-:-:S13]  /*1ce40*/  ISETP.NE.AND.EX P1, PT, RZ, UR5, PT, P1 ;  /* 0x00000005ff007c0c */ /* 0x000fda000bf25310 */
[----:B------:R-:W-:Y:S01]  /*1ce50*/  @P1 IADD3 R224, P2, R224, UR4, RZ ;  /* 0x00000004e0e01c10 */ /* 0x000fe2000ff5e0ff */
[----:B------:R-:W-:Y:S02]  /*1ce60*/  ULDC UR4, c[0x0][0xa88] ;  /* 0x0002a20000047ab9 */ /* 0x000fe40000000800 */
[----:B------:R-:W-:Y:S01]  /*1ce70*/  IMAD.U32 R77, RZ, RZ, UR4 ;  /* 0x00000004ff4d7e24 */ /* 0x000fe2000f8e00ff */
[----:B------:R-:W-:Y:S01]  /*1ce80*/  @P1 IADD3.X R225, R225, UR5, RZ, P2, !PT ;  /* 0x00000005e1e11c10 */ /* 0x000fe200097fe4ff */
[----:B------:R-:W-:-:S04]  /*1ce90*/  ULDC UR4, c[0x0][0xad4] ;  /* 0x0002b50000047ab9 */ /* 0x000fc80000000800 */
[----:B------:R0:W5:Y:S01]  /*1cea0*/  @P1 LDG.E R77, desc[UR60][R224.64] ;  /* 0x0000003ce04d1981 */ /* 0x000162000c1e1900 */
[----:B------:R-:W-:-:S04]  /*1ceb0*/  ISETP.NE.AND P2, PT, R222, RZ, PT ;  /* 0x000000ffde00720c */ /* 0x000fc80003f45270 */
[----:B------:R-:W-:-:S04]  /*1cec0*/  SEL R222, R222, UR4, P2 ;  /* 0x00000004dede7c07 */ /* 0x000fc80009000000 */
[----:B------:R-:W-:-:S04]  /*1ced0*/  ISETP.GT.AND P3, PT, R222, 0x1, PT ;  /* 0x00000001de00780c */ /* 0x000fc80003f64270 */
[----:B------:R-:W-:-:S04]  /*1cee0*/  SEL R76, R76, 0x978, P3 ;  /* 0x000009784c4c7807 */ /* 0x000fc80001800000 */
[----:B-1----:R-:W1:Y:S08]  /*1cef0*/  LDC.64 R6, c[0x0][R76+0x220] ;  /* 0x000088004c067b82 */ /* 0x002e700000000a00 */
[----:B------:R-:W0:Y:S01]  /*1cf00*/  LDC.64 R10, c[0x0][R76+0x218] ;  /* 0x000086004c0a7b82 */ /* 0x000e220000000a00 */
[----:B---3--:R-:W-:-:S07]  /*1cf10*/  ISETP.NE.AND P4, PT, R78, 0x1, PT ;  /* 0x000000014e00780c */ /* 0x008fce0003f85270 */
[----:B------:R-:W3:Y:S01]  /*1cf20*/  LDC.64 R12, c[0x0][R76+0x228] ;  /* 0x00008a004c0c7b82 */ /* 0x000ee20000000a00 */
[----:B------:R-:W-:-:S07]  /*1cf30*/  ISETP.NE.U32.AND P2, PT, RZ, UR6, PT ;  /* 0x00000006ff007c0c */ /* 0x000fce000bf45070 */
[----:B------:R2:W2:Y:S01]  /*1cf40*/  LDC.64 R4, c[0x0][R76+0x210] ;  /* 0x000084004c047b82 */ /* 0x0004a20000000a00 */
[----:B------:R-:W-:-:S07]  /*1cf50*/  ISETP.NE.AND.EX P2, PT, RZ, UR7, PT, P2 ;  /* 0x00000007ff007c0c */ /* 0x000fce000bf45320 */
[----:B------:R-:W2:Y:S01]  /*1cf60*/  @P4 LDC R80, c[0x0][0xbec] ;  /* 0x0002fb00ff504b82 */ /* 0x000ea20000000800 */
[----:B------:R-:W-:-:S07]  /*1cf70*/  SEL R223, R223, RZ, !P2 ;  /* 0x000000ffdfdf7207 */ /* 0x000fce0005000000 */
[----:B------:R-:W2:Y:S01]  /*1cf80*/  @P4 LDC R87, c[0x0][0xbf0] ;  /* 0x0002fc00ff574b82 */ /* 0x000ea20000000800 */
[----:B----4-:R-:W-:Y:S01]  /*1cf90*/  SEL R79, R142, RZ, !P2 ;  /* 0x000000ff8e4f7207 */ /* 0x010fe20005000000 */
[----:B-1----:R-:W-:-:S06]  /*1cfa0*/  IMAD R7, R7, R223, RZ ;  /* 0x000000df07077224 */ /* 0x002fcc00078e02ff */
[----:B0-----:R-:W0:Y:S01]  /*1cfb0*/  @!P3 LDC R14, c[0x0][0xb50] ;  /* 0x0002d400ff0ebb82 */ /* 0x001e220000000800 */
[C---:B------:R-:W-:Y:S02]  /*1cfc0*/  IMAD R85, R6.reuse, R79, R7 ;  /* 0x0000004f06557224 */ /* 0x040fe400078e0207 */
[----:B------:R-:W-:-:S05]  /*1cfd0*/  IMAD.WIDE.U32 R6, R6, R223, RZ ;  /* 0x000000df06067225 */ /* 0x000fca00078e00ff */
[----:B------:R-:W1:Y:S01]  /*1cfe0*/  @!P3 LDC R15, c[0x0][0xb54] ;  /* 0x0002d500ff0fbb82 */ /* 0x000e620000000800 */
[-C--:B------:R-:W-:Y:S02]  /*1cff0*/  IMAD R83, R11, R220.reuse, RZ ;  /* 0x000000dc0b537224 */ /* 0x080fe400078e02ff */
[----:B------:R-:W-:-:S04]  /*1d000*/  IMAD.WIDE.U32 R10, R10, R220, RZ ;  /* 0x000000dc0a0a7225 */ /* 0x000fc800078e00ff */
[----:B------:R-:W-:Y:S01]  /*1d010*/  IMAD R79, R229, 0x80, R140 ;  /* 0x00000080e54f7824 */ /* 0x000fe200078e028c */
[----:B------:R-:W-:Y:S02]  /*1d020*/  SEL R81, R230, RZ, P3 ;  /* 0x000000ffe6517207 */ /* 0x000fe40001800000 */
[----:B------:R-:W-:Y:S01]  /*1d030*/  IADD3 R85, R7, R85, RZ ;  /* 0x0000005507557210 */ /* 0x000fe20007ffe0ff */
[----:B------:R-:W-:Y:S02]  /*1d040*/  IMAD.MOV.U32 R7, RZ, RZ, R79 ;  /* 0x000000ffff077224 */ /* 0x000fe400078e004f */
[----:B------:R-:W-:Y:S02]  /*1d050*/  IMAD.IADD R11, R11, 0x1, R83 ;  /* 0x000000010b0b7824 */ /* 0x000fe400078e0253 */
[-C--:B---3--:R-:W-:Y:S02]  /*1d060*/  IMAD R83, R13, R81.reuse, RZ ;  /* 0x000000510d537224 */ /* 0x088fe400078e02ff */
[----:B------:R-:W-:-:S04]  /*1d070*/  IMAD.WIDE.U32 R12, R12, R81, RZ ;  /* 0x000000510c0c7225 */ /* 0x000fc800078e00ff */
[----:B------:R-:W-:Y:S01]  /*1d080*/  IMAD.IADD R83, R13, 0x1, R83 ;  /* 0x000000010d537824 */ /* 0x000fe200078e0253 */
[--C-:B--2---:R-:W-:Y:S01]  /*1d090*/  IADD3 R10, P2, P5, R6, R10, R0.reuse ;  /* 0x0000000a060a7210 */ /* 0x104fe20007d5e000 */
[----:B------:R-:W-:Y:S01]  /*1d0a0*/  @P4 IMAD.HI.U32 R6, R79, R80, RZ ;  /* 0x000000504f064227 */ /* 0x000fe200078e00ff */
[----:B------:R-:W-:-:S04]  /*1d0b0*/  SHF.R.S32.HI R76, RZ, 0x1f, R0 ;  /* 0x0000001fff4c7819 */ /* 0x000fc80000011400 */
[----:B------:R-:W-:Y:S02]  /*1d0c0*/  @P4 SHF.R.U32.HI R7, RZ, R87, R6 ;  /* 0x00000057ff074219 */ /* 0x000fe40000011606 */
[----:B------:R-:W-:-:S03]  /*1d0d0*/  IADD3.X R11, R85, R11, R76, P2, P5 ;  /* 0x0000000b550b7210 */ /* 0x000fc600017ea44c */
[--C-:B------:R-:W-:Y:S01]  /*1d0e0*/  IMAD.MOV R80, RZ, RZ, -R7.reuse ;  /* 0x000000ffff507224 */ /* 0x100fe200078e0a07 */
[----:B------:R-:W-:Y:S02]  /*1d0f0*/  IADD3 R12, P2, P5, R7, R10, R12 ;  /* 0x0000000a070c7210 */ /* 0x000fe40007d5e00c */
[----:B------:R-:W-:Y:S01]  /*1d100*/  SHF.R.S32.HI R6, RZ, 0x1f, R7 ;  /* 0x0000001fff067819 */ /* 0x000fe20000011407 */
[----:B------:R-:W-:-:S03]  /*1d110*/  IMAD R7, R78, R80, R79 ;  /* 0x000000504e077224 */ /* 0x000fc600078e024f */
[----:B------:R-:W-:Y:S01]  /*1d120*/  IADD3.X R13, R6, R11, R83, P2, P5 ;  /* 0x0000000b060d7210 */ /* 0x000fe200017ea453 */
[-C--:B------:R-:W-:Y:S01]  /*1d130*/  IMAD R5, R5, R7.reuse, RZ ;  /* 0x0000000705057224 */ /* 0x080fe200078e02ff */
[----:B------:R-:W-:Y:S01]  /*1d140*/  SHF.R.S32.HI R11, RZ, 0x1f, R7 ;  /* 0x0000001fff0b7819 */ /* 0x000fe20000011407 */
[----:B------:R-:W-:-:S04]  /*1d150*/  IMAD.WIDE.U32 R12, R4, R7, R12 ;  /* 0x00000007040c7225 */ /* 0x000fc800078e000c */
[----:B------:R-:W-:Y:S01]  /*1d160*/  IMAD R5, R4, R11, R5 ;  /* 0x0000000b04057224 */ /* 0x000fe200078e0205 */
[----:B0-----:R-:W-:-:S03]  /*1d170*/  LEA R14, P2, R12, R14, 0x2 ;  /* 0x0000000e0c0e7211 */ /* 0x001fc600078410ff */
[----:B------:R-:W-:-:S05]  /*1d180*/  IMAD.IADD R4, R13, 0x1, R5 ;  /* 0x000000010d047824 */ /* 0x000fca00078e0205 */
[----:B-1----:R-:W-:Y:S01]  /*1d190*/  LEA.HI.X R15, R12, R15, R4, 0x2, P2 ;  /* 0x0000000f0c0f7211 */ /* 0x002fe200010f1404 */
[----:B------:R-:W-:Y:S06]  /*1d1a0*/  @P1 BRA `(.L_x_622) ;  /* 0x0000000000101947 */ /* 0x000fec0003800000 */
[----:B------:R-:W-:Y:S05]  /*1d1b0*/  @!P0 BRA `(.L_x_622) ;  /* 0x00000000000c8947 */ /* 0x000fea0003800000 */
[----:B------:R-:W2:Y:S04]  /*1d1c0*/  LDG.E R4, desc[UR60][R8.64] ;  /* 0x0000003c08047981 */ /* 0x000ea8000c1e1900 */
[----:B-----5:R-:W2:Y:S02]  /*1d1d0*/  LDG.E R77, desc[UR60][R8.64+0x4] ;  /* 0x0000043c084d7981 */ /* 0x020ea4000c1e1900 */
[----:B--2---:R-:W-:-:S07]  /*1d1e0*/  IADD3 R77, -R4, R77, RZ ;  /* 0x0000004d044d7210 */ /* 0x004fce0007ffe1ff */
.L_x_622:
[----:B------:R-:W2:Y:S04]  /*1d1f0*/  LDL R8, [R1+0x70] ;  /* 0x0000700001087983 */ /* 0x000ea80000100800 */
[----:B------:R-:W3:Y:S01]  /*1d200*/  LDL R9, [R1+0x6c] ;  /* 0x00006c0001097983 */ /* 0x000ee20000100800 */
[----:B-----5:R-:W-:-:S03]  /*1d210*/  IMAD R77, R77, R78, RZ ;  /* 0x0000004e4d4d7224 */ /* 0x020fc600078e02ff */
[----:B------:R-:W-:Y:S04]  /*1d220*/  SHFL.IDX PT, R4, R14, RZ, 0x1c1f ;  /* 0x001c1fff0e047589 */ /* 0x000fe800000e0000 */
[----:B------:R-:W0:Y:S04]  /*1d230*/  SHFL.IDX PT, R5, R15, RZ, 0x1c1f ;  /* 0x001c1fff0f057589 */ /* 0x000e2800000e0000 */
[----:B------:R-:W-:Y:S04]  /*1d240*/  SHFL.IDX PT, R6, R14, 0x1, 0x1c1f ;  /* 0x003c1f000e067f89 */ /* 0x000fe800000e0000 */
[----:B------:R-:W1:Y:S01]  /*1d250*/  SHFL.IDX PT, R7, R15, 0x1, 0x1c1f ;  /* 0x003c1f000f077f89 */ /* 0x000e6200000e0000 */
[----:B--2---:R-:W-:Y:S01]  /*1d260*/  IMAD R8, R229, 0x80, R8 ;  /* 0x00000080e5087824 */ /* 0x004fe200078e0208 */
[----:B---3--:R-:W-:-:S03]  /*1d270*/  LOP3.LUT P0, RZ, R9, 0x3, RZ, 0xc0, !PT ;  /* 0x0000000309ff7812 */ /* 0x008fc6000780c0ff */
[C---:B------:R-:W-:Y:S01]  /*1d280*/  VIADD R10, R8.reuse, 0x8 ;  /* 0x00000008080a7836 */ /* 0x040fe20000000000 */
[----:B------:R-:W-:-:S04]  /*1d290*/  ISETP.GE.OR P1, PT, R8, R77, P0 ;  /* 0x0000004d0800720c */ /* 0x000fc80000726670 */
[----:B------:R-:W-:-:S09]  /*1d2a0*/  ISETP.GE.OR P0, PT, R10, R77, P0 ;  /* 0x0000004d0a00720c */ /* 0x000fd20000706670 */
[----:B0-----:R0:W-:Y:S04]  /*1d2b0*/  @!P1 ST.E desc[UR60][R4.64], R3 ;  /* 0x0000000304009985 */ /* 0x0011e8000c10193c */
[----:B-1----:R0:W-:Y:S01]  /*1d2c0*/  @!P0 ST.E desc[UR60][R6.64], R2 ;  /* 0x0000000206008985 */ /* 0x0021e2000c10193c */
[----:B------:R-:W-:Y:S05]  /*1d2d0*/  @P3 BRA `(.L_x_623) ;  /* 0x0000000c00503947 */ /* 0x000fea0003800000 */
[----:B0-----:R-:W0:Y:S01]  /*1d2e0*/  S2R R2, SR_TID.X ;  /* 0x0000000000027919 */ /* 0x001e220000002100 */
[----:B------:R-:W1:Y:S01]  /*1d2f0*/  @P4 LDC R63, c[0x0][0xbec] ;  /* 0x0002fb00ff3f4b82 */ /* 0x000e620000000800 */
[----:B------:R-:W-:-:S07]  /*1d300*/  ULDC.64 UR4, c[0x0][0xaa0] ;  /* 0x0002a80000047ab9 */ /* 0x000fce0000000a00 */
[----:B------:R-:W2:Y:S01]  /*1d310*/  @P4 LDC R65, c[0x0][0xbf0] ;  /* 0x0002fc00ff414b82 */ /* 0x000ea20000000800 */
[----:B0-----:R-:W-:-:S05]  /*1d320*/  VIADD R2, R2, 0xffffff80 ;  /* 0xffffff8002027836 */ /* 0x001fca0000000000 */
[----:B------:R-:W-:-:S04]  /*1d330*/  SHF.R.S32.HI R3, RZ, 0x1f, R2 ;  /* 0x0000001fff037819 */ /* 0x000fc80000011402 */
[----:B------:R-:W-:-:S04]  /*1d340*/  LEA.HI R3, R3, R2, RZ, 0x3 ;  /* 0x0000000203037211 */ /* 0x000fc800078f18ff */
[----:B------:R-:W-:Y:S02]  /*1d350*/  LOP3.LUT R5, R3, 0xfffffff8, RZ, 0xc0, !PT ;  /* 0xfffffff803057812 */ /* 0x000fe400078ec0ff */
[----:B------:R-:W-:-:S03]  /*1d360*/  SHF.R.S32.HI R3, RZ, 0x3, R3 ;  /* 0x00000003ff037819 */ /* 0x000fc60000011403 */
[----:B------:R-:W-:-:S05]  /*1d370*/  IMAD.IADD R60, R2, 0x1, -R5 ;  /* 0x00000001023c7824 */ /* 0x000fca00078e0a05 */
[----:B------:R-:W-:Y:S01]  /*1d380*/  SHF.L.U32 R2, R60, 0x3, RZ ;  /* 0x000000033c027819 */ /* 0x000fe200000006ff */
[----:B------:R-:W-:-:S04]  /*1d390*/  IMAD R21, R76, UR4, RZ ;  /* 0x000000044c157c24 */ /* 0x000fc8000f8e02ff */
[----:B------:R-:W-:Y:S02]  /*1d3a0*/  IMAD R5, R3, 0x40, R2 ;  /* 0x0000004003057824 */ /* 0x000fe400078e0202 */
[----:B------:R-:W-:Y:S02]  /*1d3b0*/  IMAD R61, R0, UR5, R21 ;  /* 0x00000005003d7c24 */ /* 0x000fe4000f8e0215 */
[----:B------:R-:W-:-:S04]  /*1d3c0*/  IMAD.WIDE R134, R5, 0x2, R134 ;  /* 0x0000000205867825 */ /* 0x000fc800078e0286 */
[----:B------:R-:W-:Y:S01]  /*1d3d0*/  IMAD.WIDE.U32 R20, R0, UR4, RZ ;  /* 0x0000000400147c25 */ /* 0x000fe2000f8e00ff */
[C---:B------:R-:W-:Y:S01]  /*1d3e0*/  IADD3 R9, P3, R134.reuse, 0x1000, RZ ;  /* 0x0000100086097810 */ /* 0x040fe20007f7e0ff */
[----:B------:R-:W-:Y:S01]  /*1d3f0*/  ULDC.64 UR4, c[0x0][0xae8] ;  /* 0x0002ba0000047ab9 */ /* 0x000fe20000000a00 */
[----:B------:R-:W-:Y:S01]  /*1d400*/  IADD3 R13, P2, R134, 0x2000, RZ ;  /* 0x00002000860d7810 */ /* 0x000fe20007f5e0ff */
[----:B------:R-:W-:Y:S01]  /*1d410*/  IMAD R0, R60, 0x20, R3 ;  /* 0x000000203c007824 */ /* 0x000fe200078e0203 */
[C---:B------:R-:W-:Y:S02]  /*1d420*/  IADD3 R25, P6, R134.reuse, 0x3000, RZ ;  /* 0x0000300086197810 */ /* 0x040fe40007fde0ff */
[C---:B------:R-:W-:Y:S01]  /*1d430*/  IADD3 R29, P5, R134.reuse, 0x4000, RZ ;  /* 0x00004000861d7810 */ /* 0x040fe20007fbe0ff */
[----:B------:R-:W-:Y:S01]  /*1d440*/  IMAD.IADD R21, R21, 0x1, R61 ;  /* 0x0000000115157824 */ /* 0x000fe200078e023d */
[----:B------:R-:W-:Y:S02]  /*1d450*/  IADD3 R33, P1, R134, 0x5000, RZ ;  /* 0x0000500086217810 */ /* 0x000fe40007f3e0ff */
[----:B------:R-:W-:-:S02]  /*1d460*/  LEA R62, R229, R0, 0x7 ;  /* 0x00000000e53e7211 */ /* 0x000fc400078e38ff */
[----:B------:R-:W-:Y:S02]  /*1d470*/  LOP3.LUT R8, R9, 0x380, RZ, 0xc0, !PT ;  /* 0x0000038009087812 */ /* 0x000fe400078ec0ff */
[----:B------:R-:W-:Y:S02]  /*1d480*/  LOP3.LUT R12, R13, 0x380, RZ, 0xc0, !PT ;  /* 0x000003800d0c7812 */ /* 0x000fe400078ec0ff */
[----:B------:R-:W-:Y:S02]  /*1d490*/  LOP3.LUT R24, R25, 0x380, RZ, 0xc0, !PT ;  /* 0x0000038019187812 */ /* 0x000fe400078ec0ff */
[----:B------:R-:W-:Y:S01]  /*1d4a0*/  LOP3.LUT R28, R29, 0x380, RZ, 0xc0, !PT ;  /* 0x000003801d1c7812 */ /* 0x000fe200078ec0ff */
[----:B------:R-:W-:Y:S01]  /*1d4b0*/  IMAD.WIDE.U32 R20, R220, UR4, R20 ;  /* 0x00000004dc147c25 */ /* 0x000fe2000f8e0014 */
[----:B------:R-:W-:Y:S02]  /*1d4c0*/  LOP3.LUT R32, R33, 0x380, RZ, 0xc0, !PT ;  /* 0x0000038021207812 */ /* 0x000fe400078ec0ff */
[----:B------:R-:W-:Y:S01]  /*1d4d0*/  SHF.R.U64 R8, R8, 0x3, RZ ;  /* 0x0000000308087819 */ /* 0x000fe200000012ff */
[----:B-1----:R-:W-:Y:S01]  /*1d4e0*/  @P4 IMAD.HI.U32 R0, R62, R63, RZ ;  /* 0x0000003f3e004227 */ /* 0x002fe200078e00ff */
[----:B------:R-:W-:-:S02]  /*1d4f0*/  SHF.R.U64 R12, R12, 0x3, RZ ;  /* 0x000000030c0c7819 */ /* 0x000fc400000012ff */
[----:B------:R-:W-:Y:S02]  /*1d500*/  SHF.R.U64 R24, R24, 0x3, RZ ;  /* 0x0000000318187819 */ /* 0x000fe400000012ff */
[----:B------:R-:W-:Y:S02]  /*1d510*/  SHF.R.U64 R28, R28, 0x3, RZ ;  /* 0x000000031c1c7819 */ /* 0x000fe400000012ff */
[----:B------:R-:W-:Y:S01]  /*1d520*/  SHF.R.S32.HI R60, RZ, 0x1f, R223 ;  /* 0x0000001fff3c7819 */ /* 0x000fe200000114df */
[----:B------:R-:W-:Y:S01]  /*1d530*/  IMAD R21, R220, UR5, R21 ;  /* 0x00000005dc157c24 */ /* 0x000fe2000f8e0215 */
[----:B------:R-:W-:Y:S01]  /*1d540*/  SHF.R.U64 R32, R32, 0x3, RZ ;  /* 0x0000000320207819 */ /* 0x000fe200000012ff */
[----:B------:R-:W-:Y:S01]  /*1d550*/  ULDC.64 UR4, c[0x0][0xaf0] ;  /* 0x0002bc0000047ab9 */ /* 0x000fe20000000a00 */
[----:B------:R-:W-:Y:S01]  /*1d560*/  LOP3.LUT R8, R8, R9, RZ, 0x3c, !PT ;  /* 0x0000000908087212 */ /* 0x000fe200078e3cff */
[----:B------:R-:W-:Y:S01]  /*1d570*/  IMAD.MOV.U32 R61, RZ, RZ, R62 ;  /* 0x000000ffff3d7224 */ /* 0x000fe200078e003e */
[----:B------:R-:W-:Y:S01]  /*1d580*/  LOP3.LUT R12, R12, R13, RZ, 0x3c, !PT ;  /* 0x0000000d0c0c7212 */ /* 0x000fe200078e3cff */
[--C-:B------:R-:W-:Y:S01]  /*1d590*/  IMAD.X R9, RZ, RZ, R135.reuse, P3 ;  /* 0x000000ffff097224 */ /* 0x100fe200018e0687 */
[----:B------:R-:W-:Y:S01]  /*1d5a0*/  LOP3.LUT R24, R24, R25, RZ, 0x3c, !PT ;  /* 0x0000001918187212 */ /* 0x000fe200078e3cff */
[--C-:B------:R-:W-:Y:S01]  /*1d5b0*/  IMAD.X R13, RZ, RZ, R135.reuse, P2 ;  /* 0x000000ffff0d7224 */ /* 0x100fe200010e0687 */
[----:B------:R-:W-:Y:S01]  /*1d5c0*/  LOP3.LUT R28, R28, R29, RZ, 0x3c, !PT ;  /* 0x0000001d1c1c7212 */ /* 0x000fe200078e3cff */
[--C-:B------:R-:W-:Y:S01]  /*1d5d0*/  IMAD.X R25, RZ, RZ, R135.reuse, P6 ;  /* 0x000000ffff197224 */ /* 0x100fe200030e0687 */
[----:B------:R-:W-:Y:S01]  /*1d5e0*/  LOP3.LUT R32, R32, R33, RZ, 0x3c, !PT ;  /* 0x0000002120207212 */ /* 0x000fe200078e3cff */
[----:B------:R-:W-:Y:S01]  /*1d5f0*/  IMAD R60, R60, UR4, RZ ;  /* 0x000000043c3c7c24 */ /* 0x000fe2000f8e02ff */
[----:B------:R-:W-:Y:S01]  /*1d600*/  IADD3.X R29, RZ, R135, RZ, P5, !PT ;  /* 0x00000087ff1d7210 */ /* 0x000fe20002ffe4ff */
[----:B------:R-:W-:Y:S01]  /*1d610*/  IMAD.X R33, RZ, RZ, R135, P1 ;  /* 0x000000ffff217224 */ /* 0x000fe200008e0687 */
[----:B--2---:R-:W-:-:S02]  /*1d620*/  @P4 SHF.R.U32.HI R61, RZ, R65, R0 ;  /* 0x00000041ff3d4219 */ /* 0x004fc40000011600 */
[C---:B------:R-:W-:Y:S01]  /*1d630*/  IADD3 R37, P0, R134.reuse, 0x6000, RZ ;  /* 0x0000600086257810 */ /* 0x040fe20007f1e0ff */
[C---:B------:R-:W-:Y:S01]  /*1d640*/  IMAD.WIDE.U32 R20, R223.reuse, UR4, R20 ;  /* 0x00000004df147c25 */ /* 0x040fe2000f8e0014 */
[C---:B------:R-:W-:Y:S01]  /*1d650*/  IADD3 R41, P3, R134.reuse, 0x7000, RZ ;  /* 0x0000700086297810 */ /* 0x040fe20007f7e0ff */
[----:B------:R-:W5:Y:S01]  /*1d660*/  LD.E.128 R8, desc[UR60][R8.64] ;  /* 0x0000003c08087980 */ /* 0x000f62000c101d00 */
[C---:B------:R-:W-:Y:S02]  /*1d670*/  IADD3 R45, P2, R134.reuse, 0x8000, RZ ;  /* 0x00008000862d7810 */ /* 0x040fe40007f5e0ff */
[C---:B------:R-:W-:Y:S01]  /*1d680*/  IADD3 R49, P6, R134.reuse, 0x9000, RZ ;  /* 0x0000900086317810 */ /* 0x040fe20007fde0ff */
[----:B------:R-:W-:Y:S01]  /*1d690*/  IMAD R63, R223, UR5, R60 ;  /* 0x00000005df3f7c24 */ /* 0x000fe2000f8e023c */
[C---:B------:R-:W-:Y:S01]  /*1d6a0*/  IADD3 R53, P5, R134.reuse, 0xa000, RZ ;  /* 0x0000a00086357810 */ /* 0x040fe20007fbe0ff */
[----:B------:R-:W5:Y:S01]  /*1d6b0*/  LD.E.128 R12, desc[UR60][R12.64] ;  /* 0x0000003c0c0c7980 */ /* 0x000f62000c101d00 */
[----:B------:R-:W-:Y:S01]  /*1d6c0*/  IADD3 R5, P1, R134, 0xb000, RZ ;  /* 0x0000b00086057810 */ /* 0x000fe20007f3e0ff */
[--C-:B------:R-:W-:Y:S01]  /*1d6d0*/  IMAD.MOV R65, RZ, RZ, -R61.reuse ;  /* 0x000000ffff417224 */ /* 0x100fe200078e0a3d */
[----:B------:R-:W-:Y:S01]  /*1d6e0*/  SHF.R.S32.HI R0, RZ, 0x1f, R61 ;  /* 0x0000001fff007819 */ /* 0x000fe2000001143d */
[----:B------:R-:W-:Y:S01]  /*1d6f0*/  ULDC.64 UR4, c[0x0][0xae0] ;  /* 0x0002b80000047ab9 */ /* 0x000fe20000000a00 */
[----:B------:R-:W-:Y:S01]  /*1d700*/  LOP3.LUT R36, R37, 0x380, RZ, 0xc0, !PT ;  /* 0x0000038025247812 */ /* 0x000fe200078ec0ff */
[----:B------:R-:W5:Y:S01]  /*1d710*/  LD.E.128 R24, desc[UR60][R24.64] ;  /* 0x0000003c18187980 */ /* 0x000f62000c101d00 */
[----:B------:R-:W-:-:S02]  /*1d720*/  LOP3.LUT R40, R41, 0x380, RZ, 0xc0, !PT ;  /* 0x0000038029287812 */ /* 0x000fc400078ec0ff */
[----:B------:R-:W-:Y:S01]  /*1d730*/  LOP3.LUT R44, R45, 0x380, RZ, 0xc0, !PT ;  /* 0x000003802d2c7812 */ /* 0x000fe200078ec0ff */
[----:B------:R-:W5:Y:S01]  /*1d740*/  LD.E.128 R28, desc[UR60][R28.64] ;  /* 0x0000003c1c1c7980 */ /* 0x000f62000c101d00 */
[----:B------:R-:W-:Y:S01]  /*1d750*/  LOP3.LUT R48, R49, 0x380, RZ, 0xc0, !PT ;  /* 0x0000038031307812 */ /* 0x000fe200078ec0ff */
[----:B------:R-:W-:Y:S01]  /*1d760*/  IMAD.IADD R21, R21, 0x1, R63 ;  /* 0x0000000115157824 */ /* 0x000fe200078e023f */
[----:B------:R-:W-:Y:S01]  /*1d770*/  LOP3.LUT R52, R53, 0x380, RZ, 0xc0, !PT ;  /* 0x0000038035347812 */ /* 0x000fe200078ec0ff */
[----:B------:R-:W-:Y:S01]  /*1d780*/  IMAD.X R57, RZ, RZ, R135, P1 ;  /* 0x000000ffff397224 */ /* 0x000fe200008e0687 */
[----:B------:R-:W-:Y:S02]  /*1d790*/  LOP3.LUT R4, R5, 0x380, RZ, 0xc0, !PT ;  /* 0x0000038005047812 */ /* 0x000fe400078ec0ff */
[----:B------:R-:W-:Y:S01]  /*1d7a0*/  LOP3.LUT R7, R134, 0x380, RZ, 0xc0, !PT ;  /* 0x0000038086077812 */ /* 0x000fe200078ec0ff */
[----:B------:R-:W-:Y:S01]  /*1d7b0*/  IMAD R0, R0, UR4, RZ ;  /* 0x0000000400007c24 */ /* 0x000fe2000f8e02ff */
[----:B------:R-:W-:Y:S01]  /*1d7c0*/  SHF.R.U64 R36, R36, 0x3, RZ ;  /* 0x0000000324247819 */ /* 0x000fe200000012ff */
[----:B------:R-:W-:Y:S01]  /*1d7d0*/  IMAD R63, R78, R65, R62 ;  /* 0x000000414e3f7224 */ /* 0x000fe200078e023e */
[----:B------:R-:W-:Y:S01]  /*1d7e0*/  SHF.R.U64 R40, R40, 0x3, RZ ;  /* 0x0000000328287819 */ /* 0x000fe200000012ff */
[----:B------:R-:W5:Y:S01]  /*1d7f0*/  LD.E.128 R32, desc[UR60][R32.64] ;  /* 0x0000003c20207980 */ /* 0x000f62000c101d00 */
[----:B------:R-:W-:-:S02]  /*1d800*/  SHF.R.U64 R44, R44, 0x3, RZ ;  /* 0x000000032c2c7819 */ /* 0x000fc400000012ff */
[----:B------:R-:W-:Y:S02]  /*1d810*/  SHF.R.U64 R48, R48, 0x3, RZ ;  /* 0x0000000330307819 */ /* 0x000fe400000012ff */
[----:B------:R-:W-:Y:S02]  /*1d820*/  SHF.R.U64 R52, R52, 0x3, RZ ;  /* 0x0000000334347819 */ /* 0x000fe400000012ff */
[----:B------:R-:W-:Y:S01]  /*1d830*/  SHF.R.U64 R4, R4, 0x3, RZ ;  /* 0x0000000304047819 */ /* 0x000fe200000012ff */
[----:B------:R-:W-:Y:S01]  /*1d840*/  IMAD.WIDE.U32 R20, R61, UR4, R20 ;  /* 0x000000043d147c25 */ /* 0x000fe2000f8e0014 */
[----:B------:R-:W-:Y:S02]  /*1d850*/  SHF.R.U64 R7, R7, 0x3, RZ ;  /* 0x0000000307077819 */ /* 0x000fe400000012ff */
[----:B------:R-:W-:Y:S01]  /*1d860*/  LOP3.LUT R36, R36, R37, RZ, 0x3c, !PT ;  /* 0x0000002524247212 */ /* 0x000fe200078e3cff */
[----:B------:R-:W-:Y:S01]  /*1d870*/  IMAD R61, R61, UR5, R0 ;  /* 0x000000053d3d7c24 */ /* 0x000fe2000f8e0200 */
        /* <DEDUP_REMOVED lines=8> */
[----:B------:R-:W-:Y:S01]  /*1d900*/  IADD3.X R49, RZ, R135, RZ, P6, !PT ;  /* 0x00000087ff317210 */ /* 0x000fe200037fe4ff */
[----:B------:R-:W-:Y:S01]  /*1d910*/  ULDC.64 UR4, c[0x0][0xad8] ;  /* 0x0002b60000047ab9 */ /* 0x000fe20000000a00 */
[----:B------:R-:W-:-:S02]  /*1d920*/  LOP3.LUT R56, R4, R5, RZ, 0x3c, !PT ;  /* 0x0000000504387212 */ /* 0x000fc400078e3cff */
[----:B------:R-:W-:Y:S02]  /*1d930*/  SHF.R.S32.HI R0, RZ, 0x1f, R63 ;  /* 0x0000001fff007819 */ /* 0x000fe4000001143f */
[----:B------:R-:W-:Y:S01]  /*1d940*/  LOP3.LUT R134, R7, R134, RZ, 0x3c, !PT ;  /* 0x0000008607867212 */ /* 0x000fe200078e3cff */
[----:B------:R-:W-:Y:S01]  /*1d950*/  IMAD.IADD R21, R21, 0x1, R61 ;  /* 0x0000000115157824 */ /* 0x000fe200078e023d */
[----:B------:R-:W5:Y:S01]  /*1d960*/  LD.E.128 R36, desc[UR60][R36.64] ;  /* 0x0000003c24247980 */ /* 0x000f62000c101d00 */
[----:B------:R-:W-:Y:S01]  /*1d970*/  IMAD R0, R0, UR4, RZ ;  /* 0x0000000400007c24 */ /* 0x000fe2000f8e02ff */
[----:B------:R-:W-:Y:S02]  /*1d980*/  LEA R66, R229, R3, 0x7 ;  /* 0x00000003e5427211 */ /* 0x000fe400078e38ff */
[----:B------:R0:W5:Y:S01]  /*1d990*/  LD.E.128 R4, desc[UR60][R134.64] ;  /* 0x0000003c86047980 */ /* 0x000162000c101d00 */
[----:B------:R-:W-:-:S03]  /*1d9a0*/  IMAD R3, R63, UR5, R0 ;  /* 0x000000053f037c24 */ /* 0x000fc6000f8e0200 */
[----:B------:R-:W5:Y:S01]  /*1d9b0*/  LD.E.128 R40, desc[UR60][R40.64] ;  /* 0x0000003c28287980 */ /* 0x000f62000c101d00 */
[----:B------:R-:W-:Y:S01]  /*1d9c0*/  IMAD.WIDE.U32 R20, R63, UR4, R20 ;  /* 0x000000043f147c25 */ /* 0x000fe2000f8e0014 */
[----:B------:R-:W-:Y:S02]  /*1d9d0*/  ULDC.64 UR4, c[0x0][0xa80] ;  /* 0x0002a00000047ab9 */ /* 0x000fe40000000a00 */
[----:B------:R-:W5:Y:S04]  /*1d9e0*/  LD.E.128 R44, desc[UR60][R44.64] ;  /* 0x0000003c2c2c7980 */ /* 0x000f68000c101d00 */
[----:B------:R-:W5:Y:S04]  /*1d9f0*/  LD.E.128 R48, desc[UR60][R48.64] ;  /* 0x0000003c30307980 */ /* 0x000f68000c101d00 */
[----:B------:R-:W5:Y:S04]  /*1da00*/  LD.E.128 R52, desc[UR60][R52.64] ;  /* 0x0000003c34347980 */ /* 0x000f68000c101d00 */
[----:B------:R-:W5:Y:S01]  /*1da10*/  LD.E.128 R56, desc[UR60][R56.64] ;  /* 0x0000003c38387980 */ /* 0x000f62000c101d00 */
[----:B------:R-:W-:Y:S01]  /*1da20*/  @!PT LDS RZ, [RZ] ;  /* 0x00000000fffff984 */ /* 0x000fe20000000800 */
[----:B------:R-:W-:Y:S01]  /*1da30*/  @!PT LDS RZ, [RZ] ;  /* 0x00000000fffff984 */ /* 0x000fe20000000800 */
[----:B------:R-:W-:Y:S01]  /*1da40*/  @!PT LDS RZ, [RZ] ;  /* 0x00000000fffff984 */ /* 0x000fe20000000800 */
[----:B------:R-:W-:Y:S01]  /*1da50*/  @!PT LDS RZ, [RZ] ;  /* 0x00000000fffff984 */ /* 0x000fe20000000800 */
[----:B------:R1:W-:Y:S06]  /*1da60*/  MEMBAR.ALL.CTA ;  /* 0x0000000000007992 */ /* 0x0003ec0000008000 */
[----:B-1----:R-:W1:Y:S01]  /*1da70*/  FENCE.VIEW.ASYNC.S ;  /* 0x00000000000073c6 */ /* 0x002e620000000000 */
[----:B------:R-:W-:Y:S01]  /*1da80*/  IMAD.IADD R3, R21, 0x1, R3 ;  /* 0x0000000115037824 */ /* 0x000fe200078e0203 */
[----:B------:R-:W-:-:S04]  /*1da90*/  LEA R64, P2, R20, UR4, 0x1 ;  /* 0x0000000414407c11 */ /* 0x000fc8000f8408ff */
[----:B------:R-:W-:Y:S02]  /*1daa0*/  LEA.HI.X R3, R20, UR5, R3, 0x1, P2 ;  /* 0x0000000514037c11 */ /* 0x000fe400090f0c03 */
[----:B------:R-:W-:Y:S01]  /*1dab0*/  ISETP.GE.AND P2, PT, R66, R77, PT ;  /* 0x0000004d4200720c */ /* 0x000fe20003f46270 */
[----:B------:R-:W-:Y:S01]  /*1dac0*/  VIADD R0, R16, 0x36820 ;  /* 0x0003682010007836 */ /* 0x000fe20000000000 */
[----:B------:R-:W-:Y:S01]  /*1dad0*/  IADD3 R68, R2, 0x80, RZ ;  /* 0x0000008002447810 */ /* 0x000fe20007ffe0ff */
[----:B------:R-:W-:-:S03]  /*1dae0*/  VIADD R60, R66, 0x20 ;  /* 0x00000020423c7836 */ /* 0x000fc60000000000 */
[----:B------:R-:W-:Y:S01]  /*1daf0*/  PRMT R0, RZ, 0x654, R0 ;  /* 0x00000654ff007816 */ /* 0x000fe20000000000 */
[----:B------:R-:W-:Y:S02]  /*1db00*/  VIADD R62, R66, 0x40 ;  /* 0x00000040423e7836 */ /* 0x000fe40000000000 */
[----:B------:R-:W-:Y:S01]  /*1db10*/  VIADD R70, R2, 0x40 ;  /* 0x0000004002467836 */ /* 0x000fe20000000000 */
[----:B-1----:R0:W1:Y:S01]  /*1db20*/  SHFL.IDX PT, R61, R64, RZ, 0x181f ;  /* 0x00181fff403d7589 */ /* 0x00206200000e0000 */
[----:B------:R-:W-:Y:S03]  /*1db30*/  BSSY B1, `(.L_x_624) ;  /* 0x0000016000017945 */ /* 0x000fe60003800000 */
[----:B------:R0:W2:Y:S01]  /*1db40*/  SHFL.IDX PT, R63, R3, RZ, 0x181f ;  /* 0x00181fff033f7589 */ /* 0x0000a200000e0000 */
[----:B------:R0:W-:Y:S01]  /*1db50*/  SYNCS.ARRIVE.TRANS64.RED.A1T0 RZ, [R0+URZ], RZ ;  /* 0x000000ff00ff79a7 */ /* 0x0001e2000810043f */
[----:B------:R-:W-:-:S02]  /*1db60*/  ISETP.GE.AND P1, PT, R60, R77, PT ;  /* 0x0000004d3c00720c */ /* 0x000fc40003f26270 */
[----:B------:R-:W-:Y:S02]  /*1db70*/  ISETP.GE.AND P0, PT, R62, R77, PT ;  /* 0x0000004d3e00720c */ /* 0x000fe40003f06270 */
[----:B------:R-:W-:Y:S02]  /*1db80*/  SHF.R.S32.HI R65, RZ, 0x1f, R2 ;  /* 0x0000001fff417819 */ /* 0x000fe40000011402 */
[----:B------:R-:W-:Y:S02]  /*1db90*/  SHF.R.S32.HI R67, RZ, 0x1f, R70 ;  /* 0x0000001fff437819 */ /* 0x000fe40000011446 */
[----:B------:R-:W-:Y:S01]  /*1dba0*/  SHF.R.S32.HI R69, RZ, 0x1f, R68 ;  /* 0x0000001fff457819 */ /* 0x000fe20000011444 */
[----:B0-----:R-:W-:Y:S06]  /*1dbb0*/  @P2 BRA `(.L_x_625) ;  /* 0x0000000000342947 */ /* 0x001fec0003800000 */
[----:B------:R-:W-:Y:S02]  /*1dbc0*/  ULDC UR4, c[0x0][0xac8] ;  /* 0x0002b20000047ab9 */ /* 0x000fe40000000800 */
        /* <DEDUP_REMOVED lines=12> */
.L_x_625:
[----:B------:R-:W-:Y:S05]  /*1dc90*/  BSYNC B1 ;  /* 0x0000000000017941 */ /* 0x000fea0003800000 */
.L_x_624:
[----:B0-----:R0:W3:Y:S01]  /*1dca0*/  SHFL.IDX PT, R21, R3, 0x1, 0x181f ;  /* 0x00381f0003157f89 */ /* 0x0010e200000e0000 */
[----:B------:R-:W-:Y:S03]  /*1dcb0*/  BSSY B1, `(.L_x_626) ;  /* 0x0000010000017945 */ /* 0x000fe60003800000 */
[----:B-----5:R0:W4:Y:S01]  /*1dcc0*/  SHFL.IDX PT, R5, R64, 0x1, 0x181f ;  /* 0x00381f0040057f89 */ /* 0x02012200000e0000 */
[----:B------:R-:W-:Y:S05]  /*1dcd0*/  @P1 BRA `(.L_x_627) ;  /* 0x0000000000341947 */ /* 0x000fea0003800000 */
[----:B------:R-:W-:Y:S02]  /*1dce0*/  ULDC UR4, c[0x0][0xac8] ;  /* 0x0002b20000047ab9 */ /* 0x000fe40000000800 */
[----:B------:R-:W-:Y:S02]  /*1dcf0*/  ISETP.GE.AND P4, PT, R2, UR4, PT ;  /* 0x0000000402007c0c */ /* 0x000fe4000bf86270 */
[----:B------:R-:W-:Y:S02]  /*1dd00*/  ISETP.GE.AND P5, PT, R70, UR4, PT ;  /* 0x0000000446007c0c */ /* 0x000fe4000bfa6270 */
[----:B------:R-:W-:-:S09]  /*1dd10*/  ISETP.GE.AND P6, PT, R68, UR4, PT ;  /* 0x0000000444007c0c */ /* 0x000fd2000bfc6270 */
[-C--:B----4-:R-:W-:Y:S02]  /*1dd20*/  @!P4 LEA R4, P1, R2, R5.reuse, 0x1 ;  /* 0x000000050204c211 */ /* 0x090fe400078208ff */
        /* <DEDUP_REMOVED lines=8> */
.L_x_627:
[----:B------:R-:W-:Y:S05]  /*1ddb0*/  BSYNC B1 ;  /* 0x0000000000017941 */ /* 0x000fea0003800000 */
.L_x_626:
[----:B---3--:R3:W0:Y:S01]  /*1ddc0*/  SHFL.IDX PT, R9, R3, 0x2, 0x181f ;  /* 0x00581f0003097f89 */ /* 0x00862200000e0000 */
[----:B------:R-:W-:Y:S03]  /*1ddd0*/  BSSY B1, `(.L_x_628) ;  /* 0x0000010000017945 */ /* 0x000fe60003800000 */
[----:B----4-:R3:W4:Y:S01]  /*1dde0*/  SHFL.IDX PT, R5, R64, 0x2, 0x181f ;  /* 0x00581f0040057f89 */ /* 0x01072200000e0000 */
        /* <DEDUP_REMOVED lines=8> */
[-C--:B0-----:R-:W-:Y:S02]  /*1de70*/  @!P3 LEA.HI.X R5, R2, R9.reuse, R65, 0x1, P0 ;  /* 0x000000090205b211 */ /* 0x081fe400000f0c41 */
[-C--:B------:R-:W-:Y:S02]  /*1de80*/  @!P4 LEA.HI.X R7, R70, R9.reuse, R67, 0x1, P1 ;  /* 0x000000094607c211 */ /* 0x080fe400008f0c43 */
[----:B------:R-:W-:Y:S01]  /*1de90*/  @!P5 LEA.HI.X R9, R68, R9, R69, 0x1, P2 ;  /* 0x000000094409d211 */ /* 0x000fe200010f0c45 */
[----:B------:R0:W-:Y:S04]  /*1dea0*/  @!P3 ST.E.128 desc[UR60][R4.64], R12 ;  /* 0x0000000c0400b985 */ /* 0x0001e8000c101d3c */
[----:B------:R0:W-:Y:S04]  /*1deb0*/  @!P4 ST.E.128 desc[UR60][R6.64], R36 ;  /* 0x000000240600c985 */ /* 0x0001e8000c101d3c */
[----:B------:R0:W-:Y:S02]  /*1dec0*/  @!P5 ST.E.128 desc[UR60][R8.64], R52 ;  /* 0x000000340800d985 */ /* 0x0001e4000c101d3c */
.L_x_629:
[----:B------:R-:W-:Y:S05]  /*1ded0*/  BSYNC B1 ;  /* 0x0000000000017941 */ /* 0x000fea0003800000 */
.L_x_628:
[----:B------:R-:W-:Y:S01]  /*1dee0*/  VIADD R0, R66, 0x60 ;  /* 0x0000006042007836 */ /* 0x000fe20000000000 */
[----:B0--3--:R-:W3:Y:S04]  /*1def0*/  SHFL.IDX PT, R3, R3, 0x3, 0x181f ;  /* 0x00781f0003037f89 */ /* 0x009ee800000e0000 */
[----:B------:R-:W-:Y:S01]  /*1df00*/  ISETP.GE.AND P0, PT, R0, R77, PT ;  /* 0x0000004d0000720c */ /* 0x000fe20003f06270 */
[----:B------:R0:W0:-:S12]  /*1df10*/  SHFL.IDX PT, R9, R64, 0x3, 0x181f ;  /* 0x00781f0040097f89 */ /* 0x00001800000e0000 */
[----:B------:R-:W-:Y:S05]  /*1df20*/  @P0 BRA `(.L_x_630) ;  /* 0x0000002000500947 */ /* 0x000fea0003800000 */
[----:B------:R-:W-:Y:S02]  /*1df30*/  ULDC UR4, c[0x0][0xac8] ;  /* 0x0002b20000047ab9 */ /* 0x000fe40000000800 */
[----:B------:R-:W-:Y:S02]  /*1df40*/  ISETP.GE.AND P2, PT, R2, UR4, PT ;  /* 0x0000000402007c0c */ /* 0x000fe4000bf46270 */
[----:B------:R-:W-:-:S11]  /*1df50*/  ISETP.GE.AND P3, PT, R70, UR4, PT ;  /* 0x0000000446007c0c */ /* 0x000fd6000bf66270 */
[-C--:B0-----:R-:W-:Y:S02]  /*1df60*/  @!P2 LEA R4, P0, R2, R9.reuse, 0x1 ;  /* 0x000000090204a211 */ /* 0x081fe400078008ff */
[----:B------:R-:W-:Y:S02]  /*1df70*/  @!P3 LEA R6, P1, R70, R9, 0x1 ;  /* 0x000000094606b211 */ /* 0x000fe400078208ff */
[-C--:B---34-:R-:W-:Y:S02]  /*1df80*/  @!P2 LEA.HI.X R5, R2, R3.reuse, R65, 0x1, P0 ;  /* 0x000000030205a211 */ /* 0x098fe400000f0c41 */
[----:B------:R-:W-:Y:S02]  /*1df90*/  @!P3 LEA.HI.X R7, R70, R3, R67, 0x1, P1 ;  /* 0x000000034607b211 */ /* 0x000fe400008f0c43 */
[----:B------:R-:W-:Y:S01]  /*1dfa0*/  ISETP.GE.AND P0, PT, R68, UR4, PT ;  /* 0x0000000444007c0c */ /* 0x000fe2000bf06270 */
[----:B------:R0:W-:Y:S04]  /*1dfb0*/  @!P2 ST.E.128 desc[UR60][R4.64], R24 ;  /* 0x000000180400a985 */ /* 0x0001e8000c101d3c */
[----:B------:R0:W-:Y:S08]  /*1dfc0*/  @!P3 ST.E.128 desc[UR60][R6.64], R40 ;  /* 0x000000280600b985 */ /* 0x0001f0000c101d3c */
[----:B------:R-:W-:Y:S05]  /*1dfd0*/  @P0 BRA `(.L_x_630) ;  /* 0x0000002000240947 */ /* 0x000fea0003800000 */
[----:B------:R-:W-:-:S04]  /*1dfe0*/  LEA R2, P0, R68, R9, 0x1 ;  /* 0x0000000944027211 */ /* 0x000fc800078008ff */
[----:B------:R-:W-:-:S05]  /*1dff0*/  LEA.HI.X R3, R68, R3, R69, 0x1, P0 ;  /* 0x0000000344037211 */ /* 0x000fca00000f0c45 */
[----:B------:R3:W-:Y:S01]  /*1e000*/  ST.E.128 desc[UR60][R2.64], R56 ;  /* 0x0000003802007985 */ /* 0x0007e2000c101d3c */
[----:B------:R-:W-:Y:S05]  /*1e010*/  BRA `(.L_x_630) ;  /* 0x0000002000147947 */ /* 0x000fea0003800000 */
.L_x_623:
[----:B0-----:R-:W0:Y:S01]  /*1e020*/  @P4 LDC R4, c[0x0][0xbec] ;  /* 0x0002fb00ff044b82 */ /* 0x001e220000000800 */
[----:B------:R-:W-:Y:S01]  /*1e030*/  ULDC.64 UR4, c[0x0][0xb08] ;  /* 0x0002c20000047ab9 */ /* 0x000fe20000000a00 */
[----:B------:R-:W-:Y:S01]  /*1e040*/  ULDC.64 UR6, c[0x0][0xb30] ;  /* 0x0002cc0000067ab9 */ /* 0x000fe20000000a00 */
[----:B------:R-:W-:Y:S01]  /*1e050*/  IMAD R5, R76, UR4, RZ ;  /* 0x000000044c057c24 */ /* 0x000fe2000f8e02ff */
[----:B------:R-:W-:Y:S01]  /*1e060*/  ISETP.GE.AND P0, PT, R8, R77, PT ;  /* 0x0000004d0800720c */ /* 0x000fe20003f06270 */
[C---:B------:R-:W-:Y:S01]  /*1e070*/  IMAD.WIDE.U32 R2, R0.reuse, UR4, RZ ;  /* 0x0000000400027c25 */ /* 0x040fe2000f8e00ff */
[C---:B------:R-:W-:Y:S01]  /*1e080*/  IADD3 R134, R221.reuse, 0x50, RZ ;  /* 0x00000050dd867810 */ /* 0x040fe20007ffe0ff */
[----:B------:R-:W-:Y:S01]  /*1e090*/  BSSY B1, `(.L_x_631) ;  /* 0x00000ba000017945 */ /* 0x000fe20003800000 */
[----:B------:R-:W1:Y:S01]  /*1e0a0*/  @P4 LDC R9, c[0x0][0xbf0] ;  /* 0x0002fc00ff094b82 */ /* 0x000e620000000800 */
[----:B------:R-:W-:Y:S01]  /*1e0b0*/  IMAD R5, R0, UR5, R5 ;  /* 0x0000000500057c24 */ /* 0x000fe2000f8e0205 */
[----:B------:R-:W-:Y:S01]  /*1e0c0*/  ULDC.64 UR4, c[0x0][0xb38] ;  /* 0x0002ce0000047ab9 */ /* 0x000fe20000000a00 */
[----:B------:R-:W-:Y:S01]  /*1e0d0*/  SHF.R.S32.HI R0, RZ, 0x1f, R223 ;  /* 0x0000001fff007819 */ /* 0x000fe200000114df */
[C---:B------:R-:W-:Y:S01]  /*1e0e0*/  VIADD R88, R221.reuse, 0x60 ;  /* 0x00000060dd587836 */ /* 0x040fe20000000000 */
[----:B------:R-:W-:Y:S01]  /*1e0f0*/  IADD3 R144, R221, 0x28, RZ ;  /* 0x00000028dd907810 */ /* 0x000fe20007ffe0ff */
[----:B------:R-:W-:Y:S01]  /*1e100*/  IMAD.IADD R3, R3, 0x1, R5 ;  /* 0x0000000103037824 */ /* 0x000fe200078e0205 */
[----:B------:R-:W-:Y:S01]  /*1e110*/  SHF.R.S32.HI R80, RZ, 0x1f, R231 ;  /* 0x0000001fff507819 */ /* 0x000fe200000114e7 */
[----:B------:R-:W-:Y:S01]  /*1e120*/  IMAD.MOV.U32 R5, RZ, RZ, R79 ;  /* 0x000000ffff057224 */ /* 0x000fe200078e004f */
[----:B------:R-:W-:Y:S01]  /*1e130*/  SHF.R.S32.HI R81, RZ, 0x1f, R232 ;  /* 0x0000001fff517819 */ /* 0x000fe200000114e8 */
[----:B------:R-:W-:Y:S01]  /*1e140*/  IMAD.WIDE.U32 R2, R220, UR4, R2 ;  /* 0x00000004dc027c25 */ /* 0x000fe2000f8e0002 */
[----:B------:R-:W-:-:S02]  /*1e150*/  SHF.R.S32.HI R82, RZ, 0x1f, R233 ;  /* 0x0000001fff527819 */ /* 0x000fc400000114e9 */
[----:B------:R-:W-:Y:S01]  /*1e160*/  SHF.R.S32.HI R83, RZ, 0x1f, R234 ;  /* 0x0000001fff537819 */ /* 0x000fe200000114ea */
[----:B------:R-:W-:Y:S01]  /*1e170*/  IMAD R3, R220, UR5, R3 ;  /* 0x00000005dc037c24 */ /* 0x000fe2000f8e0203 */
[----:B------:R-:W-:Y:S01]  /*1e180*/  ULDC.64 UR4, c[0x0][0xb40] ;  /* 0x0002d00000047ab9 */ /* 0x000fe20000000a00 */
[----:B0-----:R-:W-:Y:S01]  /*1e190*/  @P4 IMAD.HI.U32 R4, R79, R4, RZ ;  /* 0x000000044f044227 */ /* 0x001fe200078e00ff */
[----:B------:R-:W-:Y:S02]  /*1e1a0*/  SHF.R.S32.HI R84, RZ, 0x1f, R235 ;  /* 0x0000001fff547819 */ /* 0x000fe400000114eb */
[----:B------:R-:W-:Y:S01]  /*1e1b0*/  SHF.R.S32.HI R85, RZ, 0x1f, R236 ;  /* 0x0000001fff557819 */ /* 0x000fe200000114ec */
[----:B------:R-:W-:Y:S01]  /*1e1c0*/  IMAD R0, R0, UR4, RZ ;  /* 0x0000000400007c24 */ /* 0x000fe2000f8e02ff */
[----:B------:R-:W-:Y:S01]  /*1e1d0*/  SHF.R.S32.HI R86, RZ, 0x1f, R237 ;  /* 0x0000001fff567819 */ /* 0x000fe200000114ed */
[----:B------:R-:W-:Y:S01]  /*1e1e0*/  IMAD.WIDE.U32 R2, R223, UR4, R2 ;  /* 0x00000004df027c25 */ /* 0x000fe2000f8e0002 */
[----:B------:R-:W-:-:S02]  /*1e1f0*/  IADD3 R87, R221, 0x60, RZ ;  /* 0x00000060dd577810 */ /* 0x000fc40007ffe0ff */
[----:B-1----:R-:W-:Y:S01]  /*1e200*/  @P4 SHF.R.U32.HI R5, RZ, R9, R4 ;  /* 0x00000009ff054219 */ /* 0x002fe20000011604 */
[----:B------:R-:W-:Y:S01]  /*1e210*/  IMAD R7, R223, UR5, R0 ;  /* 0x00000005df077c24 */ /* 0x000fe2000f8e0200 */
[----:B------:R-:W-:Y:S01]  /*1e220*/  ULDC.64 UR4, c[0x0][0xb48] ;  /* 0x0002d20000047ab9 */ /* 0x000fe20000000a00 */
[----:B------:R-:W-:Y:S01]  /*1e230*/  VIADD R4, R16, 0x36820 ;  /* 0x0003682010047836 */ /* 0x000fe20000000000 */
[--C-:B------:R-:W-:Y:S01]  /*1e240*/  SHF.R.S32.HI R0, RZ, 0x1f, R5.reuse ;  /* 0x0000001fff007819 */ /* 0x100fe20000011405 */
[----:B------:R-:W-:Y:S01]  /*1e250*/  VIADD R90, R221, 0x58 ;  /* 0x00000058dd5a7836 */ /* 0x000fe20000000000 */
[----:B------:R-:W-:Y:S01]  /*1e260*/  IADD3 R3, R3, R7, RZ ;  /* 0x0000000703037210 */ /* 0x000fe20007ffe0ff */
[----:B------:R-:W-:Y:S01]  /*1e270*/  IMAD.MOV R7, RZ, RZ, -R5 ;  /* 0x000000ffff077224 */ /* 0x000fe200078e0a05 */
[----:B------:R-:W-:Y:S01]  /*1e280*/  PRMT R4, RZ, 0x654, R4 ;  /* 0x00000654ff047816 */ /* 0x000fe20000000004 */
[----:B------:R-:W-:Y:S01]  /*1e290*/  IMAD R0, R0, UR6, RZ ;  /* 0x0000000600007c24 */ /* 0x000fe2000f8e02ff */
[----:B------:R-:W-:Y:S01]  /*1e2a0*/  SHF.R.S32.HI R88, RZ, 0x1f, R88 ;  /* 0x0000001fff587819 */ /* 0x000fe20000011458 */
[----:B------:R-:W-:Y:S01]  /*1e2b0*/  IMAD.WIDE.U32 R2, R230, UR4, R2 ;  /* 0x00000004e6027c25 */ /* 0x000fe2000f8e0002 */
[----:B------:R0:W-:Y:S01]  /*1e2c0*/  SYNCS.ARRIVE.TRANS64.RED.A1T0 RZ, [R4+URZ], RZ ;  /* 0x000000ff04ff79a7 */ /* 0x0001e2000810043f */
[----:B------:R-:W-:-:S02]  /*1e2d0*/  SHF.R.S32.HI R90, RZ, 0x1f, R90 ;  /* 0x0000001fff5a7819 */ /* 0x000fc4000001145a */
[----:B------:R-:W-:Y:S01]  /*1e2e0*/  IMAD R7, R78, R7, R79 ;  /* 0x000000074e077224 */ /* 0x000fe200078e024f */
[----:B------:R-:W-:Y:S01]  /*1e2f0*/  SHF.R.S32.HI R134, RZ, 0x1f, R134 ;  /* 0x0000001fff867819 */ /* 0x000fe20000011486 */
[----:B------:R-:W-:Y:S01]  /*1e300*/  IMAD R3, R230, UR5, R3 ;  /* 0x00000005e6037c24 */ /* 0x000fe2000f8e0203 */
[----:B------:R-:W-:Y:S01]  /*1e310*/  ULDC.64 UR4, c[0x0][0xb28] ;  /* 0x0002ca0000047ab9 */ /* 0x000fe20000000a00 */
[C---:B------:R-:W-:Y:S01]  /*1e320*/  IMAD R9, R5.reuse, UR7, R0 ;  /* 0x0000000705097c24 */ /* 0x040fe2000f8e0200 */
[----:B------:R-:W-:Y:S01]  /*1e330*/  SHF.R.S32.HI R0, RZ, 0x1f, R7 ;  /* 0x0000001fff007819 */ /* 0x000fe20000011407 */
[----:B------:R-:W-:Y:S01]  /*1e340*/  IMAD.WIDE.U32 R2, R5, UR6, R2 ;  /* 0x0000000605027c25 */ /* 0x000fe2000f8e0002 */
[C---:B------:R-:W-:Y:S02]  /*1e350*/  IADD3 R139, R221.reuse, 0x38, RZ ;  /* 0x00000038dd8b7810 */ /* 0x040fe40007ffe0ff */
[----:B------:R-:W-:Y:S01]  /*1e360*/  SHF.R.S32.HI R144, RZ, 0x1f, R144 ;  /* 0x0000001fff907819 */ /* 0x000fe20000011490 */
[----:B------:R-:W-:Y:S01]  /*1e370*/  IMAD R0, R0, UR4, RZ ;  /* 0x0000000400007c24 */ /* 0x000fe2000f8e02ff */
[----:B------:R-:W-:Y:S01]  /*1e380*/  IADD3 R152, R221, 0x10, RZ ;  /* 0x00000010dd987810 */ /* 0x000fe20007ffe0ff */
[----:B------:R-:W-:-:S02]  /*1e390*/  IMAD.IADD R3, R3, 0x1, R9 ;  /* 0x0000000103037824 */ /* 0x000fc400078e0209 */
[C---:B------:R-:W-:Y:S02]  /*1e3a0*/  IMAD R11, R7.reuse, UR5, R0 ;  /* 0x00000005070b7c24 */ /* 0x040fe4000f8e0200 */
[----:B------:R-:W-:Y:S01]  /*1e3b0*/  IMAD.WIDE.U32 R2, R7, UR4, R2 ;  /* 0x0000000407027c25 */ /* 0x000fe2000f8e0002 */
[----:B------:R-:W-:-:S03]  /*1e3c0*/  ULDC.64 UR4, c[0x0][0xb00] ;  /* 0x0002c00000047ab9 */ /* 0x000fc60000000a00 */
[----:B------:R-:W-:Y:S01]  /*1e3d0*/  IMAD.IADD R11, R3, 0x1, R11 ;  /* 0x00000001030b7824 */ /* 0x000fe200078e020b */
[C---:B------:R-:W-:Y:S01]  /*1e3e0*/  LEA R0, P1, R2.reuse, UR4, 0x2 ;  /* 0x0000000402007c11 */ /* 0x040fe2000f8210ff */
[C---:B------:R-:W-:Y:S02]  /*1e3f0*/  VIADD R136, R221.reuse, 0x48 ;  /* 0x00000048dd887836 */ /* 0x040fe40000000000 */
[C---:B------:R-:W-:Y:S01]  /*1e400*/  VIADD R138, R221.reuse, 0x40 ;  /* 0x00000040dd8a7836 */ /* 0x040fe20000000000 */
[----:B------:R-:W-:Y:S01]  /*1e410*/  LEA.HI.X R11, R2, UR5, R11, 0x2, P1 ;  /* 0x00000005020b7c11 */ /* 0x000fe200088f140b */
[C---:B------:R-:W-:Y:S01]  /*1e420*/  VIADD R140, R221.reuse, 0x38 ;  /* 0x00000038dd8c7836 */ /* 0x040fe20000000000 */
[----:B------:R0:W1:Y:S01]  /*1e430*/  SHFL.IDX PT, R2, R0, RZ, 0x1c1f ;  /* 0x001c1fff00027589 */ /* 0x00006200000e0000 */
[C---:B------:R-:W-:Y:S01]  /*1e440*/  VIADD R142, R221.reuse, 0x30 ;  /* 0x00000030dd8e7836 */ /* 0x040fe20000000000 */
[----:B------:R-:W-:Y:S01]  /*1e450*/  SHF.R.S32.HI R136, RZ, 0x1f, R136 ;  /* 0x0000001fff887819 */ /* 0x000fe20000011488 */
[C---:B------:R-:W-:Y:S01]  /*1e460*/  VIADD R146, R221.reuse, 0x20 ;  /* 0x00000020dd927836 */ /* 0x040fe20000000000 */
[----:B------:R0:W2:Y:S01]  /*1e470*/  SHFL.IDX PT, R3, R11, RZ, 0x1c1f ;  /* 0x001c1fff0b037589 */ /* 0x0000a200000e0000 */
        /* <DEDUP_REMOVED lines=14> */
[----:B------:R-:W-:-:S02]  /*1e560*/  VIADD R141, R221, 0x30 ;  /* 0x00000030dd8d7836 */ /* 0x000fc40000000000 */
[C---:B------:R-:W-:Y:S02]  /*1e570*/  VIADD R143, R221.reuse, 0x28 ;  /* 0x00000028dd8f7836 */ /* 0x040fe40000000000 */
[C---:B------:R-:W-:Y:S02]  /*1e580*/  VIADD R145, R221.reuse, 0x20 ;  /* 0x00000020dd917836 */ /* 0x040fe40000000000 */
[C---:B------:R-:W-:Y:S02]  /*1e590*/  VIADD R147, R221.reuse, 0x18 ;  /* 0x00000018dd937836 */ /* 0x040fe40000000000 */
[----:B------:R-:W-:Y:S01]  /*1e5a0*/  VIADD R154, R221, 0x8 ;  /* 0x00000008dd9a7836 */ /* 0x000fe20000000000 */
[----:B012---:R-:W-:Y:S06]  /*1e5b0*/  @P0 BRA `(.L_x_632) ;  /* 0x00000004009c0947 */ /* 0x007fec0003800000 */
[----:B------:R-:W-:Y:S02]  /*1e5c0*/  ULDC UR4, c[0x0][0xac8] ;  /* 0x0002b20000047ab9 */ /* 0x000fe40000000800 */
[----:B------:R-:W-:Y:S02]  /*1e5d0*/  ISETP.GE.AND P0, PT, R221, UR4, PT ;  /* 0x00000004dd007c0c */ /* 0x000fe4000bf06270 */
[----:B------:R-:W-:Y:S02]  /*1e5e0*/  ISETP.GE.AND P5, PT, R154, UR4, PT ;  /* 0x000000049a007c0c */ /* 0x000fe4000bfa6270 */
[----:B------:R-:W-:Y:S02]  /*1e5f0*/  ISETP.GE.AND P4, PT, R152, UR4, PT ;  /* 0x0000000498007c0c */ /* 0x000fe4000bf86270 */
[----:B------:R-:W-:-:S07]  /*1e600*/  ISETP.GE.AND P3, PT, R147, UR4, PT ;  /* 0x0000000493007c0c */ /* 0x000fce000bf66270 */
[----:B------:R-:W-:-:S04]  /*1e610*/  @!P0 IMAD.WIDE R4, R221, 0x4, R2 ;  /* 0x00000004dd048825 */ /* 0x000fc800078e0202 */
[CC--:B------:R-:W-:Y:S01]  /*1e620*/  @!P4 LEA R6, P2, R152.reuse, R2.reuse, 0x2 ;  /* 0x000000029806c211 */ /* 0x0c0fe200078410ff */
[----:B------:R0:W-:Y:S01]  /*1e630*/  @!P0 ST.E.64 desc[UR60][R4.64], R24 ;  /* 0x0000001804008985 */ /* 0x0001e2000c101b3c */
[----:B------:R-:W-:Y:S02]  /*1e640*/  ISETP.GE.AND P0, PT, R145, UR4, PT ;  /* 0x0000000491007c0c */ /* 0x000fe4000bf06270 */
[----:B------:R-:W-:Y:S02]  /*1e650*/  @!P3 LEA R8, P6, R147, R2, 0x2 ;  /* 0x000000029308b211 */ /* 0x000fe400078c10ff */
[-C--:B------:R-:W-:Y:S02]  /*1e660*/  @!P4 LEA.HI.X R7, R152, R3.reuse, R153, 0x2, P2 ;  /* 0x000000039807c211 */ /* 0x080fe400010f1499 */
[----:B------:R-:W-:Y:S02]  /*1e670*/  ISETP.GE.AND P2, PT, R141, UR4, PT ;  /* 0x000000048d007c0c */ /* 0x000fe4000bf46270 */
[----:B------:R-:W-:-:S02]  /*1e680*/  @!P3 LEA.HI.X R9, R147, R3, R148, 0x2, P6 ;  /* 0x000000039309b211 */ /* 0x000fc400030f1494 */
[----:B0-----:R-:W-:Y:S01]  /*1e690*/  @!P5 LEA R4, P1, R154, R2, 0x2 ;  /* 0x000000029a04d211 */ /* 0x001fe200078210ff */
[----:B------:R-:W-:-:S03]  /*1e6a0*/  VIADD R25, R221, 0xa8 ;  /* 0x000000a8dd197836 */ /* 0x000fc60000000000 */
[----:B------:R-:W-:Y:S02]  /*1e6b0*/  @!P5 LEA.HI.X R5, R154, R3, R155, 0x2, P1 ;  /* 0x000000039a05d211 */ /* 0x000fe400008f149b */
[----:B------:R-:W-:-:S03]  /*1e6c0*/  ISETP.GE.AND P1, PT, R143, UR4, PT ;  /* 0x000000048f007c0c */ /* 0x000fc6000bf26270 */
[----:B------:R0:W-:Y:S04]  /*1e6d0*/  @!P5 ST.E.64 desc[UR60][R4.64], R28 ;  /* 0x0000001c0400d985 */ /* 0x0001e8000c101b3c */
[----:B------:R1:W-:Y:S01]  /*1e6e0*/  @!P4 ST.E.64 desc[UR60][R6.64], R32 ;  /* 0x000000200600c985 */ /* 0x0003e2000c101b3c */
[----:B------:R-:W-:-:S03]  /*1e6f0*/  ISETP.GE.AND P4, PT, R137, UR4, PT ;  /* 0x0000000489007c0c */ /* 0x000fc6000bf86270 */
[----:B------:R2:W-:Y:S01]  /*1e700*/  @!P3 ST.E.64 desc[UR60][R8.64], R36 ;  /* 0x000000240800b985 */ /* 0x0005e2000c101b3c */
[----:B------:R-:W-:Y:S02]  /*1e710*/  ISETP.GE.AND P3, PT, R139, UR4, PT ;  /* 0x000000048b007c0c */ /* 0x000fe4000bf66270 */
[-C--:B0-----:R-:W-:Y:S01]  /*1e720*/  @!P0 LEA R4, P6, R145, R2.reuse, 0x2 ;  /* 0x0000000291048211 */ /* 0x081fe200078c10ff */
[----:B------:R-:W-:Y:S01]  /*1e730*/  VIADD R29, R221, 0xb8 ;  /* 0x000000b8dd1d7836 */ /* 0x000fe20000000000 */
[-C--:B-1----:R-:W-:Y:S02]  /*1e740*/  @!P1 LEA R6, P5, R143, R2.reuse, 0x2 ;  /* 0x000000028f069211 */ /* 0x082fe400078a10ff */
[-C--:B------:R-:W-:Y:S02]  /*1e750*/  @!P0 LEA.HI.X R5, R145, R3.reuse, R146, 0x2, P6 ;  /* 0x0000000391058211 */ /* 0x080fe400030f1492 */
[----:B------:R-:W-:Y:S02]  /*1e760*/  @!P1 LEA.HI.X R7, R143, R3, R144, 0x2, P5 ;  /* 0x000000038f079211 */ /* 0x000fe400028f1490 */
[----:B------:R-:W-:Y:S01]  /*1e770*/  ISETP.GE.AND P5, PT, R135, UR4, PT ;  /* 0x0000000487007c0c */ /* 0x000fe2000bfa6270 */
[----:B------:R0:W-:Y:S01]  /*1e780*/  @!P0 ST.E.64 desc[UR60][R4.64], R40 ;  /* 0x0000002804008985 */ /* 0x0001e2000c101b3c */
[----:B--2---:R-:W-:-:S02]  /*1e790*/  @!P2 LEA R8, P6, R141, R2, 0x2 ;  /* 0x000000028d08a211 */ /* 0x004fc400078c10ff */
[----:B------:R-:W-:Y:S01]  /*1e7a0*/  ISETP.GE.AND P0, PT, R91, UR4, PT ;  /* 0x000000045b007c0c */ /* 0x000fe2000bf06270 */
[----:B------:R1:W-:Y:S01]  /*1e7b0*/  @!P1 ST.E.64 desc[UR60][R6.64], R44 ;  /* 0x0000002c06009985 */ /* 0x0003e2000c101b3c */
[----:B------:R-:W-:Y:S02]  /*1e7c0*/  @!P2 LEA.HI.X R9, R141, R3, R142, 0x2, P6 ;  /* 0x000000038d09a211 */ /* 0x000fe400030f148e */
[----:B------:R-:W-:Y:S02]  /*1e7d0*/  ISETP.GE.AND P1, PT, R89, UR4, PT ;  /* 0x0000000459007c0c */ /* 0x000fe4000bf26270 */
[----:B------:R-:W-:Y:S01]  /*1e7e0*/  IADD3 R33, R221, 0xb0, RZ ;  /* 0x000000b0dd217810 */ /* 0x000fe20007ffe0ff */
[----:B------:R2:W-:Y:S01]  /*1e7f0*/  @!P2 ST.E.64 desc[UR60][R8.64], R48 ;  /* 0x000000300800a985 */ /* 0x0005e2000c101b3c */
[-C--:B0-----:R-:W-:Y:S02]  /*1e800*/  @!P3 LEA R4, P6, R139, R2.reuse, 0x2 ;  /* 0x000000028b04b211 */ /* 0x081fe400078c10ff */
[----:B-1----:R-:W-:-:S02]  /*1e810*/  @!P4 LEA R6, P2, R137, R2, 0x2 ;  /* 0x000000028906c211 */ /* 0x002fc400078410ff */
[-C--:B------:R-:W-:Y:S02]  /*1e820*/  @!P3 LEA.HI.X R5, R139, R3.reuse, R140, 0x2, P6 ;  /* 0x000000038b05b211 */ /* 0x080fe400030f148c */
[-C--:B------:R-:W-:Y:S02]  /*1e830*/  @!P4 LEA.HI.X R7, R137, R3.reuse, R138, 0x2, P2 ;  /* 0x000000038907c211 */ /* 0x080fe400010f148a */
[----:B--2---:R-:W-:Y:S01]  /*1e840*/  @!P5 LEA R8, P6, R135, R2, 0x2 ;  /* 0x000000028708d211 */ /* 0x004fe200078c10ff */
[----:B------:R0:W-:Y:S01]  /*1e850*/  @!P3 ST.E.64 desc[UR60][R4.64], R52 ;  /* 0x000000340400b985 */ /* 0x0001e2000c101b3c */
[----:B------:R-:W-:Y:S02]  /*1e860*/  ISETP.GE.AND P2, PT, R87, UR4, PT ;  /* 0x0000000457007c0c */ /* 0x000fe4000bf46270 */
[----:B------:R-:W-:Y:S01]  /*1e870*/  @!P5 LEA.HI.X R9, R135, R3, R136, 0x2, P6 ;  /* 0x000000038709d211 */ /* 0x000fe200030f1488 */
[----:B------:R1:W-:Y:S04]  /*1e880*/  @!P4 ST.E.64 desc[UR60][R6.64], R56 ;  /* 0x000000380600c985 */ /* 0x0003e8000c101b3c */
[----:B------:R2:W-:Y:S01]  /*1e890*/  @!P5 ST.E.64 desc[UR60][R8.64], R60 ;  /* 0x0000003c0800d985 */ /* 0x0005e2000c101b3c */
[----:B------:R-:W-:-:S02]  /*1e8a0*/  ISETP.GE.AND P5, PT, R237, UR4, PT ;  /* 0x00000004ed007c0c */ /* 0x000fc4000bfa6270 */
[-C--:B0-----:R-:W-:Y:S02]  /*1e8b0*/  @!P0 LEA R4, P4, R91, R2.reuse, 0x2 ;  /* 0x000000025b048211 */ /* 0x081fe400078810ff */
[----:B-1----:R-:W-:Y:S02]  /*1e8c0*/  @!P1 LEA R6, P3, R89, R2, 0x2 ;  /* 0x0000000259069211 */ /* 0x002fe400078610ff */
[-C--:B------:R-:W-:Y:S02]  /*1e8d0*/  @!P0 LEA.HI.X R5, R91, R3.reuse, R134, 0x2, P4 ;  /* 0x000000035b058211 */ /* 0x080fe400020f1486 */
[----:B------:R-:W-:Y:S02]  /*1e8e0*/  ISETP.GE.AND P4, PT, R236, UR4, PT ;  /* 0x00000004ec007c0c */ /* 0x000fe4000bf86270 */
[----:B------:R-:W-:Y:S01]  /*1e8f0*/  @!P1 LEA.HI.X R7, R89, R3, R90, 0x2, P3 ;  /* 0x0000000359079211 */ /* 0x000fe200018f145a */
[----:B------:R0:W-:Y:S01]  /*1e900*/  @!P0 ST.E.64 desc[UR60][R4.64], R64 ;  /* 0x0000004004008985 */ /* 0x0001e2000c101b3c */
[----:B------:R-:W-:-:S02]  /*1e910*/  ISETP.GE.AND P3, PT, R235, UR4, PT ;  /* 0x00000004eb007c0c */ /* 0x000fc4000bf66270 */
[C---:B--2---:R-:W-:Y:S01]  /*1e920*/  @!P2 LEA R8, P6, R87.reuse, R2, 0x2 ;  /* 0x000000025708a211 */ /* 0x044fe200078c10ff */
[----:B------:R1:W-:Y:S01]  /*1e930*/  @!P1 ST.E.64 desc[UR60][R6.64], R68 ;  /* 0x0000004406009985 */ /* 0x0003e2000c101b3c */
[----:B------:R-:W-:Y:S02]  /*1e940*/  ISETP.GE.AND P0, PT, R234, UR4, PT ;  /* 0x00000004ea007c0c */ /* 0x000fe4000bf06270 */
[----:B------:R-:W-:Y:S02]  /*1e950*/  @!P2 LEA.HI.X R9, R87, R3, R88, 0x2, P6 ;  /* 0x000000035709a211 */ /* 0x000fe400030f1458 */
[----:B------:R-:W-:-:S03]  /*1e960*/  ISETP.GE.AND P1, PT, R233, UR4, PT ;  /* 0x00000004e9007c0c */ /* 0x000fc6000bf26270 */
[----:B------:R2:W-:Y:S01]  /*1e970*/  @!P2 ST.E.64 desc[UR60][R8.64], R72 ;  /* 0x000000480800a985 */ /* 0x0005e2000c101b3c */
[CC--:B0-----:R-:W-:Y:S02]  /*1e980*/  @!P5 LEA R4, P6, R237.reuse, R2.reuse, 0x2 ;  /* 0x00000002ed04d211 */ /* 0x0c1fe400078c10ff */
[C---:B-1----:R-:W-:Y:S02]  /*1e990*/  @!P4 LEA R6, P2, R236.reuse, R2, 0x2 ;  /* 0x00000002ec06c211 */ /* 0x042fe400078410ff */
[-C--:B------:R-:W-:Y:S02]  /*1e9a0*/  @!P5 LEA.HI.X R5, R237, R3.reuse, R86, 0x2, P6 ;  /* 0x00000003ed05d211 */ /* 0x080fe400030f1456 */
[----:B------:R-:W-:-:S03]  /*1e9b0*/  @!P4 LEA.HI.X R7, R236, R3, R85, 0x2, P2 ;  /* 0x00000003ec07c211 */ /* 0x000fc600010f1455 */
[----:B------:R0:W-:Y:S01]  /*1e9c0*/  @!P5 ST.E.64 desc[UR60][R4.64], R20 ;  /* 0x000000140400d985 */ /* 0x0001e2000c101b3c */
[----:B--2---:R-:W-:-:S03]  /*1e9d0*/  @!P3 LEA R8, P6, R235, R2, 0x2 ;  /* 0x00000002eb08b211 */ /* 0x004fc600078c10ff */
[----:B------:R1:W-:Y:S01]  /*1e9e0*/  @!P4 ST.E.64 desc[UR60][R6.64], R120 ;  /* 0x000000780600c985 */ /* 0x0003e2000c101b3c */
[----:B------:R-:W-:Y:S02]  /*1e9f0*/  @!P3 LEA.HI.X R9, R235, R3, R84, 0x2, P6 ;  /* 0x00000003eb09b211 */ /* 0x000fe400030f1454 */
[----:B------:R-:W-:-:S03]  /*1ea00*/  ISETP.GE.AND P4, PT, R232, UR4, PT ;  /* 0x00000004e8007c0c */ /* 0x000fc6000bf86270 */
[----:B------:R2:W-:Y:S01]  /*1ea10*/  @!P3 ST.E.64 desc[UR60][R8.64], R122 ;  /* 0x0000007a0800b985 */ /* 0x0005e2000c101b3c */
[----:B------:R-:W-:Y:S02]  /*1ea20*/  ISETP.GE.AND P3, PT, R231, UR4, PT ;  /* 0x00000004e7007c0c */ /* 0x000fe4000bf66270 */
[CC--:B0-----:R-:W-:Y:S02]  /*1ea30*/  @!P0 LEA R4, P2, R234.reuse, R2.reuse, 0x2 ;  /* 0x00000002ea048211 */ /* 0x0c1fe400078410ff */
[----:B------:R-:W-:Y:S02]  /*1ea40*/  SHF.R.S32.HI R21, RZ, 0x1f, R228 ;  /* 0x0000001fff157819 */ /* 0x000fe400000114e4 */
[C---:B-1----:R-:W-:Y:S02]  /*1ea50*/  @!P1 LEA R6, P5, R233.reuse, R2, 0x2 ;  /* 0x00000002e9069211 */ /* 0x042fe400078a10ff */
[-C--:B------:R-:W-:Y:S02]  /*1ea60*/  @!P0 LEA.HI.X R5, R234, R3.reuse, R83, 0x2, P2 ;  /* 0x00000003ea058211 */ /* 0x080fe400010f1453 */
[----:B------:R-:W-:-:S02]  /*1ea70*/  @!P1 LEA.HI.X R7, R233, R3, R82, 0x2, P5 ;  /* 0x00000003e9079211 */ /* 0x000fc400028f1452 */
[----:B------:R-:W-:Y:S01]  /*1ea80*/  ISETP.GE.AND P2, PT, R228, UR4, PT ;  /* 0x00000004e4007c0c */ /* 0x000fe2000bf46270 */
[----:B------:R0:W-:Y:S01]  /*1ea90*/  @!P0 ST.E.64 desc[UR60][R4.64], R124 ;  /* 0x0000007c04008985 */ /* 0x0001e2000c101b3c */
[CC--:B------:R-:W-:Y:S02]  /*1eaa0*/  @!P4 LEA R14, P5, R232.reuse, R2.reuse, 0x2 ;  /* 0x00000002e80ec211 */ /* 0x0c0fe400078a10ff */
[----:B------:R-:W-:Y:S01]  /*1eab0*/  @!P3 LEA R12, P6, R231, R2, 0x2 ;  /* 0x00000002e70cb211 */ /* 0x000fe200078c10ff */
[----:B------:R1:W-:Y:S01]  /*1eac0*/  @!P1 ST.E.64 desc[UR60][R6.64], R92 ;  /* 0x0000005c06009985 */ /* 0x0003e2000c101b3c */
[----:B------:R-:W-:Y:S02]  /*1ead0*/  ISETP.GE.AND P1, PT, R25, UR4, PT ;  /* 0x0000000419007c0c */ /* 0x000fe4000bf26270 */
[----:B------:R-:W-:Y:S02]  /*1eae0*/  ISETP.GE.AND P0, PT, R33, UR4, PT ;  /* 0x0000000421007c0c */ /* 0x000fe4000bf06270 */
[----:B------:R-:W-:-:S02]  /*1eaf0*/  @!P4 LEA.HI.X R15, R232, R3, R81, 0x2, P5 ;  /* 0x00000003e80fc211 */ /* 0x000fc400028f1451 */
[-C--:B------:R-:W-:Y:S02]  /*1eb00*/  @!P3 LEA.HI.X R13, R231, R3.reuse, R80, 0x2, P6 ;  /* 0x00000003e70db211 */ /* 0x080fe400030f1450 */
[CC--:B--2---:R-:W-:Y:S01]  /*1eb10*/  @!P2 LEA R8, P5, R228.reuse, R2.reuse, 0x2 ;  /* 0x00000002e408a211 */ /* 0x0c4fe200078a10ff */
[----:B------:R2:W-:Y:S01]  /*1eb20*/  @!P4 ST.E.64 desc[UR60][R14.64], R96 ;  /* 0x000000600e00c985 */ /* 0x0005e2000c101b3c */
[----:B------:R-:W-:Y:S02]  /*1eb30*/  ISETP.GE.AND P6, PT, R29, UR4, PT ;  /* 0x000000041d007c0c */ /* 0x000fe4000bfc6270 */
[----:B------:R-:W-:Y:S01]  /*1eb40*/  @!P2 LEA.HI.X R9, R228, R3, R21, 0x2, P5 ;  /* 0x00000003e409a211 */ /* 0x000fe200028f1415 */
[----:B------:R2:W-:Y:S01]  /*1eb50*/  @!P3 ST.E.64 desc[UR60][R12.64], R100 ;  /* 0x000000640c00b985 */ /* 0x0005e2000c101b3c */
[----:B0-----:R-:W-:Y:S02]  /*1eb60*/  SHF.R.S32.HI R4, RZ, 0x1f, R25 ;  /* 0x0000001fff047819 */ /* 0x001fe40000011419 */
[----:B-1----:R-:W-:Y:S01]  /*1eb70*/  @!P1 LEA R6, P5, R25, R2, 0x2 ;  /* 0x0000000219069211 */ /* 0x002fe200078a10ff */
[----:B------:R2:W-:Y:S01]  /*1eb80*/  @!P2 ST.E.64 desc[UR60][R8.64], R104 ;  /* 0x000000680800a985 */ /* 0x0005e2000c101b3c */
[----:B------:R-:W-:-:S02]  /*1eb90*/  SHF.R.S32.HI R5, RZ, 0x1f, R33 ;  /* 0x0000001fff057819 */ /* 0x000fc40000011421 */
[-C--:B------:R-:W-:Y:S02]  /*1eba0*/  @!P1 LEA.HI.X R7, R25, R3.reuse, R4, 0x2, P5 ;  /* 0x0000000319079211 */ /* 0x080fe400028f1404 */
[CC--:B------:R-:W-:Y:S02]  /*1ebb0*/  @!P0 LEA R4, P5, R33.reuse, R2.reuse, 0x2 ;  /* 0x0000000221048211 */ /* 0x0c0fe400078a10ff */
[----:B------:R-:W-:Y:S01]  /*1ebc0*/  SHF.R.S32.HI R20, RZ, 0x1f, R29 ;  /* 0x0000001fff147819 */ /* 0x000fe2000001141d */
[----:B------:R2:W-:Y:S01]  /*1ebd0*/  @!P1 ST.E.64 desc[UR60][R6.64], R108 ;  /* 0x0000006c06009985 */ /* 0x0005e2000c101b3c */
[----:B------:R-:W-:Y:S02]  /*1ebe0*/  @!P0 LEA.HI.X R5, R33, R3, R5, 0x2, P5 ;  /* 0x0000000321058211 */ /* 0x000fe400028f1405 */
[----:B------:R-:W-:-:S03]  /*1ebf0*/  @!P6 LEA R2, P5, R29, R2, 0x2 ;  /* 0x000000021d02e211 */ /* 0x000fc600078a10ff */
[----:B------:R2:W-:Y:S01]  /*1ec00*/  @!P0 ST.E.64 desc[UR60][R4.64], R112 ;  /* 0x0000007004008985 */ /* 0x0005e2000c101b3c */
[----:B------:R-:W-:-:S05]  /*1ec10*/  @!P6 LEA.HI.X R3, R29, R3, R20, 0x2, P5 ;  /* 0x000000031d03e211 */ /* 0x000fca00028f1414 */
[----:B------:R2:W-:Y:S04]  /*1ec20*/  @!P6 ST.E.64 desc[UR60][R2.64], R116 ;  /* 0x000000740200e985 */ /* 0x0005e8000c101b3c */
.L_x_632:
[----:B------:R-:W-:Y:S05]  /*1ec30*/  BSYNC B1 ;  /* 0x0000000000017941 */ /* 0x000fea0003800000 */
.L_x_631:
[----:B------:R-:W-:Y:S01]  /*1ec40*/  ISETP.GE.AND P0, PT, R10, R77, PT ;  /* 0x0000004d0a00720c */ /* 0x000fe20003f06270 */
[----:B--2---:R0:W1:Y:S04]  /*1ec50*/  SHFL.IDX PT, R3, R11, 0x1, 0x1c1f ;  /* 0x003c1f000b037f89 */ /* 0x00406800000e0000 */
[----:B------:R0:W2:Y:S08]  /*1ec60*/  SHFL.IDX PT, R2, R0, 0x1, 0x1c1f ;  /* 0x003c1f0000027f89 */ /* 0x0000b000000e0000 */
[----:B0-----:R-:W-:Y:S05]  /*1ec70*/  @P0 BRA `(.L_x_630) ;  /* 0x0000001000fc0947 */ /* 0x001fea0003800000 */
[----:B------:R-:W-:Y:S01]  /*1ec80*/  ULDC UR4, c[0x0][0xac8] ;  /* 0x0002b20000047ab9 */ /* 0x000fe20000000800 */
[C---:B------:R-:W-:Y:S01]  /*1ec90*/  VIADD R21, R221.reuse, 0xa8 ;  /* 0x000000a8dd157836 */ /* 0x040fe20000000000 */
[----:B------:R-:W-:Y:S01]  /*1eca0*/  ISETP.GE.AND P4, PT, R154, UR4, PT ;  /* 0x000000049a007c0c */ /* 0x000fe2000bf86270 */
[C---:B------:R-:W-:Y:S01]  /*1ecb0*/  VIADD R25, R221.reuse, 0xb0 ;  /* 0x000000b0dd197836 */ /* 0x040fe20000000000 */
[----:B------:R-:W-:Y:S02]  /*1ecc0*/  ISETP.GE.AND P3, PT, R152, UR4, PT ;  /* 0x0000000498007c0c */ /* 0x000fe4000bf66270 */
[----:B------:R-:W-:Y:S02]  /*1ecd0*/  ISETP.GE.AND P5, PT, R221, UR4, PT ;  /* 0x00000004dd007c0c */ /* 0x000fe4000bfa6270 */
[----:B------:R-:W-:Y:S02]  /*1ece0*/  ISETP.GE.AND P1, PT, R145, UR4, PT ;  /* 0x0000000491007c0c */ /* 0x000fe4000bf26270 */
[----:B------:R-:W-:-:S02]  /*1ecf0*/  ISETP.GE.AND P0, PT, R147, UR4, PT ;  /* 0x0000000493007c0c */ /* 0x000fc4000bf06270 */
[----:B------:R-:W-:-:S03]  /*1ed00*/  SHF.R.S32.HI R0, RZ, 0x1f, R21 ;  /* 0x0000001fff007819 */ /* 0x000fc60000011415 */
[-C--:B--2---:R-:W-:Y:S02]  /*1ed10*/  @!P4 LEA R6, P2, R154, R2.reuse, 0x2 ;  /* 0x000000029a06c211 */ /* 0x084fe400078410ff */
[-C--:B------:R-:W-:Y:S02]  /*1ed20*/  @!P3 LEA R8, P6, R152, R2.reuse, 0x2 ;  /* 0x000000029808b211 */ /* 0x080fe400078c10ff */
[----:B-1----:R-:W-:Y:S01]  /*1ed30*/  @!P5 IMAD.WIDE R4, R221, 0x4, R2 ;  /* 0x00000004dd04d825 */ /* 0x002fe200078e0202 */
[-C--:B------:R-:W-:Y:S02]  /*1ed40*/  @!P4 LEA.HI.X R7, R154, R3.reuse, R155, 0x2, P2 ;  /* 0x000000039a07c211 */ /* 0x080fe400010f149b */
[----:B------:R-:W-:Y:S02]  /*1ed50*/  ISETP.GE.AND P2, PT, R143, UR4, PT ;  /* 0x000000048f007c0c */ /* 0x000fe4000bf46270 */
[----:B------:R-:W-:Y:S01]  /*1ed60*/  @!P3 LEA.HI.X R9, R152, R3, R153, 0x2, P6 ;  /* 0x000000039809b211 */ /* 0x000fe200030f1499 */
[----:B------:R0:W-:Y:S01]  /*1ed70*/  @!P5 ST.E.64 desc[UR60][R4.64], R26 ;  /* 0x0000001a0400d985 */ /* 0x0001e2000c101b3c */
[----:B------:R-:W-:-:S02]  /*1ed80*/  @!P1 LEA R12, P5, R145, R2, 0x2 ;  /* 0x00000002910c9211 */ /* 0x000fc400078a10ff */
[----:B------:R-:W-:Y:S01]  /*1ed90*/  @!P0 LEA R10, P6, R147, R2, 0x2 ;  /* 0x00000002930a8211 */ /* 0x000fe200078c10ff */
[----:B------:R1:W-:Y:S01]  /*1eda0*/  @!P4 ST.E.64 desc[UR60][R6.64], R30 ;  /* 0x0000001e0600c985 */ /* 0x0003e2000c101b3c */
[----:B------:R-:W-:Y:S02]  /*1edb0*/  ISETP.GE.AND P4, PT, R139, UR4, PT ;  /* 0x000000048b007c0c */ /* 0x000fe4000bf86270 */
[-C--:B------:R-:W-:Y:S01]  /*1edc0*/  @!P1 LEA.HI.X R13, R145, R3.reuse, R146, 0x2, P5 ;  /* 0x00000003910d9211 */ /* 0x080fe200028f1492 */
[----:B------:R2:W-:Y:S01]  /*1edd0*/  @!P3 ST.E.64 desc[UR60][R8.64], R34 ;  /* 0x000000220800b985 */ /* 0x0005e2000c101b3c */
[----:B------:R-:W-:Y:S02]  /*1ede0*/  ISETP.GE.AND P3, PT, R141, UR4, PT ;  /* 0x000000048d007c0c */ /* 0x000fe4000bf66270 */
[----:B------:R-:W-:Y:S02]  /*1edf0*/  ISETP.GE.AND P5, PT, R137, UR4, PT ;  /* 0x0000000489007c0c */ /* 0x000fe4000bfa6270 */
[----:B------:R-:W-:-:S02]  /*1ee00*/  @!P0 LEA.HI.X R11, R147, R3, R148, 0x2, P6 ;  /* 0x00000003930b8211 */ /* 0x000fc400030f1494 */
[----:B------:R-:W-:-:S03]  /*1ee10*/  @!P2 LEA R14, P6, R143, R2, 0x2 ;  /* 0x000000028f0ea211 */ /* 0x000fc600078c10ff */
[----:B------:R-:W-:Y:S01]  /*1ee20*/  @!P0 ST.E.64 desc[UR60][R10.64], R38 ;  /* 0x000000260a008985 */ /* 0x000fe2000c101b3c */
[-C--:B------:R-:W-:Y:S02]  /*1ee30*/  @!P2 LEA.HI.X R15, R143, R3.reuse, R144, 0x2, P6 ;  /* 0x000000038f0fa211 */ /* 0x080fe400030f1490 */
[----:B------:R-:W-:Y:S01]  /*1ee40*/  ISETP.GE.AND P0, PT, R135, UR4, PT ;  /* 0x0000000487007c0c */ /* 0x000fe2000bf06270 */
[----:B------:R3:W-:Y:S01]  /*1ee50*/  @!P1 ST.E.64 desc[UR60][R12.64], R42 ;  /* 0x0000002a0c009985 */ /* 0x0007e2000c101b3c */
[-C--:B0-----:R-:W-:Y:S02]  /*1ee60*/  @!P3 LEA R4, P6, R141, R2.reuse, 0x2 ;  /* 0x000000028d04b211 */ /* 0x081fe400078c10ff */
[----:B------:R-:W-:Y:S01]  /*1ee70*/  ISETP.GE.AND P1, PT, R91, UR4, PT ;  /* 0x000000045b007c0c */ /* 0x000fe2000bf26270 */
[----:B------:R0:W-:Y:S01]  /*1ee80*/  @!P2 ST.E.64 desc[UR60][R14.64], R46 ;  /* 0x0000002e0e00a985 */ /* 0x0001e2000c101b3c */
[----:B-1----:R-:W-:Y:S02]  /*1ee90*/  @!P4 LEA R6, P2, R139, R2, 0x2 ;  /* 0x000000028b06c211 */ /* 0x002fe400078410ff */
[----:B------:R-:W-:-:S02]  /*1eea0*/  @!P3 LEA.HI.X R5, R141, R3, R142, 0x2, P6 ;  /* 0x000000038d05b211 */ /* 0x000fc400030f148e */
[-C--:B--2---:R-:W-:Y:S02]  /*1eeb0*/  @!P5 LEA R8, P6, R137, R2.reuse, 0x2 ;  /* 0x000000028908d211 */ /* 0x084fe400078c10ff */
[-C--:B------:R-:W-:Y:S01]  /*1eec0*/  @!P4 LEA.HI.X R7, R139, R3.reuse, R140, 0x2, P2 ;  /* 0x000000038b07c211 */ /* 0x080fe200010f148c */
[----:B------:R1:W-:Y:S01]  /*1eed0*/  @!P3 ST.E.64 desc[UR60][R4.64], R50 ;  /* 0x000000320400b985 */ /* 0x0003e2000c101b3c */
[----:B------:R-:W-:Y:S02]  /*1eee0*/  @!P5 LEA.HI.X R9, R137, R3, R138, 0x2, P6 ;  /* 0x000000038909d211 */ /* 0x000fe400030f148a */
[----:B------:R-:W-:Y:S01]  /*1eef0*/  ISETP.GE.AND P2, PT, R89, UR4, PT ;  /* 0x0000000459007c0c */ /* 0x000fe2000bf46270 */
[----:B------:R2:W-:Y:S01]  /*1ef00*/  @!P4 ST.E.64 desc[UR60][R6.64], R54 ;  /* 0x000000360600c985 */ /* 0x0005e2000c101b3c */
[----:B------:R-:W-:Y:S02]  /*1ef10*/  ISETP.GE.AND P3, PT, R87, UR4, PT ;  /* 0x0000000457007c0c */ /* 0x000fe4000bf66270 */
[-C--:B---3--:R-:W-:Y:S01]  /*1ef20*/  @!P1 LEA R12, P4, R91, R2.reuse, 0x2 ;  /* 0x000000025b0c9211 */ /* 0x088fe200078810ff */
[----:B------:R3:W-:Y:S01]  /*1ef30*/  @!P5 ST.E.64 desc[UR60][R8.64], R58 ;  /* 0x0000003a0800d985 */ /* 0x0007e2000c101b3c */
[----:B------:R-:W-:-:S02]  /*1ef40*/  @!P0 LEA R10, P5, R135, R2, 0x2 ;  /* 0x00000002870a8211 */ /* 0x000fc400078a10ff */
[-C--:B------:R-:W-:Y:S02]  /*1ef50*/  @!P1 LEA.HI.X R13, R91, R3.reuse, R134, 0x2, P4 ;  /* 0x000000035b0d9211 */ /* 0x080fe400020f1486 */
[-C--:B------:R-:W-:Y:S02]  /*1ef60*/  @!P0 LEA.HI.X R11, R135, R3.reuse, R136, 0x2, P5 ;  /* 0x00000003870b8211 */ /* 0x080fe400028f1488 */
[----:B------:R-:W-:Y:S02]  /*1ef70*/  ISETP.GE.AND P5, PT, R237, UR4, PT ;  /* 0x00000004ed007c0c */ /* 0x000fe4000bfa6270 */
[C---:B0-----:R-:W-:Y:S01]  /*1ef80*/  @!P2 LEA R14, P6, R89.reuse, R2, 0x2 ;  /* 0x00000002590ea211 */ /* 0x041fe200078c10ff */
[----:B------:R0:W-:Y:S01]  /*1ef90*/  @!P0 ST.E.64 desc[UR60][R10.64], R62 ;  /* 0x0000003e0a008985 */ /* 0x0001e2000c101b3c */
[----:B------:R-:W-:Y:S02]  /*1efa0*/  ISETP.GE.AND P4, PT, R236, UR4, PT ;  /* 0x00000004ec007c0c */ /* 0x000fe4000bf86270 */
[----:B------:R-:W-:Y:S01]  /*1efb0*/  @!P2 LEA.HI.X R15, R89, R3, R90, 0x2, P6 ;  /* 0x00000003590fa211 */ /* 0x000fe200030f145a */
[----:B------:R4:W-:Y:S01]  /*1efc0*/  @!P1 ST.E.64 desc[UR60][R12.64], R66 ;  /* 0x000000420c009985 */ /* 0x0009e2000c101b3c */
[----:B------:R-:W-:-:S02]  /*1efd0*/  ISETP.GE.AND P1, PT, R235, UR4, PT ;  /* 0x00000004eb007c0c */ /* 0x000fc4000bf26270 */
[-C--:B-1----:R-:W-:Y:S01]  /*1efe0*/  @!P3 LEA R4, P6, R87, R2.reuse, 0x2 ;  /* 0x000000025704b211 */ /* 0x082fe200078c10ff */
[----:B------:R1:W-:Y:S01]  /*1eff0*/  @!P2 ST.E.64 desc[UR60][R14.64], R70 ;  /* 0x000000460e00a985 */ /* 0x0003e2000c101b3c */
[----:B------:R-:W-:Y:S02]  /*1f000*/  ISETP.GE.AND P2, PT, R234, UR4, PT ;  /* 0x00000004ea007c0c */ /* 0x000fe4000bf46270 */
[-C--:B--2---:R-:W-:Y:S02]  /*1f010*/  @!P5 LEA R6, P0, R237, R2.reuse, 0x2 ;  /* 0x00000002ed06d211 */ /* 0x084fe400078010ff */
[-C--:B------:R-:W-:Y:S02]  /*1f020*/  @!P3 LEA.HI.X R5, R87, R3.reuse, R88, 0x2, P6 ;  /* 0x000000035705b211 */ /* 0x080fe400030f1458 */
[----:B------:R-:W-:Y:S02]  /*1f030*/  @!P5 LEA.HI.X R7, R237, R3, R86, 0x2, P0 ;  /* 0x00000003ed07d211 */ /* 0x000fe400000f1456 */
[----:B------:R-:W-:Y:S01]  /*1f040*/  ISETP.GE.AND P0, PT, R233, UR4, PT ;  /* 0x00000004e9007c0c */ /* 0x000fe2000bf06270 */
[----:B------:R2:W-:Y:S01]  /*1f050*/  @!P3 ST.E.64 desc[UR60][R4.64], R74 ;  /* 0x0000004a0400b985 */ /* 0x0005e2000c101b3c */
[----:B---3--:R-:W-:-:S02]  /*1f060*/  @!P4 LEA R8, P6, R236, R2, 0x2 ;  /* 0x00000002ec08c211 */ /* 0x008fc400078c10ff */
[CC--:B0-----:R-:W-:Y:S01]  /*1f070*/  @!P1 LEA R10, P3, R235.reuse, R2.reuse, 0x2 ;  /* 0x00000002eb0a9211 */ /* 0x0c1fe200078610ff */
[----:B------:R0:W-:Y:S01]  /*1f080*/  @!P5 ST.E.64 desc[UR60][R6.64], R126 ;  /* 0x0000007e0600d985 */ /* 0x0001e2000c101b3c */
[-C--:B------:R-:W-:Y:S02]  /*1f090*/  @!P4 LEA.HI.X R9, R236, R3.reuse, R85, 0x2, P6 ;  /* 0x00000003ec09c211 */ /* 0x080fe400030f1455 */
[----:B------:R-:W-:Y:S02]  /*1f0a0*/  @!P1 LEA.HI.X R11, R235, R3, R84, 0x2, P3 ;  /* 0x00000003eb0b9211 */ /* 0x000fe400018f1454 */
[-C--:B----4-:R-:W-:Y:S01]  /*1f0b0*/  @!P2 LEA R12, P6, R234, R2.reuse, 0x2 ;  /* 0x00000002ea0ca211 */ /* 0x090fe200078c10ff */
[----:B------:R3:W-:Y:S01]  /*1f0c0*/  @!P4 ST.E.64 desc[UR60][R8.64], R128 ;  /* 0x000000800800c985 */ /* 0x0007e2000c101b3c */
[----:B------:R-:W-:Y:S02]  /*1f0d0*/  ISETP.GE.AND P3, PT, R232, UR4, PT ;  /* 0x00000004e8007c0c */ /* 0x000fe4000bf66270 */
[----:B------:R-:W-:Y:S01]  /*1f0e0*/  ISETP.GE.AND P4, PT, R21, UR4, PT ;  /* 0x0000000415007c0c */ /* 0x000fe2000bf86270 */
[----:B------:R-:W-:Y:S01]  /*1f0f0*/  @!P1 ST.E.64 desc[UR60][R10.64], R130 ;  /* 0x000000820a009985 */ /* 0x000fe2000c101b3c */
[----:B-1----:R-:W-:-:S02]  /*1f100*/  @!P0 LEA R14, P5, R233, R2, 0x2 ;  /* 0x00000002e90e8211 */ /* 0x002fc400078a10ff */
[-C--:B------:R-:W-:Y:S02]  /*1f110*/  @!P2 LEA.HI.X R13, R234, R3.reuse, R83, 0x2, P6 ;  /* 0x00000003ea0da211 */ /* 0x080fe400030f1453 */
[----:B------:R-:W-:Y:S02]  /*1f120*/  ISETP.GE.AND P1, PT, R231, UR4, PT ;  /* 0x00000004e7007c0c */ /* 0x000fe4000bf26270 */
[----:B------:R-:W-:Y:S01]  /*1f130*/  @!P0 LEA.HI.X R15, R233, R3, R82, 0x2, P5 ;  /* 0x00000003e90f8211 */ /* 0x000fe200028f1452 */
[----:B------:R1:W-:Y:S01]  /*1f140*/  @!P2 ST.E.64 desc[UR60][R12.64], R132 ;  /* 0x000000840c00a985 */ /* 0x0003e2000c101b3c */
[----:B------:R-:W-:Y:S02]  /*1f150*/  ISETP.GE.AND P5, PT, R228, UR4, PT ;  /* 0x00000004e4007c0c */ /* 0x000fe4000bfa6270 */
[----:B------:R-:W-:Y:S01]  /*1f160*/  ISETP.GE.AND P2, PT, R25, UR4, PT ;  /* 0x0000000419007c0c */ /* 0x000fe2000bf46270 */
[----:B------:R4:W-:Y:S01]  /*1f170*/  @!P0 ST.E.64 desc[UR60][R14.64], R94 ;  /* 0x0000005e0e008985 */ /* 0x0009e2000c101b3c */
[----:B--2---:R-:W-:-:S02]  /*1f180*/  @!P3 LEA R4, P6, R232, R2, 0x2 ;  /* 0x00000002e804b211 */ /* 0x004fc400078c10ff */
[-C--:B------:R-:W-:Y:S02]  /*1f190*/  @!P4 LEA R20, P0, R21, R2.reuse, 0x2 ;  /* 0x000000021514c211 */ /* 0x080fe400078010ff */
[-C--:B------:R-:W-:Y:S02]  /*1f1a0*/  @!P3 LEA.HI.X R5, R232, R3.reuse, R81, 0x2, P6 ;  /* 0x00000003e805b211 */ /* 0x080fe400030f1451 */
[-C--:B0-----:R-:W-:Y:S02]  /*1f1b0*/  @!P1 LEA R6, P6, R231, R2.reuse, 0x2 ;  /* 0x00000002e7069211 */ /* 0x081fe400078c10ff */
[----:B------:R-:W-:Y:S01]  /*1f1c0*/  @!P4 LEA.HI.X R21, R21, R3, R0, 0x2, P0 ;  /* 0x000000031515c211 */ /* 0x000fe200000f1400 */
[----:B------:R4:W-:Y:S01]  /*1f1d0*/  @!P3 ST.E.64 desc[UR60][R4.64], R98 ;  /* 0x000000620400b985 */ /* 0x0009e2000c101b3c */
[----:B---3--:R-:W-:Y:S01]  /*1f1e0*/  SHF.R.S32.HI R9, RZ, 0x1f, R228 ;  /* 0x0000001fff097819 */ /* 0x008fe200000114e4 */
[----:B-1----:R-:W-:Y:S01]  /*1f1f0*/  VIADD R13, R221, 0xb8 ;  /* 0x000000b8dd0d7836 */ /* 0x002fe20000000000 */
[----:B------:R-:W-:-:S02]  /*1f200*/  @!P5 LEA R8, P0, R228, R2, 0x2 ;  /* 0x00000002e408d211 */ /* 0x000fc400078010ff */
[-C--:B------:R-:W-:Y:S02]  /*1f210*/  @!P1 LEA.HI.X R7, R231, R3.reuse, R80, 0x2, P6 ;  /* 0x00000003e7079211 */ /* 0x080fe400030f1450 */
[----:B------:R-:W-:Y:S02]  /*1f220*/  SHF.R.S32.HI R0, RZ, 0x1f, R25 ;  /* 0x0000001fff007819 */ /* 0x000fe40000011419 */
[C---:B------:R-:W-:Y:S01]  /*1f230*/  @!P2 LEA R10, P6, R25.reuse, R2, 0x2 ;  /* 0x00000002190aa211 */ /* 0x040fe200078c10ff */
[----:B------:R4:W-:Y:S01]  /*1f240*/  @!P1 ST.E.64 desc[UR60][R6.64], R102 ;  /* 0x0000006606009985 */ /* 0x0009e2000c101b3c */
[-C--:B------:R-:W-:Y:S02]  /*1f250*/  @!P5 LEA.HI.X R9, R228, R3.reuse, R9, 0x2, P0 ;  /* 0x00000003e409d211 */ /* 0x080fe400000f1409 */
[----:B------:R-:W-:Y:S02]  /*1f260*/  @!P2 LEA.HI.X R11, R25, R3, R0, 0x2, P6 ;  /* 0x00000003190ba211 */ /* 0x000fe400030f1400 */
[----:B------:R-:W-:Y:S01]  /*1f270*/  ISETP.GE.AND P0, PT, R13, UR4, PT ;  /* 0x000000040d007c0c */ /* 0x000fe2000bf06270 */
[----:B------:R4:W-:Y:S04]  /*1f280*/  @!P5 ST.E.64 desc[UR60][R8.64], R106 ;  /* 0x0000006a0800d985 */ /* 0x0009e8000c101b3c */
[----:B------:R4:W-:Y:S04]  /*1f290*/  @!P4 ST.E.64 desc[UR60][R20.64], R110 ;  /* 0x0000006e1400c985 */ /* 0x0009e8000c101b3c */
[----:B------:R4:W-:Y:S04]  /*1f2a0*/  @!P2 ST.E.64 desc[UR60][R10.64], R114 ;  /* 0x000000720a00a985 */ /* 0x0009e8000c101b3c */
[----:B------:R-:W-:Y:S05]  /*1f2b0*/  @P0 BRA `(.L_x_630) ;  /* 0x0000000c006c0947 */ /* 0x000fea0003800000 */
[----:B------:R-:W-:Y:S02]  /*1f2c0*/  LEA R2, P0, R13, R2, 0x2 ;  /* 0x000000020d027211 */ /* 0x000fe400078010ff */
[----:B------:R-:W-:-:S04]  /*1f2d0*/  SHF.R.S32.HI R0, RZ, 0x1f, R13 ;  /* 0x0000001fff007819 */ /* 0x000fc8000001140d */
[----:B------:R-:W-:-:S05]  /*1f2e0*/  LEA.HI.X R3, R13, R3, R0, 0x2, P0 ;  /* 0x000000030d037211 */ /* 0x000fca00000f1400 */
[----:B------:R0:W-:Y:S01]  /*1f2f0*/  ST.E.64 desc[UR60][R2.64], R118 ;  /* 0x0000007602007985 */ /* 0x0001e2000c101b3c */
[----:B------:R-:W-:Y:S05]  /*1f300*/  BRA `(.L_x_630) ;  /* 0x0000000c00587947 */ /* 0x000fea0003800000 */
.L_x_621:
[----:B------:R-:W-:Y:S01]  /*1f310*/  ULDC.64 UR6, c[0x0][0xc08] ;  /* 0x0003020000067ab9 */ /* 0x000fe20000000a00 */
[----:B------:R-:W-:Y:S01]  /*1f320*/  ULDC.64 UR4, c[0x0][0xc00] ;  /* 0x0003000000047ab9 */ /* 0x000fe20000000a00 */
[----:B------:R-:W-:Y:S02]  /*1f330*/  ISETP.NE.U32.AND P1, PT, RZ, UR6, PT ;  /* 0x00000006ff007c0c */ /* 0x000fe4000bf25070 */
[----:B------:R-:W-:Y:S02]  /*1f340*/  ISETP.NE.U32.AND P0, PT, RZ, UR4, PT ;  /* 0x00000004ff007c0c */ /* 0x000fe4000bf05070 */
[----:B------:R-:W-:Y:S02]  /*1f350*/  ISETP.NE.AND.EX P1, PT, RZ, UR7, PT, P1 ;  /* 0x00000007ff007c0c */ /* 0x000fe4000bf25310 */
[----:B------:R-:W-:Y:S02]  /*1f360*/  IADD3 R2, P2, R224, UR4, RZ ;  /* 0x00000004e0027c10 */ /* 0x000fe4000ff5e0ff */
[----:B------:R-:W-:-:S02]  /*1f370*/  ISETP.NE.AND.EX P0, PT, RZ, UR5, PT, P0 ;  /* 0x00000005ff007c0c */ /* 0x000fc4000bf05300 */
[----:B------:R-:W-:Y:S01]  /*1f380*/  IADD3.X R3, R225, UR5, RZ, P2, !PT ;  /* 0x00000005e1037c10 */ /* 0x000fe200097fe4ff */
[----:B------:R-:W-:Y:S01]  /*1f390*/  ULDC UR4, c[0x0][0xa88] ;  /* 0x0002a20000047ab9 */ /* 0x000fe20000000800 */
[----:B------:R-:W-:Y:S01]  /*1f3a0*/  MOV R15, RZ ;  /* 0x000000ff000f7202 */ /* 0x000fe20000000f00 */
[----:B------:R-:W-:-:S04]  /*1f3b0*/  IMAD.U32 R0, RZ, RZ, UR4 ;  /* 0x00000004ff007e24 */ /* 0x000fc8000f8e00ff */
[----:B------:R-:W-:-:S04]  /*1f3c0*/  @P1 IADD3 R224, P2, R224, UR6, RZ ;  /* 0x00000006e0e01c10 */ /* 0x000fc8000ff5e0ff */
[----:B------:R-:W-:Y:S01]  /*1f3d0*/  @P1 IADD3.X R225, R225, UR7, RZ, P2, !PT ;  /* 0x00000007e1e11c10 */ /* 0x000fe200097fe4ff */
[----:B------:R2:W5:Y:S04]  /*1f3e0*/  @P0 LDG.E R15, desc[UR60][R2.64] ;  /* 0x0000003c020f0981 */ /* 0x000568000c1e1900 */
[----:B------:R2:W5:Y:S01]  /*1f3f0*/  @P1 LDG.E R0, desc[UR60][R224.64] ;  /* 0x0000003ce0001981 */ /* 0x000562000c1e1900 */
[----:B------:R-:W-:Y:S01]  /*1f400*/  ISETP.NE.AND P2, PT, R222, RZ, PT ;  /* 0x000000ffde00720c */ /* 0x000fe20003f45270 */
[----:B------:R-:W3:-:S12]  /*1f410*/  S2R R4, SR_TID.X ;  /* 0x0000000000047919 */ /* 0x000ed80000002100 */
[----:B------:R-:W4:Y:S01]  /*1f420*/  @!P2 LDC R222, c[0x0][0xad4] ;  /* 0x0002b500ffdeab82 */ /* 0x000f220000000800 */
[----:B---3--:R-:W-:Y:S01]  /*1f430*/  VIADD R5, R4, 0xffffff80 ;  /* 0xffffff8004057836 */ /* 0x008fe20000000000 */
[----:B----4-:R-:W-:-:S04]  /*1f440*/  ISETP.GT.AND P2, PT, R222, 0x1, PT ;  /* 0x00000001de00780c */ /* 0x010fc80003f44270 */
[----:B------:R-:W-:Y:S01]  /*1f450*/  ISETP.GT.AND P3, PT, R5, 0x7f, PT ;  /* 0x0000007f0500780c */ /* 0x000fe20003f64270 */
[----:B--2---:R-:W-:-:S12]  /*1f460*/  @P1 BRA `(.L_x_633) ;  /* 0x0000000000101947 */ /* 0x004fd80003800000 */
[----:B------:R-:W-:Y:S05]  /*1f470*/  @!P0 BRA `(.L_x_633) ;  /* 0x00000000000c8947 */ /* 0x000fea0003800000 */
[----:B------:R-:W2:Y:S04]  /*1f480*/  LDG.E R5, desc[UR60][R2.64] ;  /* 0x0000003c02057981 */ /* 0x000ea8000c1e1900 */
[----:B-----5:R-:W2:Y:S02]  /*1f490*/  LDG.E R0, desc[UR60][R2.64+0x4] ;  /* 0x0000043c02007981 */ /* 0x020ea4000c1e1900 */
[----:B--2---:R-:W-:-:S07]  /*1f4a0*/  IMAD.IADD R0, R0, 0x1, -R5 ;  /* 0x0000000100007824 */ /* 0x004fce00078e0a05 */
.L_x_633:
[----:B------:R-:W2:Y:S01]  /*1f4b0*/  LDL.LU R2, [R1+0x68] ;  /* 0x0000680001027983 */ /* 0x000ea20000300800 */
[----:B------:R-:W-:Y:S01]  /*1f4c0*/  BSSY B1, `(.L_x_634) ;  /* 0x0000036000017945 */ /* 0x000fe20003800000 */
[----:B------:R-:W-:Y:S02]  /*1f4d0*/  SEL R223, R223, RZ, !P0 ;  /* 0x000000ffdfdf7207 */ /* 0x000fe40004000000 */
[----:B-----5:R-:W-:Y:S02]  /*1f4e0*/  SHF.R.S32.HI R24, RZ, 0x1f, R15 ;  /* 0x0000001fff187819 */ /* 0x020fe4000001140f */
[----:B--2---:R-:W-:Y:S01]  /*1f4f0*/  SEL R26, R2, RZ, !P0 ;  /* 0x000000ff021a7207 */ /* 0x004fe20004000000 */
[----:B------:R-:W-:Y:S06]  /*1f500*/  @P3 BRA `(.L_x_635) ;  /* 0x0000000000c43947 */ /* 0x000fec0003800000 */
[----:B------:R-:W2:Y:S01]  /*1f510*/  LDC R29, c[0x0][0xbe8] ;  /* 0x0002fa00ff1d7b82 */ /* 0x000ea20000000800 */
[----:B------:R-:W-:-:S05]  /*1f520*/  IMAD R2, R229, 0x80, R4 ;  /* 0x00000080e5027824 */ /* 0x000fca00078e0204 */
[----:B------:R-:W-:Y:S01]  /*1f530*/  IADD3 R28, R2, -0x80, RZ ;  /* 0xffffff80021c7810 */ /* 0x000fe20007ffe0ff */
[----:B--2---:R-:W-:-:S05]  /*1f540*/  IMAD R3, R0, R29, RZ ;  /* 0x0000001d00037224 */ /* 0x004fca00078e02ff */
[----:B------:R-:W-:-:S13]  /*1f550*/  ISETP.GE.AND P0, PT, R28, R3, PT ;  /* 0x000000031c00720c */ /* 0x000fda0003f06270 */
[----:B------:R-:W-:Y:S05]  /*1f560*/  @P0 BRA `(.L_x_635) ;  /* 0x0000000000ac0947 */ /* 0x000fea0003800000 */
[----:B------:R-:W-:Y:S01]  /*1f570*/  IMAD.MOV.U32 R20, RZ, RZ, 0x9b8 ;  /* 0x000009b8ff147424 */ /* 0x000fe200078e00ff */
[----:B------:R-:W-:Y:S01]  /*1f580*/  ISETP.GT.AND P0, PT, R222, 0x1, PT ;  /* 0x00000001de00780c */ /* 0x000fe20003f04270 */
[----:B------:R-:W2:Y:S01]  /*1f590*/  LDC.64 R2, c[0x0][0xba8] ;  /* 0x0002ea00ff027b82 */ /* 0x000ea20000000a00 */
[----:B------:R-:W-:Y:S01]  /*1f5a0*/  ISETP.NE.AND P1, PT, R29, 0x1, PT ;  /* 0x000000011d00780c */ /* 0x000fe20003f25270 */
[----:B------:R-:W-:Y:S01]  /*1f5b0*/  IMAD.MOV.U32 R21, RZ, RZ, R28 ;  /* 0x000000ffff157224 */ /* 0x000fe200078e001c */
[----:B------:R-:W-:-:S05]  /*1f5c0*/  SEL R20, R20, 0x978, P0 ;  /* 0x0000097814147807 */ /* 0x000fca0000000000 */
[----:B------:R-:W3:Y:S08]  /*1f5d0*/  LDC.64 R8, c[0x0][R20+0x220] ;  /* 0x0000880014087b82 */ /* 0x000ef00000000a00 */
[----:B------:R-:W4:Y:S08]  /*1f5e0*/  LDC.64 R6, c[0x0][R20+0x218] ;  /* 0x0000860014067b82 */ /* 0x000f300000000a00 */
[----:B------:R-:W5:Y:S08]  /*1f5f0*/  LDC.64 R10, c[0x0][R20+0x228] ;  /* 0x00008a00140a7b82 */ /* 0x000f700000000a00 */
[----:B------:R-:W0:Y:S08]  /*1f600*/  @P1 LDC R13, c[0x0][0xbec] ;  /* 0x0002fb00ff0d1b82 */ /* 0x000e300000000800 */
[----:B------:R-:W1:Y:S08]  /*1f610*/  LDC.64 R4, c[0x0][R20+0x210] ;  /* 0x0000840014047b82 */ /* 0x000e700000000a00 */
[----:B------:R-:W5:Y:S01]  /*1f620*/  @P1 LDC R27, c[0x0][0xbf0] ;  /* 0x0002fc00ff1b1b82 */ /* 0x000f620000000800 */
[----:B0-----:R-:W-:-:S07]  /*1f630*/  @P1 IMAD.HI.U32 R14, R28, R13, RZ ;  /* 0x0000000d1c0e1227 */ /* 0x001fce00078e00ff */
[----:B--2---:R-:W0:Y:S01]  /*1f640*/  @!P0 LDC R2, c[0x0][0xb50] ;  /* 0x0002d400ff028b82 */ /* 0x004e220000000800 */
[-C--:B---3--:R-:W-:Y:S02]  /*1f650*/  IMAD R9, R9, R223.reuse, RZ ;  /* 0x000000df09097224 */ /* 0x088fe400078e02ff */
[----:B------:R-:W-:-:S05]  /*1f660*/  IMAD.WIDE.U32 R12, R8, R223, RZ ;  /* 0x000000df080c7225 */ /* 0x000fca00078e00ff */
[----:B------:R-:W2:Y:S01]  /*1f670*/  @!P0 LDC R3, c[0x0][0xb54] ;  /* 0x0002d500ff038b82 */ /* 0x000ea20000000800 */
[-C--:B----4-:R-:W-:Y:S02]  /*1f680*/  IMAD R25, R7, R220.reuse, RZ ;  /* 0x000000dc07197224 */ /* 0x090fe400078e02ff */
[----:B------:R-:W-:Y:S01]  /*1f690*/  IMAD.WIDE.U32 R6, R6, R220, RZ ;  /* 0x000000dc06067225 */ /* 0x000fe200078e00ff */
[----:B-----5:R-:W-:-:S03]  /*1f6a0*/  @P1 SHF.R.U32.HI R21, RZ, R27, R14 ;  /* 0x0000001bff151219 */ /* 0x020fc6000001160e */
[----:B------:R-:W-:Y:S01]  /*1f6b0*/  IMAD R27, R8, R26, R9 ;  /* 0x0000001a081b7224 */ /* 0x000fe200078e0209 */
[----:B------:R-:W-:Y:S01]  /*1f6c0*/  SEL R9, R230, RZ, P0 ;  /* 0x000000ffe6097207 */ /* 0x000fe20000000000 */
[----:B------:R-:W-:Y:S01]  /*1f6d0*/  IMAD.IADD R25, R7, 0x1, R25 ;  /* 0x0000000107197824 */ /* 0x000fe200078e0219 */
[----:B------:R-:W-:Y:S01]  /*1f6e0*/  IADD3 R8, P1, P3, R12, R6, R15 ;  /* 0x000000060c087210 */ /* 0x000fe20007b3e00f */
[----:B------:R-:W-:Y:S01]  /*1f6f0*/  IMAD.MOV R12, RZ, RZ, -R21 ;  /* 0x000000ffff0c7224 */ /* 0x000fe200078e0a15 */
[----:B------:R-:W-:Y:S01]  /*1f700*/  IADD3 R27, R13, R27, RZ ;  /* 0x0000001b0d1b7210 */ /* 0x000fe20007ffe0ff */
[----:B------:R-:W-:-:S03]  /*1f710*/  IMAD.WIDE.U32 R6, R10, R9, RZ ;  /* 0x000000090a067225 */ /* 0x000fc600078e00ff */
[----:B------:R-:W-:Y:S01]  /*1f720*/  IADD3.X R10, R27, R25, R24, P1, P3 ;  /* 0x000000191b0a7210 */ /* 0x000fe20000fe6418 */
[----:B------:R-:W-:Y:S01]  /*1f730*/  IMAD R11, R11, R9, RZ ;  /* 0x000000090b0b7224 */ /* 0x000fe200078e02ff */
[----:B------:R-:W-:Y:S01]  /*1f740*/  IADD3 R6, P0, P1, R21, R8, R6 ;  /* 0x0000000815067210 */ /* 0x000fe2000791e006 */
[----:B------:R-:W-:Y:S01]  /*1f750*/  IMAD R9, R29, R12, R28 ;  /* 0x0000000c1d097224 */ /* 0x000fe200078e021c */
[----:B------:R-:W-:Y:S01]  /*1f760*/  SHF.R.S32.HI R21, RZ, 0x1f, R21 ;  /* 0x0000001fff157819 */ /* 0x000fe20000011415 */
[----:B------:R-:W-:Y:S02]  /*1f770*/  IMAD.IADD R11, R7, 0x1, R11 ;  /* 0x00000001070b7824 */ /* 0x000fe400078e020b */
[----:B-1----:R-:W-:-:S03]  /*1f780*/  IMAD R5, R5, R9, RZ ;  /* 0x0000000905057224 */ /* 0x002fc600078e02ff */
[----:B------:R-:W-:Y:S02]  /*1f790*/  IADD3.X R7, R21, R10, R11, P0, P1 ;  /* 0x0000000a15077210 */ /* 0x000fe400007e240b */
[----:B------:R-:W-:-:S05]  /*1f7a0*/  SHF.R.S32.HI R11, RZ, 0x1f, R9 ;  /* 0x0000001fff0b7819 */ /* 0x000fca0000011409 */
[C---:B------:R-:W-:Y:S02]  /*1f7b0*/  IMAD R11, R4.reuse, R11, R5 ;  /* 0x0000000b040b7224 */ /* 0x040fe400078e0205 */
[----:B------:R-:W-:-:S04]  /*1f7c0*/  IMAD.WIDE.U32 R4, R4, R9, R6 ;  /* 0x0000000904047225 */ /* 0x000fc800078e0006 */
[----:B------:R-:W-:Y:S01]  /*1f7d0*/  IMAD.IADD R5, R5, 0x1, R11 ;  /* 0x0000000105057824 */ /* 0x000fe200078e020b */
[----:B0-----:R-:W-:-:S04]  /*1f7e0*/  LEA R2, P0, R4, R2, 0x2 ;  /* 0x0000000204027211 */ /* 0x001fc800078010ff */
[----:B--2---:R-:W-:Y:S01]  /*1f7f0*/  LEA.HI.X R3, R4, R3, R5, 0x2, P0 ;  /* 0x0000000304037211 */ /* 0x004fe200000f1405 */
[----:B------:R-:W-:-:S05]  /*1f800*/  IMAD.MOV.U32 R5, RZ, RZ, -0x800000 ;  /* 0xff800000ff057424 */ /* 0x000fca00078e00ff */
[----:B------:R2:W-:Y:S03]  /*1f810*/  STG.E desc[UR60][R2.64], R5 ;  /* 0x0000000502007986 */ /* 0x0005e6000c10193c */
.L_x_635:
[----:B------:R-:W-:Y:S05]  /*1f820*/  BSYNC B1 ;  /* 0x0000000000017941 */ /* 0x000fea0003800000 */
.L_x_634:
[----:B------:R-:W-:Y:S05]  /*1f830*/  @P2 BRA `(.L_x_630) ;  /* 0x00000008000c2947 */ /* 0x000fea0003800000 */
[----:B--2---:R-:W2:Y:S01]  /*1f840*/  S2R R2, SR_TID.X ;  /* 0x0000000000027919 */ /* 0x004ea20000002100 */
[----:B------:R-:W3:Y:S01]  /*1f850*/  LDC R9, c[0x0][0xbe8] ;  /* 0x0002fa00ff097b82 */ /* 0x000ee20000000800 */
[----:B------:R-:W-:Y:S01]  /*1f860*/  ULDC.64 UR4, c[0x0][0xaa0] ;  /* 0x0002a80000047ab9 */ /* 0x000fe20000000a00 */
[----:B------:R-:W-:Y:S01]  /*1f870*/  BSSY B1, `(.L_x_636) ;  /* 0x0000049000017945 */ /* 0x000fe20003800000 */
[----:B---3--:R-:W-:Y:S01]  /*1f880*/  ISETP.NE.AND P0, PT, R9, 0x1, PT ;  /* 0x000000010900780c */ /* 0x008fe20003f05270 */
[----:B--2---:R-:W-:Y:S02]  /*1f890*/  VIADD R4, R2, 0xffffff80 ;  /* 0xffffff8002047836 */ /* 0x004fe40000000000 */
[----:B------:R-:W-:-:S03]  /*1f8a0*/  IMAD R2, R24, UR4, RZ ;  /* 0x0000000418027c24 */ /* 0x000fc6000f8e02ff */
[----:B------:R-:W-:-:S07]  /*1f8b0*/  SHF.R.S32.HI R3, RZ, 0x1f, R4 ;  /* 0x0000001fff037819 */ /* 0x000fce0000011404 */
[----:B------:R-:W2:Y:S01]  /*1f8c0*/  @P0 LDC R7, c[0x0][0xbec] ;  /* 0x0002fb00ff070b82 */ /* 0x000ea20000000800 */
[----:B------:R-:W-:Y:S01]  /*1f8d0*/  IMAD R5, R15, UR5, R2 ;  /* 0x000000050f057c24 */ /* 0x000fe2000f8e0202 */
[----:B------:R-:W-:Y:S01]  /*1f8e0*/  LEA.HI R6, R3, R4, RZ, 0x3 ;  /* 0x0000000403067211 */ /* 0x000fe200078f18ff */
[----:B------:R-:W-:Y:S01]  /*1f8f0*/  IMAD.WIDE.U32 R2, R15, UR4, RZ ;  /* 0x000000040f027c25 */ /* 0x000fe2000f8e00ff */
[----:B------:R-:W-:Y:S02]  /*1f900*/  ULDC.64 UR4, c[0x0][0xae8] ;  /* 0x0002ba0000047ab9 */ /* 0x000fe40000000a00 */
[----:B------:R-:W-:Y:S02]  /*1f910*/  LOP3.LUT R13, R6, 0xfffffff8, RZ, 0xc0, !PT ;  /* 0xfffffff8060d7812 */ /* 0x000fe400078ec0ff */
[----:B------:R-:W3:Y:S01]  /*1f920*/  @P0 LDC R11, c[0x0][0xbf0] ;  /* 0x0002fc00ff0b0b82 */ /* 0x000ee20000000800 */
[----:B------:R-:W-:Y:S02]  /*1f930*/  SHF.R.S32.HI R10, RZ, 0x3, R6 ;  /* 0x00000003ff0a7819 */ /* 0x000fe40000011406 */
[----:B------:R-:W-:Y:S01]  /*1f940*/  IADD3 R3, R3, R5, RZ ;  /* 0x0000000503037210 */ /* 0x000fe20007ffe0ff */
[----:B------:R-:W-:-:S04]  /*1f950*/  IMAD.IADD R13, R4, 0x1, -R13 ;  /* 0x00000001040d7824 */ /* 0x000fc800078e0a0d */
[----:B------:R-:W-:Y:S02]  /*1f960*/  IMAD R4, R13, 0x20, R10 ;  /* 0x000000200d047824 */ /* 0x000fe400078e020a */
[----:B------:R-:W-:-:S04]  /*1f970*/  IMAD.WIDE.U32 R2, R220, UR4, R2 ;  /* 0x00000004dc027c25 */ /* 0x000fc8000f8e0002 */
[----:B------:R-:W-:Y:S02]  /*1f980*/  IMAD R8, R229, 0x80, R4 ;  /* 0x00000080e5087824 */ /* 0x000fe400078e0204 */
[----:B------:R-:W-:Y:S01]  /*1f990*/  IMAD R3, R220, UR5, R3 ;  /* 0x00000005dc037c24 */ /* 0x000fe2000f8e0203 */
[----:B------:R-:W-:Y:S01]  /*1f9a0*/  ULDC.64 UR4, c[0x0][0xaf0] ;  /* 0x0002bc0000047ab9 */ /* 0x000fe20000000a00 */
[----:B--2---:R-:W-:-:S04]  /*1f9b0*/  @P0 IMAD.HI.U32 R4, R8, R7, RZ ;  /* 0x0000000708040227 */ /* 0x004fc800078e00ff */
[----:B------:R-:W-:Y:S02]  /*1f9c0*/  IMAD R6, R26, UR4, RZ ;  /* 0x000000041a067c24 */ /* 0x000fe4000f8e02ff */
[----:B------:R-:W-:Y:S01]  /*1f9d0*/  IMAD.MOV.U32 R5, RZ, RZ, R8 ;  /* 0x000000ffff057224 */ /* 0x000fe200078e0008 */
[----:B---3--:R-:W-:Y:S01]  /*1f9e0*/  @P0 SHF.R.U32.HI R5, RZ, R11, R4 ;  /* 0x0000000bff050219 */ /* 0x008fe20000011604 */
[C---:B------:R-:W-:Y:S02]  /*1f9f0*/  IMAD R7, R223.reuse, UR5, R6 ;  /* 0x00000005df077c24 */ /* 0x040fe4000f8e0206 */
[----:B------:R-:W-:Y:S01]  /*1fa00*/  IMAD.WIDE.U32 R2, R223, UR4, R2 ;  /* 0x00000004df027c25 */ /* 0x000fe2000f8e0002 */
[--C-:B------:R-:W-:Y:S01]  /*1fa10*/  SHF.R.S32.HI R4, RZ, 0x1f, R5.reuse ;  /* 0x0000001fff047819 */ /* 0x100fe20000011405 */
[----:B------:R-:W-:Y:S02]  /*1fa20*/  ULDC.64 UR4, c[0x0][0xae0] ;  /* 0x0002b80000047ab9 */ /* 0x000fe40000000a00 */
[----:B------:R-:W-:Y:S01]  /*1fa30*/  IMAD.SHL.U32 R13, R13, 0x8, RZ ;  /* 0x000000080d0d7824 */ /* 0x000fe200078e00ff */
[----:B------:R-:W-:Y:S01]  /*1fa40*/  IADD3 R3, R3, R7, RZ ;  /* 0x0000000703037210 */ /* 0x000fe20007ffe0ff */
[----:B------:R-:W-:-:S02]  /*1fa50*/  IMAD.MOV R7, RZ, RZ, -R5 ;  /* 0x000000ffff077224 */ /* 0x000fc400078e0a05 */
[----:B------:R-:W-:Y:S01]  /*1fa60*/  IMAD R4, R4, UR4, RZ ;  /* 0x0000000404047c24 */ /* 0x000fe2000f8e02ff */
[----:B------:R-:W-:Y:S01]  /*1fa70*/  SHF.R.S32.HI R12, RZ, 0x1f, R13 ;  /* 0x0000001fff0c7819 */ /* 0x000fe2000001140d */
[----:B------:R-:W-:Y:S02]  /*1fa80*/  IMAD R7, R9, R7, R8 ;  /* 0x0000000709077224 */ /* 0x000fe400078e0208 */
[----:B------:R-:W-:-:S04]  /*1fa90*/  IMAD.WIDE.U32 R2, R5, UR4, R2 ;  /* 0x0000000405027c25 */ /* 0x000fc8000f8e0002 */
[----:B------:R-:W-:Y:S01]  /*1faa0*/  IMAD R5, R5, UR5, R4 ;  /* 0x0000000505057c24 */ /* 0x000fe2000f8e0204 */
[----:B------:R-:W-:Y:S01]  /*1fab0*/  SHF.R.S32.HI R4, RZ, 0x1f, R7 ;  /* 0x0000001fff047819 */ /* 0x000fe20000011407 */
[----:B------:R-:W-:Y:S01]  /*1fac0*/  ULDC.64 UR4, c[0x0][0xad8] ;  /* 0x0002b60000047ab9 */ /* 0x000fe20000000a00 */
[----:B------:R-:W-:Y:S02]  /*1fad0*/  IMAD R8, R229, 0x80, R10 ;  /* 0x00000080e5087824 */ /* 0x000fe400078e020a */
[----:B------:R-:W-:Y:S02]  /*1fae0*/  IMAD.IADD R3, R3, 0x1, R5 ;  /* 0x0000000103037824 */ /* 0x000fe400078e0205 */
[----:B------:R-:W-:Y:S01]  /*1faf0*/  IMAD R6, R4, UR4, RZ ;  /* 0x0000000404067c24 */ /* 0x000fe2000f8e02ff */
[----:B------:R-:W-:Y:S01]  /*1fb00*/  IADD3 R4, R8, 0x40, RZ ;  /* 0x0000004008047810 */ /* 0x000fe20007ffe0ff */
[----:B------:R-:W-:Y:S02]  /*1fb10*/  IMAD R9, R0, R9, RZ ;  /* 0x0000000900097224 */ /* 0x000fe400078e02ff */
[----:B------:R-:W-:-:S02]  /*1fb20*/  IMAD R5, R7, UR5, R6 ;  /* 0x0000000507057c24 */ /* 0x000fc4000f8e0206 */
[----:B------:R-:W-:Y:S01]  /*1fb30*/  IMAD.WIDE.U32 R2, R7, UR4, R2 ;  /* 0x0000000407027c25 */ /* 0x000fe2000f8e0002 */
[-C--:B------:R-:W-:Y:S01]  /*1fb40*/  ISETP.GE.AND P2, PT, R8, R9.reuse, PT ;  /* 0x000000090800720c */ /* 0x080fe20003f46270 */
[----:B------:R-:W-:Y:S01]  /*1fb50*/  ULDC.64 UR4, c[0x0][0xa80] ;  /* 0x0002a00000047ab9 */ /* 0x000fe20000000a00 */
[-C--:B------:R-:W-:Y:S01]  /*1fb60*/  ISETP.GE.AND P1, PT, R4, R9.reuse, PT ;  /* 0x000000090400720c */ /* 0x080fe20003f26270 */
[----:B------:R-:W-:Y:S01]  /*1fb70*/  IMAD.IADD R3, R3, 0x1, R5 ;  /* 0x0000000103037824 */ /* 0x000fe200078e0205 */
[----:B------:R-:W-:Y:S01]  /*1fb80*/  LEA R4, P3, R2, UR4, 0x1 ;  /* 0x0000000402047c11 */ /* 0x000fe2000f8608ff */
[----:B------:R-:W-:Y:S02]  /*1fb90*/  VIADD R0, R8, 0x20 ;  /* 0x0000002008007836 */ /* 0x000fe40000000000 */
[C---:B------:R-:W-:Y:S01]  /*1fba0*/  VIADD R7, R13.reuse, 0x40 ;  /* 0x000000400d077836 */ /* 0x040fe20000000000 */
[----:B------:R-:W-:Y:S01]  /*1fbb0*/  LEA.HI.X R5, R2, UR5, R3, 0x1, P3 ;  /* 0x0000000502057c11 */ /* 0x000fe200098f0c03 */
[----:B------:R-:W-:Y:S01]  /*1fbc0*/  VIADD R11, R13, 0x80 ;  /* 0x000000800d0b7836 */ /* 0x000fe20000000000 */
[----:B------:R-:W-:Y:S01]  /*1fbd0*/  ISETP.GE.AND P0, PT, R0, R9, PT ;  /* 0x000000090000720c */ /* 0x000fe20003f06270 */
[----:B------:R2:W3:Y:S01]  /*1fbe0*/  SHFL.IDX PT, R2, R4, RZ, 0x181f ;  /* 0x00181fff04027589 */ /* 0x0004e200000e0000 */
[----:B------:R-:W-:-:S02]  /*1fbf0*/  SHF.R.S32.HI R6, RZ, 0x1f, R7 ;  /* 0x0000001fff067819 */ /* 0x000fc40000011407 */
[----:B------:R-:W-:Y:S01]  /*1fc00*/  SHF.R.S32.HI R10, RZ, 0x1f, R11 ;  /* 0x0000001fff0a7819 */ /* 0x000fe2000001140b */
[----:B------:R2:W4:Y:S01]  /*1fc10*/  SHFL.IDX PT, R0, R5, RZ, 0x181f ;  /* 0x00181fff05007589 */ /* 0x00052200000e0000 */
[----:B------:R-:W-:Y:S07]  /*1fc20*/  @P2 BRA `(.L_x_637) ;  /* 0x0000000000342947 */ /* 0x000fee0003800000 */
[----:B------:R-:W-:Y:S02]  /*1fc30*/  ULDC UR4, c[0x0][0xac8] ;  /* 0x0002b20000047ab9 */ /* 0x000fe40000000800 */
[----:B------:R-:W-:Y:S02]  /*1fc40*/  ISETP.GE.AND P4, PT, R13, UR4, PT ;  /* 0x000000040d007c0c */ /* 0x000fe4000bf86270 */
[----:B------:R-:W-:Y:S02]  /*1fc50*/  ISETP.GE.AND P3, PT, R7, UR4, PT ;  /* 0x0000000407007c0c */ /* 0x000fe4000bf66270 */
[----:B------:R-:W-:-:S09]  /*1fc60*/  ISETP.GE.AND P2, PT, R11, UR4, PT ;  /* 0x000000040b007c0c */ /* 0x000fd2000bf46270 */
[-C--:B---3--:R-:W-:Y:S02]  /*1fc70*/  @!P4 LEA R14, P6, R13, R2.reuse, 0x1 ;  /* 0x000000020d0ec211 */ /* 0x088fe400078c08ff */
[----:B------:R-:W-:Y:S02]  /*1fc80*/  @!P3 LEA R20, P5, R7, R2, 0x1 ;  /* 0x000000020714b211 */ /* 0x000fe400078a08ff */
[----:B----4-:R-:W-:Y:S02]  /*1fc90*/  @!P4 LEA.HI.X R15, R13, R0, R12, 0x1, P6 ;  /* 0x000000000d0fc211 */ /* 0x010fe400030f0c0c */
[----:B------:R-:W-:Y:S02]  /*1fca0*/  @!P2 LEA R2, P6, R11, R2, 0x1 ;  /* 0x000000020b02a211 */ /* 0x000fe400078c08ff */
[-C--:B------:R-:W-:Y:S01]  /*1fcb0*/  @!P3 LEA.HI.X R21, R7, R0.reuse, R6, 0x1, P5 ;  /* 0x000000000715b211 */ /* 0x080fe200028f0c06 */
[----:B------:R3:W-:Y:S01]  /*1fcc0*/  @!P4 ST.E.128 desc[UR60][R14.64], RZ ;  /* 0x000000ff0e00c985 */ /* 0x0007e2000c101d3c */
[----:B------:R-:W-:-:S03]  /*1fcd0*/  @!P2 LEA.HI.X R3, R11, R0, R10, 0x1, P6 ;  /* 0x000000000b03a211 */ /* 0x000fc600030f0c0a */
[----:B------:R3:W-:Y:S04]  /*1fce0*/  @!P3 ST.E.128 desc[UR60][R20.64], RZ ;  /* 0x000000ff1400b985 */ /* 0x0007e8000c101d3c */
[----:B------:R3:W-:Y:S02]  /*1fcf0*/  @!P2 ST.E.128 desc[UR60][R2.64], RZ ;  /* 0x000000ff0200a985 */ /* 0x0007e4000c101d3c */
.L_x_637:
[----:B------:R-:W-:Y:S05]  /*1fd00*/  BSYNC B1 ;  /* 0x0000000000017941 */ /* 0x000fea0003800000 */
.L_x_636:
[----:B----4-:R4:W0:Y:S01]  /*1fd10*/  SHFL.IDX PT, R0, R5, 0x1, 0x181f ;  /* 0x00381f0005007f89 */ /* 0x01082200000e0000 */
[----:B------:R-:W-:Y:S03]  /*1fd20*/  BSSY B1, `(.L_x_638) ;  /* 0x0000010000017945 */ /* 0x000fe60003800000 */
[----:B---3--:R4:W3:Y:S01]  /*1fd30*/  SHFL.IDX PT, R2, R4, 0x1, 0x181f ;  /* 0x00381f0004027f89 */ /* 0x0088e200000e0000 */
[----:B------:R-:W-:Y:S05]  /*1fd40*/  @P0 BRA `(.L_x_639) ;  /* 0x0000000000340947 */ /* 0x000fea0003800000 */
[----:B------:R-:W-:Y:S02]  /*1fd50*/  ULDC UR4, c[0x0][0xac8] ;  /* 0x0002b20000047ab9 */ /* 0x000fe40000000800 */
[----:B------:R-:W-:Y:S02]  /*1fd60*/  ISETP.GE.AND P4, PT, R13, UR4, PT ;  /* 0x000000040d007c0c */ /* 0x000fe4000bf86270 */
[----:B------:R-:W-:Y:S02]  /*1fd70*/  ISETP.GE.AND P5, PT, R7, UR4, PT ;  /* 0x0000000407007c0c */ /* 0x000fe4000bfa6270 */
[----:B------:R-:W-:-:S09]  /*1fd80*/  ISETP.GE.AND P6, PT, R11, UR4, PT ;  /* 0x000000040b007c0c */ /* 0x000fd2000bfc6270 */
[-C--:B---3--:R-:W-:Y:S02]  /*1fd90*/  @!P4 LEA R14, P0, R13, R2.reuse, 0x1 ;  /* 0x000000020d0ec211 */ /* 0x088fe400078008ff */
        /* <DEDUP_REMOVED lines=8> */
.L_x_639:
[----:B------:R-:W-:Y:S05]  /*1fe20*/  BSYNC B1 ;  /* 0x0000000000017941 */ /* 0x000fea0003800000 */
.L_x_638:
[----:B0-----:R0:W0:Y:S01]  /*1fe30*/  SHFL.IDX PT, R0, R5, 0x2, 0x181f ;  /* 0x00581f0005007f89 */ /* 0x00102200000e0000 */
[----:B------:R-:W-:Y:S03]  /*1fe40*/  BSSY B1, `(.L_x_640) ;  /* 0x0000010000017945 */ /* 0x000fe60003800000 */
[----:B---3--:R3:W0:Y:S01]  /*1fe50*/  SHFL.IDX PT, R2, R4, 0x2, 0x181f ;  /* 0x00581f0004027f89 */ /* 0x00862200000e0000 */
[----:B------:R-:W-:Y:S05]  /*1fe60*/  @P1 BRA `(.L_x_641) ;  /* 0x0000000000341947 */ /* 0x000fea0003800000 */
[----:B------:R-:W-:Y:S02]  /*1fe70*/  ULDC UR4, c[0x0][0xac8] ;  /* 0x0002b20000047ab9 */ /* 0x000fe40000000800 */
        /* <DEDUP_REMOVED lines=9> */
[----:B------:R0:W-:Y:S04]  /*1ff10*/  @!P3 ST.E.128 desc[UR60][R14.64], RZ ;  /* 0x000000ff0e00b985 */ /* 0x0001e8000c101d3c */
[----:B------:R0:W-:Y:S04]  /*1ff20*/  @!P4 ST.E.128 desc[UR60][R20.64], RZ ;  /* 0x000000ff1400c985 */ /* 0x0001e8000c101d3c */
[----:B------:R0:W-:Y:S02]  /*1ff30*/  @!P5 ST.E.128 desc[UR60][R2.64], RZ ;  /* 0x000000ff0200d985 */ /* 0x0001e4000c101d3c */
.L_x_641:
[----:B------:R-:W-:Y:S05]  /*1ff40*/  BSYNC B1 ;  /* 0x0000000000017941 */ /* 0x000fea0003800000 */
.L_x_640:
[----:B0-----:R-:W-:Y:S01]  /*1ff50*/  IADD3 R0, R8, 0x60, RZ ;  /* 0x0000006008007810 */ /* 0x001fe20007ffe0ff */
[----:B--2-4-:R-:W0:Y:S03]  /*1ff60*/  SHFL.IDX PT, R5, R5, 0x3, 0x181f ;  /* 0x00781f0005057f89 */ /* 0x014e2600000e0000 */
[----:B------:R-:W-:Y:S01]  /*1ff70*/  ISETP.GE.AND P0, PT, R0, R9, PT ;  /* 0x000000090000720c */ /* 0x000fe20003f06270 */
[----:B------:R2:W4:-:S12]  /*1ff80*/  SHFL.IDX PT, R2, R4, 0x3, 0x181f ;  /* 0x00781f0004027f89 */ /* 0x00051800000e0000 */
[----:B--2---:R-:W-:Y:S05]  /*1ff90*/  @P0 BRA `(.L_x_630) ;  /* 0x0000000000340947 */ /* 0x004fea0003800000 */
        /* <DEDUP_REMOVED lines=13> */
.L_x_630:
[----:B------:R-:W-:Y:S05]  /*20070*/  BSYNC B0 ;  /* 0x0000000000007941 */ /* 0x000fea0003800000 */
.L_x_620:
[----:B------:R-:W-:Y:S02]  /*20080*/  ULDC UR4, c[0x0][0xc3c] ;  /* 0x00030f0000047ab9 */ /* 0x000fe40000000800 */
[----:B-1----:R-:W-:-:S13]  /*20090*/  ISETP.GE.AND P0, PT, R151, UR4, PT ;  /* 0x0000000497007c0c */ /* 0x002fda000bf06270 */
[----:B------:R-:W-:Y:S05]  /*200a0*/  @!P0 BRA `(.L_x_642) ;  /* 0xfffffe1000788947 */ /* 0x000fea000383ffff */
[----:B------:R-:W-:Y:S05]  /*200b0*/  BRA `(.L_x_430) ;  /* 0x0000008400507947 */ /* 0x000fea0003800000 */
.L_x_428:
        /* <DEDUP_REMOVED lines=20> */
.L_x_643:
[----:B------:R-:W-:Y:S01]  /*20200*/  LOP3.LUT R0, R6, 0x1f, RZ, 0xc0, !PT ;  /* 0x0000001f06007812 */ /* 0x000fe200078ec0ff */
[----:B------:R-:W-:Y:S01]  /*20210*/  ULDC UR4, c[0x0][0xc3c] ;  /* 0x00030f0000047ab9 */ /* 0x000fe20000000800 */
[----:B------:R-:W-:Y:S01]  /*20220*/  IMAD.MOV.U32 R10, RZ, RZ, RZ ;  /* 0x000000ffff0a7224 */ /* 0x000fe200078e00ff */
[----:B------:R-:W1:Y:S01]  /*20230*/  S2UR UR6, SR_CTAID.X ;  /* 0x00000000000679c3 */ /* 0x000e620000002500 */
[----:B------:R-:W-:Y:S01]  /*20240*/  ISETP.NE.AND P0, PT, R0, 0x1f, PT ;  /* 0x0000001f0000780c */ /* 0x000fe20003f05270 */
[----:B------:R-:W-:-:S03]  /*20250*/  ULDC UR5, c[0x0][0xc38] ;  /* 0x00030e0000057ab9 */ /* 0x000fc60000000800 */
[----:B------:R-:W-:-:S13]  /*20260*/  ISETP.GE.OR P1, PT, R0, UR4, !P0 ;  /* 0x0000000400007c0c */ /* 0x000fda000c726670 */
[----:B0-----:R-:W0:Y:S08]  /*20270*/  @!P1 LDC.64 R2, c[0x0][0xc80] ;  /* 0x00032000ff029b82 */ /* 0x001e300000000a00 */
[----:B------:R-:W2:Y:S01]  /*20280*/  @!P1 LDC.64 R4, c[0x0][0xc78] ;  /* 0x00031e00ff049b82 */ /* 0x000ea20000000a00 */
[----:B0-----:R-:W-:-:S05]  /*20290*/  @!P1 IMAD.WIDE.U32 R2, R0, 0x4, R2 ;  /* 0x0000000400029825 */ /* 0x001fca00078e0002 */
[----:B------:R2:W3:Y:S02]  /*202a0*/  @!P1 LDG.E R7, desc[UR60][R2.64] ;  /* 0x0000003c02079981 */ /* 0x0004e4000c1e1900 */
[----:B--2---:R-:W-:-:S05]  /*202b0*/  @!P1 IMAD.WIDE.U32 R2, R0, 0x4, R4 ;  /* 0x0000000400029825 */ /* 0x004fca00078e0004 */
[----:B------:R-:W3:Y:S01]  /*202c0*/  @!P1 LDG.E R10, desc[UR60][R2.64] ;  /* 0x0000003c020a9981 */ /* 0x000ee2000c1e1900 */
[C---:B------:R-:W-:Y:S01]  /*202d0*/  ISETP.NE.AND P1, PT, R0.reuse, RZ, PT ;  /* 0x000000ff0000720c */ /* 0x040fe20003f25270 */
[----:B------:R-:W-:Y:S01]  /*202e0*/  UMOV UR4, URZ ;  /* 0x0000003f00047c82 */ /* 0x000fe20008000000 */
[C---:B------:R-:W-:Y:S02]  /*202f0*/  ISETP.GE.U32.AND P2, PT, R0.reuse, 0x2, PT ;  /* 0x000000020000780c */ /* 0x040fe40003f46070 */
[C---:B------:R-:W-:Y:S02]  /*20300*/  ISETP.GE.U32.AND P3, PT, R0.reuse, 0x4, PT ;  /* 0x000000040000780c */ /* 0x040fe40003f66070 */
[C---:B------:R-:W-:Y:S02]  /*20310*/  ISETP.GE.U32.AND P4, PT, R0.reuse, 0x8, PT ;  /* 0x000000080000780c */ /* 0x040fe40003f86070 */
[----:B------:R-:W-:Y:S01]  /*20320*/  ISETP.GE.U32.AND P5, PT, R0, 0x10, PT ;  /* 0x000000100000780c */ /* 0x000fe20003fa6070 */
[----:B---3--:R-:W-:-:S05]  /*20330*/  IMAD R4, R7, R10, RZ ;  /* 0x0000000a07047224 */ /* 0x008fca00078e02ff */
[----:B------:R-:W0:Y:S02]  /*20340*/  SHFL.UP PT, R5, R4, 0x1, RZ ;  /* 0x0420000004057989 */ /* 0x000e2400000e00ff */
[----:B0-----:R-:W-:-:S05]  /*20350*/  SEL R5, R5, RZ, P1 ;  /* 0x000000ff05057207 */ /* 0x001fca0000800000 */
[----:B------:R-:W-:-:S05]  /*20360*/  IMAD.IADD R5, R4, 0x1, R5 ;  /* 0x0000000104057824 */ /* 0x000fca00078e0205 */
[----:B------:R-:W0:Y:S02]  /*20370*/  SHFL.UP PT, R8, R5, 0x2, RZ ;  /* 0x0440000005087989 */ /* 0x000e2400000e00ff */
[----:B0-----:R-:W-:-:S05]  /*20380*/  SEL R8, R8, RZ, P2 ;  /* 0x000000ff08087207 */ /* 0x001fca0001000000 */
[----:B------:R-:W-:-:S05]  /*20390*/  IMAD.IADD R8, R5, 0x1, R8 ;  /* 0x0000000105087824 */ /* 0x000fca00078e0208 */
[----:B------:R-:W0:Y:S02]  /*203a0*/  SHFL.UP PT, R9, R8, 0x4, RZ ;  /* 0x0480000008097989 */ /* 0x000e2400000e00ff */
[----:B0-----:R-:W-:-:S04]  /*203b0*/  SEL R9, R9, RZ, P3 ;  /* 0x000000ff09097207 */ /* 0x001fc80001800000 */
[----:B------:R-:W-:-:S05]  /*203c0*/  IADD3 R9, R8, R9, RZ ;  /* 0x0000000908097210 */ /* 0x000fca0007ffe0ff */
        /* <DEDUP_REMOVED lines=8> */
[----:B------:R-:W-:Y:S01]  /*20450*/  IMAD.MOV.U32 R11, RZ, RZ, R8 ;  /* 0x000000ffff0b7224 */ /* 0x000fe200078e0008 */
[----:B-1----:R-:W-:-:S13]  /*20460*/  ISETP.GT.AND P6, PT, R8, UR6, PT ;  /* 0x0000000608007c0c */ /* 0x002fda000bfc4270 */
[----:B------:R-:W-:Y:S05]  /*20470*/  @P6 BRA `(.L_x_645) ;  /* 0x0000000000a46947 */ /* 0x000fea0003800000 */
[----:B------:R-:W-:Y:S01]  /*20480*/  IMAD.MOV.U32 R8, RZ, RZ, R11 ;  /* 0x000000ffff087224 */ /* 0x000fe200078e000b */
[----:B------:R-:W-:Y:S01]  /*20490*/  UMOV UR4, URZ ;  /* 0x0000003f00047c82 */ /* 0x000fe20008000000 */
[----:B------:R-:W-:-:S05]  /*204a0*/  ULDC UR5, c[0x0][0xc38] ;  /* 0x00030e0000057ab9 */ /* 0x000fca0000000800 */
.L_x_647:
[----:B------:R-:W0:Y:S01]  /*204b0*/  LDC R2, c[0x0][0xc3c] ;  /* 0x00030f00ff027b82 */ /* 0x000e220000000800 */
[----:B------:R-:W-:Y:S01]  /*204c0*/  ULDC UR7, c[0x0][0xc3c] ;  /* 0x00030f0000077ab9 */ /* 0x000fe20000000800 */
[----:B------:R-:W-:Y:S01]  /*204d0*/  UIADD3 UR4, UR4, 0x1f, URZ ;  /* 0x0000001f04047890 */ /* 0x000fe2000fffe03f */
[----:B------:R-:W-:-:S05]  /*204e0*/  MOV R3, UR7 ;  /* 0x0000000700037c02 */ /* 0x000fca0008000f00 */
[----:B------:R1:W-:Y:S01]  /*204f0*/  STL [R1+0xc], R3 ;  /* 0x00000c0301007387 */ /* 0x0003e20000100800 */
[----:B0-----:R-:W-:-:S13]  /*20500*/  ISETP.LE.AND P6, PT, R2, UR4, PT ;  /* 0x0000000402007c0c */ /* 0x001fda000bfc3270 */
[----:B-1----:R-:W-:Y:S05]  /*20510*/  @P6 BRA `(.L_x_646) ;  /* 0x0000000400a46947 */ /* 0x002fea0003800000 */
[----:B------:R-:W-:Y:S02]  /*20520*/  VIADD R9, R0, UR4 ;  /* 0x0000000400097c36 */ /* 0x000fe40008000000 */
[----:B------:R-:W-:-:S03]  /*20530*/  IMAD.MOV.U32 R7, RZ, RZ, RZ ;  /* 0x000000ffff077224 */ /* 0x000fc600078e00ff */
[----:B------:R-:W-:-:S13]  /*20540*/  ISETP.GE.OR P6, PT, R9, R2, !P0 ;  /* 0x000000020900720c */ /* 0x000fda00047c6670 */
[----:B------:R-:W0:Y:S08]  /*20550*/  @!P6 LDC.64 R2, c[0x0][0xc80] ;  /* 0x00032000ff02eb82 */ /* 0x000e300000000a00 */
[----:B------:R-:W1:Y:S01]  /*20560*/  @!P6 LDC.64 R4, c[0x0][0xc78] ;  /* 0x00031e00ff04eb82 */ /* 0x000e620000000a00 */
[----:B------:R-:W-:Y:S02]  /*20570*/  IMAD.MOV.U32 R10, RZ, RZ, RZ ;  /* 0x000000ffff0a7224 */ /* 0x000fe400078e00ff */
[----:B0-----:R-:W-:-:S05]  /*20580*/  @!P6 IMAD.WIDE R2, R9, 0x4, R2 ;  /* 0x000000040902e825 */ /* 0x001fca00078e0202 */
[----:B------:R1:W2:Y:S02]  /*20590*/  @!P6 LDG.E R7, desc[UR60][R2.64] ;  /* 0x0000003c0207e981 */ /* 0x0002a4000c1e1900 */
[----:B-1----:R-:W-:-:S05]  /*205a0*/  @!P6 IMAD.WIDE R2, R9, 0x4, R4 ;  /* 0x000000040902e825 */ /* 0x002fca00078e0204 */
[----:B------:R-:W2:Y:S02]  /*205b0*/  @!P6 LDG.E R10, desc[UR60][R2.64] ;  /* 0x0000003c020ae981 */ /* 0x000ea4000c1e1900 */
[----:B--2---:R-:W-:-:S05]  /*205c0*/  IMAD R11, R7, R10, RZ ;  /* 0x0000000a070b7224 */ /* 0x004fca00078e02ff */
        /* <DEDUP_REMOVED lines=20> */
.L_x_645:
[----:B------:R-:W-:Y:S01]  /*20710*/  IADD3 R11, -R11, R8, RZ ;  /* 0x000000080b0b7210 */ /* 0x000fe20007ffe1ff */
[----:B------:R-:W-:-:S04]  /*20720*/  IMAD.MOV.U32 R14, RZ, RZ, RZ ;  /* 0x000000ffff0e7224 */ /* 0x000fc800078e00ff */
        /* <DEDUP_REMOVED lines=18> */
.L_x_648:
[----:B-1----:R-:W-:Y:S01]  /*20850*/  IMAD R10, R14, UR5, R11 ;  /* 0x000000050e0a7c24 */ /* 0x002fe2000f8e020b */
[----:B0-----:R-:W-:Y:S01]  /*20860*/  MOV R2, RZ ;  /* 0x000000ff00027202 */ /* 0x001fe20000000f00 */
[----:B------:R-:W-:Y:S01]  /*20870*/  IMAD R11, R16, R5, RZ ;  /* 0x00000005100b7224 */ /* 0x000fe200078e02ff */
[----:B------:R-:W0:Y:S02]  /*20880*/  MUFU.RCP R12, R12 ;  /* 0x0000000c000c7308 */ /* 0x000e240000001000 */
[----:B------:R1:W-:Y:S01]  /*20890*/  STL [R1], R10 ;  /* 0x0000000a01007387 */ /* 0x0003e20000100800 */
[----:B------:R-:W-:Y:S01]  /*208a0*/  IMAD.HI.U32 R2, R3, R11, R2 ;  /* 0x0000000b03027227 */ /* 0x000fe200078e0002 */
[----:B------:R-:W-:-:S05]  /*208b0*/  IABS R11, R7 ;  /* 0x00000007000b7213 */ /* 0x000fca0000000000 */
[----:B------:R-:W-:Y:S01]  /*208c0*/  IMAD.MOV R14, RZ, RZ, -R11 ;  /* 0x000000ffff0e7224 */ /* 0x000fe200078e0a0b */
[----:B-1----:R-:W-:-:S04]  /*208d0*/  IADD3 R10, -R10, UR6, RZ ;  /* 0x000000060a0a7c10 */ /* 0x002fc8000fffe1ff */
[----:B------:R-:W-:-:S05]  /*208e0*/  IABS R3, R10 ;  /* 0x0000000a00037213 */ /* 0x000fca0000000000 */
[----:B------:R-:W-:-:S04]  /*208f0*/  IMAD.HI.U32 R11, R2, R3, RZ ;  /* 0x00000003020b7227 */ /* 0x000fc800078e00ff */
[----:B------:R-:W-:Y:S02]  /*20900*/  IMAD R2, R11, R14, R3 ;  /* 0x0000000e0b027224 */ /* 0x000fe400078e0203 */
[----:B0-----:R-:W-:-:S03]  /*20910*/  VIADD R3, R12, 0xffffffe ;  /* 0x0ffffffe0c037836 */ /* 0x001fc60000000000 */
[----:B------:R-:W-:-:S03]  /*20920*/  ISETP.GT.U32.AND P1, PT, R5, R2, PT ;  /* 0x000000020500720c */ /* 0x000fc60003f24070 */
[----:B------:R-:W0:Y:S10]  /*20930*/  F2I.FTZ.U32.TRUNC.NTZ R3, R3 ;  /* 0x0000000300037305 */ /* 0x000e34000021f000 */
[----:B------:R-:W-:-:S02]  /*20940*/  @!P1 IMAD.IADD R2, R2, 0x1, -R5 ;  /* 0x0000000102029824 */ /* 0x000fc400078e0a05 */
[----:B------:R-:W-:Y:S01]  /*20950*/  @!P1 VIADD R11, R11, 0x1 ;  /* 0x000000010b0b9836 */ /* 0x000fe20000000000 */
[----:B------:R-:W-:Y:S02]  /*20960*/  ISETP.NE.AND P1, PT, R7, RZ, PT ;  /* 0x000000ff0700720c */ /* 0x000fe40003f25270 */
[----:B------:R-:W-:Y:S01]  /*20970*/  ISETP.GE.U32.AND P0, PT, R2, R5, PT ;  /* 0x000000050200720c */ /* 0x000fe20003f06070 */
[----:B0-----:R-:W-:Y:S01]  /*20980*/  IMAD.MOV R5, RZ, RZ, -R3 ;  /* 0x000000ffff057224 */ /* 0x001fe200078e0a03 */
[----:B------:R-:W-:-:S03]  /*20990*/  MOV R2, RZ ;  /* 0x000000ff00027202 */ /* 0x000fc60000000f00 */
[----:B------:R-:W-:-:S04]  /*209a0*/  IMAD R5, R5, R8, RZ ;  /* 0x0000000805057224 */ /* 0x000fc800078e02ff */
[----:B------:R-:W-:Y:S01]  /*209b0*/  IMAD.HI.U32 R5, R3, R5, R2 ;  /* 0x0000000503057227 */ /* 0x000fe200078e0002 */
[----:B------:R-:W-:Y:S02]  /*209c0*/  LOP3.LUT R2, R10, R7, RZ, 0x3c, !PT ;  /* 0x000000070a027212 */ /* 0x000fe400078e3cff */
[----:B------:R-:W-:Y:S01]  /*209d0*/  IABS R3, R9 ;  /* 0x0000000900037213 */ /* 0x000fe20000000000 */
[----:B------:R-:W-:Y:S01]  /*209e0*/  @P0 VIADD R11, R11, 0x1 ;  /* 0x000000010b0b0836 */ /* 0x000fe20000000000 */
[----:B------:R-:W-:-:S03]  /*209f0*/  ISETP.GE.AND P2, PT, R2, RZ, PT ;  /* 0x000000ff0200720c */ /* 0x000fc60003f46270 */
[----:B------:R-:W-:-:S10]  /*20a00*/  IMAD.MOV R3, RZ, RZ, -R3 ;  /* 0x000000ffff037224 */ /* 0x000fd400078e0a03 */
[----:B------:R-:W-:Y:S01]  /*20a10*/  @!P2 IMAD.MOV R11, RZ, RZ, -R11 ;  /* 0x000000ffff0ba224 */ /* 0x000fe200078e0a0b */
[----:B------:R-:W-:-:S04]  /*20a20*/  @!P1 LOP3.LUT R11, RZ, R7, RZ, 0x33, !PT ;  /* 0x00000007ff0b9212 */ /* 0x000fc800078e33ff */
[-C--:B------:R-:W-:Y:S01]  /*20a30*/  IABS R2, R11.reuse ;  /* 0x0000000b00027213 */ /* 0x080fe20000000000 */
[----:B------:R-:W-:-:S04]  /*20a40*/  IMAD R7, R7, R11, RZ ;  /* 0x0000000b07077224 */ /* 0x000fc800078e02ff */
[----:B------:R-:W-:-:S04]  /*20a50*/  IMAD.HI.U32 R5, R5, R2, RZ ;  /* 0x0000000205057227 */ /* 0x000fc800078e00ff */
[----:B------:R-:W-:Y:S01]  /*20a60*/  IMAD R3, R5, R3, R2 ;  /* 0x0000000305037224 */ /* 0x000fe200078e0202 */
[----:B------:R-:W-:-:S04]  /*20a70*/  LOP3.LUT R2, R11, R9, RZ, 0x3c, !PT ;  /* 0x000000090b027212 */ /* 0x000fc800078e3cff */
[----:B------:R-:W-:Y:S02]  /*20a80*/  ISETP.GT.U32.AND P1, PT, R8, R3, PT ;  /* 0x000000030800720c */ /* 0x000fe40003f24070 */
[----:B------:R-:W-:-:S11]  /*20a90*/  ISETP.GE.AND P2, PT, R2, RZ, PT ;  /* 0x000000ff0200720c */ /* 0x000fd60003f46270 */
[-C--:B------:R-:W-:Y:S01]  /*20aa0*/  @!P1 IADD3 R3, R3, -R8.reuse, RZ ;  /* 0x8000000803039210 */ /* 0x080fe20007ffe0ff */
[----:B------:R-:W-:Y:S01]  /*20ab0*/  @!P1 VIADD R5, R5, 0x1 ;  /* 0x0000000105059836 */ /* 0x000fe20000000000 */
[----:B------:R-:W-:Y:S02]  /*20ac0*/  ISETP.NE.AND P1, PT, R9, RZ, PT ;  /* 0x000000ff0900720c */ /* 0x000fe40003f25270 */
[----:B------:R-:W-:-:S13]  /*20ad0*/  ISETP.GE.U32.AND P0, PT, R3, R8, PT ;  /* 0x000000080300720c */ /* 0x000fda0003f06070 */
[----:B------:R-:W-:-:S04]  /*20ae0*/  @P0 VIADD R5, R5, 0x1 ;  /* 0x0000000105050836 */ /* 0x000fc80000000000 */
[----:B------:R-:W-:Y:S01]  /*20af0*/  @!P2 IMAD.MOV R5, RZ, RZ, -R5 ;  /* 0x000000ffff05a224 */ /* 0x000fe200078e0a05 */
[----:B------:R-:W-:-:S05]  /*20b00*/  @!P1 LOP3.LUT R5, RZ, R9, RZ, 0x33, !PT ;  /* 0x00000009ff059212 */ /* 0x000fca00078e33ff */
[----:B------:R-:W-:-:S04]  /*20b10*/  IMAD.MOV R2, RZ, RZ, -R5 ;  /* 0x000000ffff027224 */ /* 0x000fc800078e0a05 */
[C---:B------:R-:W-:Y:S01]  /*20b20*/  IMAD R11, R9.reuse, R2, R11 ;  /* 0x00000002090b7224 */ /* 0x040fe200078e020b */
[----:B------:R-:W-:Y:S01]  /*20b30*/  LEA R2, R9, R5, 0x18 ;  /* 0x0000000509027211 */ /* 0x000fe200078ec0ff */
[----:B------:R-:W-:-:S04]  /*20b40*/  IMAD.IADD R5, R10, 0x1, -R7 ;  /* 0x000000010a057824 */ /* 0x000fc800078e0a07 */
[----:B------:R-:W-:Y:S01]  /*20b50*/  IMAD R3, R11, 0x10000, R2 ;  /* 0x000100000b037824 */ /* 0x000fe200078e0202 */
[----:B------:R1:W-:Y:S01]  /*20b60*/  STL [R1+0x4], R5 ;  /* 0x0000040501007387 */ /* 0x0003e20000100800 */
[----:B------:R-:W-:-:S05]  /*20b70*/  VIADD R2, R4, UR4 ;  /* 0x0000000404027c36 */ /* 0x000fca0008000000 */
[----:B------:R1:W-:Y:S04]  /*20b80*/  STL [R1+0xc], R2 ;  /* 0x00000c0201007387 */ /* 0x0003e80000100800 */
[----:B------:R1:W-:Y:S01]  /*20b90*/  STL [R1+0x8], R3 ;  /* 0x0000080301007387 */ /* 0x0003e20000100800 */
[----:B------:R-:W-:Y:S05]  /*20ba0*/  BRA `(.L_x_649) ;  /* 0x0000000000107947 */ /* 0x000fea0003800000 */
.L_x_646:
[----:B------:R-:W-:Y:S01]  /*20bb0*/  IMAD.U32 R2, RZ, RZ, UR6 ;  /* 0x00000006ff027e24 */ /* 0x000fe2000f8e00ff */
[----:B------:R0:W-:Y:S04]  /*20bc0*/  STL [R1+0x4], RZ ;  /* 0x000004ff01007387 */ /* 0x0001e80000100800 */
[----:B------:R0:W-:Y:S04]  /*20bd0*/  STL [R1+0x8], RZ ;  /* 0x000008ff01007387 */ /* 0x0001e80000100800 */
[----:B------:R0:W-:Y:S02]  /*20be0*/  STL [R1], R2 ;  /* 0x0000000201007387 */ /* 0x0001e40000100800 */
.L_x_649:
[----:B------:R-:W2:Y:S04]  /*20bf0*/  LDL R8, [R1] ;  /* 0x0000000001087983 */ /* 0x000ea80000100800 */
[----:B------:R-:W2:Y:S04]  /*20c00*/  LDL R9, [R1+0x4] ;  /* 0x0000040001097983 */ /* 0x000ea80000100800 */
[----:B------:R-:W2:Y:S04]  /*20c10*/  LDL R10, [R1+0x8] ;  /* 0x00000800010a7983 */ /* 0x000ea80000100800 */
[----:B------:R-:W2:Y:S01]  /*20c20*/  LDL R11, [R1+0xc] ;  /* 0x00000c00010b7983 */ /* 0x000ea20000100800 */
[----:B------:R-:W-:-:S13]  /*20c30*/  ISETP.NE.AND P0, PT, R0, RZ, PT ;  /* 0x000000ff0000720c */ /* 0x000fda0003f05270 */
[----:B-1----:R-:W1:Y:S01]  /*20c40*/  @!P0 S2R R3, SR_CgaCtaId ;  /* 0x0000000000038919 */ /* 0x002e620000008800 */
[----:B------:R-:W-:-:S04]  /*20c50*/  @!P0 MOV R0, 0x400 ;  /* 0x0000040000008802 */ /* 0x000fc80000000f00 */
[----:B-1----:R-:W-:-:S05]  /*20c60*/  @!P0 LEA R0, R3, R0, 0x18 ;  /* 0x0000000003008211 */ /* 0x002fca00078ec0ff */
[----:B--2---:R2:W-:Y:S01]  /*20c70*/  @!P0 STS.128 [R0+0x368d0], R8 ;  /* 0x0368d00800008388 */ /* 0x0045e20000000c00 */
[----:B------:R-:W-:Y:S06]  /*20c80*/  BAR.ARV 0x5, 0x180 ;  /* 0x0146000000007b1d */ /* 0x000fec0000002000 */
.L_x_644:
[----:B--2---:R-:W2:Y:S01]  /*20c90*/  LDL R0, [R1+0xc] ;  /* 0x00000c0001007983 */ /* 0x004ea20000100800 */
[----:B------:R-:W-:Y:S01]  /*20ca0*/  ULDC UR4, c[0x0][0xc3c] ;  /* 0x00030f0000047ab9 */ /* 0x000fe20000000800 */
[----:B------:R-:W-:Y:S01]  /*20cb0*/  IMAD.MOV.U32 R19, RZ, RZ, RZ ;  /* 0x000000ffff137224 */ /* 0x000fe200078e00ff */
[----:B--2---:R-:W-:Y:S02]  /*20cc0*/  ISETP.GE.AND P0, PT, R0, UR4, PT ;  /* 0x0000000400007c0c */ /* 0x004fe4000bf06270 */
[----:B------:R-:W-:-:S05]  /*20cd0*/  MOV R0, 0x1 ;  /* 0x0000000100007802 */ /* 0x000fca0000000f00 */
[----:B------:R2:W-:Y:S04]  /*20ce0*/  STL [R1+0x18], R0 ;  /* 0x0000180001007387 */ /* 0x0005e80000100800 */
[----:B------:R2:W-:Y:S02]  /*20cf0*/  STL [R1+0x64], RZ ;  /* 0x000064ff01007387 */ /* 0x0005e40000100800 */
[----:B------:R-:W-:Y:S05]  /*20d00*/  @P0 BRA `(.L_x_650) ;  /* 0x0000007400540947 */ /* 0x000fea0003800000 */
[----:B------:R-:W3:Y:S01]  /*20d10*/  S2UR UR5, SR_CgaCtaId ;  /* 0x00000000000579c3 */ /* 0x000ee20000008800 */
[C---:B--2---:R-:W-:Y:S01]  /*20d20*/  IMAD.SHL.U32 R0, R6.reuse, 0x8, RZ ;  /* 0x0000000806007824 */ /* 0x044fe200078e00ff */
[----:B------:R-:W-:Y:S01]  /*20d30*/  LOP3.LUT R4, R6, 0x7f, RZ, 0xc0, !PT ;  /* 0x0000007f06047812 */ /* 0x000fe200078ec0ff */
[----:B------:R-:W-:Y:S01]  /*20d40*/  UMOV UR4, 0x400 ;  /* 0x0000040000047882 */ /* 0x000fe20000000000 */
[----:B------:R-:W-:Y:S01]  /*20d50*/  BSSY B8, `(.L_x_650) ;  /* 0x0000750000087945 */ /* 0x000fe20003800000 */
[----:B------:R-:W-:Y:S01]  /*20d60*/  IMAD.MOV.U32 R19, RZ, RZ, RZ ;  /* 0x000000ffff137224 */ /* 0x000fe200078e00ff */
[----:B------:R-:W-:Y:S01]  /*20d70*/  LOP3.LUT R3, R0, 0x1f8, RZ, 0xc0, !PT ;  /* 0x000001f800037812 */ /* 0x000fe200078ec0ff */
[----:B0-----:R-:W-:Y:S01]  /*20d80*/  IMAD.SHL.U32 R2, R4, 0x8, RZ ;  /* 0x0000000804027824 */ /* 0x001fe200078e00ff */
[----:B------:R-:W-:Y:S01]  /*20d90*/  LOP3.LUT R0, R0, 0x38, RZ, 0xc0, !PT ;  /* 0x0000003800007812 */ /* 0x000fe200078ec0ff */
[----:B------:R-:W-:Y:S01]  /*20da0*/  ULDC.64 UR36, c[0x0][0x198] ;  /* 0x0000660000247ab9 */ /* 0x000fe20000000a00 */
[----:B------:R-:W-:Y:S01]  /*20db0*/  LOP3.LUT R3, R3, 0x38, R6, 0x78, !PT ;  /* 0x0000003803037812 */ /* 0x000fe200078e7806 */
[----:B------:R-:W-:Y:S01]  /*20dc0*/  IMAD.SHL.U32 R6, R6, 0x10, RZ ;  /* 0x0000001006067824 */ /* 0x000fe200078e00ff */
[----:B------:R-:W-:-:S02]  /*20dd0*/  ULDC UR38, c[0x0][0xc] ;  /* 0x0000030000267ab9 */ /* 0x000fc40000000800 */
[----:B------:R-:W-:Y:S02]  /*20de0*/  LOP3.LUT R3, R3, 0x200, R2, 0xf8, !PT ;  /* 0x0000020003037812 */ /* 0x000fe400078ef802 */
[----:B------:R-:W-:-:S04]  /*20df0*/  SHF.R.U32.HI R2, RZ, 0x3, R4 ;  /* 0x00000003ff027819 */ /* 0x000fc80000011604 */
[----:B------:R-:W-:Y:S01]  /*20e00*/  LOP3.LUT R4, R2, 0x70, R6, 0xf8, !PT ;  /* 0x0000007002047812 */ /* 0x000fe200078ef806 */
[----:B------:R-:W-:Y:S01]  /*20e10*/  IMAD.MOV.U32 R2, RZ, RZ, 0x1 ;  /* 0x00000001ff027424 */ /* 0x000fe200078e00ff */
[----:B---3--:R-:W-:-:S06]  /*20e20*/  ULEA UR4, UR5, UR4, 0x18 ;  /* 0x0000000405047291 */ /* 0x008fcc000f8ec03f */
[----:B------:R-:W-:-:S05]  /*20e30*/  MOV R18, UR4 ;  /* 0x0000000400127c02 */ /* 0x000fca0008000f00 */
[----:B------:R-:W-:-:S05]  /*20e40*/  IMAD R3, R3, 0x2, R18 ;  /* 0x0000000203037824 */ /* 0x000fca00078e0212 */
[----:B------:R0:W-:Y:S04]  /*20e50*/  STL [R1+0x2c], R3 ;  /* 0x00002c0301007387 */ /* 0x0001e80000100800 */
[----:B------:R-:W-:Y:S04]  /*20e60*/  STL [R1+0x64], RZ ;  /* 0x000064ff01007387 */ /* 0x000fe80000100800 */
[----:B------:R2:W-:Y:S01]  /*20e70*/  STL [R1+0x24], R2 ;  /* 0x0000240201007387 */ /* 0x0005e20000100800 */
[----:B0-----:R-:W-:-:S03]  /*20e80*/  IMAD.MOV.U32 R3, RZ, RZ, 0x1 ;  /* 0x00000001ff037424 */ /* 0x001fc600078e00ff */
[----:B------:R0:W-:Y:S04]  /*20e90*/  STL [R1+0x20], RZ ;  /* 0x000020ff01007387 */ /* 0x0001e80000100800 */
[----:B------:R0:W-:Y:S01]  /*20ea0*/  STL [R1+0x18], R3 ;  /* 0x0000180301007387 */ /* 0x0001e20000100800 */
[C---:B--2---:R-:W-:Y:S02]  /*20eb0*/  LOP3.LUT R2, R0.reuse, 0x40, RZ, 0xfc, !PT ;  /* 0x0000004000027812 */ /* 0x044fe400078efcff */
[----:B------:R-:W-:-:S07]  /*20ec0*/  LOP3.LUT R0, R0, 0x80, RZ, 0xfc, !PT ;  /* 0x0000008000007812 */ /* 0x000fce00078efcff */
.L_x_798:
[----:B------:R-:W2:Y:S01]  /*20ed0*/  LDL R0, [R1+0xc] ;  /* 0x00000c0001007983 */ /* 0x000ea20000100800 */
[----:B0-----:R-:W2:Y:S01]  /*20ee0*/  LDC.64 R2, c[0x0][0xc88] ;  /* 0x00032200ff027b82 */ /* 0x001ea20000000a00 */
[----:B------:R-:W-:Y:S05]  /*20ef0*/  YIELD ;  /* 0x0000000000007946 */ /* 0x000fea0003800000 */
[----:B------:R-:W-:Y:S01]  /*20f00*/  ULDC.64 UR4, c[0x0][0xa28] ;  /* 0x00028a0000047ab9 */ /* 0x000fe20000000a00 */
[----:B-1----:R-:W-:Y:S01]  /*20f10*/  IMAD.MOV.U32 R8, RZ, RZ, RZ ;  /* 0x000000ffff087224 */ /* 0x002fe200078e00ff */
[----:B------:R-:W-:Y:S01]  /*20f20*/  ISETP.NE.U32.AND P0, PT, RZ, UR4, PT ;  /* 0x00000004ff007c0c */ /* 0x000fe2000bf05070 */
[----:B------:R-:W-:Y:S01]  /*20f30*/  ULDC.64 UR10, c[0x0][0xa18] ;  /* 0x00028600000a7ab9 */ /* 0x000fe20000000a00 */
[----:B------:R-:W-:Y:S01]  /*20f40*/  ULDC.64 UR8, c[0x0][0xa10] ;  /* 0x0002840000087ab9 */ /* 0x000fe20000000a00 */
[----:B------:R-:W-:Y:S01]  /*20f50*/  ULDC.64 UR6, c[0x0][0xa08] ;  /* 0x0002820000067ab9 */ /* 0x000fe20000000a00 */
[----:B--2---:R-:W-:-:S05]  /*20f60*/  IMAD.WIDE R2, R0, 0x4, R2 ;  /* 0x0000000400027825 */ /* 0x004fca00078e0202 */
[----:B------:R-:W2:Y:S01]  /*20f70*/  LDG.E R15, desc[UR60][R2.64] ;  /* 0x0000003c020f7981 */ /* 0x000ea2000c1e1900 */
[----:B------:R-:W-:Y:S02]  /*20f80*/  ISETP.NE.AND.EX P0, PT, RZ, UR5, PT, P0 ;  /* 0x00000005ff007c0c */ /* 0x000fe4000bf05300 */
[----:B------:R-:W-:Y:S02]  /*20f90*/  MOV R0, RZ ;  /* 0x000000ff00007202 */ /* 0x000fe40000000f00 */
[----:B--2---:R-:W-:Y:S01]  /*20fa0*/  SHF.R.S32.HI R4, RZ, 0x1f, R15 ;  /* 0x0000001fff047819 */ /* 0x004fe2000001140f */
[----:B------:R-:W-:-:S08]  /*20fb0*/  IMAD.SHL.U32 R14, R15, 0x4, RZ ;  /* 0x000000040f0e7824 */ /* 0x000fd000078e00ff */
        /* <DEDUP_REMOVED lines=8> */
[----:B------:R-:W-:Y:S02]  /*21040*/  ISETP.NE.AND.EX P1, PT, RZ, UR5, PT, P1 ;  /* 0x00000005ff007c0c */ /* 0x000fe4000bf25310 */
[----:B------:R-:W-:Y:S02]  /*21050*/  CS2R R10, SRZ ;  /* 0x00000000000a7805 */ /* 0x000fe4000001ff00 */
[----:B------:R-:W-:Y:S01]  /*21060*/  ISETP.NE.U32.AND P3, PT, RZ, UR10, PT ;  /* 0x0000000aff007c0c */ /* 0x000fe2000bf65070 */
[----:B------:R-:W-:Y:S01]  /*21070*/  STL [R1+0x28], R14 ;  /* 0x0000280e01007387 */ /* 0x000fe20000100800 */
[----:B------:R-:W-:Y:S02]  /*21080*/  ISETP.NE.U32.AND P0, PT, RZ, UR6, PT ;  /* 0x00000006ff007c0c */ /* 0x000fe4000bf05070 */
[----:B------:R-:W-:Y:S01]  /*21090*/  ISETP.NE.U32.AND P2, PT, RZ, UR8, PT ;  /* 0x00000008ff007c0c */ /* 0x000fe2000bf45070 */
[----:B------:R-:W-:Y:S01]  /*210a0*/  STL [R1+0x38], R13 ;  /* 0x0000380d01007387 */ /* 0x000fe20000100800 */
[----:B------:R-:W-:-:S02]  /*210b0*/  IADD3 R6, P5, R14, UR6, RZ ;  /* 0x000000060e067c10 */ /* 0x000fc4000ffbe0ff */
[C---:B-1----:R-:W-:Y:S02]  /*210c0*/  IADD3 R2, P4, R14.reuse, UR4, RZ ;  /* 0x000000040e027c10 */ /* 0x042fe4000ff9e0ff */
[----:B------:R-:W-:Y:S02]  /*210d0*/  ISETP.NE.AND.EX P3, PT, RZ, UR11, PT, P3 ;  /* 0x0000000bff007c0c */ /* 0x000fe4000bf65330 */
[C---:B------:R-:W-:Y:S02]  /*210e0*/  IADD3.X R3, R13.reuse, UR5, RZ, P4, !PT ;  /* 0x000000050d037c10 */ /* 0x040fe4000a7fe4ff */
[----:B0-----:R-:W-:Y:S02]  /*210f0*/  IADD3 R4, P4, R14, UR8, RZ ;  /* 0x000000080e047c10 */ /* 0x001fe4000ff9e0ff */
[----:B------:R-:W-:Y:S01]  /*21100*/  ISETP.NE.AND.EX P0, PT, RZ, UR7, PT, P0 ;  /* 0x00000007ff007c0c */ /* 0x000fe2000bf05300 */
[----:B------:R-:W2:Y:S01]  /*21110*/  @P1 LDG.E R8, desc[UR60][R2.64] ;  /* 0x0000003c02081981 */ /* 0x000ea2000c1e1900 */
[C---:B------:R-:W-:Y:S01]  /*21120*/  IADD3.X R5, R13.reuse, UR9, RZ, P4, !PT ;  /* 0x000000090d057c10 */ /* 0x040fe2000a7fe4ff */
[----:B------:R-:W-:Y:S01]  /*21130*/  ULDC UR4, c[0x0][0x288] ;  /* 0x0000a20000047ab9 */ /* 0x000fe20000000800 */
[----:B------:R-:W-:Y:S01]  /*21140*/  ISETP.NE.AND.EX P2, PT, RZ, UR9, PT, P2 ;  /* 0x00000009ff007c0c */ /* 0x000fe2000bf45320 */
[----:B------:R-:W-:Y:S01]  /*21150*/  IMAD.U32 R12, RZ, RZ, UR4 ;  /* 0x00000004ff0c7e24 */ /* 0x000fe2000f8e00ff */
[----:B------:R-:W-:Y:S01]  /*21160*/  IADD3.X R7, R13, UR7, RZ, P5, !PT ;  /* 0x000000070d077c10 */ /* 0x000fe2000affe4ff */
[----:B------:R-:W-:-:S06]  /*21170*/  ULDC.64 UR4, c[0x0][0x418] ;  /* 0x0001060000047ab9 */ /* 0x000fcc0000000a00 */
[----:B------:R-:W5:Y:S04]  /*21180*/  @P0 LDG.E R11, desc[UR60][R6.64] ;  /* 0x0000003c060b0981 */ /* 0x000f68000c1e1900 */
        /* <DEDUP_REMOVED lines=10> */
[----:B------:R-:W-:-:S03]  /*21230*/  UIMAD UR4, UR4, UR5, URZ ;  /* 0x00000005040472a4 */ /* 0x000fc6000f8e023f */
[----:B------:R-:W-:Y:S02]  /*21240*/  ULDC UR5, c[0x0][0x348] ;  /* 0x0000d20000057ab9 */ /* 0x000fe40000000800 */
[----:B0-----:R-:W-:Y:S01]  /*21250*/  IMAD.U32 R9, RZ, RZ, UR5 ;  /* 0x00000005ff097e24 */ /* 0x001fe2000f8e00ff */
[----:B------:R-:W-:Y:S01]  /*21260*/  MOV R8, UR4 ;  /* 0x0000000400087c02 */ /* 0x000fe20008000f00 */
[----:B--2---:R0:W-:Y:S01]  /*21270*/  STL [R1+0x5c], R12 ;  /* 0x00005c0c01007387 */ /* 0x0041e20000100800 */
[----:B------:R-:W-:Y:S05]  /*21280*/  @P3 BRA `(.L_x_651) ;  /* 0x0000000000143947 */ /* 0x000fea0003800000 */
[----:B------:R-:W-:Y:S05]  /*21290*/  @!P1 BRA `(.L_x_651) ;  /* 0x0000000000109947 */ /* 0x000fea0003800000 */
[----:B0-----:R-:W2:Y:S04]  /*212a0*/  LDG.E R12, desc[UR60][R2.64] ;  /* 0x0000003c020c7981 */ /* 0x001ea8000c1e1900 */
[----:B------:R-:W2:Y:S02]  /*212b0*/  LDG.E R2, desc[UR60][R2.64+0x4] ;  /* 0x0000043c02027981 */ /* 0x000ea4000c1e1900 */
[----:B--2---:R-:W-:-:S05]  /*212c0*/  IMAD.IADD R2, R2, 0x1, -R12 ;  /* 0x0000000102027824 */ /* 0x004fca00078e0a0c */
[----:B------:R1:W-:Y:S02]  /*212d0*/  STL [R1+0x5c], R2 ;  /* 0x00005c0201007387 */ /* 0x0003e40000100800 */
.L_x_651:
[----:B------:R-:W2:Y:S01]  /*212e0*/  LDL.LU R3, [R1+0x8] ;  /* 0x0000080001037983 */ /* 0x000ea20000300800 */
[----:B0-----:R-:W-:Y:S01]  /*212f0*/  IMAD.MOV.U32 R12, RZ, RZ, R15 ;  /* 0x000000ffff0c7224 */ /* 0x001fe200078e000f */
[----:B------:R-:W-:Y:S02]  /*21300*/  ULDC.64 UR4, c[0x0][0xa20] ;  /* 0x0002880000047ab9 */ /* 0x000fe40000000a00 */
[----:B------:R-:W-:Y:S02]  /*21310*/  ISETP.NE.U32.AND P1, PT, RZ, UR4, PT ;  /* 0x00000004ff007c0c */ /* 0x000fe4000bf25070 */
[----:B------:R0:W-:Y:S02]  /*21320*/  STL [R1+0x14], R12 ;  /* 0x0000140c01007387 */ /* 0x0001e40000100800 */
[----:B------:R-:W-:Y:S02]  /*21330*/  ISETP.NE.AND.EX P1, PT, RZ, UR5, PT, P1 ;  /* 0x00000005ff007c0c */ /* 0x000fe4000bf25310 */
[----:B--2---:R-:W-:-:S02]  /*21340*/  LOP3.LUT R17, R3, 0xff000000, RZ, 0xc0, !PT ;  /* 0xff00000003117812 */ /* 0x004fc400078ec0ff */
[C---:B-1----:R-:W-:Y:S02]  /*21350*/  LOP3.LUT R2, R3.reuse, 0xff0000, RZ, 0xc0, !PT ;  /* 0x00ff000003027812 */ /* 0x042fe400078ec0ff */
[----:B------:R-:W-:Y:S02]  /*21360*/  SHF.R.U32.HI R17, RZ, 0x8, R17 ;  /* 0x00000008ff117819 */ /* 0x000fe40000011611 */
[----:B------:R-:W-:Y:S02]  /*21370*/  LOP3.LUT R16, R3, 0xffff, RZ, 0xc0, !PT ;  /* 0x0000ffff03107812 */ /* 0x000fe400078ec0ff */
[----:B------:R-:W-:Y:S01]  /*21380*/  LEA.HI R17, R2, R17, RZ, 0x10 ;  /* 0x0000001102117211 */ /* 0x000fe200078f80ff */
[----:B-----5:R-:W-:-:S05]  /*21390*/  IMAD.IADD R2, R11, 0x1, R0 ;  /* 0x000000010b027824 */ /* 0x020fca00078e0200 */
[----:B------:R0:W-:Y:S01]  /*213a0*/  STL [R1+0x1c], R2 ;  /* 0x00001c0201007387 */ /* 0x0001e20000100800 */
[----:B------:R-:W-:Y:S05]  /*213b0*/  @!P1 BRA `(.L_x_652) ;  /* 0x0000000000109947 */ /* 0x000fea0003800000 */
[----:B0-----:R-:W-:-:S04]  /*213c0*/  IADD3 R2, P0, R14, UR4, RZ ;  /* 0x000000040e027c10 */ /* 0x001fc8000ff1e0ff */
[----:B------:R-:W-:-:S05]  /*213d0*/  IADD3.X R3, R13, UR5, RZ, P0, !PT ;  /* 0x000000050d037c10 */ /* 0x000fca00087fe4ff */
[----:B------:R0:W5:Y:S01]  /*213e0*/  LDG.E R8, desc[UR60][R2.64] ;  /* 0x0000003c02087981 */ /* 0x000162000c1e1900 */
[----:B------:R-:W-:Y:S05]  /*213f0*/  BRA `(.L_x_653) ;  /* 0x0000000000107947 */ /* 0x000fea0003800000 */
.L_x_652:
[----:B------:R-:W-:Y:S05]  /*21400*/  @!P0 BRA `(.L_x_653) ;  /* 0x00000000000c8947 */ /* 0x000fea0003800000 */
[----:B------:R-:W2:Y:S04]  /*21410*/  LDG.E R8, desc[UR60][R6.64] ;  /* 0x0000003c06087981 */ /* 0x000ea8000c1e1900 */
[----:B------:R-:W2:Y:S02]  /*21420*/  LDG.E R6, desc[UR60][R6.64+0x4] ;  /* 0x0000043c06067981 */ /* 0x000ea4000c1e1900 */
[----:B--2---:R-:W-:-:S07]  /*21430*/  IMAD.IADD R8, R6, 0x1, -R8 ;  /* 0x0000000106087824 */ /* 0x004fce00078e0a08 */
.L_x_653:
[----:B-----5:R-:W-:Y:S02]  /*21440*/  IADD3 R6, -R0, R8, RZ ;  /* 0x0000000800067210 */ /* 0x020fe40007ffe1ff */
[----:B------:R-:W2:Y:S04]  /*21450*/  @P2 LDG.E R0, desc[UR60][R4.64] ;  /* 0x0000003c04002981 */ /* 0x000ea8000c1e1900 */
[----:B------:R-:W2:Y:S01]  /*21460*/  @P2 LDG.E R4, desc[UR60][R4.64+0x4] ;  /* 0x0000043c04042981 */ /* 0x000ea2000c1e1900 */
[----:B0-----:R-:W-:Y:S01]  /*21470*/  IMAD.MOV.U32 R2, RZ, RZ, RZ ;  /* 0x000000ffff027224 */ /* 0x001fe200078e00ff */
[----:B------:R-:W-:Y:S01]  /*21480*/  LOP3.LUT R13, R17, 0xff, RZ, 0xc0, !PT ;  /* 0x000000ff110d7812 */ /* 0x000fe200078ec0ff */
[----:B------:R-:W-:Y:S01]  /*21490*/  BSSY B0, `(.L_x_654) ;  /* 0x000002a000007945 */ /* 0x000fe20003800000 */
[----:B------:R-:W-:Y:S01]  /*214a0*/  SHF.R.U32.HI R17, RZ, 0x10, R17 ;  /* 0x00000010ff117819 */ /* 0x000fe20000011611 */
[----:B--2---:R-:W-:-:S04]  /*214b0*/  @P2 IMAD.IADD R9, R4, 0x1, -R0 ;  /* 0x0000000104092824 */ /* 0x004fc800078e0a00 */
[----:B------:R-:W-:-:S04]  /*214c0*/  IMAD.IADD R0, R6, 0x1, R9 ;  /* 0x0000000106007824 */ /* 0x000fc800078e0209 */
[C---:B------:R-:W-:Y:S01]  /*214d0*/  VIADD R3, R0.reuse, 0x6f ;  /* 0x0000006f00037836 */ /* 0x040fe20000000000 */
[----:B------:R-:W-:-:S03]  /*214e0*/  ISETP.GE.AND P1, PT, R0, 0x1, PT ;  /* 0x000000010000780c */ /* 0x000fc60003f26270 */
[----:B------:R-:W-:Y:S01]  /*214f0*/  IMAD.HI R2, R3, -0x6db6db6d, R2 ;  /* 0x9249249303027827 */ /* 0x000fe200078e0202 */
[----:B------:R-:W-:-:S04]  /*21500*/  MOV R3, RZ ;  /* 0x000000ff00037202 */ /* 0x000fc80000000f00 */
[----:B------:R-:W-:-:S04]  /*21510*/  SHF.R.U32.HI R0, RZ, 0x1f, R2 ;  /* 0x0000001fff007819 */ /* 0x000fc80000011602 */
[----:B------:R-:W-:-:S05]  /*21520*/  LEA.HI.SX32 R11, R2, R0, 0x1a ;  /* 0x00000000020b7211 */ /* 0x000fca00078fd2ff */
[----:B------:R0:W-:Y:S04]  /*21530*/  STL [R1+0x40], R11 ;  /* 0x0000400b01007387 */ /* 0x0001e80000100800 */
[----:B------:R0:W-:Y:S01]  /*21540*/  STL [R1+0x60], R13 ;  /* 0x0000600d01007387 */ /* 0x0001e20000100800 */
[----:B------:R-:W-:Y:S05]  /*21550*/  @!P1 BRA `(.L_x_655) ;  /* 0x0000000000749947 */ /* 0x000fea0003800000 */
[----:B------:R-:W-:Y:S01]  /*21560*/  ISETP.NE.AND P0, PT, R17, RZ, PT ;  /* 0x000000ff1100720c */ /* 0x000fe20003f05270 */
[----:B------:R-:W-:-:S03]  /*21570*/  ULDC UR4, c[0x0][0x9f0] ;  /* 0x00027c0000047ab9 */ /* 0x000fc60000000800 */
[----:B------:R-:W-:-:S04]  /*21580*/  SEL R0, R17, UR4, P0 ;  /* 0x0000000411007c07 */ /* 0x000fc80008000000 */
[----:B------:R-:W-:Y:S02]  /*21590*/  IABS R2, R0 ;  /* 0x0000000000027213 */ /* 0x000fe40000000000 */
[----:B------:R-:W-:Y:S02]  /*215a0*/  IADD3 R3, R0, -0x1, R11 ;  /* 0xffffffff00037810 */ /* 0x000fe40007ffe00b */
[----:B------:R-:W1:Y:S08]  /*215b0*/  I2F.RP R4, R2 ;  /* 0x0000000200047306 */ /* 0x000e700000209400 */
[----:B-1----:R-:W1:Y:S02]  /*215c0*/  MUFU.RCP R4, R4 ;  /* 0x0000000400047308 */ /* 0x002e640000001000 */
[----:B-1----:R-:W-:-:S06]  /*215d0*/  VIADD R4, R4, 0xffffffe ;  /* 0x0ffffffe04047836 */ /* 0x002fcc0000000000 */
[----:B------:R1:W2:Y:S02]  /*215e0*/  F2I.FTZ.U32.TRUNC.NTZ R5, R4 ;  /* 0x0000000400057305 */ /* 0x0002a4000021f000 */
[----:B-1----:R-:W-:-:S04]  /*215f0*/  LOP3.LUT R4, R3, R0, RZ, 0x3c, !PT ;  /* 0x0000000003047212 */ /* 0x002fc800078e3cff */
[----:B------:R-:W-:Y:S01]  /*21600*/  ISETP.GE.AND P4, PT, R4, RZ, PT ;  /* 0x000000ff0400720c */ /* 0x000fe20003f86270 */
[----:B--2---:R-:W-:-:S04]  /*21610*/  IMAD.MOV R4, RZ, RZ, -R5 ;  /* 0x000000ffff047224 */ /* 0x004fc800078e0a05 */
[----:B------:R-:W-:Y:S02]  /*21620*/  IMAD R7, R4, R2, RZ ;  /* 0x0000000204077224 */ /* 0x000fe400078e02ff */
[----:B------:R-:W-:-:S04]  /*21630*/  IMAD.MOV.U32 R4, RZ, RZ, RZ ;  /* 0x000000ffff047224 */ /* 0x000fc800078e00ff */
[----:B------:R-:W-:Y:S01]  /*21640*/  IMAD.HI.U32 R7, R5, R7, R4 ;  /* 0x0000000705077227 */ /* 0x000fe200078e0004 */
[----:B------:R-:W-:Y:S02]  /*21650*/  IABS R4, R3 ;  /* 0x0000000300047213 */ /* 0x000fe40000000000 */
[----:B------:R-:W-:-:S05]  /*21660*/  IABS R3, R0 ;  /* 0x0000000000037213 */ /* 0x000fca0000000000 */
[----:B------:R-:W-:-:S05]  /*21670*/  IMAD.MOV R3, RZ, RZ, -R3 ;  /* 0x000000ffff037224 */ /* 0x000fca00078e0a03 */
[----:B------:R-:W-:Y:S01]  /*21680*/  MOV R5, R3 ;  /* 0x0000000300057202 */ /* 0x000fe20000000f00 */
[----:B------:R-:W-:-:S04]  /*21690*/  IMAD.HI.U32 R3, R7, R4, RZ ;  /* 0x0000000407037227 */ /* 0x000fc800078e00ff */
        /* <DEDUP_REMOVED lines=8> */
[----:B------:R-:W-:-:S07]  /*21720*/  @!P3 LOP3.LUT R3, RZ, R0, RZ, 0x33, !PT ;  /* 0x00000000ff03b212 */ /* 0x000fce00078e33ff */
.L_x_655:
[----:B------:R-:W-:Y:S05]  /*21730*/  BSYNC B0 ;  /* 0x0000000000007941 */ /* 0x000fea0003800000 */
.L_x_654:
[-C--:B------:R-:W-:Y:S01]  /*21740*/  IMAD R0, R13, R3.reuse, RZ ;  /* 0x000000030d007224 */ /* 0x080fe200078e02ff */
[----:B------:R-:W-:Y:S04]  /*21750*/  BSSY B0, `(.L_x_656) ;  /* 0x0000161000007945 */ /* 0x000fe80003800000 */
        /* <DEDUP_REMOVED lines=8> */
[----:B------:R-:W-:-:S04]  /*217e0*/  IMAD.MOV.U32 R2, RZ, RZ, R3 ;  /* 0x000000ffff027224 */ /* 0x000fc800078e0003 */
[----:B------:R-:W-:Y:S02]  /*217f0*/  IMAD.MOV.U32 R8, RZ, RZ, R2 ;  /* 0x000000ffff087224 */ /* 0x000fe400078e0002 */
[----:B------:R-:W-:Y:S01]  /*21800*/  @P0 IADD3 R5, R4, 0x6f, RZ ;  /* 0x0000006f04050810 */ /* 0x000fe20007ffe0ff */
[----:B------:R-:W-:-:S04]  /*21810*/  @P0 IMAD.MOV.U32 R4, RZ, RZ, RZ ;  /* 0x000000ffff040224 */ /* 0x000fc800078e00ff */
[----:B------:R-:W-:-:S05]  /*21820*/  @P0 IMAD.HI R4, R5, -0x6db6db6d, R4 ;  /* 0x9249249305040827 */ /* 0x000fca00078e0204 */
[----:B------:R-:W-:-:S04]  /*21830*/  @P0 SHF.R.U32.HI R0, RZ, 0x1f, R4 ;  /* 0x0000001fff000819 */ /* 0x000fc80000011604 */
[----:B------:R-:W-:Y:S02]  /*21840*/  @P0 LEA.HI.SX32 R8, R4, R0, 0x1a ;  /* 0x0000000004080211 */ /* 0x000fe400078fd2ff */
[----:B------:R-:W-:Y:S02]  /*21850*/  PLOP3.LUT P0, PT, PT, PT, PT, 0x80, 0x0 ;  /* 0x000000000000781c */ /* 0x000fe40003f0f070 */
[----:B------:R-:W-:-:S13]  /*21860*/  ISETP.GT.AND P3, PT, R8, R2, PT ;  /* 0x000000020800720c */ /* 0x000fda0003f64270 */
[----:B------:R-:W-:Y:S05]  /*21870*/  @!P3 BRA `(.L_x_657) ;  /* 0x000000140038b947 */ /* 0x000fea0003800000 */
[----:B------:R-:W-:Y:S01]  /*21880*/  UMOV UR4, 0xffffffff ;  /* 0xffffffff00047882 */ /* 0x000fe20000000000 */
[----:B------:R-:W-:Y:S02]  /*21890*/  SEL R0, R12, RZ, !P2 ;  /* 0x000000ff0c007207 */ /* 0x000fe40005000000 */
[----:B------:R-:W-:Y:S05]  /*218a0*/  BRA.DIV UR4, `(.L_x_658) ;  /* 0x00000076040c7947 */ /* 0x000fea000b800000 */
[----:B------:R-:W1:Y:S02]  /*218b0*/  S2R R3, SR_TID.X ;  /* 0x0000000000037919 */ /* 0x000e640000002100 */
[----:B-1----:R-:W-:-:S04]  /*218c0*/  SHF.R.U32.HI R3, RZ, 0x5, R3 ;  /* 0x00000005ff037819 */ /* 0x002fc80000011603 */
[----:B------:R-:W-:-:S05]  /*218d0*/  LOP3.LUT R3, R3, 0x3, RZ, 0xc0, !PT ;  /* 0x0000000303037812 */ /* 0x000fca00078ec0ff */
[----:B------:R1:W2:Y:S02]  /*218e0*/  SHFL.IDX PT, R14, R3, RZ, 0x1f ;  /* 0x00001fff030e7589 */ /* 0x0002a400000e0000 */
.L_x_829:
[----:B--2---:R-:W-:Y:S02]  /*218f0*/  ISETP.NE.AND P0, PT, R14, RZ, PT ;  /* 0x000000ff0e00720c */ /* 0x004fe40003f05270 */
[----:B------:R-:W-:-:S11]  /*21900*/  PLOP3.LUT P6, PT, PT, PT, PT, 0x8, 0x0 ;  /* 0x000000000000781c */ /* 0x000fd60003fce170 */
[----:B------:R-:W-:Y:S05]  /*21910*/  @P0 BRA `(.L_x_659) ;  /* 0x00000000000c0947 */ /* 0x000fea0003800000 */
[----:B------:R-:W-:-:S03]  /*21920*/  UMOV UR4, 0xffffffff ;  /* 0xffffffff00047882 */ /* 0x000fc60000000000 */
[----:B------:R-:W-:Y:S05]  /*21930*/  BRA.DIV UR4, `(.L_x_660) ;  /* 0x00000076041c7947 */ /* 0x000fea000b800000 */
[----:B------:R-:W-:-:S13]  /*21940*/  ELECT P6, URZ, PT ;  /* 0x00000000003f782f */ /* 0x000fda00038c0000 */
.L_x_659:
[----:B-1----:R-:W2:Y:S01]  /*21950*/  LDL R3, [R1+0x64] ;  /* 0x0000640001037983 */ /* 0x002ea20000100800 */
[----:B------:R-:W-:Y:S01]  /*21960*/  BSSY B1, `(.L_x_661) ;  /* 0x0000008000017945 */ /* 0x000fe20003800000 */
[----:B--2---:R-:W-:-:S05]  /*21970*/  VIADD R3, R3, 0x1 ;  /* 0x0000000103037836 */ /* 0x004fca0000000000 */
[----:B------:R-:W-:-:S04]  /*21980*/  LEA.HI R4, R3, R3, RZ, 0x1 ;  /* 0x0000000303047211 */ /* 0x000fc800078f08ff */
[----:B------:R-:W-:-:S04]  /*21990*/  LOP3.LUT R4, R4, 0xfffffffe, RZ, 0xc0, !PT ;  /* 0xfffffffe04047812 */ /* 0x000fc800078ec0ff */
[----:B------:R-:W-:-:S04]  /*219a0*/  IADD3 R3, R3, -R4, RZ ;  /* 0x8000000403037210 */ /* 0x000fc80007ffe0ff */
[----:B------:R-:W-:-:S04]  /*219b0*/  SHF.L.U32 R3, R3, 0x1f, RZ ;  /* 0x0000001f03037819 */ /* 0x000fc800000006ff */
[----:B------:R-:W1:Y:S02]  /*219c0*/  SYNCS.PHASECHK.TRANS64.TRYWAIT P0, [R18+URZ+0x36820], R3 ;  /* 0x03682003120075a7 */ /* 0x000e64000800017f */
[----:B-1----:R-:W-:Y:S05]  /*219d0*/  @!P0 BRA `(.L_x_662) ;  /* 0x0000007400148947 */ /* 0x002fea0003800000 */
.L_x_832:
[----:B------:R-:W-:Y:S05]  /*219e0*/  BSYNC B1 ;  /* 0x0000000000017941 */ /* 0x000fea0003800000 */
.L_x_661:
[----:B------:R-:W-:Y:S04]  /*219f0*/  BSSY B1, `(.L_x_663) ;  /* 0x000008e000017945 */ /* 0x000fe80003800000 */
[----:B------:R-:W-:Y:S05]  /*21a00*/  @!P6 BRA `(.L_x_664) ;  /* 0x000000080030e947 */ /* 0x000fea0003800000 */
[----:B------:R-:W2:Y:S04]  /*21a10*/  LDL R5, [R1+0x20] ;  /* 0x0000200001057983 */ /* 0x000ea80000100800 */
[----:B------:R-:W3:Y:S01]  /*21a20*/  LDL R6, [R1+0x24] ;  /* 0x0000240001067983 */ /* 0x000ee20000100800 */
[----:B------:R-:W-:Y:S01]  /*21a30*/  BSSY B2, `(.L_x_665) ;  /* 0x0000008000027945 */ /* 0x000fe20003800000 */
[----:B------:R-:W4:Y:S02]  /*21a40*/  S2R R4, SR_TID.X ;  /* 0x0000000000047919 */ /* 0x000f240000002100 */
[----:B----4-:R-:W-:-:S04]  /*21a50*/  LOP3.LUT R4, R4, 0x7f, RZ, 0xc0, !PT ;  /* 0x0000007f04047812 */ /* 0x010fc800078ec0ff */
[----:B------:R-:W-:Y:S01]  /*21a60*/  ISETP.NE.AND P2, PT, R4, RZ, PT ;  /* 0x000000ff0400720c */ /* 0x000fe20003f45270 */
[----:B--2---:R-:W-:Y:S01]  /*21a70*/  IMAD R5, R5, 0x8, R18 ;  /* 0x0000000805057824 */ /* 0x004fe200078e0212 */
[----:B---3--:R-:W-:-:S04]  /*21a80*/  SHF.L.U32 R9, R6, 0x1f, RZ ;  /* 0x0000001f06097819 */ /* 0x008fc800000006ff */
[----:B------:R-:W2:Y:S02]  /*21a90*/  SYNCS.PHASECHK.TRANS64.TRYWAIT P0, [R5+URZ+0x368a0], R9 ;  /* 0x0368a009050075a7 */ /* 0x000ea4000800017f */
[----:B--2---:R-:W-:Y:S05]  /*21aa0*/  @!P0 BRA `(.L_x_666) ;  /* 0x0000007000f48947 */ /* 0x004fea0003800000 */
.L_x_833:
[----:B------:R-:W-:Y:S05]  /*21ab0*/  BSYNC B2 ;  /* 0x0000000000027941 */ /* 0x000fea0003800000 */
.L_x_665:
[----:B------:R-:W-:Y:S04]  /*21ac0*/  BSSY B2, `(.L_x_667) ;  /* 0x0000009000027945 */ /* 0x000fe80003800000 */
[----:B------:R-:W-:Y:S05]  /*21ad0*/  @P2 BRA `(.L_x_668) ;  /* 0x00000000001c2947 */ /* 0x000fea0003800000 */
[----:B------:R-:W3:Y:S01]  /*21ae0*/  S2R R4, SR_TID.X ;  /* 0x0000000000047919 */ /* 0x000ee20000002100 */
[----:B-1----:R-:W-:-:S04]  /*21af0*/  IMAD.MOV.U32 R3, RZ, RZ, 0xa800 ;  /* 0x0000a800ff037424 */ /* 0x002fc800078e00ff */
[----:B------:R4:W-:Y:S01]  /*21b00*/  SYNCS.ARRIVE.TRANS64 RZ, [R5+URZ+0x36890], R3 ;  /* 0x0368900305ff79a7 */ /* 0x0009e2000800003f */
[----:B---3--:R-:W-:-:S04]  /*21b10*/  LOP3.LUT R4, R4, 0x1f, RZ, 0xc0, !PT ;  /* 0x0000001f04047812 */ /* 0x008fc800078ec0ff */
[----:B------:R-:W-:-:S13]  /*21b20*/  ISETP.NE.AND P0, PT, R4, RZ, PT ;  /* 0x000000ff0400720c */ /* 0x000fda0003f05270 */
[----:B----4-:R-:W-:Y:S05]  /*21b30*/  @!P0 BRA `(.L_x_668) ;  /* 0x0000000000048947 */ /* 0x010fea0003800000 */
[----:B------:R-:W-:Y:S01]  /*21b40*/  BPT.TRAP 0x1 ;  /* 0x000000040000795c */ /* 0x000fe20000300000 */
.L_x_668:
[----:B------:R-:W-:Y:S05]  /*21b50*/  BSYNC B2 ;  /* 0x0000000000027941 */ /* 0x000fea0003800000 */
.L_x_667:
[----:B-1----:R-:W3:Y:S01]  /*21b60*/  LDL R3, [R1+0x20] ;  /* 0x0000200001037983 */ /* 0x002ee20000100800 */
[----:B------:R-:W-:Y:S01]  /*21b70*/  IMAD.MOV.U32 R15, RZ, RZ, RZ ;  /* 0x000000ffff0f7224 */ /* 0x000fe200078e00ff */
[----:B------:R-:W-:Y:S01]  /*21b80*/  UIADD3 UR4, UP0, UR36, 0x570, URZ ;  /* 0x0000057024047890 */ /* 0x000fe2000ff1e03f */
[----:B------:R-:W-:Y:S01]  /*21b90*/  IMAD R4, R8, 0x70, R10 ;  /* 0x0000007008047824 */ /* 0x000fe200078e020a */
[----:B------:R-:W-:Y:S01]  /*21ba0*/  PLOP3.LUT P0, PT, PT, PT, PT, 0x80, 0x0 ;  /* 0x000000000000781c */ /* 0x000fe20003f0f070 */
[----:B------:R-:W-:Y:S01]  /*21bb0*/  UMOV UR6, 0x0 ;  /* 0x0000000000067882 */ /* 0x000fe20000000000 */
[----:B------:R-:W-:Y:S01]  /*21bc0*/  R2UR UR10, R15 ;  /* 0x000000000f0a72ca */ /* 0x000fe200000e0000 */
[----:B------:R-:W-:Y:S01]  /*21bd0*/  VIADD R4, R4, 0xffffff90 ;  /* 0xffffff9004047836 */ /* 0x000fe20000000000 */
[----:B------:R-:W-:Y:S01]  /*21be0*/  UIADD3.X UR5, URZ, UR37, URZ, UP0, !UPT ;  /* 0x000000253f057290 */ /* 0x000fe200087fe43f */
[----:B------:R-:W-:Y:S01]  /*21bf0*/  UMOV UR7, 0x12f00000 ;  /* 0x12f0000000077882 */ /* 0x000fe20000000000 */
[----:B---3--:R-:W-:Y:S01]  /*21c00*/  IMAD R7, R3, 0xa800, R18 ;  /* 0x0000a80003077824 */ /* 0x008fe200078e0212 */
[----:B------:R-:W-:-:S03]  /*21c10*/  IADD3 R3, R5, 0x36890, RZ ;  /* 0x0003689005037810 */ /* 0x000fc60007ffe0ff */
[----:B------:R-:W-:-:S07]  /*21c20*/  VIADD R6, R7, 0x21400 ;  /* 0x0002140007067836 */ /* 0x000fce0000000000 */
.L_x_669:
        /* <DEDUP_REMOVED lines=16> */
.L_x_670:
        /* <DEDUP_REMOVED lines=10> */
[----:B0-----:R-:W-:Y:S01]  /*21dd0*/  IMAD.MOV.U32 R11, RZ, RZ, 0x80 ;  /* 0x00000080ff0b7424 */ /* 0x001fe200078e00ff */
[----:B------:R-:W-:Y:S01]  /*21de0*/  PLOP3.LUT P0, PT, PT, PT, PT, 0x80, 0x0 ;  /* 0x000000000000781c */ /* 0x000fe20003f0f070 */
[----:B------:R-:W-:Y:S01]  /*21df0*/  UMOV UR6, 0x0 ;  /* 0x0000000000067882 */ /* 0x000fe20000000000 */
[----:B------:R-:W-:Y:S01]  /*21e00*/  IADD3 R6, R7, 0x28400, RZ ;  /* 0x0002840007067810 */ /* 0x000fe20007ffe0ff */
[----:B------:R-:W-:Y:S01]  /*21e10*/  UMOV UR7, 0x12f00000 ;  /* 0x12f0000000077882 */ /* 0x000fe20000000000 */
[----:B------:R-:W-:-:S15]  /*21e20*/  R2UR UR10, R11 ;  /* 0x000000000b0a72ca */ /* 0x000fde00000e0000 */
.L_x_671:
        /* <DEDUP_REMOVED lines=10> */
[----:B------:R-:W0:Y:S01]  /*21ed0*/  SYNCS.PHASECHK.TRANS64.TRYWAIT P0, [R5+URZ+0x368c0], R9 ;  /* 0x0368c009050075a7 */ /* 0x000e22000800017f */
[----:B------:R-:W-:Y:S04]  /*21ee0*/  BSSY B2, `(.L_x_672) ;  /* 0x0000002000027945 */ /* 0x000fe80003800000 */
[----:B0-----:R-:W-:Y:S05]  /*21ef0*/  @!P0 BRA `(.L_x_673) ;  /* 0x0000006c00f48947 */ /* 0x001fea0003800000 */
.L_x_834:
[----:B------:R-:W-:Y:S05]  /*21f00*/  BSYNC B2 ;  /* 0x0000000000027941 */ /* 0x000fea0003800000 */
.L_x_672:
[----:B------:R-:W-:Y:S01]  /*21f10*/  BSSY B2, `(.L_x_674) ;  /* 0x000000b000027945 */ /* 0x000fe20003800000 */
[----:B------:R-:W-:Y:S02]  /*21f20*/  IMAD.MOV.U32 R12, RZ, RZ, 0x0 ;  /* 0x00000000ff0c7424 */ /* 0x000fe400078e00ff */
[----:B------:R-:W-:Y:S01]  /*21f30*/  IMAD.MOV.U32 R13, RZ, RZ, 0x12f00000 ;  /* 0x12f00000ff0d7424 */ /* 0x000fe200078e00ff */
[----:B------:R-:W-:Y:S06]  /*21f40*/  @P2 BRA `(.L_x_675) ;  /* 0x00000000001c2947 */ /* 0x000fec0003800000 */
[----:B------:R-:W1:Y:S01]  /*21f50*/  S2R R6, SR_TID.X ;  /* 0x0000000000067919 */ /* 0x000e620000002100 */
[----:B------:R-:W-:-:S04]  /*21f60*/  IMAD.MOV.U32 R3, RZ, RZ, 0xa800 ;  /* 0x0000a800ff037424 */ /* 0x000fc800078e00ff */
[----:B------:R3:W-:Y:S01]  /*21f70*/  SYNCS.ARRIVE.TRANS64 RZ, [R5+URZ+0x368b0], R3 ;  /* 0x0368b00305ff79a7 */ /* 0x0007e2000800003f */
[----:B-1----:R-:W-:-:S04]  /*21f80*/  LOP3.LUT R6, R6, 0x1f, RZ, 0xc0, !PT ;  /* 0x0000001f06067812 */ /* 0x002fc800078ec0ff */
[----:B------:R-:W-:-:S13]  /*21f90*/  ISETP.NE.AND P0, PT, R6, RZ, PT ;  /* 0x000000ff0600720c */ /* 0x000fda0003f05270 */
[----:B---3--:R-:W-:Y:S05]  /*21fa0*/  @!P0 BRA `(.L_x_675) ;  /* 0x0000000000048947 */ /* 0x008fea0003800000 */
[----:B------:R-:W-:Y:S01]  /*21fb0*/  BPT.TRAP 0x1 ;  /* 0x000000040000795c */ /* 0x000fe20000300000 */
.L_x_675:
[----:B------:R-:W-:Y:S05]  /*21fc0*/  BSYNC B2 ;  /* 0x0000000000027941 */ /* 0x000fea0003800000 */
.L_x_674:
[----:B------:R-:W-:Y:S01]  /*21fd0*/  R2UR UR10, R15 ;  /* 0x000000000f0a72ca */ /* 0x000fe200000e0000 */
[----:B------:R-:W-:Y:S01]  /*21fe0*/  UIADD3 UR4, UP0, UR36, 0x670, URZ ;  /* 0x0000067024047890 */ /* 0x000fe2000ff1e03f */
[----:B------:R-:W-:Y:S01]  /*21ff0*/  R2UR UR6, R12 ;  /* 0x000000000c0672ca */ /* 0x000fe200000e0000 */
[----:B0-2---:R-:W-:Y:S01]  /*22000*/  VIADD R5, R5, 0x368b0 ;  /* 0x000368b005057836 */ /* 0x005fe20000000000 */
[----:B------:R-:W-:Y:S01]  /*22010*/  R2UR UR7, R13 ;  /* 0x000000000d0772ca */ /* 0x000fe200000e0000 */
[----:B------:R-:W-:Y:S01]  /*22020*/  UIADD3.X UR5, URZ, UR37, URZ, UP0, !UPT ;  /* 0x000000253f057290 */ /* 0x000fe200087fe43f */
[----:B------:R-:W-:Y:S02]  /*22030*/  PLOP3.LUT P0, PT, PT, PT, PT, 0x80, 0x0 ;  /* 0x000000000000781c */ /* 0x000fe40003f0f070 */
[----:B------:R-:W-:-:S11]  /*22040*/  IADD3 R3, R7, 0x400, RZ ;  /* 0x0000040007037810 */ /* 0x000fd60007ffe0ff */
.L_x_676:
        /* <DEDUP_REMOVED lines=15> */
.L_x_677:
        /* <DEDUP_REMOVED lines=15> */
.L_x_678:
        /* <DEDUP_REMOVED lines=10> */
.L_x_664:
[----:B------:R-:W-:Y:S05]  /*222d0*/  BSYNC B1 ;  /* 0x0000000000017941 */ /* 0x000fea0003800000 */
.L_x_663:
[----:B-1----:R-:W2:Y:S04]  /*222e0*/  LDL.LU R3, [R1+0x20] ;  /* 0x0000200001037983 */ /* 0x002ea80000300800 */
[----:B------:R-:W3:Y:S01]  /*222f0*/  LDL.LU R6, [R1+0x24] ;  /* 0x0000240001067983 */ /* 0x000ee20000300800 */
[----:B------:R-:W-:Y:S01]  /*22300*/  VIADD R8, R8, 0xfffffffe ;  /* 0xfffffffe08087836 */ /* 0x000fe20000000000 */
[----:B------:R-:W-:-:S04]  /*22310*/  PLOP3.LUT P0, PT, PT, PT, PT, 0x8, 0x0 ;  /* 0x000000000000781c */ /* 0x000fc80003f0e170 */
[----:B------:R-:W-:Y:S01]  /*22320*/  ISETP.GE.AND P3, PT, R8, R2, PT ;  /* 0x000000020800720c */ /* 0x000fe20003f66270 */
[----:B--2---:R-:W-:-:S05]  /*22330*/  VIADD R3, R3, 0x1 ;  /* 0x0000000103037836 */ /* 0x004fca0000000000 */
[----:B------:R-:W-:-:S04]  /*22340*/  ISETP.NE.AND P2, PT, R3, 0x2, PT ;  /* 0x000000020300780c */ /* 0x000fc80003f45270 */
[----:B------:R-:W-:Y:S02]  /*22350*/  SEL R4, RZ, 0x1, P2 ;  /* 0x00000001ff047807 */ /* 0x000fe40001000000 */
[----:B------:R-:W-:Y:S02]  /*22360*/  SEL R3, R3, RZ, P2 ;  /* 0x000000ff03037207 */ /* 0x000fe40001000000 */
[----:B---3--:R-:W-:-:S03]  /*22370*/  LOP3.LUT R6, R6, R4, RZ, 0x3c, !PT ;  /* 0x0000000406067212 */ /* 0x008fc600078e3cff */
[----:B------:R1:W-:Y:S04]  /*22380*/  STL [R1+0x20], R3 ;  /* 0x0000200301007387 */ /* 0x0003e80000100800 */
[----:B------:R1:W-:Y:S01]  /*22390*/  STL [R1+0x24], R6 ;  /* 0x0000240601007387 */ /* 0x0003e20000100800 */
[----:B------:R-:W-:Y:S05]  /*223a0*/  @!P3 BRA `(.L_x_657) ;  /* 0x00000008006cb947 */ /* 0x000fea0003800000 */
.L_x_695:
[----:B------:R-:W-:Y:S05]  /*223b0*/  YIELD ;  /* 0x0000000000007946 */ /* 0x000fea0003800000 */
[----:B------:R-:W-:Y:S04]  /*223c0*/  BSSY B1, `(.L_x_679) ;  /* 0x000008d000017945 */ /* 0x000fe80003800000 */
[----:B--2---:R-:W-:Y:S05]  /*223d0*/  @!P6 BRA `(.L_x_680) ;  /* 0x00000008002ce947 */ /* 0x004fea0003800000 */
[----:B------:R-:W2:Y:S04]  /*223e0*/  LDL R5, [R1+0x20] ;  /* 0x0000200001057983 */ /* 0x000ea80000100800 */
[----:B------:R-:W3:Y:S01]  /*223f0*/  LDL R4, [R1+0x24] ;  /* 0x0000240001047983 */ /* 0x000ee20000100800 */
[----:B------:R-:W-:Y:S01]  /*22400*/  BSSY B2, `(.L_x_681) ;  /* 0x0000008000027945 */ /* 0x000fe20003800000 */
[----:B-1----:R-:W1:Y:S02]  /*22410*/  S2R R3, SR_TID.X ;  /* 0x0000000000037919 */ /* 0x002e640000002100 */
[----:B-1----:R-:W-:-:S04]  /*22420*/  LOP3.LUT R3, R3, 0x7f, RZ, 0xc0, !PT ;  /* 0x0000007f03037812 */ /* 0x002fc800078ec0ff */
[----:B------:R-:W-:Y:S02]  /*22430*/  ISETP.NE.AND P3, PT, R3, RZ, PT ;  /* 0x000000ff0300720c */ /* 0x000fe40003f65270 */
[----:B--2---:R-:W-:Y:S02]  /*22440*/  LEA R7, R5, R18, 0x3 ;  /* 0x0000001205077211 */ /* 0x004fe400078e18ff */
[----:B---3--:R-:W-:-:S04]  /*22450*/  SHF.L.U32 R6, R4, 0x1f, RZ ;  /* 0x0000001f04067819 */ /* 0x008fc800000006ff */
[----:B------:R-:W1:Y:S02]  /*22460*/  SYNCS.PHASECHK.TRANS64.TRYWAIT P2, [R7+URZ+0x368a0], R6 ;  /* 0x0368a006070075a7 */ /* 0x000e64000804017f */
[----:B-1----:R-:W-:Y:S05]  /*22470*/  @!P2 BRA `(.L_x_682) ;  /* 0x0000006800a8a947 */ /* 0x002fea0003800000 */
.L_x_835:
[----:B------:R-:W-:Y:S05]  /*22480*/  BSYNC B2 ;  /* 0x0000000000027941 */ /* 0x000fea0003800000 */
.L_x_681:
[----:B------:R-:W-:Y:S04]  /*22490*/  BSSY B2, `(.L_x_683) ;  /* 0x0000009000027945 */ /* 0x000fe80003800000 */
[----:B------:R-:W-:Y:S05]  /*224a0*/  @P3 BRA `(.L_x_684) ;  /* 0x00000000001c3947 */ /* 0x000fea0003800000 */
[----:B------:R-:W2:Y:S01]  /*224b0*/  S2R R4, SR_TID.X ;  /* 0x0000000000047919 */ /* 0x000ea20000002100 */
[----:B------:R-:W-:-:S04]  /*224c0*/  IMAD.MOV.U32 R3, RZ, RZ, 0xa800 ;  /* 0x0000a800ff037424 */ /* 0x000fc800078e00ff */
[----:B------:R3:W-:Y:S01]  /*224d0*/  SYNCS.ARRIVE.TRANS64 RZ, [R7+URZ+0x36890], R3 ;  /* 0x0368900307ff79a7 */ /* 0x0007e2000800003f */
[----:B--2---:R-:W-:-:S04]  /*224e0*/  LOP3.LUT R4, R4, 0x1f, RZ, 0xc0, !PT ;  /* 0x0000001f04047812 */ /* 0x004fc800078ec0ff */
[----:B------:R-:W-:-:S13]  /*224f0*/  ISETP.NE.AND P2, PT, R4, RZ, PT ;  /* 0x000000ff0400720c */ /* 0x000fda0003f45270 */
[----:B---3--:R-:W-:Y:S05]  /*22500*/  @!P2 BRA `(.L_x_684) ;  /* 0x000000000004a947 */ /* 0x008fea0003800000 */
[----:B------:R-:W-:Y:S01]  /*22510*/  BPT.TRAP 0x1 ;  /* 0x000000040000795c */ /* 0x000fe20000300000 */
.L_x_684:
[----:B------:R-:W-:Y:S05]  /*22520*/  BSYNC B2 ;  /* 0x0000000000027941 */ /* 0x000fea0003800000 */
.L_x_683:
[----:B------:R-:W2:Y:S01]  /*22530*/  LDL R3, [R1+0x20] ;  /* 0x0000200001037983 */ /* 0x000ea20000100800 */
[----:B0-----:R-:W-:Y:S01]  /*22540*/  IMAD.MOV.U32 R11, RZ, RZ, RZ ;  /* 0x000000ffff0b7224 */ /* 0x001fe200078e00ff */
[----:B------:R-:W-:Y:S01]  /*22550*/  UIADD3 UR4, UP0, UR36, 0x570, URZ ;  /* 0x0000057024047890 */ /* 0x000fe2000ff1e03f */
[----:B------:R-:W-:Y:S01]  /*22560*/  PLOP3.LUT P2, PT, PT, PT, PT, 0x80, 0x0 ;  /* 0x000000000000781c */ /* 0x000fe20003f4f070 */
[----:B------:R-:W-:Y:S01]  /*22570*/  IMAD R4, R8, 0x70, R10 ;  /* 0x0000007008047824 */ /* 0x000fe200078e020a */
[----:B------:R-:W-:Y:S01]  /*22580*/  UMOV UR6, 0x0 ;  /* 0x0000000000067882 */ /* 0x000fe20000000000 */
[----:B------:R-:W-:Y:S01]  /*22590*/  R2UR UR10, R11 ;  /* 0x000000000b0a72ca */ /* 0x000fe200000e0000 */
[----:B------:R-:W-:Y:S01]  /*225a0*/  UIADD3.X UR5, URZ, UR37, URZ, UP0, !UPT ;  /* 0x000000253f057290 */ /* 0x000fe200087fe43f */
[----:B------:R-:W-:Y:S01]  /*225b0*/  UMOV UR7, 0x12f00000 ;  /* 0x12f0000000077882 */ /* 0x000fe20000000000 */
[----:B--2---:R-:W-:Y:S02]  /*225c0*/  IMAD R5, R3, 0xa800, R18 ;  /* 0x0000a80003057824 */ /* 0x004fe400078e0212 */
[----:B------:R-:W-:-:S02]  /*225d0*/  VIADD R3, R7, 0x36890 ;  /* 0x0003689007037836 */ /* 0x000fc40000000000 */
[----:B------:R-:W-:-:S08]  /*225e0*/  VIADD R9, R5, 0x21400 ;  /* 0x0002140005097836 */ /* 0x000fd00000000000 */
.L_x_685:
        /* <DEDUP_REMOVED lines=10> */
[----:B------:R-:W-:Y:S01]  /*22690*/  MOV R15, 0x40 ;  /* 0x00000040000f7802 */ /* 0x000fe20000000f00 */
[----:B------:R-:W-:Y:S01]  /*226a0*/  VIADD R9, R5, 0x24c00 ;  /* 0x00024c0005097836 */ /* 0x000fe20000000000 */
[----:B------:R-:W-:Y:S01]  /*226b0*/  PLOP3.LUT P2, PT, PT, PT, PT, 0x80, 0x0 ;  /* 0x000000000000781c */ /* 0x000fe20003f4f070 */
[----:B------:R-:W-:Y:S01]  /*226c0*/  UMOV UR6, 0x0 ;  /* 0x0000000000067882 */ /* 0x000fe20000000000 */
[----:B------:R-:W-:Y:S01]  /*226d0*/  R2UR UR10, R15 ;  /* 0x000000000f0a72ca */ /* 0x000fe200000e0000 */
[----:B------:R-:W-:-:S14]  /*226e0*/  UMOV UR7, 0x12f00000 ;  /* 0x12f0000000077882 */ /* 0x000fdc0000000000 */
.L_x_686:
        /* <DEDUP_REMOVED lines=16> */
.L_x_687:
        /* <DEDUP_REMOVED lines=13> */
.L_x_836:
[----:B------:R-:W-:Y:S05]  /*228c0*/  BSYNC B2 ;  /* 0x0000000000027941 */ /* 0x000fea0003800000 */
.L_x_688:
[----:B------:R-:W-:Y:S01]  /*228d0*/  BSSY B2, `(.L_x_690) ;  /* 0x000000b000027945 */ /* 0x000fe20003800000 */
[----:B------:R-:W-:Y:S01]  /*228e0*/  IMAD.MOV.U32 R12, RZ, RZ, 0x0 ;  /* 0x00000000ff0c7424 */ /* 0x000fe200078e00ff */
[----:B------:R-:W-:Y:S02]  /*228f0*/  MOV R13, 0x12f00000 ;  /* 0x12f00000000d7802 */ /* 0x000fe40000000f00 */
        /* <DEDUP_REMOVED lines=8> */
.L_x_691:
[----:B------:R-:W-:Y:S05]  /*22980*/  BSYNC B2 ;  /* 0x0000000000027941 */ /* 0x000fea0003800000 */
.L_x_690:
[----:B------:R-:W-:Y:S01]  /*22990*/  R2UR UR10, R11 ;  /* 0x000000000b0a72ca */ /* 0x000fe200000e0000 */
[----:B------:R-:W-:Y:S01]  /*229a0*/  UIADD3 UR4, UP0, UR36, 0x670, URZ ;  /* 0x0000067024047890 */ /* 0x000fe2000ff1e03f */
[----:B------:R-:W-:Y:S01]  /*229b0*/  R2UR UR6, R12 ;  /* 0x000000000c0672ca */ /* 0x000fe200000e0000 */
[----:B01----:R-:W-:Y:S01]  /*229c0*/  VIADD R7, R7, 0x368b0 ;  /* 0x000368b007077836 */ /* 0x003fe20000000000 */
[----:B------:R-:W-:Y:S01]  /*229d0*/  R2UR UR7, R13 ;  /* 0x000000000d0772ca */ /* 0x000fe200000e0000 */
[----:B------:R-:W-:Y:S01]  /*229e0*/  VIADD R3, R5, 0x400 ;  /* 0x0000040005037836 */ /* 0x000fe20000000000 */
[----:B------:R-:W-:Y:S01]  /*229f0*/  PLOP3.LUT P2, PT, PT, PT, PT, 0x80, 0x0 ;  /* 0x000000000000781c */ /* 0x000fe20003f4f070 */
[----:B------:R-:W-:-:S12]  /*22a00*/  UIADD3.X UR5, URZ, UR37, URZ, UP0, !UPT ;  /* 0x000000253f057290 */ /* 0x000fd800087fe43f */
.L_x_692:
        /* <DEDUP_REMOVED lines=15> */
.L_x_693:
        /* <DEDUP_REMOVED lines=10> */
[----:B------:R-:W-:Y:S02]  /*22ba0*/  R2UR UR10, R14 ;  /* 0x000000000e0a72ca */ /* 0x000fe400000e0000 */
[----:B------:R-:W-:Y:S02]  /*22bb0*/  R2UR UR6, R12 ;  /* 0x000000000c0672ca */ /* 0x000fe400000e0000 */
[----:B------:R-:W-:Y:S02]  /*22bc0*/  R2UR UR7, R13 ;  /* 0x000000000d0772ca */ /* 0x000fe400000e0000 */
[----:B------:R-:W-:Y:S02]  /*22bd0*/  PLOP3.LUT P2, PT, PT, PT, PT, 0x80, 0x0 ;  /* 0x000000000000781c */ /* 0x000fe40003f4f070 */
[----:B------:R-:W-:-:S11]  /*22be0*/  IADD3 R5, R5, 0x7400, RZ ;  /* 0x0000740005057810 */ /* 0x000fd60007ffe0ff */
.L_x_694:
        /* <DEDUP_REMOVED lines=10> */
.L_x_680:
[----:B------:R-:W-:Y:S05]  /*22c90*/  BSYNC B1 ;  /* 0x0000000000017941 */ /* 0x000fea0003800000 */
.L_x_679:
[----:B-1----:R-:W2:Y:S04]  /*22ca0*/  LDL.LU R3, [R1+0x20] ;  /* 0x0000200001037983 */ /* 0x002ea80000300800 */
[----:B------:R-:W3:Y:S01]  /*22cb0*/  LDL.LU R6, [R1+0x24] ;  /* 0x0000240001067983 */ /* 0x000ee20000300800 */
[C---:B------:R-:W-:Y:S01]  /*22cc0*/  ISETP.GT.AND P3, PT, R8.reuse, R2, PT ;  /* 0x000000020800720c */ /* 0x040fe20003f64270 */
[----:B------:R-:W-:Y:S02]  /*22cd0*/  VIADD R8, R8, 0xffffffff ;  /* 0xffffffff08087836 */ /* 0x000fe40000000000 */
[----:B--2---:R-:W-:-:S05]  /*22ce0*/  VIADD R3, R3, 0x1 ;  /* 0x0000000103037836 */ /* 0x004fca0000000000 */
[----:B------:R-:W-:-:S04]  /*22cf0*/  ISETP.NE.AND P2, PT, R3, 0x2, PT ;  /* 0x000000020300780c */ /* 0x000fc80003f45270 */
[----:B------:R-:W-:Y:S02]  /*22d00*/  SEL R4, RZ, 0x1, P2 ;  /* 0x00000001ff047807 */ /* 0x000fe40001000000 */
[----:B------:R-:W-:Y:S02]  /*22d10*/  SEL R3, R3, RZ, P2 ;  /* 0x000000ff03037207 */ /* 0x000fe40001000000 */
[----:B---3--:R-:W-:-:S05]  /*22d20*/  LOP3.LUT R6, R6, R4, RZ, 0x3c, !PT ;  /* 0x0000000406067212 */ /* 0x008fca00078e3cff */
[----:B------:R2:W-:Y:S04]  /*22d30*/  STL [R1+0x24], R6 ;  /* 0x0000240601007387 */ /* 0x0005e80000100800 */
[----:B------:R2:W-:Y:S01]  /*22d40*/  STL [R1+0x20], R3 ;  /* 0x0000200301007387 */ /* 0x0005e20000100800 */
[----:B------:R-:W-:Y:S05]  /*22d50*/  @P3 BRA `(.L_x_695) ;  /* 0xfffffff400943947 */ /* 0x000fea000383ffff */
.L_x_657:
[----:B------:R-:W-:Y:S05]  /*22d60*/  BSYNC B0 ;  /* 0x0000000000007941 */ /* 0x000fea0003800000 */
.L_x_656:
[----:B------:R3:W5:Y:S01]  /*22d70*/  LDL R7, [R1+0x40] ;  /* 0x0000400001077983 */ /* 0x0007620000100800 */
[----:B------:R-:W-:Y:S05]  /*22d80*/  @!P0 WARPSYNC.ALL ;  /* 0x0000000000008948 */ /* 0x000fea0003800000 */
[----:B------:R3:W-:Y:S01]  /*22d90*/  STL [R1+0x44], RZ ;  /* 0x000044ff01007387 */ /* 0x0007e20000100800 */
[----:B------:R-:W-:Y:S01]  /*22da0*/  BSSY B0, `(.L_x_696) ;  /* 0x0000020000007945 */ /* 0x000fe20003800000 */
[----:B------:R-:W-:Y:S06]  /*22db0*/  @!P0 BAR.SYNC.DEFER_BLOCKING 0xc, 0x180 ;  /* 0x0306000000008b1d */ /* 0x000fec0000010000 */
[----:B---3--:R-:W-:Y:S05]  /*22dc0*/  @!P1 BRA `(.L_x_697) ;  /* 0x0000000000749947 */ /* 0x008fea0003800000 */
[----:B------:R-:W-:-:S13]  /*22dd0*/  ISETP.NE.AND P0, PT, R17, RZ, PT ;  /* 0x000000ff1100720c */ /* 0x000fda0003f05270 */
[----:B------:R-:W3:Y:S02]  /*22de0*/  @!P0 LDC R17, c[0x0][0x9f0] ;  /* 0x00027c00ff118b82 */ /* 0x000ee40000000800 */
[----:B---3--:R-:W-:-:S04]  /*22df0*/  IABS R0, R17 ;  /* 0x0000001100007213 */ /* 0x008fc80000000000 */
[----:B------:R-:W3:Y:S08]  /*22e00*/  I2F.RP R2, R0 ;  /* 0x0000000000027306 */ /* 0x000ef00000209400 */
[----:B---3--:R-:W3:Y:S02]  /*22e10*/  MUFU.RCP R2, R2 ;  /* 0x0000000200027308 */ /* 0x008ee40000001000 */
[----:B---3--:R-:W-:-:S06]  /*22e20*/  VIADD R2, R2, 0xffffffe ;  /* 0x0ffffffe02027836 */ /* 0x008fcc0000000000 */
[----:B-12---:R-:W1:Y:S02]  /*22e30*/  F2I.FTZ.U32.TRUNC.NTZ R3, R2 ;  /* 0x0000000200037305 */ /* 0x006e64000021f000 */
[----:B-1----:R-:W-:-:S04]  /*22e40*/  IMAD.MOV R2, RZ, RZ, -R3 ;  /* 0x000000ffff027224 */ /* 0x002fc800078e0a03 */
[----:B------:R-:W-:Y:S01]  /*22e50*/  IMAD R4, R2, R0, RZ ;  /* 0x0000000002047224 */ /* 0x000fe200078e02ff */
[----:B------:R-:W-:-:S05]  /*22e60*/  MOV R2, RZ ;  /* 0x000000ff00027202 */ /* 0x000fca0000000f00 */
[----:B------:R-:W-:Y:S01]  /*22e70*/  IMAD.HI.U32 R6, R3, R4, R2 ;  /* 0x0000000403067227 */ /* 0x000fe200078e0002 */
[----:B------:R-:W-:Y:S02]  /*22e80*/  IABS R2, R17 ;  /* 0x0000001100027213 */ /* 0x000fe40000000000 */
[----:B-----5:R-:W-:-:S03]  /*22e90*/  IADD3 R4, R7, -0x1, R17 ;  /* 0xffffffff07047810 */ /* 0x020fc60007ffe011 */
        /* <DEDUP_REMOVED lines=14> */
[----:B------:R-:W-:-:S05]  /*22f80*/  @!P1 LOP3.LUT R2, RZ, R17, RZ, 0x33, !PT ;  /* 0x00000011ff029212 */ /* 0x000fca00078e33ff */
[----:B------:R3:W-:Y:S02]  /*22f90*/  STL [R1+0x44], R2 ;  /* 0x0000440201007387 */ /* 0x0007e40000100800 */
.L_x_697:
[----:B------:R-:W-:Y:S05]  /*22fa0*/  BSYNC B0 ;  /* 0x0000000000007941 */ /* 0x000fea0003800000 */
.L_x_696:
[----:B------:R-:W4:Y:S04]  /*22fb0*/  LDL R0, [R1+0x44] ;  /* 0x0000440001007983 */ /* 0x000f280000100800 */
[----:B---3--:R-:W4:Y:S01]  /*22fc0*/  LDL R2, [R1+0x60] ;  /* 0x0000600001027983 */ /* 0x008f220000100800 */
[----:B------:R-:W-:Y:S01]  /*22fd0*/  BSSY B7, `(.L_x_698) ;  /* 0x000044d000077945 */ /* 0x000fe20003800000 */
[----:B----4-:R-:W-:-:S05]  /*22fe0*/  IMAD R2, R2, R0, RZ ;  /* 0x0000000002027224 */ /* 0x010fca00078e02ff */
[----:B-----5:R-:W-:Y:S01]  /*22ff0*/  VIADDMNMX R0, R2, R0, R7, PT ;  /* 0x0000000002007246 */ /* 0x020fe20003800107 */
        /* <DEDUP_REMOVED lines=8> */
[----:B-12---:R-:W1:Y:S01]  /*23080*/  S2R R3, SR_LANEID ;  /* 0x0000000000037919 */ /* 0x006e620000000000 */
[----:B------:R-:W-:Y:S02]  /*23090*/  VOTEU.ANY UR4, UPT, PT ;  /* 0x0000000000047886 */ /* 0x000fe400038e0100 */
[----:B------:R-:W1:Y:S08]  /*230a0*/  FLO.U32 R0, UR4 ;  /* 0x0000000400007d00 */ /* 0x000e7000080e0000 */
[----:B------:R-:W2:Y:S01]  /*230b0*/  POPC R4, UR4 ;  /* 0x0000000400047d09 */ /* 0x000ea20008000000 */
[----:B-1----:R-:W-:-:S02]  /*230c0*/  ISETP.EQ.U32.AND P0, PT, R0, R3, PT ;  /* 0x000000030000720c */ /* 0x002fc40003f02070 */
[----:B------:R-:W2:Y:S11]  /*230d0*/  LDC.64 R2, c[0x0][0xc60] ;  /* 0x00031800ff027b82 */ /* 0x000eb60000000a00 */
[----:B--2---:R-:W2:Y:S01]  /*230e0*/  @P0 ATOMG.E.ADD.STRONG.GPU PT, R3, desc[UR60][R2.64], R4 ;  /* 0x00000004020309a8 */ /* 0x004ea200081ee1fc */
[----:B------:R-:W1:Y:S02]  /*230f0*/  S2R R5, SR_LTMASK ;  /* 0x0000000000057919 */ /* 0x000e640000003900 */
[----:B-1----:R-:W-:-:S06]  /*23100*/  LOP3.LUT R5, R5, UR4, RZ, 0xc0, !PT ;  /* 0x0000000405057c12 */ /* 0x002fcc000f8ec0ff */
[----:B------:R-:W1:Y:S01]  /*23110*/  POPC R5, R5 ;  /* 0x0000000500057309 */ /* 0x000e620000000000 */
[----:B--2---:R-:W1:Y:S02]  /*23120*/  SHFL.IDX PT, R0, R3, R0, 0x1f ;  /* 0x00001f0003007589 */ /* 0x004e6400000e0000 */
[----:B-1----:R-:W-:-:S05]  /*23130*/  IADD3 R0, R0, UR38, R5 ;  /* 0x0000002600007c10 */ /* 0x002fca000fffe005 */
[----:B------:R4:W-:Y:S01]  /*23140*/  STL [R1], R0 ;  /* 0x0000000001007387 */ /* 0x0009e20000100800 */
[----:B------:R-:W-:Y:S05]  /*23150*/  BRA `(.L_x_700) ;  /* 0x0000004000d07947 */ /* 0x000fea0003800000 */
.L_x_699:
        /* <DEDUP_REMOVED lines=8> */
[----:B------:R-:W-:Y:S01]  /*231e0*/  IMAD.U32 R4, RZ, RZ, UR6 ;  /* 0x00000006ff047e24 */ /* 0x000fe2000f8e00ff */
[----:B-12---:R-:W-:Y:S01]  /*231f0*/  MOV R6, UR8 ;  /* 0x0000000800067c02 */ /* 0x006fe20008000f00 */
[----:B------:R-:W1:Y:S01]  /*23200*/  LDC.64 R2, c[0x4][R2] ;  /* 0x0100000002027b82 */ /* 0x000e620000000a00 */
[----:B------:R-:W-:Y:S01]  /*23210*/  IMAD.U32 R5, RZ, RZ, UR7 ;  /* 0x00000007ff057e24 */ /* 0x000fe2000f8e00ff */
[----:B------:R-:W-:Y:S01]  /*23220*/  MOV R12, 0x1 ;  /* 0x00000001000c7802 */ /* 0x000fe20000000f00 */
[----:B------:R-:W-:Y:S02]  /*23230*/  IMAD.U32 R7, RZ, RZ, UR9 ;  /* 0x00000009ff077e24 */ /* 0x000fe4000f8e00ff */
[----:B------:R-:W-:-:S02]  /*23240*/  IMAD.U32 R10, RZ, RZ, UR4 ;  /* 0x00000004ff0a7e24 */ /* 0x000fc4000f8e00ff */
[----:B0-----:R-:W-:Y:S02]  /*23250*/  IMAD.U32 R11, RZ, RZ, UR5 ;  /* 0x00000005ff0b7e24 */ /* 0x001fe4000f8e00ff */
[----:B------:R-:W-:Y:S02]  /*23260*/  IMAD.MOV.U32 R8, RZ, RZ, 0x70 ;  /* 0x00000070ff087424 */ /* 0x000fe400078e00ff */
[----:B------:R-:W-:-:S07]  /*23270*/  IMAD.MOV.U32 R13, RZ, RZ, RZ ;  /* 0x000000ffff0d7224 */ /* 0x000fce00078e00ff */
[----:B------:R-:W-:-:S07]  /*23280*/  LEPC R20, `(.L_x_702) ;  /* 0x000000001014794e */ /* 0x000fce0000000000 */
[----:B-1----:R-:W-:Y:S05]  /*23290*/  CALL.ABS.NOINC R2 ;  /* 0x0000000002007343 */ /* 0x002fea0003c00000 */
.L_x_702:
[----:B------:R-:W-:Y:S05]  /*232a0*/  BSYNC B6 ;  /* 0x0000000000067941 */ /* 0x000fea0003800000 */
.L_x_701:
        /* <DEDUP_REMOVED lines=8> */
[----:B-12---:R1:W2:Y:S01]  /*23330*/  LDC.64 R2, c[0x4][R17] ;  /* 0x0100000011027b82 */ /* 0x0062a20000000a00 */
[----:B------:R-:W-:Y:S01]  /*23340*/  IMAD.U32 R4, RZ, RZ, UR6 ;  /* 0x00000006ff047e24 */ /* 0x000fe2000f8e00ff */
[----:B------:R-:W-:Y:S01]  /*23350*/  MOV R6, UR8 ;  /* 0x0000000800067c02 */ /* 0x000fe20008000f00 */
[----:B------:R-:W-:Y:S01]  /*23360*/  IMAD.U32 R5, RZ, RZ, UR7 ;  /* 0x00000007ff057e24 */ /* 0x000fe2000f8e00ff */
[----:B------:R-:W-:Y:S01]  /*23370*/  MOV R12, 0x1 ;  /* 0x00000001000c7802 */ /* 0x000fe20000000f00 */
[----:B------:R-:W-:Y:S02]  /*23380*/  IMAD.U32 R7, RZ, RZ, UR9 ;  /* 0x00000009ff077e24 */ /* 0x000fe4000f8e00ff */
[----:B------:R-:W-:-:S02]  /*23390*/  IMAD.U32 R10, RZ, RZ, UR4 ;  /* 0x00000004ff0a7e24 */ /* 0x000fc4000f8e00ff */
[----:B0-----:R-:W-:Y:S02]  /*233a0*/  IMAD.U32 R11, RZ, RZ, UR5 ;  /* 0x00000005ff0b7e24 */ /* 0x001fe4000f8e00ff */
[----:B------:R-:W-:Y:S02]  /*233b0*/  IMAD.MOV.U32 R8, RZ, RZ, 0x70 ;  /* 0x00000070ff087424 */ /* 0x000fe400078e00ff */
[----:B-1----:R-:W-:-:S07]  /*233c0*/  IMAD.MOV.U32 R13, RZ, RZ, RZ ;  /* 0x000000ffff0d7224 */ /* 0x002fce00078e00ff */
[----:B------:R-:W-:-:S07]  /*233d0*/  LEPC R20, `(.L_x_705) ;  /* 0x000000001014794e */ /* 0x000fce0000000000 */
[----:B--2---:R-:W-:Y:S05]  /*233e0*/  CALL.ABS.NOINC R2 ;  /* 0x0000000002007343 */ /* 0x004fea0003c00000 */
.L_x_705:
[----:B------:R0:W1:Y:S01]  /*233f0*/  LDC.64 R2, c[0x4][R17] ;  /* 0x0100000011027b82 */ /* 0x0000620000000a00 */
[----:B------:R-:W-:Y:S01]  /*23400*/  ULDC.64 UR4, c[0x4][0xa8] ;  /* 0x01002a0000047ab9 */ /* 0x000fe20000000a00 */
[----:B------:R-:W-:Y:S01]  /*23410*/  ULDC.64 UR6, c[0x4][0xb0] ;  /* 0x01002c0000067ab9 */ /* 0x000fe20000000a00 */
[----:B------:R-:W-:Y:S01]  /*23420*/  ULDC.64 UR8, c[0x4][0x18] ;  /* 0x0100060000087ab9 */ /* 0x000fe20000000a00 */
        /* <DEDUP_REMOVED lines=11> */
.L_x_704:
[----:B------:R-:W-:Y:S05]  /*234e0*/  BSYNC B6 ;  /* 0x0000000000067941 */ /* 0x000fea0003800000 */
.L_x_703:
[----:B------:R-:W3:Y:S01]  /*234f0*/  LDL.LU R2, [R1+0x28] ;  /* 0x0000280001027983 */ /* 0x000ee20000300800 */
[----:B------:R-:W-:-:S03]  /*23500*/  ULDC.64 UR4, c[0x0][0x9f8] ;  /* 0x00027e0000047ab9 */ /* 0x000fc60000000a00 */
[----:B------:R-:W1:Y:S04]  /*23510*/  LDL.LU R0, [R1+0x38] ;  /* 0x0000380001007983 */ /* 0x000e680000300800 */
[----:B------:R-:W4:Y:S01]  /*23520*/  LDL R7, [R1+0x14] ;  /* 0x0000140001077983 */ /* 0x000f220000100800 */
[----:B------:R-:W-:-:S03]  /*23530*/  ISETP.NE.U32.AND P0, PT, RZ, UR4, PT ;  /* 0x00000004ff007c0c */ /* 0x000fc6000bf05070 */
[----:B------:R-:W5:Y:S01]  /*23540*/  LDL R17, [R1+0x48] ;  /* 0x0000480001117983 */ /* 0x000f620000100800 */
[----:B------:R-:W-:-:S13]  /*23550*/  ISETP.NE.AND.EX P0, PT, RZ, UR5, PT, P0 ;  /* 0x00000005ff007c0c */ /* 0x000fda000bf05300 */
[----:B---3--:R-:W-:-:S04]  /*23560*/  @P0 IADD3 R2, P1, R2, UR4, RZ ;  /* 0x0000000402020c10 */ /* 0x008fc8000ff3e0ff */
[----:B-12---:R-:W-:Y:S01]  /*23570*/  @P0 IADD3.X R3, R0, UR5, RZ, P1, !PT ;  /* 0x0000000500030c10 */ /* 0x006fe20008ffe4ff */
[----:B------:R-:W-:-:S04]  /*23580*/  ULDC.64 UR4, c[0x0][0xa08] ;  /* 0x0002820000047ab9 */ /* 0x000fc80000000a00 */
[----:B----4-:R1:W2:Y:S02]  /*23590*/  @P0 LDG.E R7, desc[UR60][R2.64] ;  /* 0x0000003c02070981 */ /* 0x0102a4000c1e1900 */
[----:B-1----:R-:W1:Y:S01]  /*235a0*/  LDC.64 R2, c[0x0][0x418] ;  /* 0x00010600ff027b82 */ /* 0x002e620000000a00 */
[----:B-----5:R-:W-:Y:S01]  /*235b0*/  VIADD R0, R17, 0xffffffff ;  /* 0xffffffff11007836 */ /* 0x020fe20000000000 */
[----:B--2---:R-:W-:Y:S01]  /*235c0*/  SHF.R.S32.HI R8, RZ, 0x1f, R7 ;  /* 0x0000001fff087819 */ /* 0x004fe20000011407 */
[----:B------:R2:W-:Y:S04]  /*235d0*/  @P0 STL [R1+0x14], R7 ;  /* 0x0000140701000387 */ /* 0x0005e80000100800 */
[----:B------:R2:W-:Y:S01]  /*235e0*/  STL [R1+0x28], R8 ;  /* 0x0000280801007387 */ /* 0x0005e20000100800 */
[----:B-1----:R-:W-:Y:S01]  /*235f0*/  LOP3.LUT P0, RZ, R2, UR4, RZ, 0xfc, !PT ;  /* 0x0000000402ff7c12 */ /* 0x002fe2000f80fcff */
[----:B------:R-:W-:-:S03]  /*23600*/  UMOV UR4, 0xffffffff ;  /* 0xffffffff00047882 */ /* 0x000fc60000000000 */
[----:B------:R-:W-:-:S04]  /*23610*/  LOP3.LUT P0, RZ, R3, UR5, RZ, 0xfc, P0 ;  /* 0x0000000503ff7c12 */ /* 0x000fc8000800fcff */
[----:B------:R-:W-:Y:S01]  /*23620*/  SEL R17, R7, RZ, !P0 ;  /* 0x000000ff07117207 */ /* 0x000fe20004000000 */
[----:B--2---:R-:W-:Y:S08]  /*23630*/  BRA.DIV UR4, `(.L_x_706) ;  /* 0x0000005a04607947 */ /* 0x004ff0000b800000 */
[----:B------:R-:W1:Y:S02]  /*23640*/  S2R R4, SR_TID.X ;  /* 0x0000000000047919 */ /* 0x000e640000002100 */
[----:B-1----:R-:W-:-:S04]  /*23650*/  SHF.R.U32.HI R4, RZ, 0x5, R4 ;  /* 0x00000005ff047819 */ /* 0x002fc80000011604 */
[----:B------:R-:W-:-:S05]  /*23660*/  LOP3.LUT R4, R4, 0x3, RZ, 0xc0, !PT ;  /* 0x0000000304047812 */ /* 0x000fca00078ec0ff */
[----:B------:R1:W2:Y:S02]  /*23670*/  SHFL.IDX PT, R14, R4, RZ, 0x1f ;  /* 0x00001fff040e7589 */ /* 0x0002a400000e0000 */
.L_x_839:
[----:B-1----:R-:W3:Y:S01]  /*23680*/  LDL.LU R4, [R1+0x10] ;  /* 0x0000100001047983 */ /* 0x002ee20000300800 */
[----:B------:R-:W-:Y:S02]  /*23690*/  PLOP3.LUT P1, PT, PT, PT, PT, 0x8, 0x0 ;  /* 0x000000000000781c */ /* 0x000fe40003f2e170 */
[----:B--2---:R-:W-:Y:S01]  /*236a0*/  ISETP.NE.AND P0, PT, R14, RZ, PT ;  /* 0x000000ff0e00720c */ /* 0x004fe20003f05270 */
        /* <DEDUP_REMOVED lines=8> */
.L_x_842:
[----:B------:R-:W-:Y:S05]  /*23730*/  @!P6 BRA `(.L_x_707) ;  /* 0x000000040028e947 */ /* 0x000fea0003800000 */
[----:B------:R-:W-:-:S04]  /*23740*/  ISETP.NE.U32.AND P0, PT, R2, RZ, PT ;  /* 0x000000ff0200720c */ /* 0x000fc80003f05070 */
[----:B------:R-:W-:-:S13]  /*23750*/  ISETP.NE.AND.EX P0, PT, R3, RZ, PT, P0 ;  /* 0x000000ff0300720c */ /* 0x000fda0003f05300 */
[----:B------:R-:W-:Y:S05]  /*23760*/  @!P0 BRA `(.L_x_709) ;  /* 0x0000000000508947 */ /* 0x000fea0003800000 */
[----:B------:R-:W2:Y:S01]  /*23770*/  LDC R6, c[0x0][0x43c] ;  /* 0x00010f00ff067b82 */ /* 0x000ea20000000800 */
[----:B------:R-:W-:Y:S01]  /*23780*/  IMAD.MOV.U32 R9, RZ, RZ, R0 ;  /* 0x000000ffff097224 */ /* 0x000fe200078e0000 */
[----:B------:R-:W-:-:S03]  /*23790*/  ULDC.64 UR4, c[0x0][0x428] ;  /* 0x00010a0000047ab9 */ /* 0x000fc60000000a00 */
[----:B-1----:R-:W-:Y:S01]  /*237a0*/  IMAD.MOV.U32 R0, RZ, RZ, R9 ;  /* 0x000000ffff007224 */ /* 0x002fe200078e0009 */
[----:B--2---:R-:W-:-:S13]  /*237b0*/  ISETP.NE.AND P0, PT, R6, 0x1, PT ;  /* 0x000000010600780c */ /* 0x004fda0003f05270 */
[----:B------:R-:W1:Y:S02]  /*237c0*/  @P0 LDC.64 R4, c[0x0][0x440] ;  /* 0x00011000ff040b82 */ /* 0x000e640000000a00 */
[----:B-1----:R-:W-:-:S05]  /*237d0*/  @P0 IMAD.HI.U32 R4, R9, R4, RZ ;  /* 0x0000000409040227 */ /* 0x002fca00078e00ff */
[----:B------:R-:W-:-:S04]  /*237e0*/  @P0 SHF.R.U32.HI R0, RZ, R5, R4 ;  /* 0x00000005ff000219 */ /* 0x000fc80000011604 */
[--C-:B------:R-:W-:Y:S01]  /*237f0*/  SHF.R.S32.HI R5, RZ, 0x1f, R0.reuse ;  /* 0x0000001fff057819 */ /* 0x100fe20000011400 */
[----:B------:R-:W-:-:S04]  /*23800*/  IMAD.MOV R4, RZ, RZ, -R0 ;  /* 0x000000ffff047224 */ /* 0x000fc800078e0a00 */
[----:B------:R-:W-:Y:S01]  /*23810*/  IMAD R9, R6, R4, R9 ;  /* 0x0000000406097224 */ /* 0x000fe200078e0209 */
[----:B------:R-:W-:Y:S01]  /*23820*/  MOV R4, R0 ;  /* 0x0000000000047202 */ /* 0x000fe20000000f00 */
[----:B------:R-:W-:-:S03]  /*23830*/  IMAD R6, R8, UR4, RZ ;  /* 0x0000000408067c24 */ /* 0x000fc6000f8e02ff */
[----:B------:R2:W-:Y:S01]  /*23840*/  STL [R1+0x8], R9 ;  /* 0x0000080901007387 */ /* 0x0005e20000100800 */
[----:B------:R-:W-:-:S04]  /*23850*/  IMAD.WIDE.U32 R4, R7, UR4, R4 ;  /* 0x0000000407047c25 */ /* 0x000fc8000f8e0004 */
[----:B------:R-:W-:Y:S01]  /*23860*/  IMAD R0, R7, UR5, R6 ;  /* 0x0000000507007c24 */ /* 0x000fe2000f8e0206 */
[----:B------:R-:W-:-:S03]  /*23870*/  LEA R2, P0, R4, R2, 0x2 ;  /* 0x0000000204027211 */ /* 0x000fc600078010ff */
[----:B------:R-:W-:-:S05]  /*23880*/  IMAD.IADD R0, R5, 0x1, R0 ;  /* 0x0000000105007824 */ /* 0x000fca00078e0200 */
[----:B------:R-:W-:-:S05]  /*23890*/  LEA.HI.X R3, R4, R3, R0, 0x2, P0 ;  /* 0x0000000304037211 */ /* 0x000fca00000f1400 */
[----:B------:R2:W5:Y:S02]  /*238a0*/  LDG.E R17, desc[UR60][R2.64] ;  /* 0x0000003c02117981 */ /* 0x000564000c1e1900 */
.L_x_709:
[----:B--2---:R-:W2:Y:S01]  /*238b0*/  LDL R2, [R1+0x18] ;  /* 0x0000180001027983 */ /* 0x004ea20000100800 */
[----:B-1----:R-:W-:Y:S01]  /*238c0*/  IMAD R0, R19, 0x8, R18 ;  /* 0x0000000813007824 */ /* 0x002fe200078e0212 */
[----:B--2---:R-:W-:-:S04]  /*238d0*/  SHF.L.U32 R2, R2, 0x1f, RZ ;  /* 0x0000001f02027819 */ /* 0x004fc800000006ff */
[----:B------:R-:W1:Y:S02]  /*238e0*/  SYNCS.PHASECHK.TRANS64.TRYWAIT P0, [R0+URZ+0x36840], R2 ;  /* 0x03684002000075a7 */ /* 0x000e64000800017f */
[----:B-1----:R-:W-:Y:S05]  /*238f0*/  @!P0 BRA `(.L_x_710) ;  /* 0x0000005800048947 */ /* 0x002fea0003800000 */
.L_x_843:
[----:B------:R-:W2:Y:S02]  /*23900*/  S2R R3, SR_TID.X ;  /* 0x0000000000037919 */ /* 0x000ea40000002100 */
        /* <DEDUP_REMOVED lines=10> */
.L_x_711:
[----:B------:R-:W2:Y:S04]  /*239b0*/  LDL R4, [R1+0x8] ;  /* 0x0000080001047983 */ /* 0x000ea80000100800 */
[----:B------:R-:W3:Y:S04]  /*239c0*/  LDL R3, [R1+0x1c] ;  /* 0x00001c0001037983 */ /* 0x000ee80000100800 */
[----:B-1----:R-:W4:Y:S01]  /*239d0*/  LDL.LU R2, [R1+0x10] ;  /* 0x0000100001027983 */ /* 0x002f220000300800 */
        /* <DEDUP_REMOVED lines=17> */
[----:B--2---:R-:W-:Y:S02]  /*23af0*/  R2UR UR11, R4 ;  /* 0x00000000040b72ca */ /* 0x004fe400000e0000 */
[----:B---3--:R-:W-:Y:S02]  /*23b00*/  R2UR UR5, R3 ;  /* 0x00000000030572ca */ /* 0x008fe400000e0000 */
[----:B----4-:R-:W-:-:S04]  /*23b10*/  LOP3.LUT R2, R2, 0xfffffffe, RZ, 0xc0, !PT ;  /* 0xfffffffe02027812 */ /* 0x010fc800078ec0ff */
[----:B------:R-:W-:-:S07]  /*23b20*/  @P0 LOP3.LUT R2, R2, 0x1, RZ, 0xfc, !PT ;  /* 0x0000000102020812 */ /* 0x000fce00078efcff */
[----:B------:R-:W-:Y:S01]  /*23b30*/  UIMAD UR11, UR11, 0x70, UR5 ;  /* 0x000000700b0b78a4 */ /* 0x000fe2000f8e0205 */
[----:B------:R2:W-:Y:S01]  /*23b40*/  STL [R1+0x10], R2 ;  /* 0x0000100201007387 */ /* 0x0005e20000100800 */
[----:B------:R-:W-:-:S09]  /*23b50*/  UIADD3.X UR5, URZ, UR37, URZ, UP0, !UPT ;  /* 0x000000253f057290 */ /* 0x000fd200087fe43f */
[----:B------:R1:W-:Y:S02]  /*23b60*/  UTMALDG.4D [UR8], [UR4], desc[UR6] ;  /* 0x00000608040075b4 */ /* 0x0003e40008019000 */
[----:B-1----:R-:W-:Y:S01]  /*23b70*/  UMOV UR8, UR15 ;  /* 0x0000000f00087c82 */ /* 0x002fe20008000000 */
[----:B------:R-:W-:Y:S02]  /*23b80*/  UMOV UR10, UR17 ;  /* 0x00000011000a7c82 */ /* 0x000fe40008000000 */
[----:B------:R1:W-:Y:S02]  /*23b90*/  UTMALDG.4D [UR8], [UR4], desc[UR6] ;  /* 0x00000608040075b4 */ /* 0x0003e40008019000 */
[----:B-1----:R-:W-:Y:S01]  /*23ba0*/  UMOV UR8, UR16 ;  /* 0x0000001000087c82 */ /* 0x002fe20008000000 */
[----:B------:R-:W-:Y:S02]  /*23bb0*/  UMOV UR10, UR14 ;  /* 0x0000000e000a7c82 */ /* 0x000fe40008000000 */
[----:B------:R2:W-:Y:S02]  /*23bc0*/  UTMALDG.4D [UR8], [UR4], desc[UR6] ;  /* 0x00000608040075b4 */ /* 0x0005e40008019000 */
[----:B--2---:R-:W-:Y:S01]  /*23bd0*/  NOP ;  /* 0x0000000000007918 */ /* 0x004fe20000000000 */
.L_x_707:
[----:B------:R-:W2:Y:S04]  /*23be0*/  LDL.LU R3, [R1+0x4c] ;  /* 0x00004c0001037983 */ /* 0x000ea80000300800 */
[----:B------:R-:W3:Y:S04]  /*23bf0*/  LDL.LU R5, [R1+0x34] ;  /* 0x0000340001057983 */ /* 0x000ee80000300800 */
[----:B-1----:R-:W4:Y:S01]  /*23c00*/  LDL.LU R4, [R1+0x58] ;  /* 0x0000580001047983 */ /* 0x002f220000300800 */
[----:B------:R-:W-:Y:S05]  /*23c10*/  WARPSYNC.ALL ;  /* 0x0000000000007948 */ /* 0x000fea0003800000 */
[----:B------:R-:W-:Y:S01]  /*23c20*/  ULDC.64 UR4, c[0x0][0x298] ;  /* 0x0000a60000047ab9 */ /* 0x000fe20000000a00 */
[----:B------:R-:W-:Y:S01]  /*23c30*/  ULDC.64 UR6, c[0x0][0xa00] ;  /* 0x0002800000067ab9 */ /* 0x000fe20000000a00 */
[----:B------:R-:W-:Y:S01]  /*23c40*/  VIADD R2, R18, 0x15400 ;  /* 0x0001540012027836 */ /* 0x000fe20000000000 */
[----:B------:R-:W-:Y:S01]  /*23c50*/  BAR.SYNC.DEFER_BLOCKING 0x8, 0x180 ;  /* 0x0206000000007b1d */ /* 0x000fe20000010000 */
[----:B------:R-:W-:-:S03]  /*23c60*/  ISETP.NE.U32.AND P0, PT, RZ, UR6, PT ;  /* 0x00000006ff007c0c */ /* 0x000fc6000bf05070 */
[----:B------:R-:W-:Y:S02]  /*23c70*/  LOP3.LUT P1, RZ, R2, 0x3ff, RZ, 0xc0, !PT ;  /* 0x000003ff02ff7812 */ /* 0x000fe4000782c0ff */
[----:B------:R-:W-:Y:S01]  /*23c80*/  ISETP.NE.AND.EX P0, PT, RZ, UR7, PT, P0 ;  /* 0x00000007ff007c0c */ /* 0x000fe2000bf05300 */
[----:B------:R-:W-:Y:S01]  /*23c90*/  BSSY B6, `(.L_x_712) ;  /* 0x000001d000067945 */ /* 0x000fe20003800000 */
[----:B--2---:R-:W-:Y:S02]  /*23ca0*/  SHF.R.S32.HI R0, RZ, 0x1f, R3 ;  /* 0x0000001fff007819 */ /* 0x004fe40000011403 */
[----:B---3--:R-:W-:-:S03]  /*23cb0*/  SEL R5, R5, RZ, !P0 ;  /* 0x000000ff05057207 */ /* 0x008fc60004000000 */
[----:B------:R-:W-:Y:S01]  /*23cc0*/  IMAD R0, R0, UR4, RZ ;  /* 0x0000000400007c24 */ /* 0x000fe2000f8e02ff */
[----:B----4-:R-:W-:-:S03]  /*23cd0*/  SEL R4, R4, RZ, !P0 ;  /* 0x000000ff04047207 */ /* 0x010fc60004000000 */
[C---:B------:R-:W-:Y:S02]  /*23ce0*/  IMAD R0, R3.reuse, UR5, R0 ;  /* 0x0000000503007c24 */ /* 0x040fe4000f8e0200 */
[----:B------:R-:W-:-:S05]  /*23cf0*/  IMAD.WIDE.U32 R2, R3, UR4, RZ ;  /* 0x0000000403027c25 */ /* 0x000fca000f8e00ff */
[----:B------:R-:W-:Y:S01]  /*23d00*/  IADD3 R0, R3, R0, RZ ;  /* 0x0000000003007210 */ /* 0x000fe20007ffe0ff */
[----:B------:R1:W-:Y:S04]  /*23d10*/  STL.64 [R1+0x50], R2 ;  /* 0x0000500201007387 */ /* 0x0003e80000100a00 */
[----:B------:R1:W-:Y:S04]  /*23d20*/  STL [R1+0x34], R5 ;  /* 0x0000340501007387 */ /* 0x0003e80000100800 */
[----:B------:R1:W-:Y:S04]  /*23d30*/  STL [R1+0x4c], R4 ;  /* 0x00004c0401007387 */ /* 0x0003e80000100800 */
[----:B------:R1:W-:Y:S01]  /*23d40*/  STL [R1+0x38], R0 ;  /* 0x0000380001007387 */ /* 0x0003e20000100800 */
[----:B------:R-:W-:Y:S05]  /*23d50*/  @!P1 BRA `(.L_x_713) ;  /* 0x0000000000409947 */ /* 0x000fea0003800000 */
[----:B-1----:R-:W-:Y:S01]  /*23d60*/  MOV R2, 0x0 ;  /* 0x0000000000027802 */ /* 0x002fe20000000f00 */
[----:B------:R-:W-:Y:S01]  /*23d70*/  ULDC.64 UR4, c[0x4][0xa8] ;  /* 0x01002a0000047ab9 */ /* 0x000fe20000000a00 */
[----:B------:R-:W-:Y:S01]  /*23d80*/  ULDC.64 UR6, c[0x4][0xb0] ;  /* 0x01002c0000067ab9 */ /* 0x000fe20000000a00 */
[----:B------:R-:W-:Y:S01]  /*23d90*/  ULDC.64 UR8, c[0x4][0x20] ;  /* 0x0100080000087ab9 */ /* 0x000fe20000000a00 */
[----:B------:R-:W-:Y:S01]  /*23da0*/  IMAD.U32 R4, RZ, RZ, UR4 ;  /* 0x00000004ff047e24 */ /* 0x000fe2000f8e00ff */
[----:B------:R-:W-:Y:S01]  /*23db0*/  MOV R10, UR8 ;  /* 0x00000008000a7c02 */ /* 0x000fe20008000f00 */
[----:B------:R-:W1:Y:S01]  /*23dc0*/  LDC.64 R2, c[0x4][R2] ;  /* 0x0100000002027b82 */ /* 0x000e620000000a00 */
[----:B------:R-:W-:Y:S02]  /*23dd0*/  IMAD.U32 R5, RZ, RZ, UR5 ;  /* 0x00000005ff057e24 */ /* 0x000fe4000f8e00ff */
[----:B------:R-:W-:Y:S02]  /*23de0*/  IMAD.U32 R6, RZ, RZ, UR6 ;  /* 0x00000006ff067e24 */ /* 0x000fe4000f8e00ff */
[----:B------:R-:W-:-:S02]  /*23df0*/  IMAD.U32 R7, RZ, RZ, UR7 ;  /* 0x00000007ff077e24 */ /* 0x000fc4000f8e00ff */
[----:B0-----:R-:W-:Y:S02]  /*23e00*/  IMAD.U32 R11, RZ, RZ, UR9 ;  /* 0x00000009ff0b7e24 */ /* 0x001fe4000f8e00ff */
[----:B------:R-:W-:Y:S02]  /*23e10*/  IMAD.MOV.U32 R8, RZ, RZ, 0x70 ;  /* 0x00000070ff087424 */ /* 0x000fe400078e00ff */
[----:B------:R-:W-:Y:S02]  /*23e20*/  IMAD.MOV.U32 R12, RZ, RZ, 0x1 ;  /* 0x00000001ff0c7424 */ /* 0x000fe400078e00ff */
[----:B------:R-:W-:-:S07]  /*23e30*/  IMAD.MOV.U32 R13, RZ, RZ, RZ ;  /* 0x000000ffff0d7224 */ /* 0x000fce00078e00ff */
[----:B------:R-:W-:-:S07]  /*23e40*/  LEPC R20, `(.L_x_713) ;  /* 0x000000001014794e */ /* 0x000fce0000000000 */
[----:B-1----:R-:W-:Y:S05]  /*23e50*/  CALL.ABS.NOINC R2 ;  /* 0x0000000002007343 */ /* 0x002fea0003c00000 */
.L_x_713:
[----:B------:R-:W-:Y:S05]  /*23e60*/  BSYNC B6 ;  /* 0x0000000000067941 */ /* 0x000fea0003800000 */
.L_x_712:
[----:B-1----:R-:W2:Y:S01]  /*23e70*/  LDL.LU R0, [R1+0x4c] ;  /* 0x00004c0001007983 */ /* 0x002ea20000300800 */
[----:B------:R-:W-:Y:S01]  /*23e80*/  ULDC.64 UR4, c[0x0][0x2d8] ;  /* 0x0000b60000047ab9 */ /* 0x000fe20000000a00 */
[----:B------:R-:W1:Y:S01]  /*23e90*/  LDC R8, c[0x0][0x448] ;  /* 0x00011200ff087b82 */ /* 0x000e620000000800 */
[----:B------:R-:W-:Y:S01]  /*23ea0*/  ULDC.64 UR6, c[0x0][0x280] ;  /* 0x0000a00000067ab9 */ /* 0x000fe20000000a00 */
[----:B------:R-:W3:Y:S04]  /*23eb0*/  LDL.LU R5, [R1+0x38] ;  /* 0x0000380001057983 */ /* 0x000ee80000300800 */
[----:B------:R-:W3:Y:S04]  /*23ec0*/  LDL.LU.64 R2, [R1+0x50] ;  /* 0x0000500001027983 */ /* 0x000ee80000300a00 */
[----:B------:R-:W4:Y:S01]  /*23ed0*/  LDL.LU R4, [R1+0x34] ;  /* 0x0000340001047983 */ /* 0x000f220000300800 */
[----:B-1----:R-:W-:Y:S01]  /*23ee0*/  ISETP.NE.AND P0, PT, R8, 0x1, PT ;  /* 0x000000010800780c */ /* 0x002fe20003f05270 */
[----:B0-----:R-:W0:-:S12]  /*23ef0*/  S2R R11, SR_TID.X ;  /* 0x00000000000b7919 */ /* 0x001e180000002100 */
[----:B------:R-:W1:Y:S01]  /*23f00*/  @P0 LDC R7, c[0x0][0x450] ;  /* 0x00011400ff070b82 */ /* 0x000e620000000800 */
[----:B---3--:R-:W-:Y:S02]  /*23f10*/  MOV R3, R5 ;  /* 0x0000000500037202 */ /* 0x008fe40000000f00 */
[----:B------:R-:W3:Y:S01]  /*23f20*/  LDL.LU R5, [R1+0x4] ;  /* 0x0000040001057983 */ /* 0x000ee20000300800 */
[----:B0-----:R-:W-:Y:S02]  /*23f30*/  IMAD.SHL.U32 R11, R11, 0x8, RZ ;  /* 0x000000080b0b7824 */ /* 0x001fe400078e00ff */
[----:B------:R-:W-:-:S03]  /*23f40*/  IMAD.WIDE.U32 R2, R16, UR4, R2 ;  /* 0x0000000410027c25 */ /* 0x000fc6000f8e0002 */
[----:B------:R-:W-:Y:S01]  /*23f50*/  LOP3.LUT R11, R11, 0x38, RZ, 0xc0, !PT ;  /* 0x000000380b0b7812 */ /* 0x000fe200078ec0ff */
[----:B------:R-:W-:Y:S01]  /*23f60*/  IMAD R3, R16, UR5, R3 ;  /* 0x0000000510037c24 */ /* 0x000fe2000f8e0203 */
[----:B------:R-:W-:Y:S02]  /*23f70*/  ULDC.64 UR4, c[0x0][0x2e0] ;  /* 0x0000b80000047ab9 */ /* 0x000fe40000000a00 */
[----:B--2---:R-:W-:Y:S01]  /*23f80*/  IMAD R0, R0, UR4, RZ ;  /* 0x0000000400007c24 */ /* 0x004fe2000f8e02ff */
[C---:B------:R-:W-:Y:S01]  /*23f90*/  LOP3.LUT R10, R11.reuse, 0x40, RZ, 0xfc, !PT ;  /* 0x000000400b0a7812 */ /* 0x040fe200078efcff */
[----:B----4-:R-:W-:Y:S01]  /*23fa0*/  IMAD.WIDE.U32 R2, R4, UR4, R2 ;  /* 0x0000000404027c25 */ /* 0x010fe2000f8e0002 */
[----:B------:R-:W-:-:S03]  /*23fb0*/  LOP3.LUT R9, R11, 0x80, RZ, 0xfc, !PT ;  /* 0x000000800b097812 */ /* 0x000fc600078efcff */
[----:B------:R-:W-:Y:S01]  /*23fc0*/  IMAD R0, R4, UR5, R0 ;  /* 0x0000000504007c24 */ /* 0x000fe2000f8e0200 */
[----:B------:R-:W-:Y:S01]  /*23fd0*/  ULDC.64 UR4, c[0x0][0x2d0] ;  /* 0x0000b40000047ab9 */ /* 0x000fe20000000a00 */
[----:B------:R-:W0:Y:S02]  /*23fe0*/  S2R R4, SR_TID.X ;  /* 0x0000000000047919 */ /* 0x000e240000002100 */
[----:B------:R-:W-:Y:S01]  /*23ff0*/  IMAD.IADD R3, R3, 0x1, R0 ;  /* 0x0000000103037824 */ /* 0x000fe200078e0200 */
[----:B0-----:R-:W-:-:S04]  /*24000*/  LOP3.LUT R4, R4, 0x7f, RZ, 0xc0, !PT ;  /* 0x0000007f04047812 */ /* 0x001fc800078ec0ff */
[----:B------:R-:W-:Y:S02]  /*24010*/  SHF.R.U32.HI R6, RZ, 0x3, R4 ;  /* 0x00000003ff067819 */ /* 0x000fe40000011604 */
[----:B------:R-:W0:Y:S02]  /*24020*/  S2R R4, SR_TID.X ;  /* 0x0000000000047919 */ /* 0x000e240000002100 */
[----:B0-----:R-:W-:-:S05]  /*24030*/  IMAD.SHL.U32 R4, R4, 0x10, RZ ;  /* 0x0000001004047824 */ /* 0x001fca00078e00ff */
[----:B------:R-:W-:Y:S02]  /*24040*/  LOP3.LUT R4, R6, 0x70, R4, 0xf8, !PT ;  /* 0x0000007006047812 */ /* 0x000fe400078ef804 */
[----:B------:R-:W0:Y:S01]  /*24050*/  @P0 LDC R6, c[0x0][0x44c] ;  /* 0x00011300ff060b82 */ /* 0x000e220000000800 */
[----:B---3--:R-:W-:-:S05]  /*24060*/  IMAD.SHL.U32 R5, R5, 0x80, RZ ;  /* 0x0000008005057824 */ /* 0x008fca00078e00ff */
[----:B------:R-:W-:-:S05]  /*24070*/  LOP3.LUT R4, R4, R5, RZ, 0xfc, !PT ;  /* 0x0000000504047212 */ /* 0x000fca00078efcff */
[----:B0-----:R-:W-:-:S04]  /*24080*/  @P0 IMAD.HI.U32 R6, R4, R6, RZ ;  /* 0x0000000604060227 */ /* 0x001fc800078e00ff */
[----:B------:R-:W-:Y:S01]  /*24090*/  IMAD.MOV.U32 R0, RZ, RZ, R4 ;  /* 0x000000ffff007224 */ /* 0x000fe200078e0004 */
[----:B-1----:R-:W-:-:S04]  /*240a0*/  @P0 SHF.R.U32.HI R0, RZ, R7, R6 ;  /* 0x00000007ff000219 */ /* 0x002fc80000011606 */
[C---:B------:R-:W-:Y:S01]  /*240b0*/  IADD3 R6, -R0.reuse, RZ, RZ ;  /* 0x000000ff00067210 */ /* 0x040fe20007ffe1ff */
[----:B------:R-:W-:-:S04]  /*240c0*/  IMAD.WIDE.U32 R2, R0, UR4, R2 ;  /* 0x0000000400027c25 */ /* 0x000fc8000f8e0002 */
[----:B------:R-:W-:Y:S01]  /*240d0*/  IMAD R4, R8, R6, R4 ;  /* 0x0000000608047224 */ /* 0x000fe200078e0204 */
[----:B------:R-:W-:-:S05]  /*240e0*/  SHF.R.S32.HI R6, RZ, 0x1f, R0 ;  /* 0x0000001fff067819 */ /* 0x000fca0000011400 */
        /* <DEDUP_REMOVED lines=8> */
[----:B------:R-:W-:Y:S01]  /*24170*/  ISETP.GE.AND P1, PT, R10, UR4, PT ;  /* 0x000000040a007c0c */ /* 0x000fe2000bf26270 */
[----:B------:R-:W-:Y:S01]  /*24180*/  IMAD R0, R4, UR5, R0 ;  /* 0x0000000504007c24 */ /* 0x000fe2000f8e0200 */
[----:B------:R0:W5:Y:S01]  /*24190*/  LDL R10, [R1+0x2c] ;  /* 0x00002c00010a7983 */ /* 0x0001620000100800 */
[C---:B------:R-:W-:Y:S02]  /*241a0*/  LEA R4, P3, R2.reuse, UR6, 0x1 ;  /* 0x0000000602047c11 */ /* 0x040fe4000f8608ff */
[----:B------:R-:W-:Y:S01]  /*241b0*/  IMAD.IADD R0, R3, 0x1, R0 ;  /* 0x0000000103007824 */ /* 0x000fe200078e0200 */
[----:B------:R-:W-:Y:S02]  /*241c0*/  ISETP.GE.AND P2, PT, R11, UR4, PT ;  /* 0x000000040b007c0c */ /* 0x000fe4000bf46270 */
[----:B------:R-:W-:Y:S01]  /*241d0*/  ISETP.GE.AND P0, PT, R9, UR4, PT ;  /* 0x0000000409007c0c */ /* 0x000fe2000bf06270 */
[----:B------:R-:W-:Y:S01]  /*241e0*/  UMOV UR4, 0xffffffff ;  /* 0xffffffff00047882 */ /* 0x000fe20000000000 */
[----:B------:R-:W-:-:S02]  /*241f0*/  LEA.HI.X R3, R2, UR7, R0, 0x1, P3 ;  /* 0x0000000702037c11 */ /* 0x000fc400098f0c00 */
[----:B0-----:R-:W-:Y:S09]  /*24200*/  BRA.DIV UR4, `(.L_x_714) ;  /* 0x0000004e04d47947 */ /* 0x001ff2000b800000 */
[----:B------:R-:W0:Y:S02]  /*24210*/  S2R R6, SR_TID.X ;  /* 0x0000000000067919 */ /* 0x000e240000002100 */
[----:B0-----:R-:W-:-:S04]  /*24220*/  LOP3.LUT R6, R6, 0x7f, RZ, 0xc0, !PT ;  /* 0x0000007f06067812 */ /* 0x001fc800078ec0ff */
[----:B------:R-:W-:Y:S02]  /*24230*/  SHF.R.U32.HI R7, RZ, 0x3, R6 ;  /* 0x00000003ff077819 */ /* 0x000fe40000011606 */
[----:B------:R-:W2:Y:S03]  /*24240*/  LDL.LU R6, [R1+0x5c] ;  /* 0x00005c0001067983 */ /* 0x000ea60000300800 */
[----:B------:R-:W-:Y:S01]  /*24250*/  IMAD.IADD R0, R7, 0x1, R5 ;  /* 0x0000000107007824 */ /* 0x000fe200078e0205 */
[----:B------:R-:W0:Y:S01]  /*24260*/  S2R R11, SR_TID.X ;  /* 0x00000000000b7919 */ /* 0x000e220000002100 */
[----:B------:R-:W1:Y:S03]  /*24270*/  SHFL.IDX PT, R7, R4, RZ, 0x181f ;  /* 0x00181fff04077589 */ /* 0x000e6600000e0000 */
[----:B------:R-:W-:Y:S01]  /*24280*/  IADD3 R5, R0, 0x10, RZ ;  /* 0x0000001000057810 */ /* 0x000fe20007ffe0ff */
[----:B------:R-:W-:Y:S01]  /*24290*/  SHFL.IDX PT, R9, R3, 0x1, 0x181f ;  /* 0x00381f0003097f89 */ /* 0x000fe200000e0000 */
[----:B0-----:R-:W-:-:S05]  /*242a0*/  IMAD.SHL.U32 R11, R11, 0x8, RZ ;  /* 0x000000080b0b7824 */ /* 0x001fca00078e00ff */
[----:B------:R-:W-:Y:S01]  /*242b0*/  LOP3.LUT R11, R11, 0x38, RZ, 0xc0, !PT ;  /* 0x000000380b0b7812 */ /* 0x000fe200078ec0ff */
[----:B--2---:R-:W-:Y:S02]  /*242c0*/  IMAD R2, R6, R8, RZ ;  /* 0x0000000806027224 */ /* 0x004fe400078e02ff */
[----:B------:R-:W0:Y:S03]  /*242d0*/  SHFL.IDX PT, R6, R3, RZ, 0x181f ;  /* 0x00181fff03067589 */ /* 0x000e2600000e0000 */
[-C--:B------:R-:W-:Y:S02]  /*242e0*/  ISETP.GE.AND P4, PT, R0, R2.reuse, PT ;  /* 0x000000020000720c */ /* 0x080fe40003f86270 */
[----:B------:R-:W-:Y:S02]  /*242f0*/  ISETP.GE.AND P3, PT, R5, R2, PT ;  /* 0x000000020500720c */ /* 0x000fe40003f66270 */
[----:B------:R-:W2:Y:S09]  /*24300*/  SHFL.IDX PT, R5, R4, 0x1, 0x181f ;  /* 0x00381f0004057f89 */ /* 0x000eb200000e0000 */
[----:B-1----:R-:W-:-:S05]  /*24310*/  @!P4 LEA R7, P5, R11, R7, 0x1 ;  /* 0x000000070b07c211 */ /* 0x002fca00078a08ff */
[----:B0-----:R-:W-:-:S05]  /*24320*/  @!P4 IMAD.X R6, RZ, RZ, R6, P5 ;  /* 0x000000ffff06c224 */ /* 0x001fca00028e0606 */
[-C--:B------:R-:W-:Y:S02]  /*24330*/  @!P4 LOP3.LUT R7, R7, R6.reuse, RZ, 0x3c, !PT ;  /* 0x000000060707c212 */ /* 0x080fe400078e3cff */
[----:B--2---:R-:W-:Y:S02]  /*24340*/  @!P3 LEA R8, P5, R11, R5, 0x1 ;  /* 0x000000050b08b211 */ /* 0x004fe400078a08ff */
[----:B------:R-:W-:-:S03]  /*24350*/  @!P4 LOP3.LUT R6, R7, R6, RZ, 0x3c, !PT ;  /* 0x000000060706c212 */ /* 0x000fc600078e3cff */
[----:B------:R-:W-:Y:S01]  /*24360*/  @!P3 IMAD.X R5, RZ, RZ, R9, P5 ;  /* 0x000000ffff05b224 */ /* 0x000fe200028e0609 */
[----:B------:R-:W-:-:S05]  /*24370*/  @!P4 LOP3.LUT R7, R7, R6, RZ, 0x3c, !PT ;  /* 0x000000060707c212 */ /* 0x000fca00078e3cff */
[----:B-----5:R-:W-:Y:S04]  /*24380*/  @!P4 LDGSTS.E.BYPASS.LTC128B.128 [R10+0x15400], desc[UR60][R6.64], !P2 ;  /* 0x15400000060acfae */ /* 0x020fe8000d101d7c */
[----:B------:R-:W-:Y:S04]  /*24390*/  @!P4 LDGSTS.E.BYPASS.LTC128B.128 [R10+0x19400], desc[UR60][R6.64+0x80], !P1 ;  /* 0x19400080060acfae */ /* 0x000fe8000c901d7c */
[----:B------:R0:W-:Y:S02]  /*243a0*/  @!P4 LDGSTS.E.BYPASS.LTC128B.128 [R10+0x1d400], desc[UR60][R6.64+0x100], !P0 ;  /* 0x1d400100060acfae */ /* 0x0001e4000c101d7c */
[----:B0-----:R-:W-:Y:S01]  /*243b0*/  @!P3 IMAD.MOV.U32 R6, RZ, RZ, R8 ;  /* 0x000000ffff06b224 */ /* 0x001fe200078e0008 */
[----:B------:R-:W-:Y:S01]  /*243c0*/  @!P3 MOV R7, R5 ;  /* 0x000000050007b202 */ /* 0x000fe20000000f00 */
[----:B------:R-:W-:Y:S01]  /*243d0*/  VIADD R5, R0, 0x20 ;  /* 0x0000002000057836 */ /* 0x000fe20000000000 */
[----:B------:R-:W-:Y:S04]  /*243e0*/  SHFL.IDX PT, R8, R3, 0x2, 0x181f ;  /* 0x00581f0003087f89 */ /* 0x000fe800000e0000 */
[----:B------:R-:W-:Y:S04]  /*243f0*/  @!P3 LDGSTS.E.BYPASS.LTC128B.128 [R10+0x15c00], desc[UR60][R6.64], !P2 ;  /* 0x15c00000060abfae */ /* 0x000fe8000d101d7c */
[----:B------:R-:W-:Y:S04]  /*24400*/  @!P3 LDGSTS.E.BYPASS.LTC128B.128 [R10+0x19c00], desc[UR60][R6.64+0x80], !P1 ;  /* 0x19c00080060abfae */ /* 0x000fe8000c901d7c */
[----:B------:R0:W-:Y:S01]  /*24410*/  @!P3 LDGSTS.E.BYPASS.LTC128B.128 [R10+0x1dc00], desc[UR60][R6.64+0x100], !P0 ;  /* 0x1dc00100060abfae */ /* 0x0001e2000c101d7c */
[----:B------:R-:W-:-:S03]  /*24420*/  ISETP.GE.AND P3, PT, R5, R2, PT ;  /* 0x000000020500720c */ /* 0x000fc60003f66270 */
[----:B------:R-:W1:Y:S10]  /*24430*/  SHFL.IDX PT, R5, R4, 0x2, 0x181f ;  /* 0x00581f0004057f89 */ /* 0x000e7400000e0000 */
[----:B-1----:R-:W-:-:S05]  /*24440*/  @!P3 LEA R5, P4, R11, R5, 0x1 ;  /* 0x000000050b05b211 */ /* 0x002fca00078808ff */
[----:B0-----:R-:W-:-:S04]  /*24450*/  @!P3 IMAD.X R6, RZ, RZ, R8, P4 ;  /* 0x000000ffff06b224 */ /* 0x001fc800020e0608 */
[----:B------:R-:W-:Y:S02]  /*24460*/  @!P3 IMAD.MOV.U32 R7, RZ, RZ, R6 ;  /* 0x000000ffff07b224 */ /* 0x000fe400078e0006 */
[----:B------:R-:W-:Y:S01]  /*24470*/  @!P3 IMAD.MOV.U32 R6, RZ, RZ, R5 ;  /* 0x000000ffff06b224 */ /* 0x000fe200078e0005 */
[----:B------:R-:W-:-:S04]  /*24480*/  IADD3 R5, R0, 0x30, RZ ;  /* 0x0000003000057810 */ /* 0x000fc80007ffe0ff */
        /* <DEDUP_REMOVED lines=17> */
[----:B-1----:R-:W-:-:S04]  /*245a0*/  @!P3 LEA R5, P4, R11, R5, 0x1 ;  /* 0x000000050b05b211 */ /* 0x002fc800078808ff */
[----:B0-----:R-:W-:-:S05]  /*245b0*/  @!P3 IADD3.X R6, RZ, R6, RZ, P4, !PT ;  /* 0x00000006ff06b210 */ /* 0x001fca00027fe4ff */
        /* <DEDUP_REMOVED lines=10> */
[----:B0-----:R-:W-:-:S05]  /*24660*/  @!P3 IMAD.X R6, RZ, RZ, R6, P4 ;  /* 0x000000ffff06b224 */ /* 0x001fca00020e0606 */
[----:B------:R-:W-:Y:S01]  /*24670*/  @!P3 MOV R7, R6 ;  /* 0x000000060007b202 */ /* 0x000fe20000000f00 */
        /* <DEDUP_REMOVED lines=10> */
[----:B------:R-:W-:Y:S01]  /*24720*/  @!P4 IMAD.MOV.U32 R7, RZ, RZ, R6 ;  /* 0x000000ffff07c224 */ /* 0x000fe200078e0006 */
[----:B------:R-:W-:Y:S02]  /*24730*/  @!P4 MOV R6, R5 ;  /* 0x000000050006c202 */ /* 0x000fe40000000f00 */
[----:B------:R1:W2:Y:S04]  /*24740*/  SHFL.IDX PT, R5, R3, 0x7, 0x181f ;  /* 0x00f81f0003057f89 */ /* 0x0002a800000e0000 */
[----:B------:R1:W-:Y:S04]  /*24750*/  @!P4 LDGSTS.E.BYPASS.LTC128B.128 [R10+0x18400], desc[UR60][R6.64], !P2 ;  /* 0x18400000060acfae */ /* 0x0003e8000d101d7c */
[----:B------:R1:W-:Y:S04]  /*24760*/  @!P4 LDGSTS.E.BYPASS.LTC128B.128 [R10+0x1c400], desc[UR60][R6.64+0x80], !P1 ;  /* 0x1c400080060acfae */ /* 0x0003e8000c901d7c */
[----:B------:R1:W-:Y:S04]  /*24770*/  @!P4 LDGSTS.E.BYPASS.LTC128B.128 [R10+0x20400], desc[UR60][R6.64+0x100], !P0 ;  /* 0x20400100060acfae */ /* 0x0003e8000c101d7c */
[----:B------:R1:W3:Y:S02]  /*24780*/  SHFL.IDX PT, R3, R4, 0x7, 0x181f ;  /* 0x00f81f0004037f89 */ /* 0x0002e400000e0000 */
.L_x_860:
[----:B------:R-:W-:Y:S01]  /*24790*/  VIADD R0, R0, 0x70 ;  /* 0x0000007000007836 */ /* 0x000fe20000000000 */
[----:B------:R-:W-:Y:S04]  /*247a0*/  BSSY B0, `(.L_x_715) ;  /* 0x000000e000007945 */ /* 0x000fe80003800000 */
[----:B------:R-:W-:-:S13]  /*247b0*/  ISETP.GE.AND P3, PT, R0, R2, PT ;  /* 0x000000020000720c */ /* 0x000fda0003f66270 */
[----:B------:R-:W-:Y:S05]  /*247c0*/  @P3 BRA `(.L_x_716) ;  /* 0x00000000002c3947 */ /* 0x000fea0003800000 */
[----:B-1----:R-:W1:Y:S02]  /*247d0*/  S2R R4, SR_TID.X ;  /* 0x0000000000047919 */ /* 0x002e640000002100 */
[----:B-1----:R-:W-:-:S05]  /*247e0*/  IMAD.SHL.U32 R4, R4, 0x8, RZ ;  /* 0x0000000804047824 */ /* 0x002fca00078e00ff */
[----:B------:R-:W-:-:S04]  /*247f0*/  LOP3.LUT R4, R4, 0x38, RZ, 0xc0, !PT ;  /* 0x0000003804047812 */ /* 0x000fc800078ec0ff */
[----:B---3--:R-:W-:-:S05]  /*24800*/  LEA R2, P3, R4, R3, 0x1 ;  /* 0x0000000304027211 */ /* 0x008fca00078608ff */
[----:B--2---:R-:W-:-:S05]  /*24810*/  IMAD.X R3, RZ, RZ, R5, P3 ;  /* 0x000000ffff037224 */ /* 0x004fca00018e0605 */
[----:B------:R-:W-:Y:S01]  /*24820*/  @!PT LDS RZ, [RZ] ;  /* 0x00000000fffff984 */ /* 0x000fe20000000800 */
[----:B------:R-:W-:Y:S01]  /*24830*/  @!PT LDS RZ, [RZ] ;  /* 0x00000000fffff984 */ /* 0x000fe20000000800 */
[----:B------:R-:W-:Y:S01]  /*24840*/  @!PT LDS RZ, [RZ] ;  /* 0x00000000fffff984 */ /* 0x000fe20000000800 */
[----:B------:R4:W-:Y:S04]  /*24850*/  LDGSTS.E.BYPASS.LTC128B.128 [R10+0x18c00], desc[UR60][R2.64], !P2 ;  /* 0x18c00000020a7fae */ /* 0x0009e8000d101d7c */
[----:B------:R4:W-:Y:S04]  /*24860*/  LDGSTS.E.BYPASS.LTC128B.128 [R10+0x1cc00], desc[UR60][R2.64+0x80], !P1 ;  /* 0x1cc00080020a7fae */ /* 0x0009e8000c901d7c */
[----:B------:R4:W-:Y:S02]  /*24870*/  LDGSTS.E.BYPASS.LTC128B.128 [R10+0x20c00], desc[UR60][R2.64+0x100], !P0 ;  /* 0x20c00100020a7fae */ /* 0x0009e4000c101d7c */
.L_x_716:
[----:B------:R-:W-:Y:S05]  /*24880*/  BSYNC B0 ;  /* 0x0000000000007941 */ /* 0x000fea0003800000 */
.L_x_715:
[----:B------:R-:W-:Y:S01]  /*24890*/  NOP ;  /* 0x0000000000007918 */ /* 0x000fe20000000000 */
[----:B------:R-:W-:Y:S01]  /*248a0*/  PLOP3.LUT P0, PT, PT, PT, PT, 0x80, 0x0 ;  /* 0x000000000000781c */ /* 0x000fe20003f0f070 */
[----:B------:R-:W-:-:S12]  /*248b0*/  VIADD R11, R18, 0x36800 ;  /* 0x00036800120b7836 */ /* 0x000fd80000000000 */
.L_x_717:
[----:B------:R-:W-:Y:S02]  /*248c0*/  PLOP3.LUT P1, PT, P1, P0, PT, 0xa2, 0x0 ;  /* 0x000000000000781c */ /* 0x000fe40000f21472 */
[----:B------:R-:W-:-:S08]  /*248d0*/  @P0 R2UR P1, UR4, R18 ;  /* 0x00000000120402ca */ /* 0x000fd00000020000 */
[----:B------:R-:W-:-:S05]  /*248e0*/  @P0 PLOP3.LUT P0, PT, P1, PT, PT, 0x80, 0x0 ;  /* 0x000000000000081c */ /* 0x000fca0000f0f070 */
[----:B------:R-:W-:Y:S01]  /*248f0*/  @!P1 SYNCS.ARRIVE.TRANS64.RED.A0T1 RZ, [UR4+0x36800], RZ ;  /* 0x036800ffffff99a7 */ /* 0x000fe20008200404 */
[----:B------:R-:W-:Y:S07]  /*24900*/  @!P1 ARRIVES.LDGSTSBAR.64.TRANSCNT [UR4+0x36800] ;  /* 0x03680000ff0099b0 */ /* 0x000fee0008000a84 */
[----:B------:R-:W-:Y:S05]  /*24910*/  @P0 BRA.U.ANY `(.L_x_717) ;  /* 0xfffffffd00e80947 */ /* 0x000fea000393ffff */
[----:B----4-:R-:W4:Y:S02]  /*24920*/  LDL.LU R2, [R1+0x64] ;  /* 0x0000640001027983 */ /* 0x010f240000300800 */
[----:B----4-:R-:W-:-:S04]  /*24930*/  IADD3 R2, R2, 0x1, RZ ;  /* 0x0000000102027810 */ /* 0x010fc80007ffe0ff */
[----:B------:R-:W-:Y:S01]  /*24940*/  LEA.HI R0, R2, R2, RZ, 0x1 ;  /* 0x0000000202007211 */ /* 0x000fe200078f08ff */
[----:B------:R4:W-:Y:S03]  /*24950*/  STL [R1+0x64], R2 ;  /* 0x0000640201007387 */ /* 0x0009e60000100800 */
[----:B------:R-:W-:-:S05]  /*24960*/  LOP3.LUT R0, R0, 0xfffffffe, RZ, 0xc0, !PT ;  /* 0xfffffffe00007812 */ /* 0x000fca00078ec0ff */
[----:B------:R-:W-:-:S05]  /*24970*/  IMAD.IADD R0, R2, 0x1, -R0 ;  /* 0x0000000102007824 */ /* 0x000fca00078e0a00 */
[----:B------:R-:W-:Y:S01]  /*24980*/  SHF.L.U32 R0, R0, 0x1f, RZ ;  /* 0x0000001f00007819 */ /* 0x000fe200000006ff */
[----:B------:R-:W-:Y:S01]  /*24990*/  NOP ;  /* 0x0000000000007918 */ /* 0x000fe20000000000 */
[----:B------:R4:W-:Y:S01]  /*249a0*/  SYNCS.ARRIVE.TRANS64.A1T0 RZ, [R18+URZ+0x36800], RZ ;  /* 0x036800ff12ff79a7 */ /* 0x0009e2000810003f */
[----:B------:R-:W-:Y:S01]  /*249b0*/  BSSY B0, `(.L_x_718) ;  /* 0x0000003000007945 */ /* 0x000fe20003800000 */
[----:B------:R-:W5:Y:S03]  /*249c0*/  SYNCS.PHASECHK.TRANS64.TRYWAIT P0, [R18+URZ+0x36820], R0 ;  /* 0x03682000120075a7 */ /* 0x000f66000800017f */
[----:B----45:R-:W-:Y:S05]  /*249d0*/  @!P0 BRA `(.L_x_719) ;  /* 0x0000005000e48947 */ /* 0x030fea0003800000 */
.L_x_861:
[----:B------:R-:W-:Y:S05]  /*249e0*/  BSYNC B0 ;  /* 0x0000000000007941 */ /* 0x000fea0003800000 */
.L_x_718:
[----:B-1-3--:R-:W4:Y:S04]  /*249f0*/  LDL R3, [R1+0x48] ;  /* 0x0000480001037983 */ /* 0x00af280000100800 */
[----:B------:R-:W3:Y:S01]  /*24a00*/  LDL R2, [R1+0x30] ;  /* 0x0000300001027983 */ /* 0x000ee20000100800 */
[----:B------:R-:W-:Y:S01]  /*24a10*/  BSSY B0, `(.L_x_720) ;  /* 0x0000243000007945 */ /* 0x000fe20003800000 */
[----:B----4-:R-:W-:-:S05]  /*24a20*/  VIADD R0, R3, 0xfffffffe ;  /* 0xfffffffe03007836 */ /* 0x010fca0000000000 */
[----:B---3--:R-:W-:-:S13]  /*24a30*/  ISETP.GE.AND P0, PT, R0, R2, PT ;  /* 0x000000020000720c */ /* 0x008fda0003f06270 */
[----:B------:R-:W-:Y:S05]  /*24a40*/  @!P0 BRA `(.L_x_721) ;  /* 0x0000002000fc8947 */ /* 0x000fea0003800000 */
[----:B--2---:R-:W0:Y:S04]  /*24a50*/  LDL.LU R5, [R1+0x60] ;  /* 0x0000600001057983 */ /* 0x004e280000300800 */
[----:B------:R-:W2:Y:S04]  /*24a60*/  LDL.LU R4, [R1+0x44] ;  /* 0x0000440001047983 */ /* 0x000ea80000300800 */
[----:B------:R-:W3:Y:S01]  /*24a70*/  LDL.LU R3, [R1+0x40] ;  /* 0x0000400001037983 */ /* 0x000ee20000300800 */
[----:B------:R-:W-:Y:S01]  /*24a80*/  LOP3.LUT R2, RZ, R2, RZ, 0x33, !PT ;  /* 0x00000002ff027212 */ /* 0x000fe200078e33ff */
[----:B------:R-:W-:Y:S01]  /*24a90*/  BSSY B2, `(.L_x_722) ;  /* 0x00000c5000027945 */ /* 0x000fe20003800000 */
[----:B0-----:R-:W-:-:S04]  /*24aa0*/  VIADD R7, R5, 0x1 ;  /* 0x0000000105077836 */ /* 0x001fc80000000000 */
[----:B--2---:R-:W-:-:S05]  /*24ab0*/  IMAD R7, R7, R4, RZ ;  /* 0x0000000407077224 */ /* 0x004fca00078e02ff */
[----:B---3--:R-:W-:-:S05]  /*24ac0*/  VIMNMX R7, R3, R7, PT ;  /* 0x0000000703077248 */ /* 0x008fca0003fe0100 */
[----:B------:R-:W-:-:S05]  /*24ad0*/  IMAD.MOV R9, RZ, RZ, -R7 ;  /* 0x000000ffff097224 */ /* 0x000fca00078e0a07 */
[----:B------:R-:W-:-:S04]  /*24ae0*/  VIADDMNMX R9, R9, 0x1, R2, !PT ;  /* 0x0000000109097846 */ /* 0x000fc80007800102 */
[----:B------:R-:W-:-:S04]  /*24af0*/  IADD3 R2, R7, R9, RZ ;  /* 0x0000000907027210 */ /* 0x000fc80007ffe0ff */
        /* <DEDUP_REMOVED lines=32> */
[----:B------:R-:W-:-:S05]  /*24d00*/  IMAD.WIDE.U32 R2, R6, UR6, R2 ;  /* 0x0000000606027c25 */ /* 0x000fca000f8e0002 */
[----:B------:R-:W-:Y:S02]  /*24d10*/  IADD3 R3, R4, R3, RZ ;  /* 0x0000000304037210 */ /* 0x000fe40007ffe0ff */
[----:B------:R-:W-:-:S04]  /*24d20*/  LEA R4, P0, R2, UR4, 0x2 ;  /* 0x0000000402047c11 */ /* 0x000fc8000f8010ff */
[----:B------:R-:W-:-:S05]  /*24d30*/  LEA.HI.X R5, R2, UR5, R3, 0x2, P0 ;  /* 0x0000000502057c11 */ /* 0x000fca00080f1403 */
[----:B------:R0:W5:Y:S04]  /*24d40*/  LDG.E R4, desc[UR60][R4.64] ;  /* 0x0000003c04047981 */ /* 0x000168000c1e1900 */
.L_x_726:
[----:B------:R-:W-:Y:S01]  /*24d50*/  IMAD R3, R8, 0x8, R18 ;  /* 0x0000000808037824 */ /* 0x000fe200078e0212 */
[----:B------:R-:W-:Y:S01]  /*24d60*/  SHF.L.U32 R2, R10, 0x1f, RZ ;  /* 0x0000001f0a027819 */ /* 0x000fe200000006ff */
[----:B------:R-:W-:Y:S03]  /*24d70*/  BSSY B3, `(.L_x_727) ;  /* 0x0000003000037945 */ /* 0x000fe60003800000 */
[----:B------:R-:W1:Y:S02]  /*24d80*/  SYNCS.PHASECHK.TRANS64.TRYWAIT P0, [R3+URZ+0x36840], R2 ;  /* 0x03684002030075a7 */ /* 0x000e64000800017f */
[----:B-1----:R-:W-:Y:S05]  /*24d90*/  @!P0 BRA `(.L_x_728) ;  /* 0x0000005000088947 */ /* 0x002fea0003800000 */
.L_x_862:
[----:B------:R-:W-:Y:S05]  /*24da0*/  BSYNC B3 ;  /* 0x0000000000037941 */ /* 0x000fea0003800000 */
.L_x_727:
        /* <DEDUP_REMOVED lines=12> */
.L_x_730:
[----:B------:R-:W-:Y:S05]  /*24e70*/  BSYNC B3 ;  /* 0x0000000000037941 */ /* 0x000fea0003800000 */
.L_x_729:
[----:B-1----:R-:W2:Y:S01]  /*24e80*/  LDL R2, [R1+0x1c] ;  /* 0x00001c0001027983 */ /* 0x002ea20000100800 */
[----:B------:R-:W-:Y:S01]  /*24e90*/  IMAD.MOV.U32 R14, RZ, RZ, RZ ;  /* 0x000000ffff0e7224 */ /* 0x000fe200078e00ff */
[----:B------:R-:W-:Y:S01]  /*24ea0*/  UIADD3 UR4, UP0, UR36, 0x370, URZ ;  /* 0x0000037024047890 */ /* 0x000fe2000ff1e03f */
[----:B------:R-:W-:Y:S01]  /*24eb0*/  IMAD R6, R8, 0xa800, R18 ;  /* 0x0000a80008067824 */ /* 0x000fe200078e0212 */
[----:B------:R-:W-:Y:S01]  /*24ec0*/  PLOP3.LUT P0, PT, PT, PT, PT, 0x80, 0x0 ;  /* 0x000000000000781c */ /* 0x000fe20003f0f070 */
[----:B------:R-:W-:Y:S01]  /*24ed0*/  VIADD R3, R3, 0x36830 ;  /* 0x0003683003037836 */ /* 0x000fe20000000000 */
[----:B------:R-:W-:Y:S01]  /*24ee0*/  R2UR UR10, R14 ;  /* 0x000000000e0a72ca */ /* 0x000fe200000e0000 */
[----:B------:R-:W-:Y:S01]  /*24ef0*/  UIADD3.X UR5, URZ, UR37, URZ, UP0, !UPT ;  /* 0x000000253f057290 */ /* 0x000fe200087fe43f */
[----:B------:R-:W-:Y:S01]  /*24f00*/  IADD3 R5, R6, 0x21400, RZ ;  /* 0x0002140006057810 */ /* 0x000fe20007ffe0ff */
[----:B------:R-:W-:Y:S01]  /*24f10*/  UMOV UR6, 0x0 ;  /* 0x0000000000067882 */ /* 0x000fe20000000000 */
[----:B------:R-:W-:Y:S01]  /*24f20*/  UMOV UR7, 0x14f00000 ;  /* 0x14f0000000077882 */ /* 0x000fe20000000000 */
[----:B--2---:R-:W-:-:S10]  /*24f30*/  IMAD R2, R0, 0x70, R2 ;  /* 0x0000007000027824 */ /* 0x004fd400078e0202 */
.L_x_731:
        /* <DEDUP_REMOVED lines=16> */
.L_x_732:
        /* <DEDUP_REMOVED lines=16> */
.L_x_733:
        /* <DEDUP_REMOVED lines=11> */
[----:B------:R-:W-:Y:S01]  /*251f0*/  LEA R3, R19, R11, 0x3 ;  /* 0x0000000b13037211 */ /* 0x000fe200078e18ff */
[----:B------:R-:W-:Y:S01]  /*25200*/  BSSY B3, `(.L_x_734) ;  /* 0x0000004000037945 */ /* 0x000fe20003800000 */
[----:B--2---:R-:W-:-:S04]  /*25210*/  SHF.L.U32 R2, R6, 0x1f, RZ ;  /* 0x0000001f06027819 */ /* 0x004fc800000006ff */
[----:B------:R-:W0:Y:S02]  /*25220*/  SYNCS.PHASECHK.TRANS64.TRYWAIT P0, [R3+URZ+0x60], R2 ;  /* 0x00006002030075a7 */ /* 0x000e24000800017f */
[----:B0-----:R-:W-:Y:S05]  /*25230*/  @!P0 BRA `(.L_x_735) ;  /* 0x0000004800f48947 */ /* 0x001fea0003800000 */
.L_x_863:
[----:B------:R-:W-:Y:S05]  /*25240*/  BSYNC B3 ;  /* 0x0000000000037941 */ /* 0x000fea0003800000 */
.L_x_734:
[----:B------:R-:W-:Y:S01]  /*25250*/  BSSY B3, `(.L_x_736) ;  /* 0x000000c000037945 */ /* 0x000fe20003800000 */
[----:B------:R-:W-:Y:S02]  /*25260*/  IMAD.MOV.U32 R12, RZ, RZ, 0x0 ;  /* 0x00000000ff0c7424 */ /* 0x000fe400078e00ff */
[----:B------:R-:W-:Y:S01]  /*25270*/  IMAD.MOV.U32 R13, RZ, RZ, 0x14f00000 ;  /* 0x14f00000ff0d7424 */ /* 0x000fe200078e00ff */
[----:B------:R-:W-:Y:S06]  /*25280*/  @P1 BRA `(.L_x_737) ;  /* 0x0000000000201947 */ /* 0x000fec0003800000 */
[----:B------:R-:W1:Y:S01]  /*25290*/  S2R R5, SR_TID.X ;  /* 0x0000000000057919 */ /* 0x000e620000002100 */
[----:B0-----:R-:W-:Y:S02]  /*252a0*/  IMAD R2, R19, 0x8, R18 ;  /* 0x0000000813027824 */ /* 0x001fe400078e0212 */
[----:B------:R-:W-:-:S04]  /*252b0*/  IMAD.MOV.U32 R3, RZ, RZ, 0xa800 ;  /* 0x0000a800ff037424 */ /* 0x000fc800078e00ff */
[----:B------:R2:W-:Y:S01]  /*252c0*/  SYNCS.ARRIVE.TRANS64 RZ, [R2+URZ+0x36850], R3 ;  /* 0x0368500302ff79a7 */ /* 0x0005e2000800003f */
[----:B-1----:R-:W-:-:S04]  /*252d0*/  LOP3.LUT R5, R5, 0x1f, RZ, 0xc0, !PT ;  /* 0x0000001f05057812 */ /* 0x002fc800078ec0ff */
[----:B------:R-:W-:-:S13]  /*252e0*/  ISETP.NE.AND P0, PT, R5, RZ, PT ;  /* 0x000000ff0500720c */ /* 0x000fda0003f05270 */
[----:B--2---:R-:W-:Y:S05]  /*252f0*/  @!P0 BRA `(.L_x_737) ;  /* 0x0000000000048947 */ /* 0x004fea0003800000 */
[----:B------:R-:W-:Y:S01]  /*25300*/  BPT.TRAP 0x1 ;  /* 0x000000040000795c */ /* 0x000fe20000300000 */
.L_x_737:
[----:B------:R-:W-:Y:S05]  /*25310*/  BSYNC B3 ;  /* 0x0000000000037941 */ /* 0x000fea0003800000 */
.L_x_736:
[----:B------:R-:W2:Y:S04]  /*25320*/  LDL R6, [R1+0x1c] ;  /* 0x00001c0001067983 */ /* 0x000ea80000100800 */
[----:B------:R-:W2:Y:S01]  /*25330*/  LDL.LU R5, [R1+0x8] ;  /* 0x0000080001057983 */ /* 0x000ea20000300800 */
[----:B------:R-:W-:Y:S01]  /*25340*/  R2UR UR10, R14 ;  /* 0x000000000e0a72ca */ /* 0x000fe200000e0000 */
[----:B0-----:R-:W-:Y:S01]  /*25350*/  IMAD R2, R19, 0xa800, R18 ;  /* 0x0000a80013027824 */ /* 0x001fe200078e0212 */
[----:B------:R-:W-:Y:S01]  /*25360*/  R2UR UR6, R12 ;  /* 0x000000000c0672ca */ /* 0x000fe200000e0000 */
[----:B------:R-:W-:Y:S01]  /*25370*/  UIADD3 UR4, UP0, UR36, 0x470, URZ ;  /* 0x0000047024047890 */ /* 0x000fe2000ff1e03f */
[----:B------:R-:W-:Y:S02]  /*25380*/  R2UR UR7, R13 ;  /* 0x000000000d0772ca */ /* 0x000fe400000e0000 */
[----:B------:R-:W-:Y:S01]  /*25390*/  LEA R3, R19, R18, 0x3 ;  /* 0x0000001213037211 */ /* 0x000fe200078e18ff */
[----:B------:R-:W-:Y:S01]  /*253a0*/  UIADD3.X UR5, URZ, UR37, URZ, UP0, !UPT ;  /* 0x000000253f057290 */ /* 0x000fe200087fe43f */
[----:B------:R-:W-:-:S03]  /*253b0*/  PLOP3.LUT P0, PT, PT, PT, PT, 0x80, 0x0 ;  /* 0x000000000000781c */ /* 0x000fc60003f0f070 */
[----:B------:R-:W-:Y:S02]  /*253c0*/  VIADD R3, R3, 0x36850 ;  /* 0x0003685003037836 */ /* 0x000fe40000000000 */
[----:B--2---:R-:W-:Y:S02]  /*253d0*/  IMAD R5, R5, 0x70, R6 ;  /* 0x0000007005057824 */ /* 0x004fe400078e0206 */
[----:B------:R-:W-:-:S07]  /*253e0*/  VIADD R6, R2, 0x400 ;  /* 0x0000040002067836 */ /* 0x000fce0000000000 */
.L_x_738:
        /* <DEDUP_REMOVED lines=15> */
.L_x_739:
        /* <DEDUP_REMOVED lines=15> */
.L_x_740:
        /* <DEDUP_REMOVED lines=11> */
[----:B------:R-:W-:-:S07]  /*25680*/  MOV R17, R4 ;  /* 0x0000000400117202 */ /* 0x000fce0000000f00 */
.L_x_725:
[----:B------:R-:W-:Y:S05]  /*25690*/  BSYNC B1 ;  /* 0x0000000000017941 */ /* 0x000fea0003800000 */
.L_x_724:
[----:B0-----:R-:W2:Y:S01]  /*256a0*/  LDL.LU R0, [R1+0x48] ;  /* 0x0000480001007983 */ /* 0x001ea20000300800 */
[----:B------:R-:W-:-:S03]  /*256b0*/  IMAD.MOV.U32 R19, RZ, RZ, R8 ;  /* 0x000000ffff137224 */ /* 0x000fc600078e0008 */
[----:B------:R0:W-:Y:S02]  /*256c0*/  STL [R1+0x18], R10 ;  /* 0x0000180a01007387 */ /* 0x0001e40000100800 */
[----:B0-2---:R-:W-:-:S07]  /*256d0*/  VIADD R0, R0, 0xfffffffd ;  /* 0xfffffffd00007836 */ /* 0x005fce0000000000 */
.L_x_723:
[----:B------:R-:W-:Y:S05]  /*256e0*/  BSYNC B2 ;  /* 0x0000000000027941 */ /* 0x000fea0003800000 */
.L_x_722:
[----:B------:R-:W-:Y:S01]  /*256f0*/  VIADD R9, R9, 0xfffffffe ;  /* 0xfffffffe09097836 */ /* 0x000fe20000000000 */
[----:B------:R-:W-:-:S04]  /*25700*/  LOP3.LUT R7, RZ, R7, RZ, 0x33, !PT ;  /* 0x00000007ff077212 */ /* 0x000fc800078e33ff */
[----:B------:R-:W-:-:S13]  /*25710*/  ISETP.NE.AND P0, PT, R9, R7, PT ;  /* 0x000000070900720c */ /* 0x000fda0003f05270 */
[----:B------:R-:W-:Y:S05]  /*25720*/  @!P0 BRA `(.L_x_721) ;  /* 0x0000001400c48947 */ /* 0x000fea0003800000 */
[----:B------:R-:W-:-:S07]  /*25730*/  IMAD.MOV.U32 R9, RZ, RZ, R17 ;  /* 0x000000ffff097224 */ /* 0x000fce00078e0011 */
.L_x_775:
[----:B------:R-:W2:Y:S04]  /*25740*/  LDL R3, [R1+0x10] ;  /* 0x0000100001037983 */ /* 0x000ea80000100800 */
[----:B------:R-:W3:Y:S01]  /*25750*/  LDL R2, [R1+0x18] ;  /* 0x0000180001027983 */ /* 0x000ee20000100800 */
[----:B------:R-:W-:Y:S01]  /*25760*/  IADD3 R4, R19, 0x1, RZ ;  /* 0x0000000113047810 */ /* 0x000fe20007ffe0ff */
        /* <DEDUP_REMOVED lines=32> */
.L_x_743:
[----:B------:R-:W-:Y:S01]  /*25970*/  LEA R3, R4, R18, 0x3 ;  /* 0x0000001204037211 */ /* 0x000fe200078e18ff */
[----:B------:R-:W-:Y:S01]  /*25980*/  BSSY B2, `(.L_x_744) ;  /* 0x0000004000027945 */ /* 0x000fe20003800000 */
[----:B------:R-:W-:-:S04]  /*25990*/  SHF.L.U32 R2, R5, 0x1f, RZ ;  /* 0x0000001f05027819 */ /* 0x000fc800000006ff */
[----:B------:R-:W1:Y:S02]  /*259a0*/  SYNCS.PHASECHK.TRANS64.TRYWAIT P0, [R3+URZ+0x36840], R2 ;  /* 0x03684002030075a7 */ /* 0x000e64000800017f */
[----:B-1----:R-:W-:Y:S05]  /*259b0*/  @!P0 BRA `(.L_x_745) ;  /* 0x0000004400288947 */ /* 0x002fea0003800000 */
.L_x_864:
[----:B------:R-:W-:Y:S05]  /*259c0*/  BSYNC B2 ;  /* 0x0000000000027941 */ /* 0x000fea0003800000 */
.L_x_744:
        /* <DEDUP_REMOVED lines=12> */
.L_x_747:
[----:B------:R-:W-:Y:S05]  /*25a90*/  BSYNC B2 ;  /* 0x0000000000027941 */ /* 0x000fea0003800000 */
.L_x_746:
[----:B-1----:R-:W2:Y:S01]  /*25aa0*/  LDL R2, [R1+0x1c] ;  /* 0x00001c0001027983 */ /* 0x002ea20000100800 */
[----:B------:R-:W-:Y:S01]  /*25ab0*/  IMAD.MOV.U32 R10, RZ, RZ, RZ ;  /* 0x000000ffff0a7224 */ /* 0x000fe200078e00ff */
[----:B------:R-:W-:Y:S01]  /*25ac0*/  UIADD3 UR4, UP0, UR36, 0x370, URZ ;  /* 0x0000037024047890 */ /* 0x000fe2000ff1e03f */
[----:B------:R-:W-:Y:S01]  /*25ad0*/  IMAD R7, R4, 0xa800, R18 ;  /* 0x0000a80004077824 */ /* 0x000fe200078e0212 */
[----:B------:R-:W-:Y:S01]  /*25ae0*/  PLOP3.LUT P0, PT, PT, PT, PT, 0x80, 0x0 ;  /* 0x000000000000781c */ /* 0x000fe20003f0f070 */
[----:B------:R-:W-:Y:S01]  /*25af0*/  VIADD R3, R3, 0x36830 ;  /* 0x0003683003037836 */ /* 0x000fe20000000000 */
[----:B------:R-:W-:Y:S01]  /*25b00*/  R2UR UR10, R10 ;  /* 0x000000000a0a72ca */ /* 0x000fe200000e0000 */
[----:B0-----:R-:W-:Y:S01]  /*25b10*/  VIADD R8, R7, 0x21400 ;  /* 0x0002140007087836 */ /* 0x001fe20000000000 */
[----:B------:R-:W-:Y:S01]  /*25b20*/  UIADD3.X UR5, URZ, UR37, URZ, UP0, !UPT ;  /* 0x000000253f057290 */ /* 0x000fe200087fe43f */
[----:B------:R-:W-:Y:S01]  /*25b30*/  UMOV UR6, 0x0 ;  /* 0x0000000000067882 */ /* 0x000fe20000000000 */
[----:B------:R-:W-:Y:S01]  /*25b40*/  UMOV UR7, 0x14f00000 ;  /* 0x14f0000000077882 */ /* 0x000fe20000000000 */
[----:B--2---:R-:W-:-:S10]  /*25b50*/  IMAD R2, R6, 0x70, R2 ;  /* 0x0000007006027824 */ /* 0x004fd400078e0202 */
.L_x_748:
        /* <DEDUP_REMOVED lines=16> */
.L_x_749:
        /* <DEDUP_REMOVED lines=16> */
.L_x_750:
        /* <DEDUP_REMOVED lines=16> */
.L_x_865:
[----:B------:R-:W-:Y:S05]  /*25e60*/  BSYNC B2 ;  /* 0x0000000000027941 */ /* 0x000fea0003800000 */
.L_x_751:
[----:B------:R-:W-:Y:S01]  /*25e70*/  BSSY B2, `(.L_x_753) ;  /* 0x000000b000027945 */ /* 0x000fe20003800000 */
[----:B------:R-:W-:Y:S01]  /*25e80*/  MOV R12, 0x0 ;  /* 0x00000000000c7802 */ /* 0x000fe20000000f00 */
[----:B------:R-:W-:Y:S02]  /*25e90*/  IMAD.MOV.U32 R13, RZ, RZ, 0x14f00000 ;  /* 0x14f00000ff0d7424 */ /* 0x000fe400078e00ff */
[----:B------:R-:W-:Y:S05]  /*25ea0*/  @P1 BRA `(.L_x_754) ;  /* 0x00000000001c1947 */ /* 0x000fea0003800000 */
[----:B------:R-:W1:Y:S01]  /*25eb0*/  S2R R7, SR_TID.X ;  /* 0x0000000000077919 */ /* 0x000e620000002100 */
[----:B0-----:R-:W-:-:S04]  /*25ec0*/  IMAD.MOV.U32 R3, RZ, RZ, 0xa800 ;  /* 0x0000a800ff037424 */ /* 0x001fc800078e00ff */
[----:B------:R2:W-:Y:S01]  /*25ed0*/  SYNCS.ARRIVE.TRANS64 RZ, [R2+URZ+0x50], R3 ;  /* 0x0000500302ff79a7 */ /* 0x0005e2000800003f */
[----:B-1----:R-:W-:-:S04]  /*25ee0*/  LOP3.LUT R7, R7, 0x1f, RZ, 0xc0, !PT ;  /* 0x0000001f07077812 */ /* 0x002fc800078ec0ff */
[----:B------:R-:W-:-:S13]  /*25ef0*/  ISETP.NE.AND P0, PT, R7, RZ, PT ;  /* 0x000000ff0700720c */ /* 0x000fda0003f05270 */
[----:B--2---:R-:W-:Y:S05]  /*25f00*/  @!P0 BRA `(.L_x_754) ;  /* 0x0000000000048947 */ /* 0x004fea0003800000 */
[----:B------:R-:W-:Y:S01]  /*25f10*/  BPT.TRAP 0x1 ;  /* 0x000000040000795c */ /* 0x000fe20000300000 */
.L_x_754:
[----:B------:R-:W-:Y:S05]  /*25f20*/  BSYNC B2 ;  /* 0x0000000000027941 */ /* 0x000fea0003800000 */
.L_x_753:
        /* <DEDUP_REMOVED lines=12> */
.L_x_755:
        /* <DEDUP_REMOVED lines=15> */
.L_x_756:
        /* <DEDUP_REMOVED lines=15> */
.L_x_757:
        /* <DEDUP_REMOVED lines=12> */
.L_x_742:
[----:B------:R-:W-:Y:S05]  /*26290*/  BSYNC B1 ;  /* 0x0000000000017941 */ /* 0x000fea0003800000 */
.L_x_741:
        /* <DEDUP_REMOVED lines=12> */
[----:B------:R-:W-:Y:S02]  /*26360*/  MOV R7, R6 ;  /* 0x0000000600077202 */ /* 0x000fe40000000f00 */
[----:B------:R-:W-:-:S04]  /*26370*/  ISETP.NE.U32.AND P0, PT, RZ, UR4, PT ;  /* 0x00000004ff007c0c */ /* 0x000fc8000bf05070 */
[----:B------:R-:W-:-:S13]  /*26380*/  ISETP.NE.AND.EX P0, PT, RZ, UR5, PT, P0 ;  /* 0x00000005ff007c0c */ /* 0x000fda000bf05300 */
[----:B------:R-:W-:Y:S05]  /*26390*/  @!P0 BRA `(.L_x_760) ;  /* 0x00000000004c8947 */ /* 0x000fea0003800000 */
[----:B------:R-:W2:Y:S01]  /*263a0*/  LDL R13, [R1+0x28] ;  /* 0x00002800010d7983 */ /* 0x000ea20000100800 */
[----:B------:R-:W1:Y:S01]  /*263b0*/  LDC R8, c[0x0][0x43c] ;  /* 0x00010f00ff087b82 */ /* 0x000e620000000800 */
[----:B------:R-:W-:Y:S02]  /*263c0*/  ULDC.64 UR6, c[0x0][0x428] ;  /* 0x00010a0000067ab9 */ /* 0x000fe40000000a00 */
[----:B------:R-:W3:Y:S01]  /*263d0*/  LDL R12, [R1+0x14] ;  /* 0x00001400010c7983 */ /* 0x000ee20000100800 */
        /* <DEDUP_REMOVED lines=15> */
.L_x_760:
[----:B------:R-:W-:Y:S01]  /*264d0*/  IMAD R2, R19, 0x8, R18 ;  /* 0x0000000813027824 */ /* 0x000fe200078e0212 */
[----:B------:R-:W-:Y:S01]  /*264e0*/  SHF.L.U32 R3, R10, 0x1f, RZ ;  /* 0x0000001f0a037819 */ /* 0x000fe200000006ff */
[----:B------:R-:W-:Y:S03]  /*264f0*/  BSSY B2, `(.L_x_761) ;  /* 0x0000003000027945 */ /* 0x000fe60003800000 */
[----:B------:R-:W2:Y:S02]  /*26500*/  SYNCS.PHASECHK.TRANS64.TRYWAIT P0, [R2+URZ+0x36840], R3 ;  /* 0x03684003020075a7 */ /* 0x000ea4000800017f */
[----:B--2---:R-:W-:Y:S05]  /*26510*/  @!P0 BRA `(.L_x_762) ;  /* 0x0000003800788947 */ /* 0x004fea0003800000 */
.L_x_866:
[----:B------:R-:W-:Y:S05]  /*26520*/  BSYNC B2 ;  /* 0x0000000000027941 */ /* 0x000fea0003800000 */
.L_x_761:
[----:B-1----:R-:W1:Y:S01]  /*26530*/  S2R R8, SR_TID.X ;  /* 0x0000000000087919 */ /* 0x002e620000002100 */
[----:B------:R-:W-:Y:S01]  /*26540*/  BSSY B2, `(.L_x_763) ;  /* 0x000000b000027945 */ /* 0x000fe20003800000 */
[----:B-1----:R-:W-:-:S04]  /*26550*/  LOP3.LUT R8, R8, 0x7f, RZ, 0xc0, !PT ;  /* 0x0000007f08087812 */ /* 0x002fc800078ec0ff */
[----:B------:R-:W-:-:S13]  /*26560*/  ISETP.NE.AND P1, PT, R8, RZ, PT ;  /* 0x000000ff0800720c */ /* 0x000fda0003f25270 */
[----:B------:R-:W-:Y:S05]  /*26570*/  @P1 BRA `(.L_x_764) ;  /* 0x00000000001c1947 */ /* 0x000fea0003800000 */
[----:B------:R-:W1:Y:S01]  /*26580*/  S2R R8, SR_TID.X ;  /* 0x0000000000087919 */ /* 0x000e620000002100 */
[----:B--2---:R-:W-:-:S04]  /*26590*/  MOV R3, 0xa800 ;  /* 0x0000a80000037802 */ /* 0x004fc80000000f00 */
[----:B------:R3:W-:Y:S01]  /*265a0*/  SYNCS.ARRIVE.TRANS64 RZ, [R2+URZ+0x36830], R3 ;  /* 0x0368300302ff79a7 */ /* 0x0007e2000800003f */
[----:B-1----:R-:W-:-:S04]  /*265b0*/  LOP3.LUT R8, R8, 0x1f, RZ, 0xc0, !PT ;  /* 0x0000001f08087812 */ /* 0x002fc800078ec0ff */
[----:B------:R-:W-:-:S13]  /*265c0*/  ISETP.NE.AND P0, PT, R8, RZ, PT ;  /* 0x000000ff0800720c */ /* 0x000fda0003f05270 */
[----:B---3--:R-:W-:Y:S05]  /*265d0*/  @!P0 BRA `(.L_x_764) ;  /* 0x0000000000048947 */ /* 0x008fea0003800000 */
[----:B------:R-:W-:Y:S01]  /*265e0*/  BPT.TRAP 0x1 ;  /* 0x000000040000795c */ /* 0x000fe20000300000 */
.L_x_764:
[----:B------:R-:W-:Y:S05]  /*265f0*/  BSYNC B2 ;  /* 0x0000000000027941 */ /* 0x000fea0003800000 */
.L_x_763:
[----:B--2---:R-:W2:Y:S01]  /*26600*/  LDL R2, [R1+0x1c] ;  /* 0x00001c0001027983 */ /* 0x004ea20000100800 */
[----:B------:R-:W-:Y:S01]  /*26610*/  IMAD.MOV.U32 R14, RZ, RZ, RZ ;  /* 0x000000ffff0e7224 */ /* 0x000fe200078e00ff */
[----:B------:R-:W-:Y:S01]  /*26620*/  UIADD3 UR4, UP0, UR36, 0x370, URZ ;  /* 0x0000037024047890 */ /* 0x000fe2000ff1e03f */
[C---:B------:R-:W-:Y:S01]  /*26630*/  IMAD R3, R19.reuse, 0x8, R11 ;  /* 0x0000000813037824 */ /* 0x040fe200078e020b */
[----:B------:R-:W-:Y:S01]  /*26640*/  PLOP3.LUT P0, PT, PT, PT, PT, 0x80, 0x0 ;  /* 0x000000000000781c */ /* 0x000fe20003f0f070 */
[----:B------:R-:W-:Y:S01]  /*26650*/  IMAD R8, R19, 0xa800, R18 ;  /* 0x0000a80013087824 */ /* 0x000fe200078e0212 */
[----:B------:R-:W-:Y:S01]  /*26660*/  R2UR UR10, R14 ;  /* 0x000000000e0a72ca */ /* 0x000fe200000e0000 */
[----:B------:R-:W-:Y:S01]  /*26670*/  VIADD R3, R3, 0x30 ;  /* 0x0000003003037836 */ /* 0x000fe20000000000 */
[----:B------:R-:W-:Y:S01]  /*26680*/  UIADD3.X UR5, URZ, UR37, URZ, UP0, !UPT ;  /* 0x000000253f057290 */ /* 0x000fe200087fe43f */
[----:B0-----:R-:W-:Y:S01]  /*26690*/  VIADD R10, R8, 0x21400 ;  /* 0x00021400080a7836 */ /* 0x001fe20000000000 */
[----:B------:R-:W-:Y:S01]  /*266a0*/  UMOV UR6, 0x0 ;  /* 0x0000000000067882 */ /* 0x000fe20000000000 */
[----:B------:R-:W-:Y:S01]  /*266b0*/  UMOV UR7, 0x14f00000 ;  /* 0x14f0000000077882 */ /* 0x000fe20000000000 */
[----:B--2---:R-:W-:-:S09]  /*266c0*/  IMAD R2, R7, 0x70, R2 ;  /* 0x0000007007027824 */ /* 0x004fd200078e0202 */
.L_x_765:
        /* <DEDUP_REMOVED lines=16> */
.L_x_766:
        /* <DEDUP_REMOVED lines=16> */
.L_x_767:
        /* <DEDUP_REMOVED lines=15> */
.L_x_867:
[----:B------:R-:W-:Y:S05]  /*269c0*/  BSYNC B2 ;  /* 0x0000000000027941 */ /* 0x000fea0003800000 */
.L_x_768:
[----:B------:R-:W-:Y:S01]  /*269d0*/  BSSY B2, `(.L_x_770) ;  /* 0x000000b000027945 */ /* 0x000fe20003800000 */
[----:B------:R-:W-:Y:S01]  /*269e0*/  MOV R12, 0x0 ;  /* 0x00000000000c7802 */ /* 0x000fe20000000f00 */
[----:B------:R-:W-:Y:S02]  /*269f0*/  IMAD.MOV.U32 R13, RZ, RZ, 0x14f00000 ;  /* 0x14f00000ff0d7424 */ /* 0x000fe400078e00ff */
[----:B------:R-:W-:Y:S05]  /*26a00*/  @P1 BRA `(.L_x_771) ;  /* 0x00000000001c1947 */ /* 0x000fea0003800000 */
[----:B------:R-:W1:Y:S01]  /*26a10*/  S2R R8, SR_TID.X ;  /* 0x0000000000087919 */ /* 0x000e620000002100 */
[----:B------:R-:W-:-:S04]  /*26a20*/  IMAD.MOV.U32 R3, RZ, RZ, 0xa800 ;  /* 0x0000a800ff037424 */ /* 0x000fc800078e00ff */
[----:B------:R2:W-:Y:S01]  /*26a30*/  SYNCS.ARRIVE.TRANS64 RZ, [R2+URZ+0x50], R3 ;  /* 0x0000500302ff79a7 */ /* 0x0005e2000800003f */
[----:B-1----:R-:W-:-:S04]  /*26a40*/  LOP3.LUT R8, R8, 0x1f, RZ, 0xc0, !PT ;  /* 0x0000001f08087812 */ /* 0x002fc800078ec0ff */
[----:B------:R-:W-:-:S13]  /*26a50*/  ISETP.NE.AND P0, PT, R8, RZ, PT ;  /* 0x000000ff0800720c */ /* 0x000fda0003f05270 */
[----:B--2---:R-:W-:Y:S05]  /*26a60*/  @!P0 BRA `(.L_x_771) ;  /* 0x0000000000048947 */ /* 0x004fea0003800000 */
[----:B------:R-:W-:Y:S01]  /*26a70*/  BPT.TRAP 0x1 ;  /* 0x000000040000795c */ /* 0x000fe20000300000 */
.L_x_771:
[----:B------:R-:W-:Y:S05]  /*26a80*/  BSYNC B2 ;  /* 0x0000000000027941 */ /* 0x000fea0003800000 */
.L_x_770:
        /* <DEDUP_REMOVED lines=12> */
.L_x_772:
        /* <DEDUP_REMOVED lines=15> */
.L_x_773:
        /* <DEDUP_REMOVED lines=15> */
.L_x_774:
        /* <DEDUP_REMOVED lines=12> */
.L_x_759:
[----:B------:R-:W-:Y:S05]  /*26df0*/  BSYNC B1 ;  /* 0x0000000000017941 */ /* 0x000fea0003800000 */
.L_x_758:
[----:B------:R-:W2:Y:S01]  /*26e00*/  LDL R2, [R1+0x30] ;  /* 0x0000300001027983 */ /* 0x000ea20000100800 */
[----:B------:R-:W-:Y:S01]  /*26e10*/  VIADD R0, R0, 0xfffffffe ;  /* 0xfffffffe00007836 */ /* 0x000fe20000000000 */
[----:B--2---:R-:W-:-:S13]  /*26e20*/  ISETP.GT.AND P0, PT, R6, R2, PT ;  /* 0x000000020600720c */ /* 0x004fda0003f04270 */
[----:B------:R-:W-:Y:S05]  /*26e30*/  @P0 BRA `(.L_x_775) ;  /* 0xffffffe800400947 */ /* 0x000fea000383ffff */
.L_x_721:
[----:B------:R-:W-:Y:S05]  /*26e40*/  BSYNC B0 ;  /* 0x0000000000007941 */ /* 0x000fea0003800000 */
.L_x_720:
[----:B------:R-:W3:Y:S01]  /*26e50*/  S2R R3, SR_TID.X ;  /* 0x0000000000037919 */ /* 0x000ee20000002100 */
[----:B------:R-:W-:Y:S01]  /*26e60*/  BSSY B0, `(.L_x_776) ;  /* 0x0000011000007945 */ /* 0x000fe20003800000 */
[----:B---3--:R-:W-:-:S04]  /*26e70*/  LOP3.LUT R3, R3, 0x7f, RZ, 0xc0, !PT ;  /* 0x0000007f03037812 */ /* 0x008fc800078ec0ff */
[----:B------:R-:W-:-:S13]  /*26e80*/  ISETP.NE.AND P0, PT, R3, RZ, PT ;  /* 0x000000ff0300720c */ /* 0x000fda0003f05270 */
[----:B------:R-:W-:Y:S05]  /*26e90*/  @P0 BRA `(.L_x_777) ;  /* 0x0000000000340947 */ /* 0x000fea0003800000 */
[----:B------:R-:W3:Y:S01]  /*26ea0*/  S2R R2, SR_LANEID ;  /* 0x0000000000027919 */ /* 0x000ee20000000000 */
[----:B------:R-:W-:Y:S01]  /*26eb0*/  VOTEU.ANY UR4, UPT, PT ;  /* 0x0000000000047886 */ /* 0x000fe200038e0100 */
[----:B--2---:R-:W2:Y:S01]  /*26ec0*/  LDC.64 R4, c[0x0][0xc60] ;  /* 0x00031800ff047b82 */ /* 0x004ea20000000a00 */
[----:B------:R-:W3:Y:S02]  /*26ed0*/  FLO.U32 R0, UR4 ;  /* 0x0000000400007d00 */ /* 0x000ee400080e0000 */
[----:B---3--:R-:W-:-:S06]  /*26ee0*/  ISETP.EQ.U32.AND P0, PT, R0, R2, PT ;  /* 0x000000020000720c */ /* 0x008fcc0003f02070 */
[----:B------:R-:W2:Y:S07]  /*26ef0*/  POPC R2, UR4 ;  /* 0x0000000400027d09 */ /* 0x000eae0008000000 */
[----:B--2---:R-:W2:Y:S04]  /*26f00*/  @P0 ATOMG.E.ADD.STRONG.GPU PT, R2, desc[UR60][R4.64], R2 ;  /* 0x00000002040209a8 */ /* 0x004ea800081ee1fc */
[----:B--2---:R2:W3:Y:S02]  /*26f10*/  SHFL.IDX PT, R2, R2, R0, 0x1f ;  /* 0x00001f0002027589 */ /* 0x0044e400000e0000 */
[----:B--2---:R-:W2:Y:S02]  /*26f20*/  S2R R0, SR_LTMASK ;  /* 0x0000000000007919 */ /* 0x004ea40000003900 */
[----:B--2---:R-:W-:-:S06]  /*26f30*/  LOP3.LUT R0, R0, UR4, RZ, 0xc0, !PT ;  /* 0x0000000400007c12 */ /* 0x004fcc000f8ec0ff */
[----:B------:R-:W3:Y:S02]  /*26f40*/  POPC R0, R0 ;  /* 0x0000000000007309 */ /* 0x000ee40000000000 */
[----:B---3--:R-:W-:-:S05]  /*26f50*/  IADD3 R0, R2, UR38, R0 ;  /* 0x0000002602007c10 */ /* 0x008fca000fffe000 */
[----:B------:R3:W-:Y:S02]  /*26f60*/  STL [R1], R0 ;  /* 0x0000000001007387 */ /* 0x0007e40000100800 */
.L_x_777:
[----:B------:R-:W-:Y:S05]  /*26f70*/  BSYNC B0 ;  /* 0x0000000000007941 */ /* 0x000fea0003800000 */
.L_x_776:
[----:B---3--:R-:W3:Y:S01]  /*26f80*/  LDL R0, [R1+0x10] ;  /* 0x0000100001007983 */ /* 0x008ee20000100800 */
[----:B------:R-:W-:Y:S01]  /*26f90*/  BSSY B0, `(.L_x_778) ;  /* 0x0000049000007945 */ /* 0x000fe20003800000 */
[----:B---3--:R-:W-:-:S13]  /*26fa0*/  LOP3.LUT P0, RZ, R0, 0x1, RZ, 0xc0, !PT ;  /* 0x0000000100ff7812 */ /* 0x008fda000780c0ff */
[----:B------:R-:W-:Y:S05]  /*26fb0*/  @!P0 BRA `(.L_x_779) ;  /* 0x0000000400188947 */ /* 0x000fea0003800000 */
[----:B------:R-:W3:Y:S01]  /*26fc0*/  LDL R2, [R1+0x18] ;  /* 0x0000180001027983 */ /* 0x000ee20000100800 */
[----:B------:R-:W-:Y:S01]  /*26fd0*/  IMAD R0, R19, 0x8, R18 ;  /* 0x0000000813007824 */ /* 0x000fe200078e0212 */
[----:B------:R-:W-:Y:S01]  /*26fe0*/  BSSY B1, `(.L_x_780) ;  /* 0x0000005000017945 */ /* 0x000fe20003800000 */
[----:B------:R-:W-:Y:S02]  /*26ff0*/  ISETP.NE.AND P1, PT, R3, RZ, PT ;  /* 0x000000ff0300720c */ /* 0x000fe40003f25270 */
[----:B---3--:R-:W-:-:S04]  /*27000*/  SHF.L.U32 R2, R2, 0x1f, RZ ;  /* 0x0000001f02027819 */ /* 0x008fc800000006ff */
[----:B------:R-:W3:Y:S02]  /*27010*/  SYNCS.PHASECHK.TRANS64.TRYWAIT P0, [R0+URZ+0x36860], R2 ;  /* 0x03686002000075a7 */ /* 0x000ee4000800017f */
[----:B---3--:R-:W-:Y:S05]  /*27020*/  @!P0 BRA `(.L_x_781) ;  /* 0x0000002c00dc8947 */ /* 0x008fea0003800000 */
.L_x_868:
[----:B------:R-:W-:Y:S05]  /*27030*/  BSYNC B1 ;  /* 0x0000000000017941 */ /* 0x000fea0003800000 */
.L_x_780:
[----:B------:R-:W-:Y:S04]  /*27040*/  BSSY B1, `(.L_x_782) ;  /* 0x0000009000017945 */ /* 0x000fe80003800000 */
[----:B------:R-:W-:Y:S05]  /*27050*/  @P1 BRA `(.L_x_783) ;  /* 0x00000000001c1947 */ /* 0x000fea0003800000 */
[----:B------:R-:W4:Y:S01]  /*27060*/  S2R R3, SR_TID.X ;  /* 0x0000000000037919 */ /* 0x000f220000002100 */
[----:B---3--:R-:W-:-:S04]  /*27070*/  MOV R2, 0xa800 ;  /* 0x0000a80000027802 */ /* 0x008fc80000000f00 */
[----:B------:R3:W-:Y:S01]  /*27080*/  SYNCS.ARRIVE.TRANS64 RZ, [R0+URZ+0x36850], R2 ;  /* 0x0368500200ff79a7 */ /* 0x0007e2000800003f */
[----:B----4-:R-:W-:-:S04]  /*27090*/  LOP3.LUT R3, R3, 0x1f, RZ, 0xc0, !PT ;  /* 0x0000001f03037812 */ /* 0x010fc800078ec0ff */
[----:B------:R-:W-:-:S13]  /*270a0*/  ISETP.NE.AND P0, PT, R3, RZ, PT ;  /* 0x000000ff0300720c */ /* 0x000fda0003f05270 */
[----:B---3--:R-:W-:Y:S05]  /*270b0*/  @!P0 BRA `(.L_x_783) ;  /* 0x0000000000048947 */ /* 0x008fea0003800000 */
[----:B------:R-:W-:Y:S01]  /*270c0*/  BPT.TRAP 0x1 ;  /* 0x000000040000795c */ /* 0x000fe20000300000 */
.L_x_783:
[----:B------:R-:W-:Y:S05]  /*270d0*/  BSYNC B1 ;  /* 0x0000000000017941 */ /* 0x000fea0003800000 */
.L_x_782:
[----:B------:R-:W4:Y:S04]  /*270e0*/  LDL.LU R3, [R1+0x1c] ;  /* 0x00001c0001037983 */ /* 0x000f280000300800 */
[----:B---3--:R-:W4:Y:S01]  /*270f0*/  LDL.LU R2, [R1+0x8] ;  /* 0x0000080001027983 */ /* 0x008f220000300800 */
[----:B------:R-:W-:Y:S01]  /*27100*/  UIADD3 UR4, UP0, UR36, 0x470, URZ ;  /* 0x0000047024047890 */ /* 0x000fe2000ff1e03f */
[----:B------:R-:W-:Y:S01]  /*27110*/  PLOP3.LUT P0, PT, PT, PT, PT, 0x80, 0x0 ;  /* 0x000000000000781c */ /* 0x000fe20003f0f070 */
[----:B------:R-:W-:Y:S01]  /*27120*/  VIADD R0, R0, 0x36850 ;  /* 0x0003685000007836 */ /* 0x000fe20000000000 */
[----:B------:R-:W-:Y:S01]  /*27130*/  UMOV UR6, 0x0 ;  /* 0x0000000000067882 */ /* 0x000fe20000000000 */
[----:B------:R-:W-:Y:S01]  /*27140*/  UIADD3.X UR5, URZ, UR37, URZ, UP0, !UPT ;  /* 0x000000253f057290 */ /* 0x000fe200087fe43f */
[----:B------:R-:W-:Y:S01]  /*27150*/  UMOV UR7, 0x14f00000 ;  /* 0x14f0000000077882 */ /* 0x000fe20000000000 */
[----:B------:R-:W-:Y:S01]  /*27160*/  UMOV UR10, URZ ;  /* 0x0000003f000a7c82 */ /* 0x000fe20008000000 */
[----:B----4-:R-:W-:-:S02]  /*27170*/  IMAD R3, R2, 0x70, R3 ;  /* 0x0000007002037824 */ /* 0x010fc400078e0203 */
[----:B------:R-:W-:-:S04]  /*27180*/  IMAD R2, R19, 0xa800, R18 ;  /* 0x0000a80013027824 */ /* 0x000fc800078e0212 */
[----:B------:R-:W-:-:S07]  /*27190*/  VIADD R4, R2, 0x400 ;  /* 0x0000040002047836 */ /* 0x000fce0000000000 */
.L_x_784:
        /* <DEDUP_REMOVED lines=9> */
[----:B---3--:R-:W-:Y:S05]  /*27230*/  @P0 BRA.U.ANY `(.L_x_784) ;  /* 0xfffffffd00d80947 */ /* 0x008fea000393ffff */
[----:B------:R-:W-:Y:S01]  /*27240*/  PLOP3.LUT P0, PT, PT, PT, PT, 0x80, 0x0 ;  /* 0x000000000000781c */ /* 0x000fe20003f0f070 */
[----:B------:R-:W-:Y:S01]  /*27250*/  VIADD R4, R2, 0x3c00 ;  /* 0x00003c0002047836 */ /* 0x000fe20000000000 */
[----:B------:R-:W-:Y:S01]  /*27260*/  UMOV UR6, 0x0 ;  /* 0x0000000000067882 */ /* 0x000fe20000000000 */
[----:B------:R-:W-:Y:S01]  /*27270*/  UMOV UR7, 0x14f00000 ;  /* 0x14f0000000077882 */ /* 0x000fe20000000000 */
[----:B------:R-:W-:-:S09]  /*27280*/  UMOV UR10, 0x40 ;  /* 0x00000040000a7882 */ /* 0x000fd20000000000 */
.L_x_785:
        /* <DEDUP_REMOVED lines=15> */
.L_x_786:
        /* <DEDUP_REMOVED lines=10> */
.L_x_779:
[----:B------:R-:W-:Y:S05]  /*27420*/  BSYNC B0 ;  /* 0x0000000000007941 */ /* 0x000fea0003800000 */
.L_x_778:
[----:B------:R-:W3:Y:S01]  /*27430*/  LDL.LU R4, [R1+0x18] ;  /* 0x0000180001047983 */ /* 0x000ee20000300800 */
[----:B------:R-:W-:-:S04]  /*27440*/  IADD3 R19, R19, 0x1, RZ ;  /* 0x0000000113137810 */ /* 0x000fc80007ffe0ff */
[----:B------:R-:W-:-:S04]  /*27450*/  ISETP.NE.AND P0, PT, R19, 0x2, PT ;  /* 0x000000021300780c */ /* 0x000fc80003f05270 */
[----:B------:R-:W-:Y:S02]  /*27460*/  SEL R0, RZ, 0x1, P0 ;  /* 0x00000001ff007807 */ /* 0x000fe40000000000 */
[----:B------:R-:W-:Y:S02]  /*27470*/  SEL R19, R19, RZ, P0 ;  /* 0x000000ff13137207 */ /* 0x000fe40000000000 */
[----:B---3--:R-:W-:-:S05]  /*27480*/  LOP3.LUT R4, R4, R0, RZ, 0x3c, !PT ;  /* 0x0000000004047212 */ /* 0x008fca00078e3cff */
[----:B------:R3:W-:Y:S02]  /*27490*/  STL [R1+0x18], R4 ;  /* 0x0000180401007387 */ /* 0x0007e40000100800 */
.L_x_700:
[----:B------:R-:W-:Y:S05]  /*274a0*/  BSYNC B7 ;  /* 0x0000000000077941 */ /* 0x000fea0003800000 */
.L_x_698:
[----:B----4-:R-:W4:Y:S02]  /*274b0*/  LDL R0, [R1+0x10] ;  /* 0x0000100001007983 */ /* 0x010f240000100800 */
[----:B----4-:R-:W-:-:S13]  /*274c0*/  LOP3.LUT P0, RZ, R0, 0x2, RZ, 0xc0, !PT ;  /* 0x0000000200ff7812 */ /* 0x010fda000780c0ff */
[----:B------:R-:W-:Y:S05]  /*274d0*/  @!P0 BRA `(.L_x_787) ;  /* 0x00000000002c8947 */ /* 0x000fea0003800000 */
[----:B------:R-:W-:Y:S05]  /*274e0*/  WARPSYNC.ALL ;  /* 0x0000000000007948 */ /* 0x000fea0003800000 */
[----:B------:R-:W4:Y:S08]  /*274f0*/  S2UR UR5, SR_CgaCtaId ;  /* 0x00000000000579c3 */ /* 0x000f300000008800 */
[----:B------:R-:W-:Y:S06]  /*27500*/  BAR.SYNC.DEFER_BLOCKING 0x5, 0x180 ;  /* 0x0146000000007b1d */ /* 0x000fec0000010000 */
[----:B------:R-:W-:-:S02]  /*27510*/  UMOV UR4, 0x400 ;  /* 0x0000040000047882 */ /* 0x000fc40000000000 */
[----:B----4-:R-:W-:-:S06]  /*27520*/  ULEA UR4, UR5, UR4, 0x18 ;  /* 0x0000000405047291 */ /* 0x010fcc000f8ec03f */
[----:B------:R-:W-:-:S05]  /*27530*/  IMAD.U32 R18, RZ, RZ, UR4 ;  /* 0x00000004ff127e24 */ /* 0x000fca000f8e00ff */
[----:B0123--:R-:W0:Y:S04]  /*27540*/  LDS.128 R4, [R18+0x368d0] ;  /* 0x0368d00012047984 */ /* 0x00fe280000000c00 */
[----:B0-----:R0:W-:Y:S04]  /*27550*/  STL.64 [R1], R4 ;  /* 0x0000000401007387 */ /* 0x0011e80000100a00 */
[----:B------:R0:W-:Y:S01]  /*27560*/  STL.64 [R1+0x8], R6 ;  /* 0x0000080601007387 */ /* 0x0001e20000100a00 */
[----:B------:R-:W-:Y:S06]  /*27570*/  BAR.ARV 0x4, 0x180 ;  /* 0x0106000000007b1d */ /* 0x000fec0000002000 */
[----:B------:R-:W-:Y:S05]  /*27580*/  BRA `(.L_x_788) ;  /* 0x0000000c00207947 */ /* 0x000fea0003800000 */
.L_x_787:
[----:B------:R-:W4:Y:S01]  /*27590*/  S2R R16, SR_TID.X ;  /* 0x0000000000107919 */ /* 0x000f220000002100 */
[----:B------:R-:W-:Y:S01]  /*275a0*/  UMOV UR4, 0xffffffff ;  /* 0xffffffff00047882 */ /* 0x000fe20000000000 */
[----:B----4-:R-:W-:-:S04]  /*275b0*/  LOP3.LUT R16, R16, 0x1f, RZ, 0xc0, !PT ;  /* 0x0000001f10107812 */ /* 0x010fc800078ec0ff */
[----:B------:R-:W-:Y:S01]  /*275c0*/  ISETP.NE.AND P0, PT, R16, 0x1f, PT ;  /* 0x0000001f1000780c */ /* 0x000fe20003f05270 */
[----:B------:R-:W-:-:S12]  /*275d0*/  BRA.DIV UR4, `(.L_x_789) ;  /* 0x0000002a04847947 */ /* 0x000fd8000b800000 */
[----:B------:R-:W0:Y:S01]  /*275e0*/  LDL.LU R2, [R1] ;  /* 0x0000000001027983 */ /* 0x000e220000300800 */
[----:B------:R-:W-:-:S03]  /*275f0*/  ULDC UR4, c[0x0][0xc3c] ;  /* 0x00030f0000047ab9 */ /* 0x000fc60000000800 */
[----:B-12---:R-:W2:Y:S01]  /*27600*/  LDL R3, [R1+0xc] ;  /* 0x00000c0001037983 */ /* 0x006ea20000100800 */
[----:B0-----:R-:W-:Y:S02]  /*27610*/  IMAD.MOV.U32 R10, RZ, RZ, R2 ;  /* 0x000000ffff0a7224 */ /* 0x001fe400078e0002 */
[----:B--2---:R-:W-:-:S05]  /*27620*/  IMAD.IADD R0, R3, 0x1, R16 ;  /* 0x0000000103007824 */ /* 0x004fca00078e0210 */
[----:B------:R-:W-:-:S13]  /*27630*/  ISETP.GE.OR P1, PT, R0, UR4, !P0 ;  /* 0x0000000400007c0c */ /* 0x000fda000c726670 */
[----:B------:R-:W0:Y:S08]  /*27640*/  @!P1 LDC.64 R2, c[0x0][0xc80] ;  /* 0x00032000ff029b82 */ /* 0x000e300000000a00 */
[----:B------:R-:W1:Y:S01]  /*27650*/  @!P1 LDC.64 R6, c[0x0][0xc78] ;  /* 0x00031e00ff069b82 */ /* 0x000e620000000a00 */
[----:B0-----:R-:W-:-:S05]  /*27660*/  @!P1 IMAD.WIDE R2, R0, 0x4, R2 ;  /* 0x0000000400029825 */ /* 0x001fca00078e0202 */
[----:B------:R1:W2:Y:S02]  /*27670*/  @!P1 LDG.E R8, desc[UR60][R2.64] ;  /* 0x0000003c02089981 */ /* 0x0002a4000c1e1900 */
[----:B-1----:R-:W-:-:S06]  /*27680*/  @!P1 IMAD.WIDE R2, R0, 0x4, R6 ;  /* 0x0000000400029825 */ /* 0x002fcc00078e0206 */
[----:B------:R-:W4:Y:S01]  /*27690*/  @!P1 LDG.E R2, desc[UR60][R2.64] ;  /* 0x0000003c02029981 */ /* 0x000f22000c1e1900 */
[----:B---3--:R-:W-:Y:S01]  /*276a0*/  IMAD.MOV.U32 R4, RZ, RZ, RZ ;  /* 0x000000ffff047224 */ /* 0x008fe200078e00ff */
[C---:B------:R-:W-:Y:S01]  /*276b0*/  ISETP.GE.U32.AND P2, PT, R16.reuse, 0x2, PT ;  /* 0x000000021000780c */ /* 0x040fe20003f46070 */
[----:B------:R-:W-:Y:S01]  /*276c0*/  IMAD.MOV.U32 R6, RZ, RZ, RZ ;  /* 0x000000ffff067224 */ /* 0x000fe200078e00ff */
[C---:B------:R-:W-:Y:S01]  /*276d0*/  ISETP.GE.U32.AND P3, PT, R16.reuse, 0x4, PT ;  /* 0x000000041000780c */ /* 0x040fe20003f66070 */
[----:B------:R-:W-:Y:S01]  /*276e0*/  SHFL.IDX PT, R5, R10, RZ, 0x1f ;  /* 0x00001fff0a057589 */ /* 0x000fe200000e0000 */
[C---:B------:R-:W-:Y:S02]  /*276f0*/  ISETP.GE.U32.AND P4, PT, R16.reuse, 0x8, PT ;  /* 0x000000081000780c */ /* 0x040fe40003f86070 */
[----:B------:R-:W-:Y:S01]  /*27700*/  ISETP.GE.U32.AND P5, PT, R16, 0x10, PT ;  /* 0x000000101000780c */ /* 0x000fe20003fa6070 */
[----:B------:R-:W-:Y:S01]  /*27710*/  SHFL.IDX PT, R0, R10, 0x1, 0x1f ;  /* 0x00201f000a007f89 */ /* 0x000fe200000e0000 */
[----:B--2---:R-:W-:Y:S01]  /*27720*/  @!P1 MOV R4, R8 ;  /* 0x0000000800049202 */ /* 0x004fe20000000f00 */
[----:B------:R-:W-:-:S02]  /*27730*/  IMAD.MOV.U32 R8, RZ, RZ, RZ ;  /* 0x000000ffff087224 */ /* 0x000fc400078e00ff */
[----:B----4-:R-:W-:Y:S01]  /*27740*/  @!P1 IMAD.MOV.U32 R6, RZ, RZ, R2 ;  /* 0x000000ffff069224 */ /* 0x010fe200078e0002 */
        /* <DEDUP_REMOVED lines=17> */
[----:B------:R0:W1:Y:S02]  /*27860*/  SHFL.IDX PT, R9, R7, 0x1f, 0x1f ;  /* 0x03e01f0007097f89 */ /* 0x00006400000e0000 */
.L_x_878:
[----:B------:R-:W-:Y:S02]  /*27870*/  ULDC UR4, c[0x0][0xc38] ;  /* 0x00030e0000047ab9 */ /* 0x000fe40000000800 */
[----:B------:R-:W-:-:S04]  /*27880*/  IMAD.U32 R2, RZ, RZ, UR4 ;  /* 0x00000004ff027e24 */ /* 0x000fc8000f8e00ff */
[----:B-1----:R-:W-:-:S05]  /*27890*/  IMAD R9, R9, R2, RZ ;  /* 0x0000000209097224 */ /* 0x002fca00078e02ff */
[----:B------:R-:W-:-:S04]  /*278a0*/  IADD3 R0, R0, R9, RZ ;  /* 0x0000000900007210 */ /* 0x000fc80007ffe0ff */
[----:B------:R-:W-:-:S13]  /*278b0*/  ISETP.GT.AND P6, PT, R0, R5, PT ;  /* 0x000000050000720c */ /* 0x000fda0003fc4270 */
[----:B------:R-:W-:Y:S05]  /*278c0*/  @P6 BRA `(.L_x_790) ;  /* 0x0000000000ac6947 */ /* 0x000fea0003800000 */
.L_x_793:
[----:B------:R-:W2:Y:S01]  /*278d0*/  LDL.LU R3, [R1+0xc] ;  /* 0x00000c0001037983 */ /* 0x000ea20000300800 */
[----:B------:R-:W1:Y:S01]  /*278e0*/  LDC R2, c[0x0][0xc3c] ;  /* 0x00030f00ff027b82 */ /* 0x000e620000000800 */
[----:B--2---:R-:W-:-:S05]  /*278f0*/  VIADD R3, R3, 0x1f ;  /* 0x0000001f03037836 */ /* 0x004fca0000000000 */
[----:B-1----:R-:W-:-:S13]  /*27900*/  ISETP.GE.AND P6, PT, R3, R2, PT ;  /* 0x000000020300720c */ /* 0x002fda0003fc6270 */
[----:B------:R-:W-:Y:S05]  /*27910*/  @P6 BRA `(.L_x_791) ;  /* 0x0000000400d46947 */ /* 0x000fea0003800000 */
[----:B------:R-:W1:Y:S01]  /*27920*/  S2R R4, SR_TID.X ;  /* 0x0000000000047919 */ /* 0x000e620000002100 */
[----:B------:R2:W-:Y:S01]  /*27930*/  STL [R1+0xc], R3 ;  /* 0x00000c0301007387 */ /* 0x0005e20000100800 */
[----:B-1----:R-:W-:-:S05]  /*27940*/  LOP3.LUT R4, R4, 0x1f, RZ, 0xc0, !PT ;  /* 0x0000001f04047812 */ /* 0x002fca00078ec0ff */
[----:B------:R-:W-:Y:S02]  /*27950*/  IMAD.IADD R6, R3, 0x1, R4 ;  /* 0x0000000103067824 */ /* 0x000fe400078e0204 */
[----:B------:R-:W-:-:S03]  /*27960*/  IMAD.MOV.U32 R4, RZ, RZ, RZ ;  /* 0x000000ffff047224 */ /* 0x000fc600078e00ff */
[----:B------:R-:W-:-:S13]  /*27970*/  ISETP.GE.OR P6, PT, R6, R2, !P0 ;  /* 0x000000020600720c */ /* 0x000fda00047c6670 */
[----:B--2---:R-:W1:Y:S02]  /*27980*/  @!P6 LDC.64 R2, c[0x0][0xc80] ;  /* 0x00032000ff02eb82 */ /* 0x004e640000000a00 */
[----:B-1----:R-:W-:-:S05]  /*27990*/  @!P6 IMAD.WIDE R2, R6, 0x4, R2 ;  /* 0x000000040602e825 */ /* 0x002fca00078e0202 */
[----:B------:R1:W2:Y:S02]  /*279a0*/  @!P6 LDG.E R4, desc[UR60][R2.64] ;  /* 0x0000003c0204e981 */ /* 0x0002a4000c1e1900 */
[----:B-1----:R-:W1:Y:S02]  /*279b0*/  @!P6 LDC.64 R2, c[0x0][0xc78] ;  /* 0x00031e00ff02eb82 */ /* 0x002e640000000a00 */
[----:B-1----:R-:W-:-:S04]  /*279c0*/  @!P6 IMAD.WIDE R2, R6, 0x4, R2 ;  /* 0x000000040602e825 */ /* 0x002fc800078e0202 */
[----:B------:R-:W-:-:S06]  /*279d0*/  IMAD.MOV.U32 R6, RZ, RZ, RZ ;  /* 0x000000ffff067224 */ /* 0x000fcc00078e00ff */
[----:B------:R-:W2:Y:S01]  /*279e0*/  @!P6 LDG.E R6, desc[UR60][R2.64] ;  /* 0x0000003c0206e981 */ /* 0x000ea2000c1e1900 */
[----:B------:R-:W-:Y:S01]  /*279f0*/  UMOV UR4, 0xffffffff ;  /* 0xffffffff00047882 */ /* 0x000fe20000000000 */
[----:B--2---:R-:W-:Y:S02]  /*27a00*/  IMAD R2, R6, R4, RZ ;  /* 0x0000000406027224 */ /* 0x004fe400078e02ff */
[----:B------:R-:W-:Y:S05]  /*27a10*/  BRA.DIV UR4, `(.L_x_792) ;  /* 0x0000002a04d47947 */ /* 0x000fea000b800000 */
[----:B------:R-:W1:Y:S02]  /*27a20*/  SHFL.UP PT, R3, R2, 0x1, RZ ;  /* 0x0420000002037989 */ /* 0x000e6400000e00ff */
[----:B-1----:R-:W-:-:S04]  /*27a30*/  SEL R3, R3, RZ, P1 ;  /* 0x000000ff03037207 */ /* 0x002fc80000800000 */
[----:B------:R-:W-:-:S05]  /*27a40*/  IADD3 R2, R2, R3, RZ ;  /* 0x0000000302027210 */ /* 0x000fca0007ffe0ff */
        /* <DEDUP_REMOVED lines=11> */
[----:B0-----:R-:W-:-:S05]  /*27b00*/  IMAD.IADD R7, R2, 0x1, R3 ;  /* 0x0000000102077824 */ /* 0x001fca00078e0203 */
[----:B------:R0:W1:Y:S02]  /*27b10*/  SHFL.IDX PT, R9, R7, 0x1f, 0x1f ;  /* 0x03e01f0007097f89 */ /* 0x00006400000e0000 */
.L_x_886:
[----:B------:R-:W-:Y:S02]  /*27b20*/  ULDC UR4, c[0x0][0xc38] ;  /* 0x00030e0000047ab9 */ /* 0x000fe40000000800 */
[----:B------:R-:W-:-:S05]  /*27b30*/  MOV R2, UR4 ;  /* 0x0000000400027c02 */ /* 0x000fca0008000f00 */
[----:B-1----:R-:W-:-:S04]  /*27b40*/  IMAD R9, R9, R2, RZ ;  /* 0x0000000209097224 */ /* 0x002fc800078e02ff */
[----:B------:R-:W-:-:S05]  /*27b50*/  IMAD.IADD R0, R9, 0x1, R0 ;  /* 0x0000000109007824 */ /* 0x000fca00078e0200 */
[----:B------:R-:W-:-:S13]  /*27b60*/  ISETP.GT.AND P6, PT, R0, R5, PT ;  /* 0x000000050000720c */ /* 0x000fda0003fc4270 */
[----:B------:R-:W-:Y:S05]  /*27b70*/  @!P6 BRA `(.L_x_793) ;  /* 0xfffffffc0054e947 */ /* 0x000fea000383ffff */
.L_x_790:
        /* <DEDUP_REMOVED lines=9> */
.L_x_891:
[----:B------:R-:W-:-:S13]  /*27c10*/  ISETP.NE.AND P0, PT, R3, RZ, PT ;  /* 0x000000ff0300720c */ /* 0x000fda0003f05270 */
[----:B------:R-:W-:Y:S05]  /*27c20*/  @!P0 BRA `(.L_x_795) ;  /* 0x0000000000148947 */ /* 0x000fea0003800000 */
[----:B------:R-:W-:Y:S01]  /*27c30*/  UMOV UR4, 0xffffffff ;  /* 0xffffffff00047882 */ /* 0x000fe20000000000 */
[----:B------:R-:W-:Y:S02]  /*27c40*/  VIADD R12, R0, 0xffffffff ;  /* 0xffffffff000c7836 */ /* 0x000fe40000000000 */
[----:B------:R-:W-:Y:S05]  /*27c50*/  BRA.DIV UR4, `(.L_x_796) ;  /* 0x0000002e04787947 */ /* 0x000fea000b800000 */
[----:B0-----:R0:W4:Y:S02]  /*27c60*/  SHFL.IDX PT, R7, R7, R12, 0x1f ;  /* 0x00001f0c07077589 */ /* 0x00112400000e0000 */
.L_x_894:
[----:B----4-:R-:W-:-:S07]  /*27c70*/  IMAD.MOV.U32 R8, RZ, RZ, R7 ;  /* 0x000000ffff087224 */ /* 0x010fce00078e0007 */
.L_x_795:
[----:B------:R-:W4:Y:S01]  /*27c80*/  LDL.LU R10, [R1+0xc] ;  /* 0x00000c00010a7983 */ /* 0x000f220000300800 */
[----:B0-2---:R-:W-:Y:S01]  /*27c90*/  IABS R7, R4 ;  /* 0x0000000400077213 */ /* 0x005fe20000000000 */
[----:B------:R-:W-:-:S03]  /*27ca0*/  IMAD R9, R8, R2, R9 ;  /* 0x0000000208097224 */ /* 0x000fc600078e0209 */
[----:B------:R-:W0:Y:S01]  /*27cb0*/  I2F.RP R2, R7 ;  /* 0x0000000700027306 */ /* 0x000e220000209400 */
[----:B------:R-:W-:Y:S01]  /*27cc0*/  IMAD.IADD R5, R5, 0x1, -R9 ;  /* 0x0000000105057824 */ /* 0x000fe200078e0a09 */
[----:B------:R2:W-:Y:S02]  /*27cd0*/  STL [R1], R9 ;  /* 0x0000000901007387 */ /* 0x0005e40000100800 */
[----:B--2---:R-:W-:-:S04]  /*27ce0*/  IABS R9, R4 ;  /* 0x0000000400097213 */ /* 0x004fc80000000000 */
[----:B0-----:R-:W0:Y:S01]  /*27cf0*/  MUFU.RCP R2, R2 ;  /* 0x0000000200027308 */ /* 0x001e220000001000 */
[----:B------:R-:W-:Y:S01]  /*27d00*/  IMAD.MOV R9, RZ, RZ, -R9 ;  /* 0x000000ffff097224 */ /* 0x000fe200078e0a09 */
[----:B0-----:R-:W-:-:S06]  /*27d10*/  IADD3 R2, R2, 0xffffffe, RZ ;  /* 0x0ffffffe02027810 */ /* 0x001fcc0007ffe0ff */
        /* <DEDUP_REMOVED lines=9> */
[-C--:B------:R-:W-:Y:S01]  /*27db0*/  @!P1 IADD3 R3, R3, -R7.reuse, RZ ;  /* 0x8000000703039210 */ /* 0x080fe20007ffe0ff */
[----:B------:R-:W-:Y:S01]  /*27dc0*/  @!P1 VIADD R8, R8, 0x1 ;  /* 0x0000000108089836 */ /* 0x000fe20000000000 */
[----:B------:R-:W-:Y:S02]  /*27dd0*/  ISETP.NE.AND P1, PT, R4, RZ, PT ;  /* 0x000000ff0400720c */ /* 0x000fe40003f25270 */
[----:B------:R-:W-:Y:S02]  /*27de0*/  ISETP.GE.U32.AND P0, PT, R3, R7, PT ;  /* 0x000000070300720c */ /* 0x000fe40003f06070 */
[----:B---3--:R-:W-:-:S04]  /*27df0*/  IABS R7, R6 ;  /* 0x0000000600077213 */ /* 0x008fc80000000000 */
[----:B------:R-:W0:Y:S07]  /*27e00*/  I2F.RP R2, R7 ;  /* 0x0000000700027306 */ /* 0x000e2e0000209400 */
[----:B------:R-:W-:Y:S01]  /*27e10*/  @P0 IADD3 R8, R8, 0x1, RZ ;  /* 0x0000000108080810 */ /* 0x000fe20007ffe0ff */
        /* <DEDUP_REMOVED lines=15> */
[----:B------:R-:W-:Y:S01]  /*27f10*/  IMAD.HI.U32 R2, R2, R3, RZ ;  /* 0x0000000302027227 */ /* 0x000fe200078e00ff */
[----:B------:R-:W-:-:S03]  /*27f20*/  IADD3 R4, R5, -R4, RZ ;  /* 0x8000000405047210 */ /* 0x000fc60007ffe0ff */
        /* <DEDUP_REMOVED lines=8> */
[----:B------:R-:W-:-:S06]  /*27fb0*/  @P0 IADD3 R2, R2, 0x1, RZ ;  /* 0x0000000102020810 */ /* 0x000fcc0007ffe0ff */
[----:B------:R-:W-:Y:S01]  /*27fc0*/  @!P2 IMAD.MOV R2, RZ, RZ, -R2 ;  /* 0x000000ffff02a224 */ /* 0x000fe200078e0a02 */
[----:B------:R-:W-:-:S05]  /*27fd0*/  @!P1 LOP3.LUT R2, RZ, R6, RZ, 0x33, !PT ;  /* 0x00000006ff029212 */ /* 0x000fca00078e33ff */
[--C-:B------:R-:W-:Y:S02]  /*27fe0*/  IMAD.MOV R3, RZ, RZ, -R2.reuse ;  /* 0x000000ffff037224 */ /* 0x100fe400078e0a02 */
[C---:B------:R-:W-:Y:S02]  /*27ff0*/  IMAD R2, R6.reuse, 0x1000000, R2 ;  /* 0x0100000006027824 */ /* 0x040fe400078e0202 */
[----:B------:R-:W-:Y:S02]  /*28000*/  IMAD R3, R6, R3, R8 ;  /* 0x0000000306037224 */ /* 0x000fe400078e0208 */
[----:B----4-:R-:W-:Y:S02]  /*28010*/  IMAD.IADD R10, R0, 0x1, R10 ;  /* 0x00000001000a7824 */ /* 0x010fe400078e020a */
[----:B-1----:R-:W-:-:S05]  /*28020*/  IMAD R0, R3, 0x10000, R2 ;  /* 0x0001000003007824 */ /* 0x002fca00078e0202 */
[----:B------:R0:W-:Y:S04]  /*28030*/  STL [R1+0x8], R0 ;  /* 0x0000080001007387 */ /* 0x0001e80000100800 */
[----:B------:R0:W-:Y:S04]  /*28040*/  STL [R1+0xc], R10 ;  /* 0x00000c0a01007387 */ /* 0x0001e80000100800 */
[----:B------:R0:W-:Y:S01]  /*28050*/  STL [R1+0x4], R4 ;  /* 0x0000040401007387 */ /* 0x0001e20000100800 */
[----:B------:R-:W-:Y:S05]  /*28060*/  BRA `(.L_x_797) ;  /* 0x0000000000287947 */ /* 0x000fea0003800000 */
.L_x_791:
[----:B------:R-:W-:Y:S01]  /*28070*/  UMOV UR4, URZ ;  /* 0x0000003f00047c82 */ /* 0x000fe20008000000 */
[----:B------:R-:W-:Y:S01]  /*28080*/  ULDC UR6, c[0x0][0xc3c] ;  /* 0x00030f0000067ab9 */ /* 0x000fe20000000800 */
[----:B------:R-:W-:Y:S01]  /*28090*/  UMOV UR5, URZ ;  /* 0x0000003f00057c82 */ /* 0x000fe20008000000 */
[----:B------:R-:W-:Y:S01]  /*280a0*/  IMAD.U32 R3, RZ, RZ, UR4 ;  /* 0x00000004ff037e24 */ /* 0x000fe2000f8e00ff */
[----:B------:R1:W-:Y:S01]  /*280b0*/  STL [R1], R5 ;  /* 0x0000000501007387 */ /* 0x0003e20000100800 */
[----:B------:R-:W-:Y:S02]  /*280c0*/  IMAD.U32 R0, RZ, RZ, UR6 ;  /* 0x00000006ff007e24 */ /* 0x000fe4000f8e00ff */
[----:B------:R-:W-:Y:S01]  /*280d0*/  IMAD.U32 R2, RZ, RZ, UR5 ;  /* 0x00000005ff027e24 */ /* 0x000fe2000f8e00ff */
[----:B------:R1:W-:Y:S04]  /*280e0*/  STL [R1+0x4], R3 ;  /* 0x0000040301007387 */ /* 0x0003e80000100800 */
[----:B------:R1:W-:Y:S04]  /*280f0*/  STL [R1+0xc], R0 ;  /* 0x00000c0001007387 */ /* 0x0003e80000100800 */
[----:B------:R1:W-:Y:S02]  /*28100*/  STL [R1+0x8], R2 ;  /* 0x0000080201007387 */ /* 0x0003e40000100800 */
.L_x_797:
[----:B-1----:R-:W2:Y:S04]  /*28110*/  LDL R2, [R1+0xc] ;  /* 0x00000c0001027983 */ /* 0x002ea80000100800 */
[----:B------:R-:W3:Y:S04]  /*28120*/  LDL R3, [R1+0x8] ;  /* 0x0000080001037983 */ /* 0x000ee80000100800 */
[----:B------:R-:W4:Y:S04]  /*28130*/  LDL R5, [R1+0x4] ;  /* 0x0000040001057983 */ /* 0x000f280000100800 */
[----:B0-----:R-:W4:Y:S01]  /*28140*/  LDL R4, [R1] ;  /* 0x0000000001047983 */ /* 0x001f220000100800 */
[----:B------:R-:W0:Y:S01]  /*28150*/  S2R R0, SR_TID.X ;  /* 0x0000000000007919 */ /* 0x000e220000002100 */
[----:B------:R-:W-:Y:S05]  /*28160*/  WARPSYNC.ALL ;  /* 0x0000000000007948 */ /* 0x000fea0003800000 */
[----:B0-----:R-:W-:Y:S01]  /*28170*/  LOP3.LUT R0, R0, 0x1f, RZ, 0xc0, !PT ;  /* 0x0000001f00007812 */ /* 0x001fe200078ec0ff */
[----:B------:R-:W-:Y:S03]  /*28180*/  BAR.SYNC.DEFER_BLOCKING 0x4, 0x180 ;  /* 0x0106000000007b1d */ /* 0x000fe60000010000 */
[----:B------:R-:W-:-:S13]  /*28190*/  ISETP.NE.AND P0, PT, R0, RZ, PT ;  /* 0x000000ff0000720c */ /* 0x000fda0003f05270 */
[----:B------:R-:W0:Y:S01]  /*281a0*/  @!P0 S2R R0, SR_CgaCtaId ;  /* 0x0000000000008919 */ /* 0x000e220000008800 */
[----:B--2---:R-:W-:Y:S01]  /*281b0*/  IMAD.MOV.U32 R7, RZ, RZ, R2 ;  /* 0x000000ffff077224 */ /* 0x004fe200078e0002 */
[----:B------:R-:W-:Y:S02]  /*281c0*/  @!P0 MOV R2, 0x400 ;  /* 0x0000040000028802 */ /* 0x000fe40000000f00 */
[----:B---3--:R-:W-:Y:S02]  /*281d0*/  MOV R6, R3 ;  /* 0x0000000300067202 */ /* 0x008fe40000000f00 */
[----:B0-----:R-:W-:-:S05]  /*281e0*/  @!P0 LEA R18, R0, R2, 0x18 ;  /* 0x0000000200128211 */ /* 0x001fca00078ec0ff */
[----:B----4-:R1:W-:Y:S01]  /*281f0*/  @!P0 STS.128 [R18+0x368d0], R4 ;  /* 0x0368d00412008388 */ /* 0x0103e20000000c00 */
[----:B------:R-:W-:Y:S06]  /*28200*/  BAR.ARV 0x5, 0x180 ;  /* 0x0146000000007b1d */ /* 0x000fec0000002000 */
.L_x_788:
[----:B------:R-:W2:Y:S01]  /*28210*/  LDL R0, [R1+0xc] ;  /* 0x00000c0001007983 */ /* 0x000ea20000100800 */
[----:B------:R-:W-:Y:S02]  /*28220*/  ULDC UR4, c[0x0][0xc3c] ;  /* 0x00030f0000047ab9 */ /* 0x000fe40000000800 */
[----:B--2---:R-:W-:-:S13]  /*28230*/  ISETP.GE.AND P0, PT, R0, UR4, PT ;  /* 0x0000000400007c0c */ /* 0x004fda000bf06270 */
[----:B------:R-:W-:Y:S05]  /*28240*/  @!P0 BRA `(.L_x_798) ;  /* 0xffffff8c00208947 */ /* 0x000fea000383ffff */
[----:B------:R-:W-:Y:S05]  /*28250*/  BSYNC B8 ;  /* 0x0000000000087941 */ /* 0x000fea0003800000 */
.L_x_650:
[----:B--2---:R-:W2:Y:S01]  /*28260*/  LDL.LU R0, [R1+0x64] ;  /* 0x0000640001007983 */ /* 0x004ea20000300800 */
[----:B------:R-:W-:Y:S01]  /*28270*/  BSSY B0, `(.L_x_799) ;  /* 0x000000b000007945 */ /* 0x000fe20003800000 */
[----:B01----:R-:W0:Y:S01]  /*28280*/  S2R R5, SR_CgaCtaId ;  /* 0x0000000000057919 */ /* 0x003e220000008800 */
[----:B--2---:R-:W-:-:S05]  /*28290*/  VIADD R0, R0, 0x1 ;  /* 0x0000000100007836 */ /* 0x004fca0000000000 */
        /* <DEDUP_REMOVED lines=8> */
.L_x_895:
[----:B------:R-:W-:Y:S05]  /*28320*/  BSYNC B0 ;  /* 0x0000000000007941 */ /* 0x000fea0003800000 */
.L_x_799:
[----:B------:R-:W-:-:S03]  /*28330*/  UMOV UR4, 0xffffffff ;  /* 0xffffffff00047882 */ /* 0x000fc60000000000 */
[----:B------:R-:W-:Y:S05]  /*28340*/  BRA.DIV UR4, `(.L_x_801) ;  /* 0x0000002604f87947 */ /* 0x000fea000b800000 */
[----:B------:R-:W1:Y:S02]  /*28350*/  S2R R2, SR_TID.X ;  /* 0x0000000000027919 */ /* 0x000e640000002100 */
[----:B-1----:R-:W-:-:S04]  /*28360*/  SHF.R.U32.HI R2, RZ, 0x5, R2 ;  /* 0x00000005ff027819 */ /* 0x002fc80000011602 */
[----:B------:R-:W-:-:S05]  /*28370*/  LOP3.LUT R2, R2, 0x3, RZ, 0xc0, !PT ;  /* 0x0000000302027812 */ /* 0x000fca00078ec0ff */
[----:B------:R1:W2:Y:S02]  /*28380*/  SHFL.IDX PT, R14, R2, RZ, 0x1f ;  /* 0x00001fff020e7589 */ /* 0x0002a400000e0000 */
.L_x_898:
[----:B--2---:R-:W-:-:S13]  /*28390*/  ISETP.NE.AND P0, PT, R14, RZ, PT ;  /* 0x000000ff0e00720c */ /* 0x004fda0003f05270 */
[----:B------:R-:W-:Y:S05]  /*283a0*/  @P0 BRA `(.L_x_430) ;  /* 0x0000000000940947 */ /* 0x000fea0003800000 */
[----:B------:R-:W-:-:S03]  /*283b0*/  UMOV UR4, 0xffffffff ;  /* 0xffffffff00047882 */ /* 0x000fc60000000000 */
[----:B------:R-:W-:Y:S05]  /*283c0*/  BRA.DIV UR4, `(.L_x_802) ;  /* 0x0000002a040c7947 */ /* 0x000fea000b800000 */
[----:B------:R-:W-:-:S13]  /*283d0*/  ELECT P6, URZ, PT ;  /* 0x00000000003f782f */ /* 0x000fda00038c0000 */
.L_x_901:
        /* <DEDUP_REMOVED lines=8> */
.L_x_803:
[----:B------:R-:W2:Y:S01]  /*28460*/  LDL.LU R7, [R1+0x18] ;  /* 0x0000180001077983 */ /* 0x000ea20000300800 */
[----:B------:R-:W-:Y:S01]  /*28470*/  IADD3 R2, R0, 0x36840, RZ ;  /* 0x0003684000027810 */ /* 0x000fe20007ffe0ff */
[----:B0-----:R-:W-:-:S04]  /*28480*/  VIADD R3, R19, 0x1 ;  /* 0x0000000113037836 */ /* 0x001fc80000000000 */
[----:B------:R-:W-:Y:S01]  /*28490*/  IMAD R6, R19, 0x8, R2 ;  /* 0x0000000813067824 */ /* 0x000fe200078e0202 */
        /* <DEDUP_REMOVED lines=9> */
.L_x_902:
[----:B------:R-:W1:Y:S02]  /*28530*/  SYNCS.PHASECHK.TRANS64.TRYWAIT P0, [R7+URZ], R2 ;  /* 0x00000002070075a7 */ /* 0x000e64000800017f */
[----:B-1----:R-:W-:Y:S05]  /*28540*/  @!P0 BRA `(.L_x_805) ;  /* 0x0000002400e08947 */ /* 0x002fea0003800000 */
.L_x_903:
[----:B------:R-:W-:Y:S05]  /*28550*/  @!P2 BRA `(.L_x_806) ;  /* 0x000000000004a947 */ /* 0x000fea0003800000 */
[----:B------:R-:W-:Y:S01]  /*28560*/  BPT.TRAP 0x1 ;  /* 0x000000040000795c */ /* 0x000fe20000300000 */
.L_x_806:
[----:B------:R-:W-:-:S05]  /*28570*/  VIADD R0, R0, 0x36860 ;  /* 0x0003686000007836 */ /* 0x000fca0000000000 */
[----:B------:R-:W-:-:S04]  /*28580*/  LEA R4, R19, R0, 0x3 ;  /* 0x0000000013047211 */ /* 0x000fc800078e18ff */
[----:B------:R-:W2:Y:S02]  /*28590*/  SYNCS.PHASECHK.TRANS64.TRYWAIT P0, [R4+URZ], R5 ;  /* 0x00000005040075a7 */ /* 0x000ea4000800017f */
[----:B--2---:R-:W-:Y:S05]  /*285a0*/  @!P0 BRA `(.L_x_807) ;  /* 0x0000002400dc8947 */ /* 0x004fea0003800000 */
.L_x_904:
[----:B------:R-:W-:-:S07]  /*285b0*/  IMAD R3, R3, 0x8, R0 ;  /* 0x0000000803037824 */ /* 0x000fce00078e0200 */
.L_x_808:
[----:B---3--:R3:W4:Y:S02]  /*285c0*/  SYNCS.PHASECHK.TRANS64.TRYWAIT P0, [R3+URZ], R2 ;  /* 0x00000002030075a7 */ /* 0x008724000800017f */
[----:B----4-:R-:W-:Y:S05]  /*285d0*/  @!P0 NANOSLEEP.SYNCS 0x989680 ;  /* 0x009896800000895d */ /* 0x010fea0003900000 */
[----:B------:R-:W4:Y:S02]  /*285e0*/  @!P0 SYNCS.PHASECHK.TRANS64 P0, [R3+URZ], R2 ;  /* 0x00000002030085a7 */ /* 0x000f24000800007f */
[----:B----4-:R-:W-:Y:S05]  /*285f0*/  @!P0 BRA `(.L_x_808) ;  /* 0xfffffffc00f08947 */ /* 0x010fea000383ffff */
.L_x_430:
[----:B------:R-:W-:Y:S05]  /*28600*/  BSYNC B9 ;  /* 0x0000000000097941 */ /* 0x000fea0003800000 */
.L_x_427:
[----:B------:R-:W-:Y:S05]  /*28610*/  EXIT ;  /* 0x000000000000794d */ /* 0x000fea0003800000 */
.L_x_450:
[----:B0-----:R0:W1:Y:S02]  /*28620*/  SYNCS.PHASECHK.TRANS64.TRYWAIT P5, [R97+URZ+0x36890], R98 ;  /* 0x03689062610075a7 */ /* 0x00106400080a017f */
[----:B-1----:R-:W-:Y:S05]  /*28630*/  @!P5 NANOSLEEP.SYNCS 0x989680 ;  /* 0x009896800000d95d */ /* 0x002fea0003900000 */
[----:B------:R-:W1:Y:S02]  /*28640*/  @!P5 SYNCS.PHASECHK.TRANS64 P5, [R97+URZ+0x36890], R98 ;  /* 0x036890626100d5a7 */ /* 0x000e6400080a007f */
[----:B-1----:R-:W-:Y:S05]  /*28650*/  @!P5 BRA `(.L_x_450) ;  /* 0xfffffffc00f0d947 */ /* 0x002fea000383ffff */
[----:B------:R-:W-:Y:S05]  /*28660*/  BRA `(.L_x_809) ;  /* 0xfffffdb000d47947 */ /* 0x000fea000383ffff */
.L_x_504:
[----:B-1----:R1:W2:Y:S02]  /*28670*/  SYNCS.PHASECHK.TRANS64.TRYWAIT P5, [R97+URZ+0x36890], R98 ;  /* 0x03689062610075a7 */ /* 0x0022a400080a017f */
[----:B--2---:R-:W-:Y:S05]  /*28680*/  @!P5 NANOSLEEP.SYNCS 0x989680 ;  /* 0x009896800000d95d */ /* 0x004fea0003900000 */
[----:B------:R-:W2:Y:S02]  /*28690*/  @!P5 SYNCS.PHASECHK.TRANS64 P5, [R97+URZ+0x36890], R98 ;  /* 0x036890626100d5a7 */ /* 0x000ea400080a007f */
[----:B--2---:R-:W-:Y:S05]  /*286a0*/  @!P5 BRA `(.L_x_504) ;  /* 0xfffffffc00f0d947 */ /* 0x004fea000383ffff */
[----:B------:R-:W-:Y:S05]  /*286b0*/  BRA `(.L_x_810) ;  /* 0xfffffde400b47947 */ /* 0x000fea000383ffff */
.L_x_529:
[----:B-1----:R1:W2:Y:S02]  /*286c0*/  SYNCS.PHASECHK.TRANS64.TRYWAIT P3, [R97+URZ+0x36890], R98 ;  /* 0x03689062610075a7 */ /* 0x0022a4000806017f */
[----:B--2---:R-:W-:Y:S05]  /*286d0*/  @!P3 NANOSLEEP.SYNCS 0x989680 ;  /* 0x009896800000b95d */ /* 0x004fea0003900000 */
[----:B------:R-:W2:Y:S02]  /*286e0*/  @!P3 SYNCS.PHASECHK.TRANS64 P3, [R97+URZ+0x36890], R98 ;  /* 0x036890626100b5a7 */ /* 0x000ea4000806007f */
[----:B--2---:R-:W-:Y:S05]  /*286f0*/  @!P3 BRA `(.L_x_529) ;  /* 0xfffffffc00f0b947 */ /* 0x004fea000383ffff */
[----:B------:R-:W-:Y:S05]  /*28700*/  BRA `(.L_x_811) ;  /* 0xfffffe1400dc7947 */ /* 0x000fea000383ffff */
.L_x_535:
[----:B-1----:R1:W2:Y:S02]  /*28710*/  SYNCS.PHASECHK.TRANS64.TRYWAIT P2, [R97+URZ+0x368b0], R98 ;  /* 0x0368b062610075a7 */ /* 0x0022a4000804017f */
[----:B--2---:R-:W-:Y:S05]  /*28720*/  @!P2 NANOSLEEP.SYNCS 0x989680 ;  /* 0x009896800000a95d */ /* 0x004fea0003900000 */
[----:B------:R-:W2:Y:S02]  /*28730*/  @!P2 SYNCS.PHASECHK.TRANS64 P2, [R97+URZ+0x368b0], R98 ;  /* 0x0368b0626100a5a7 */ /* 0x000ea4000804007f */
[----:B--2---:R-:W-:Y:S05]  /*28740*/  @!P2 BRA `(.L_x_535) ;  /* 0xfffffffc00f0a947 */ /* 0x004fea000383ffff */
[----:B------:R-:W-:Y:S05]  /*28750*/  BRA `(.L_x_812) ;  /* 0xfffffe1800f87947 */ /* 0x000fea000383ffff */
.L_x_555:
[----:B------:R-:W-:Y:S01]  /*28760*/  BSSY B1, `(.L_x_813) ;  /* 0x0000008000017945 */ /* 0x000fe20003800000 */
[----:B------:R-:W-:Y:S01]  /*28770*/  IMAD.MOV.U32 R13, RZ, RZ, R25 ;  /* 0x000000ffff0d7224 */ /* 0x000fe200078e0019 */
[----:B------:R-:W-:Y:S01]  /*28780*/  MOV R15, 0xffffffff ;  /* 0xffffffff000f7802 */ /* 0x000fe20000000f00 */
[----:B------:R-:W-:Y:S02]  /*28790*/  IMAD.MOV.U32 R12, RZ, RZ, RZ ;  /* 0x000000ffff0c7224 */ /* 0x000fe400078e00ff */
[----:B------:R-:W-:-:S07]  /*287a0*/  IMAD.MOV.U32 R11, RZ, RZ, 0x1c1f ;  /* 0x00001c1fff0b7424 */ /* 0x000fce00078e00ff */
[----:B------:R-:W-:Y:S05]  /*287b0*/  WARPSYNC.COLLECTIVE R15, `(.L_x_814) ;  /* 0x000000000f087348 */ /* 0x000fea0003c00000 */
[----:B------:R0:W1:Y:S02]  /*287c0*/  SHFL.IDX P6, R14, R13, R12, R11 ;  /* 0x0000000c0d0e7389 */ /* 0x00006400000c000b */
[----:B01----:R-:W-:Y:S01]  /*287d0*/  ENDCOLLECTIVE ;  /* 0x000000000000791b */ /* 0x003fe20003800000 */
.L_x_814:
[----:B------:R-:W-:Y:S05]  /*287e0*/  BSYNC B1 ;  /* 0x0000000000017941 */ /* 0x000fea0003800000 */
.L_x_813:
[----:B------:R-:W-:Y:S01]  /*287f0*/  IMAD.MOV.U32 R13, RZ, RZ, R24 ;  /* 0x000000ffff0d7224 */ /* 0x000fe200078e0018 */
[----:B------:R-:W-:Y:S01]  /*28800*/  MOV R15, 0xffffffff ;  /* 0xffffffff000f7802 */ /* 0x000fe20000000f00 */
[----:B------:R-:W-:Y:S02]  /*28810*/  IMAD.MOV.U32 R12, RZ, RZ, RZ ;  /* 0x000000ffff0c7224 */ /* 0x000fe400078e00ff */
[----:B------:R-:W-:Y:S02]  /*28820*/  IMAD.MOV.U32 R11, RZ, RZ, 0x1c1f ;  /* 0x00001c1fff0b7424 */ /* 0x000fe400078e00ff */
[----:B------:R-:W-:-:S07]  /*28830*/  IMAD.MOV.U32 R3, RZ, RZ, R14 ;  /* 0x000000ffff037224 */ /* 0x000fce00078e000e */
[----:B------:R-:W-:Y:S05]  /*28840*/  WARPSYNC.COLLECTIVE R15, `(.L_x_815) ;  /* 0x000000000f087348 */ /* 0x000fea0003c00000 */
[----:B------:R0:W1:Y:S02]  /*28850*/  SHFL.IDX P6, R14, R13, R12, R11 ;  /* 0x0000000c0d0e7389 */ /* 0x00006400000c000b */
[----:B01----:R-:W-:Y:S01]  /*28860*/  ENDCOLLECTIVE ;  /* 0x000000000000791b */ /* 0x003fe20003800000 */
.L_x_815:
[----:B------:R-:W-:Y:S02]  /*28870*/  IMAD.MOV.U32 R13, RZ, RZ, R27 ;  /* 0x000000ffff0d7224 */ /* 0x000fe400078e001b */
[----:B------:R-:W-:-:S07]  /*28880*/  IMAD.MOV.U32 R0, RZ, RZ, R14 ;  /* 0x000000ffff007224 */ /* 0x000fce00078e000e */
[----:B------:R-:W-:Y:S05]  /*28890*/  WARPSYNC.COLLECTIVE R15, `(.L_x_816) ;  /* 0x000000000f087348 */ /* 0x000fea0003c00000 */
[----:B------:R0:W1:Y:S02]  /*288a0*/  SHFL.IDX P6, R14, R13, R12, R11 ;  /* 0x0000000c0d0e7389 */ /* 0x00006400000c000b */
[----:B01----:R-:W-:Y:S01]  /*288b0*/  ENDCOLLECTIVE ;  /* 0x000000000000791b */ /* 0x003fe20003800000 */
.L_x_816:
[----:B------:R-:W-:Y:S02]  /*288c0*/  IMAD.MOV.U32 R13, RZ, RZ, R26 ;  /* 0x000000ffff0d7224 */ /* 0x000fe400078e001a */
[----:B------:R-:W-:-:S07]  /*288d0*/  IMAD.MOV.U32 R5, RZ, RZ, R14 ;  /* 0x000000ffff057224 */ /* 0x000fce00078e000e */
[----:B------:R-:W-:Y:S05]  /*288e0*/  WARPSYNC.COLLECTIVE R15, `(.L_x_817) ;  /* 0x000000000f087348 */ /* 0x000fea0003c00000 */
[----:B------:R0:W1:Y:S02]  /*288f0*/  SHFL.IDX P6, R14, R13, R12, R11 ;  /* 0x0000000c0d0e7389 */ /* 0x00006400000c000b */
[----:B01----:R-:W-:Y:S01]  /*28900*/  ENDCOLLECTIVE ;  /* 0x000000000000791b */ /* 0x003fe20003800000 */
.L_x_817:
[----:B------:R-:W-:Y:S05]  /*28910*/  BRA `(.L_x_818) ;  /* 0xfffffe2c00107947 */ /* 0x000fea000383ffff */
.L_x_559:
[----:B0-----:R0:W1:Y:S02]  /*28920*/  SYNCS.PHASECHK.TRANS64.TRYWAIT P0, [R16+URZ+0x36800], R5 ;  /* 0x03680005100075a7 */ /* 0x001064000800017f */
[----:B-1----:R-:W-:Y:S05]  /*28930*/  @!P0 NANOSLEEP.SYNCS 0x989680 ;  /* 0x009896800000895d */ /* 0x002fea0003900000 */
[----:B------:R-:W1:Y:S02]  /*28940*/  @!P0 SYNCS.PHASECHK.TRANS64 P0, [R16+URZ+0x36800], R5 ;  /* 0x03680005100085a7 */ /* 0x000e64000800007f */
[----:B-1----:R-:W-:Y:S05]  /*28950*/  @!P0 BRA `(.L_x_559) ;  /* 0xfffffffc00f08947 */ /* 0x002fea000383ffff */
[----:B------:R-:W-:Y:S05]  /*28960*/  BRA `(.L_x_819) ;  /* 0xfffffe3400dc7947 */ /* 0x000fea000383ffff */
.L_x_583:
[----:B------:R-:W-:Y:S01]  /*28970*/  BSSY B1, `(.L_x_820) ;  /* 0x0000008000017945 */ /* 0x000fe20003800000 */
[----:B------:R-:W-:Y:S01]  /*28980*/  MOV R13, R25 ;  /* 0x00000019000d7202 */ /* 0x000fe20000000f00 */
[----:B------:R-:W-:Y:S02]  /*28990*/  IMAD.MOV.U32 R12, RZ, RZ, RZ ;  /* 0x000000ffff0c7224 */ /* 0x000fe400078e00ff */
[----:B------:R-:W-:Y:S02]  /*289a0*/  IMAD.MOV.U32 R11, RZ, RZ, 0x1c1f ;  /* 0x00001c1fff0b7424 */ /* 0x000fe400078e00ff */
[----:B------:R-:W-:-:S07]  /*289b0*/  IMAD.MOV.U32 R15, RZ, RZ, -0x1 ;  /* 0xffffffffff0f7424 */ /* 0x000fce00078e00ff */
[----:B------:R-:W-:Y:S05]  /*289c0*/  WARPSYNC.COLLECTIVE R15, `(.L_x_821) ;  /* 0x000000000f087348 */ /* 0x000fea0003c00000 */
[----:B------:R0:W1:Y:S02]  /*289d0*/  SHFL.IDX P6, R14, R13, R12, R11 ;  /* 0x0000000c0d0e7389 */ /* 0x00006400000c000b */
[----:B01----:R-:W-:Y:S01]  /*289e0*/  ENDCOLLECTIVE ;  /* 0x000000000000791b */ /* 0x003fe20003800000 */
.L_x_821:
[----:B------:R-:W-:Y:S05]  /*289f0*/  BSYNC B1 ;  /* 0x0000000000017941 */ /* 0x000fea0003800000 */
.L_x_820:
[----:B------:R-:W-:Y:S01]  /*28a00*/  MOV R13, R24 ;  /* 0x00000018000d7202 */ /* 0x000fe20000000f00 */
[----:B------:R-:W-:Y:S02]  /*28a10*/  IMAD.MOV.U32 R12, RZ, RZ, RZ ;  /* 0x000000ffff0c7224 */ /* 0x000fe400078e00ff */
[----:B------:R-:W-:Y:S02]  /*28a20*/  IMAD.MOV.U32 R11, RZ, RZ, 0x1c1f ;  /* 0x00001c1fff0b7424 */ /* 0x000fe400078e00ff */
[----:B------:R-:W-:Y:S02]  /*28a30*/  IMAD.MOV.U32 R15, RZ, RZ, -0x1 ;  /* 0xffffffffff0f7424 */ /* 0x000fe400078e00ff */
[----:B------:R-:W-:-:S07]  /*28a40*/  IMAD.MOV.U32 R3, RZ, RZ, R14 ;  /* 0x000000ffff037224 */ /* 0x000fce00078e000e */
[----:B------:R-:W-:Y:S05]  /*28a50*/  WARPSYNC.COLLECTIVE R15, `(.L_x_822) ;  /* 0x000000000f087348 */ /* 0x000fea0003c00000 */
[----:B------:R0:W1:Y:S02]  /*28a60*/  SHFL.IDX P6, R14, R13, R12, R11 ;  /* 0x0000000c0d0e7389 */ /* 0x00006400000c000b */
[----:B01----:R-:W-:Y:S01]  /*28a70*/  ENDCOLLECTIVE ;  /* 0x000000000000791b */ /* 0x003fe20003800000 */
.L_x_822:
[----:B------:R-:W-:Y:S01]  /*28a80*/  IMAD.MOV.U32 R21, RZ, RZ, R3 ;  /* 0x000000ffff157224 */ /* 0x000fe200078e0003 */
[----:B------:R-:W-:Y:S01]  /*28a90*/  MOV R13, R27 ;  /* 0x0000001b000d7202 */ /* 0x000fe20000000f00 */
[----:B------:R-:W-:-:S07]  /*28aa0*/  IMAD.MOV.U32 R0, RZ, RZ, R14 ;  /* 0x000000ffff007224 */ /* 0x000fce00078e000e */
[----:B------:R-:W-:Y:S05]  /*28ab0*/  WARPSYNC.COLLECTIVE R15, `(.L_x_823) ;  /* 0x000000000f087348 */ /* 0x000fea0003c00000 */
[----:B------:R0:W1:Y:S02]  /*28ac0*/  SHFL.IDX P6, R14, R13, R12, R11 ;  /* 0x0000000c0d0e7389 */ /* 0x00006400000c000b */
[----:B01----:R-:W-:Y:S01]  /*28ad0*/  ENDCOLLECTIVE ;  /* 0x000000000000791b */ /* 0x003fe20003800000 */
.L_x_823:
[----:B------:R-:W-:Y:S02]  /*28ae0*/  IMAD.MOV.U32 R20, RZ, RZ, R0 ;  /* 0x000000ffff147224 */ /* 0x000fe400078e0000 */
[----:B------:R-:W-:Y:S02]  /*28af0*/  IMAD.MOV.U32 R13, RZ, RZ, R26 ;  /* 0x000000ffff0d7224 */ /* 0x000fe400078e001a */
[----:B------:R-:W-:-:S07]  /*28b00*/  IMAD.MOV.U32 R5, RZ, RZ, R14 ;  /* 0x000000ffff057224 */ /* 0x000fce00078e000e */
[----:B------:R-:W-:Y:S05]  /*28b10*/  WARPSYNC.COLLECTIVE R15, `(.L_x_824) ;  /* 0x000000000f087348 */ /* 0x000fea0003c00000 */
[----:B------:R0:W1:Y:S02]  /*28b20*/  SHFL.IDX P6, R14, R13, R12, R11 ;  /* 0x0000000c0d0e7389 */ /* 0x00006400000c000b */
[----:B01----:R-:W-:Y:S01]  /*28b30*/  ENDCOLLECTIVE ;  /* 0x000000000000791b */ /* 0x003fe20003800000 */
.L_x_824:
[----:B------:R-:W-:Y:S05]  /*28b40*/  BRA `(.L_x_825) ;  /* 0xfffffe54007c7947 */ /* 0x000fea000383ffff */
.L_x_587:
[----:B0-----:R0:W1:Y:S02]  /*28b50*/  SYNCS.PHASECHK.TRANS64.TRYWAIT P0, [R16+URZ+0x36800], R5 ;  /* 0x03680005100075a7 */ /* 0x001064000800017f */
[----:B-1----:R-:W-:Y:S05]  /*28b60*/  @!P0 NANOSLEEP.SYNCS 0x989680 ;  /* 0x009896800000895d */ /* 0x002fea0003900000 */
[----:B------:R-:W1:Y:S02]  /*28b70*/  @!P0 SYNCS.PHASECHK.TRANS64 P0, [R16+URZ+0x36800], R5 ;  /* 0x03680005100085a7 */ /* 0x000e64000800007f */
[----:B-1----:R-:W-:Y:S05]  /*28b80*/  @!P0 BRA `(.L_x_587) ;  /* 0xfffffffc00f08947 */ /* 0x002fea000383ffff */
[----:B------:R-:W-:Y:S05]  /*28b90*/  BRA `(.L_x_826) ;  /* 0xfffffe5c009c7947 */ /* 0x000fea000383ffff */
.L_x_601:
[----:B-1----:R1:W2:Y:S02]  /*28ba0*/  SYNCS.PHASECHK.TRANS64.TRYWAIT P2, [R3+URZ+0x36830], R0 ;  /* 0x03683000030075a7 */ /* 0x0022a4000804017f */
[----:B--2---:R-:W-:Y:S05]  /*28bb0*/  @!P2 NANOSLEEP.SYNCS 0x989680 ;  /* 0x009896800000a95d */ /* 0x004fea0003900000 */
[----:B------:R-:W2:Y:S02]  /*28bc0*/  @!P2 SYNCS.PHASECHK.TRANS64 P2, [R3+URZ+0x36830], R0 ;  /* 0x036830000300a5a7 */ /* 0x000ea4000804007f */
[----:B--2---:R-:W-:Y:S05]  /*28bd0*/  @!P2 BRA `(.L_x_601) ;  /* 0xfffffffc00f0a947 */ /* 0x004fea000383ffff */
[----:B------:R-:W-:Y:S05]  /*28be0*/  BRA `(.L_x_600) ;  /* 0xfffffe8400907947 */ /* 0x000fea000383ffff */
.L_x_608:
[----:B-1----:R1:W2:Y:S02]  /*28bf0*/  SYNCS.PHASECHK.TRANS64.TRYWAIT P2, [R11+URZ+0x36830], R4 ;  /* 0x036830040b0075a7 */ /* 0x0022a4000804017f */
[----:B--2---:R-:W-:Y:S05]  /*28c00*/  @!P2 NANOSLEEP.SYNCS 0x989680 ;  /* 0x009896800000a95d */ /* 0x004fea0003900000 */
[----:B------:R-:W2:Y:S02]  /*28c10*/  @!P2 SYNCS.PHASECHK.TRANS64 P2, [R11+URZ+0x36830], R4 ;  /* 0x036830040b00a5a7 */ /* 0x000ea4000804007f */
[----:B--2---:R-:W-:Y:S05]  /*28c20*/  @!P2 BRA `(.L_x_608) ;  /* 0xfffffffc00f0a947 */ /* 0x004fea000383ffff */
[----:B------:R-:W-:Y:S05]  /*28c30*/  BRA `(.L_x_607) ;  /* 0xfffffed800747947 */ /* 0x000fea000383ffff */
.L_x_613:
[----:B-1----:R1:W2:Y:S02]  /*28c40*/  SYNCS.PHASECHK.TRANS64.TRYWAIT P2, [R9+URZ+0x36850], R0 ;  /* 0x03685000090075a7 */ /* 0x0022a4000804017f */
[----:B--2---:R-:W-:Y:S05]  /*28c50*/  @!P2 NANOSLEEP.SYNCS 0x989680 ;  /* 0x009896800000a95d */ /* 0x004fea0003900000 */
[----:B------:R-:W2:Y:S02]  /*28c60*/  @!P2 SYNCS.PHASECHK.TRANS64 P2, [R9+URZ+0x36850], R0 ;  /* 0x036850000900a5a7 */ /* 0x000ea4000804007f */
[----:B--2---:R-:W-:Y:S05]  /*28c70*/  @!P2 BRA `(.L_x_613) ;  /* 0xfffffffc00f0a947 */ /* 0x004fea000383ffff */
[----:B------:R-:W-:Y:S05]  /*28c80*/  BRA `(.L_x_612) ;  /* 0xffffff1000107947 */ /* 0x000fea000383ffff */
.L_x_619:
[----:B-1----:R1:W2:Y:S02]  /*28c90*/  SYNCS.PHASECHK.TRANS64.TRYWAIT P0, [R6+URZ+0x36850], R3 ;  /* 0x03685003060075a7 */ /* 0x0022a4000800017f */
[----:B--2---:R-:W-:Y:S05]  /*28ca0*/  @!P0 NANOSLEEP.SYNCS 0x989680 ;  /* 0x009896800000895d */ /* 0x004fea0003900000 */
[----:B------:R-:W2:Y:S02]  /*28cb0*/  @!P0 SYNCS.PHASECHK.TRANS64 P0, [R6+URZ+0x36850], R3 ;  /* 0x03685003060085a7 */ /* 0x000ea4000800007f */
[----:B--2---:R-:W-:Y:S05]  /*28cc0*/  @!P0 BRA `(.L_x_619) ;  /* 0xfffffffc00f08947 */ /* 0x004fea000383ffff */
[----:B------:R-:W-:Y:S05]  /*28cd0*/  BRA `(.L_x_618) ;  /* 0xffffff2c00087947 */ /* 0x000fea000383ffff */
.L_x_658:
[----:B------:R-:W1:Y:S01]  /*28ce0*/  S2R R7, SR_TID.X ;  /* 0x0000000000077919 */ /* 0x000e620000002100 */
[----:B------:R-:W-:Y:S01]  /*28cf0*/  BSSY B1, `(.L_x_827) ;  /* 0x000000a000017945 */ /* 0x000fe20003800000 */
[----:B------:R-:W-:Y:S02]  /*28d00*/  IMAD.MOV.U32 R12, RZ, RZ, RZ ;  /* 0x000000ffff0c7224 */ /* 0x000fe400078e00ff */
[----:B0-----:R-:W-:Y:S02]  /*28d10*/  IMAD.MOV.U32 R11, RZ, RZ, 0x1f ;  /* 0x0000001fff0b7424 */ /* 0x001fe400078e00ff */
[----:B------:R-:W-:Y:S01]  /*28d20*/  IMAD.MOV.U32 R15, RZ, RZ, -0x1 ;  /* 0xffffffffff0f7424 */ /* 0x000fe200078e00ff */
[----:B-1----:R-:W-:-:S04]  /*28d30*/  SHF.R.U32.HI R7, RZ, 0x5, R7 ;  /* 0x00000005ff077819 */ /* 0x002fc80000011607 */
[----:B------:R-:W-:-:S04]  /*28d40*/  LOP3.LUT R7, R7, 0x3, RZ, 0xc0, !PT ;  /* 0x0000000307077812 */ /* 0x000fc800078ec0ff */
[----:B------:R-:W-:-:S07]  /*28d50*/  MOV R13, R7 ;  /* 0x00000007000d7202 */ /* 0x000fce0000000f00 */
[----:B------:R-:W-:Y:S05]  /*28d60*/  WARPSYNC.COLLECTIVE R15, `(.L_x_828) ;  /* 0x000000000f087348 */ /* 0x000fea0003c00000 */
[----:B------:R0:W1:Y:S02]  /*28d70*/  SHFL.IDX P6, R14, R13, R12, R11 ;  /* 0x0000000c0d0e7389 */ /* 0x00006400000c000b */
[----:B01----:R-:W-:Y:S01]  /*28d80*/  ENDCOLLECTIVE ;  /* 0x000000000000791b */ /* 0x003fe20003800000 */
.L_x_828:
[----:B------:R-:W-:Y:S05]  /*28d90*/  BSYNC B1 ;  /* 0x0000000000017941 */ /* 0x000fea0003800000 */
.L_x_827:
[----:B------:R-:W-:Y:S05]  /*28da0*/  BRA `(.L_x_829) ;  /* 0xffffff8800d07947 */ /* 0x000fea000383ffff */
.L_x_660:
[----:B------:R-:W-:Y:S01]  /*28db0*/  BSSY B1, `(.L_x_830) ;  /* 0x0000006000017945 */ /* 0x000fe20003800000 */
[----:B------:R-:W-:-:S07]  /*28dc0*/  IMAD.MOV.U32 R15, RZ, RZ, -0x1 ;  /* 0xffffffffff0f7424 */ /* 0x000fce00078e00ff */
[----:B01----:R-:W-:Y:S05]  /*28dd0*/  WARPSYNC.COLLECTIVE R15, `(.L_x_831) ;  /* 0x000000000f0c7348 */ /* 0x003fea0003c00000 */
[----:B------:R-:W-:Y:S02]  /*28de0*/  ELECT P6, UR62, PT ;  /* 0x00000000003e782f */ /* 0x000fe400038c0000 */
[----:B------:R-:W-:Y:S01]  /*28df0*/  MOV R14, UR62 ;  /* 0x0000003e000e7c02 */ /* 0x000fe20008000f00 */
[----:B01----:R-:W-:Y:S10]  /*28e00*/  ENDCOLLECTIVE ;  /* 0x000000000000791b */ /* 0x003ff40003800000 */
.L_x_831:
[----:B------:R-:W-:Y:S05]  /*28e10*/  BSYNC B1 ;  /* 0x0000000000017941 */ /* 0x000fea0003800000 */
.L_x_830:
[----:B------:R-:W-:Y:S05]  /*28e20*/  BRA `(.L_x_659) ;  /* 0xffffff8800c87947 */ /* 0x000fea000383ffff */
.L_x_662:
[----:B-1----:R1:W2:Y:S02]  /*28e30*/  SYNCS.PHASECHK.TRANS64.TRYWAIT P0, [R18+URZ+0x36820], R3 ;  /* 0x03682003120075a7 */ /* 0x0022a4000800017f */
[----:B--2---:R-:W-:Y:S05]  /*28e40*/  @!P0 NANOSLEEP.SYNCS 0x989680 ;  /* 0x009896800000895d */ /* 0x004fea0003900000 */
[----:B------:R-:W2:Y:S02]  /*28e50*/  @!P0 SYNCS.PHASECHK.TRANS64 P0, [R18+URZ+0x36820], R3 ;  /* 0x03682003120085a7 */ /* 0x000ea4000800007f */
[----:B--2---:R-:W-:Y:S05]  /*28e60*/  @!P0 BRA `(.L_x_662) ;  /* 0xfffffffc00f08947 */ /* 0x004fea000383ffff */
[----:B------:R-:W-:Y:S05]  /*28e70*/  BRA `(.L_x_832) ;  /* 0xffffff8800d87947 */ /* 0x000fea000383ffff */
.L_x_666:
[----:B--2---:R2:W3:Y:S02]  /*28e80*/  SYNCS.PHASECHK.TRANS64.TRYWAIT P0, [R5+URZ+0x368a0], R9 ;  /* 0x0368a009050075a7 */ /* 0x0044e4000800017f */
[----:B---3--:R-:W-:Y:S05]  /*28e90*/  @!P0 NANOSLEEP.SYNCS 0x989680 ;  /* 0x009896800000895d */ /* 0x008fea0003900000 */
[----:B------:R-:W3:Y:S02]  /*28ea0*/  @!P0 SYNCS.PHASECHK.TRANS64 P0, [R5+URZ+0x368a0], R9 ;  /* 0x0368a009050085a7 */ /* 0x000ee4000800007f */
[----:B---3--:R-:W-:Y:S05]  /*28eb0*/  @!P0 BRA `(.L_x_666) ;  /* 0xfffffffc00f08947 */ /* 0x008fea000383ffff */
[----:B------:R-:W-:Y:S05]  /*28ec0*/  BRA `(.L_x_833) ;  /* 0xffffff8800f87947 */ /* 0x000fea000383ffff */
.L_x_673:
[----:B0-----:R0:W1:Y:S02]  /*28ed0*/  SYNCS.PHASECHK.TRANS64.TRYWAIT P0, [R5+URZ+0x368c0], R9 ;  /* 0x0368c009050075a7 */ /* 0x001064000800017f */
[----:B-1----:R-:W-:Y:S05]  /*28ee0*/  @!P0 NANOSLEEP.SYNCS 0x989680 ;  /* 0x009896800000895d */ /* 0x002fea0003900000 */
[----:B------:R-:W1:Y:S02]  /*28ef0*/  @!P0 SYNCS.PHASECHK.TRANS64 P0, [R5+URZ+0x368c0], R9 ;  /* 0x0368c009050085a7 */ /* 0x000e64000800007f */
[----:B-1----:R-:W-:Y:S05]  /*28f00*/  @!P0 BRA `(.L_x_673) ;  /* 0xfffffffc00f08947 */ /* 0x002fea000383ffff */
[----:B------:R-:W-:Y:S05]  /*28f10*/  BRA `(.L_x_834) ;  /* 0xffffff8c00f87947 */ /* 0x000fea000383ffff */
.L_x_682:
[----:B-1----:R1:W2:Y:S02]  /*28f20*/  SYNCS.PHASECHK.TRANS64.TRYWAIT P2, [R7+URZ+0x368a0], R6 ;  /* 0x0368a006070075a7 */ /* 0x0022a4000804017f */
[----:B--2---:R-:W-:Y:S05]  /*28f30*/  @!P2 NANOSLEEP.SYNCS 0x989680 ;  /* 0x009896800000a95d */ /* 0x004fea0003900000 */
[----:B------:R-:W2:Y:S02]  /*28f40*/  @!P2 SYNCS.PHASECHK.TRANS64 P2, [R7+URZ+0x368a0], R6 ;  /* 0x0368a0060700a5a7 */ /* 0x000ea4000804007f */
[----:B--2---:R-:W-:Y:S05]  /*28f50*/  @!P2 BRA `(.L_x_682) ;  /* 0xfffffffc00f0a947 */ /* 0x004fea000383ffff */
[----:B------:R-:W-:Y:S05]  /*28f60*/  BRA `(.L_x_835) ;  /* 0xffffff9400447947 */ /* 0x000fea000383ffff */
.L_x_689:
[----:B0-----:R0:W2:Y:S02]  /*28f70*/  SYNCS.PHASECHK.TRANS64.TRYWAIT P2, [R7+URZ+0x368c0], R6 ;  /* 0x0368c006070075a7 */ /* 0x0010a4000804017f */
[----:B--2---:R-:W-:Y:S05]  /*28f80*/  @!P2 NANOSLEEP.SYNCS 0x989680 ;  /* 0x009896800000a95d */ /* 0x004fea0003900000 */
[----:B------:R-:W2:Y:S02]  /*28f90*/  @!P2 SYNCS.PHASECHK.TRANS64 P2, [R7+URZ+0x368c0], R6 ;  /* 0x0368c0060700a5a7 */ /* 0x000ea4000804007f */
[----:B--2---:R-:W-:Y:S05]  /*28fa0*/  @!P2 BRA `(.L_x_689) ;  /* 0xfffffffc00f0a947 */ /* 0x004fea000383ffff */
[----:B------:R-:W-:Y:S05]  /*28fb0*/  BRA `(.L_x_836) ;  /* 0xffffff9800407947 */ /* 0x000fea000383ffff */
.L_x_706:
        /* <DEDUP_REMOVED lines=11> */
.L_x_838:
[----:B------:R-:W-:Y:S05]  /*29070*/  BSYNC B0 ;  /* 0x0000000000007941 */ /* 0x000fea0003800000 */
.L_x_837:
[----:B------:R-:W-:Y:S05]  /*29080*/  BRA `(.L_x_839) ;  /* 0xffffffa4007c7947 */ /* 0x000fea000383ffff */
.L_x_708:
[----:B------:R-:W-:Y:S01]  /*29090*/  BSSY B0, `(.L_x_840) ;  /* 0x0000006000007945 */ /* 0x000fe20003800000 */
[----:B------:R-:W-:-:S07]  /*290a0*/  IMAD.MOV.U32 R15, RZ, RZ, -0x1 ;  /* 0xffffffffff0f7424 */ /* 0x000fce00078e00ff */
[----:B01----:R-:W-:Y:S05]  /*290b0*/  WARPSYNC.COLLECTIVE R15, `(.L_x_841) ;  /* 0x000000000f0c7348 */ /* 0x003fea0003c00000 */
[----:B------:R-:W-:Y:S02]  /*290c0*/  ELECT P6, UR62, PT ;  /* 0x00000000003e782f */ /* 0x000fe400038c0000 */
[----:B------:R-:W-:Y:S01]  /*290d0*/  MOV R14, UR62 ;  /* 0x0000003e000e7c02 */ /* 0x000fe20008000f00 */
[----:B01----:R-:W-:Y:S10]  /*290e0*/  ENDCOLLECTIVE ;  /* 0x000000000000791b */ /* 0x003ff40003800000 */
.L_x_841:
[----:B------:R-:W-:Y:S05]  /*290f0*/  BSYNC B0 ;  /* 0x0000000000007941 */ /* 0x000fea0003800000 */
.L_x_840:
[----:B------:R-:W-:Y:S05]  /*29100*/  BRA `(.L_x_842) ;  /* 0xffffffa400887947 */ /* 0x000fea000383ffff */
.L_x_710:
[----:B-1----:R1:W2:Y:S02]  /*29110*/  SYNCS.PHASECHK.TRANS64.TRYWAIT P0, [R0+URZ+0x36840], R2 ;  /* 0x03684002000075a7 */ /* 0x0022a4000800017f */
[----:B--2---:R-:W-:Y:S05]  /*29120*/  @!P0 NANOSLEEP.SYNCS 0x989680 ;  /* 0x009896800000895d */ /* 0x004fea0003900000 */
[----:B------:R-:W2:Y:S02]  /*29130*/  @!P0 SYNCS.PHASECHK.TRANS64 P0, [R0+URZ+0x36840], R2 ;  /* 0x03684002000085a7 */ /* 0x000ea4000800007f */
[----:B--2---:R-:W-:Y:S05]  /*29140*/  @!P0 BRA `(.L_x_710) ;  /* 0xfffffffc00f08947 */ /* 0x004fea000383ffff */
[----:B------:R-:W-:Y:S05]  /*29150*/  BRA `(.L_x_843) ;  /* 0xffffffa400e87947 */ /* 0x000fea000383ffff */
.L_x_714:
[----:B------:R0:W5:Y:S01]  /*29160*/  LDL.LU R9, [R1+0x5c] ;  /* 0x00005c0001097983 */ /* 0x0001620000300800 */
[----:B------:R-:W-:Y:S01]  /*29170*/  MOV R13, R3 ;  /* 0x00000003000d7202 */ /* 0x000fe20000000f00 */
[----:B------:R-:W-:Y:S02]  /*29180*/  IMAD.MOV.U32 R12, RZ, RZ, RZ ;  /* 0x000000ffff0c7224 */ /* 0x000fe400078e00ff */
[----:B------:R-:W-:Y:S02]  /*29190*/  IMAD.MOV.U32 R11, RZ, RZ, 0x181f ;  /* 0x0000181fff0b7424 */ /* 0x000fe400078e00ff */
[----:B------:R-:W-:-:S07]  /*291a0*/  IMAD.MOV.U32 R15, RZ, RZ, -0x1 ;  /* 0xffffffffff0f7424 */ /* 0x000fce00078e00ff */
[----:B0----5:R-:W-:Y:S05]  /*291b0*/  WARPSYNC.COLLECTIVE R15, `(.L_x_844) ;  /* 0x000000000f087348 */ /* 0x021fea0003c00000 */
[----:B------:R1:W2:Y:S02]  /*291c0*/  SHFL.IDX P6, R14, R13, R12, R11 ;  /* 0x0000000c0d0e7389 */ /* 0x0002a400000c000b */
[----:B012--5:R-:W-:Y:S01]  /*291d0*/  ENDCOLLECTIVE ;  /* 0x000000000000791b */ /* 0x027fe20003800000 */
.L_x_844:
[----:B------:R-:W-:Y:S01]  /*291e0*/  MOV R13, R4 ;  /* 0x00000004000d7202 */ /* 0x000fe20000000f00 */
[----:B------:R-:W-:-:S07]  /*291f0*/  IMAD.MOV.U32 R6, RZ, RZ, R14 ;  /* 0x000000ffff067224 */ /* 0x000fce00078e000e */
[----:B------:R-:W-:Y:S05]  /*29200*/  WARPSYNC.COLLECTIVE R15, `(.L_x_845) ;  /* 0x000000000f087348 */ /* 0x000fea0003c00000 */
[----:B------:R0:W1:Y:S02]  /*29210*/  SHFL.IDX P6, R14, R13, R12, R11 ;  /* 0x0000000c0d0e7389 */ /* 0x00006400000c000b */
[----:B01----:R-:W-:Y:S01]  /*29220*/  ENDCOLLECTIVE ;  /* 0x000000000000791b */ /* 0x003fe20003800000 */
.L_x_845:
[----:B------:R-:W-:Y:S02]  /*29230*/  IMAD.MOV.U32 R13, RZ, RZ, R3 ;  /* 0x000000ffff0d7224 */ /* 0x000fe400078e0003 */
[----:B------:R-:W-:Y:S02]  /*29240*/  IMAD.MOV.U32 R12, RZ, RZ, 0x1 ;  /* 0x00000001ff0c7424 */ /* 0x000fe400078e00ff */
[----:B------:R-:W-:-:S07]  /*29250*/  IMAD.MOV.U32 R7, RZ, RZ, R14 ;  /* 0x000000ffff077224 */ /* 0x000fce00078e000e */
[----:B------:R-:W-:Y:S05]  /*29260*/  WARPSYNC.COLLECTIVE R15, `(.L_x_846) ;  /* 0x000000000f087348 */ /* 0x000fea0003c00000 */
[----:B------:R0:W1:Y:S02]  /*29270*/  SHFL.IDX P6, R14, R13, R12, R11 ;  /* 0x0000000c0d0e7389 */ /* 0x00006400000c000b */
[----:B01----:R-:W-:Y:S01]  /*29280*/  ENDCOLLECTIVE ;  /* 0x000000000000791b */ /* 0x003fe20003800000 */
.L_x_846:
[----:B------:R-:W-:Y:S02]  /*29290*/  IMAD.MOV.U32 R13, RZ, RZ, R4 ;  /* 0x000000ffff0d7224 */ /* 0x000fe400078e0004 */
[----:B------:R-:W-:Y:S02]  /*292a0*/  IMAD R2, R9, R8, RZ ;  /* 0x0000000809027224 */ /* 0x000fe400078e02ff */
[----:B------:R-:W0:Y:S01]  /*292b0*/  S2R R9, SR_TID.X ;  /* 0x0000000000097919 */ /* 0x000e220000002100 */
[----:B------:R-:W1:Y:S01]  /*292c0*/  S2R R8, SR_TID.X ;  /* 0x0000000000087919 */ /* 0x000e620000002100 */
[----:B0-----:R-:W-:-:S04]  /*292d0*/  LOP3.LUT R9, R9, 0x7f, RZ, 0xc0, !PT ;  /* 0x0000007f09097812 */ /* 0x001fc800078ec0ff */
[----:B------:R-:W-:Y:S01]  /*292e0*/  SHF.R.U32.HI R9, RZ, 0x3, R9 ;  /* 0x00000003ff097819 */ /* 0x000fe20000011609 */
[----:B-1----:R-:W-:-:S04]  /*292f0*/  IMAD.SHL.U32 R8, R8, 0x8, RZ ;  /* 0x0000000808087824 */ /* 0x002fc800078e00ff */
[----:B------:R-:W-:Y:S01]  /*29300*/  IMAD.IADD R0, R9, 0x1, R5 ;  /* 0x0000000109007824 */ /* 0x000fe200078e0205 */
[----:B------:R-:W-:Y:S01]  /*29310*/  LOP3.LUT R8, R8, 0x38, RZ, 0xc0, !PT ;  /* 0x0000003808087812 */ /* 0x000fe200078ec0ff */
[----:B------:R-:W-:-:S07]  /*29320*/  IMAD.MOV.U32 R9, RZ, RZ, R14 ;  /* 0x000000ffff097224 */ /* 0x000fce00078e000e */
[----:B------:R-:W-:Y:S05]  /*29330*/  WARPSYNC.COLLECTIVE R15, `(.L_x_847) ;  /* 0x000000000f087348 */ /* 0x000fea0003c00000 */
[----:B------:R0:W1:Y:S02]  /*29340*/  SHFL.IDX P6, R14, R13, R12, R11 ;  /* 0x0000000c0d0e7389 */ /* 0x00006400000c000b */
[----:B01----:R-:W-:Y:S01]  /*29350*/  ENDCOLLECTIVE ;  /* 0x000000000000791b */ /* 0x003fe20003800000 */
.L_x_847:
[C---:B------:R-:W-:Y:S02]  /*29360*/  ISETP.GE.AND P3, PT, R0.reuse, R2, PT ;  /* 0x000000020000720c */ /* 0x040fe40003f66270 */
[----:B------:R-:W-:-:S11]  /*29370*/  IADD3 R5, R0, 0x10, RZ ;  /* 0x0000001000057810 */ /* 0x000fd60007ffe0ff */
[----:B------:R-:W-:Y:S01]  /*29380*/  @!P3 LEA R7, P5, R8, R7, 0x1 ;  /* 0x000000070807b211 */ /* 0x000fe200078a08ff */
[----:B------:R-:W-:Y:S01]  /*29390*/  IMAD.MOV.U32 R12, RZ, RZ, 0x2 ;  /* 0x00000002ff0c7424 */ /* 0x000fe200078e00ff */
[----:B------:R-:W-:-:S03]  /*293a0*/  MOV R13, R3 ;  /* 0x00000003000d7202 */ /* 0x000fc60000000f00 */
        /* <DEDUP_REMOVED lines=10> */
[----:B------:R-:W-:Y:S02]  /*29450*/  ISETP.GE.AND P3, PT, R5, R2, PT ;  /* 0x000000020500720c */ /* 0x000fe40003f66270 */
[----:B------:R-:W-:-:S11]  /*29460*/  MOV R5, R14 ;  /* 0x0000000e00057202 */ /* 0x000fd60000000f00 */
[----:B0-----:R-:W-:Y:S05]  /*29470*/  WARPSYNC.COLLECTIVE R15, `(.L_x_848) ;  /* 0x000000000f087348 */ /* 0x001fea0003c00000 */
[----:B------:R1:W2:Y:S02]  /*29480*/  SHFL.IDX P6, R14, R13, R12, R11 ;  /* 0x0000000c0d0e7389 */ /* 0x0002a400000c000b */
[----:B012---:R-:W-:Y:S01]  /*29490*/  ENDCOLLECTIVE ;  /* 0x000000000000791b */ /* 0x007fe20003800000 */
.L_x_848:
[----:B------:R-:W-:-:S05]  /*294a0*/  @!P3 LEA R8, P5, R8, R5, 0x1 ;  /* 0x000000050808b211 */ /* 0x000fca00078a08ff */
[----:B------:R-:W-:Y:S02]  /*294b0*/  @!P3 IMAD.X R5, RZ, RZ, R9, P5 ;  /* 0x000000ffff05b224 */ /* 0x000fe400028e0609 */
[----:B------:R-:W0:Y:S01]  /*294c0*/  S2R R9, SR_TID.X ;  /* 0x0000000000097919 */ /* 0x000e220000002100 */
[----:B------:R-:W-:Y:S02]  /*294d0*/  IMAD.MOV.U32 R13, RZ, RZ, R4 ;  /* 0x000000ffff0d7224 */ /* 0x000fe400078e0004 */
[----:B------:R-:W-:Y:S02]  /*294e0*/  @!P3 IMAD.MOV.U32 R6, RZ, RZ, R8 ;  /* 0x000000ffff06b224 */ /* 0x000fe400078e0008 */
[----:B------:R-:W-:Y:S02]  /*294f0*/  @!P3 IMAD.MOV.U32 R7, RZ, RZ, R5 ;  /* 0x000000ffff07b224 */ /* 0x000fe400078e0005 */
[----:B------:R-:W-:Y:S02]  /*29500*/  VIADD R5, R0, 0x20 ;  /* 0x0000002000057836 */ /* 0x000fe40000000000 */
[----:B------:R-:W-:Y:S01]  /*29510*/  IMAD.MOV.U32 R8, RZ, RZ, R14 ;  /* 0x000000ffff087224 */ /* 0x000fe200078e000e */
[----:B------:R-:W-:Y:S01]  /*29520*/  @!PT LDS RZ, [RZ] ;  /* 0x00000000fffff984 */ /* 0x000fe20000000800 */
[----:B------:R-:W-:Y:S01]  /*29530*/  @!PT LDS RZ, [RZ] ;  /* 0x00000000fffff984 */ /* 0x000fe20000000800 */
[----:B------:R-:W-:Y:S01]  /*29540*/  @!PT LDS RZ, [RZ] ;  /* 0x00000000fffff984 */ /* 0x000fe20000000800 */
[----:B------:R1:W-:Y:S06]  /*29550*/  @!P3 LDGSTS.E.BYPASS.LTC128B.128 [R10+0x15c00], desc[UR60][R6.64], !P2 ;  /* 0x15c00000060abfae */ /* 0x0003ec000d101d7c */
[----:B01----:R-:W-:Y:S05]  /*29560*/  WARPSYNC.COLLECTIVE R15, `(.L_x_849) ;  /* 0x000000000f087348 */ /* 0x003fea0003c00000 */
[----:B------:R2:W3:Y:S02]  /*29570*/  SHFL.IDX P6, R14, R13, R12, R11 ;  /* 0x0000000c0d0e7389 */ /* 0x0004e400000c000b */
[----:B0123--:R-:W-:Y:S01]  /*29580*/  ENDCOLLECTIVE ;  /* 0x000000000000791b */ /* 0x00ffe20003800000 */
.L_x_849:
[----:B------:R-:W-:Y:S01]  /*29590*/  @!PT LDS RZ, [RZ] ;  /* 0x00000000fffff984 */ /* 0x000fe20000000800 */
[----:B------:R-:W-:Y:S01]  /*295a0*/  @!PT LDS RZ, [RZ] ;  /* 0x00000000fffff984 */ /* 0x000fe20000000800 */
[----:B------:R-:W-:Y:S01]  /*295b0*/  @!PT LDS RZ, [RZ] ;  /* 0x00000000fffff984 */ /* 0x000fe20000000800 */
[----:B------:R0:W-:Y:S04]  /*295c0*/  @!P3 LDGSTS.E.BYPASS.LTC128B.128 [R10+0x19c00], desc[UR60][R6.64+0x80], !P1 ;  /* 0x19c00080060abfae */ /* 0x0001e8000c901d7c */
[----:B------:R0:W-:Y:S01]  /*295d0*/  @!P3 LDGSTS.E.BYPASS.LTC128B.128 [R10+0x1dc00], desc[UR60][R6.64+0x100], !P0 ;  /* 0x1dc00100060abfae */ /* 0x0001e2000c101d7c */
[----:B------:R-:W-:Y:S02]  /*295e0*/  ISETP.GE.AND P3, PT, R5, R2, PT ;  /* 0x000000020500720c */ /* 0x000fe40003f66270 */
[----:B------:R-:W-:Y:S01]  /*295f0*/  MOV R13, R3 ;  /* 0x00000003000d7202 */ /* 0x000fe20000000f00 */
[----:B------:R-:W-:Y:S02]  /*29600*/  IMAD.MOV.U32 R12, RZ, RZ, 0x3 ;  /* 0x00000003ff0c7424 */ /* 0x000fe400078e00ff */
[----:B------:R-:W-:-:S05]  /*29610*/  IMAD.SHL.U32 R9, R9, 0x8, RZ ;  /* 0x0000000809097824 */ /* 0x000fca00078e00ff */
[----:B------:R-:W-:Y:S02]  /*29620*/  LOP3.LUT R9, R9, 0x38, RZ, 0xc0, !PT ;  /* 0x0000003809097812 */ /* 0x000fe400078ec0ff */
[----:B0-----:R-:W-:-:S07]  /*29630*/  MOV R5, R14 ;  /* 0x0000000e00057202 */ /* 0x001fce0000000f00 */
[----:B------:R-:W-:Y:S05]  /*29640*/  WARPSYNC.COLLECTIVE R15, `(.L_x_850) ;  /* 0x000000000f087348 */ /* 0x000fea0003c00000 */
[----:B------:R0:W1:Y:S02]  /*29650*/  SHFL.IDX P6, R14, R13, R12, R11 ;  /* 0x0000000c0d0e7389 */ /* 0x00006400000c000b */
[----:B01----:R-:W-:Y:S01]  /*29660*/  ENDCOLLECTIVE ;  /* 0x000000000000791b */ /* 0x003fe20003800000 */
.L_x_850:
[----:B------:R-:W-:-:S05]  /*29670*/  @!P3 LEA R5, P4, R9, R5, 0x1 ;  /* 0x000000050905b211 */ /* 0x000fca00078808ff */
[----:B------:R-:W-:-:S04]  /*29680*/  @!P3 IMAD.X R6, RZ, RZ, R8, P4 ;  /* 0x000000ffff06b224 */ /* 0x000fc800020e0608 */
[----:B------:R-:W-:Y:S02]  /*29690*/  @!P3 IMAD.MOV.U32 R7, RZ, RZ, R6 ;  /* 0x000000ffff07b224 */ /* 0x000fe400078e0006 */
[----:B------:R-:W-:Y:S02]  /*296a0*/  @!P3 IMAD.MOV.U32 R6, RZ, RZ, R5 ;  /* 0x000000ffff06b224 */ /* 0x000fe400078e0005 */
[----:B------:R-:W-:Y:S02]  /*296b0*/  IMAD.MOV.U32 R13, RZ, RZ, R4 ;  /* 0x000000ffff0d7224 */ /* 0x000fe400078e0004 */
[----:B------:R-:W-:Y:S01]  /*296c0*/  VIADD R5, R0, 0x30 ;  /* 0x0000003000057836 */ /* 0x000fe20000000000 */
[----:B------:R-:W-:Y:S01]  /*296d0*/  @!PT LDS RZ, [RZ] ;  /* 0x00000000fffff984 */ /* 0x000fe20000000800 */
[----:B------:R-:W-:Y:S01]  /*296e0*/  @!PT LDS RZ, [RZ] ;  /* 0x00000000fffff984 */ /* 0x000fe20000000800 */
[----:B------:R-:W-:Y:S01]  /*296f0*/  @!PT LDS RZ, [RZ] ;  /* 0x00000000fffff984 */ /* 0x000fe20000000800 */
[----:B------:R-:W-:Y:S04]  /*29700*/  @!P3 LDGSTS.E.BYPASS.LTC128B.128 [R10+0x16400], desc[UR60][R6.64], !P2 ;  /* 0x16400000060abfae */ /* 0x000fe8000d101d7c */
[----:B------:R-:W-:Y:S04]  /*29710*/  @!P3 LDGSTS.E.BYPASS.LTC128B.128 [R10+0x1a400], desc[UR60][R6.64+0x80], !P1 ;  /* 0x1a400080060abfae */ /* 0x000fe8000c901d7c */
[----:B------:R0:W-:Y:S01]  /*29720*/  @!P3 LDGSTS.E.BYPASS.LTC128B.128 [R10+0x1e400], desc[UR60][R6.64+0x100], !P0 ;  /* 0x1e400100060abfae */ /* 0x0001e2000c101d7c */
[----:B------:R-:W-:Y:S01]  /*29730*/  ISETP.GE.AND P3, PT, R5, R2, PT ;  /* 0x000000020500720c */ /* 0x000fe20003f66270 */
[----:B0-----:R-:W-:-:S12]  /*29740*/  IMAD.MOV.U32 R6, RZ, RZ, R14 ;  /* 0x000000ffff067224 */ /* 0x001fd800078e000e */
[----:B------:R-:W-:Y:S05]  /*29750*/  WARPSYNC.COLLECTIVE R15, `(.L_x_851) ;  /* 0x000000000f087348 */ /* 0x000fea0003c00000 */
[----:B------:R0:W1:Y:S02]  /*29760*/  SHFL.IDX P6, R14, R13, R12, R11 ;  /* 0x0000000c0d0e7389 */ /* 0x00006400000c000b */
[----:B01----:R-:W-:Y:S01]  /*29770*/  ENDCOLLECTIVE ;  /* 0x000000000000791b */ /* 0x003fe20003800000 */
.L_x_851:
[----:B------:R-:W-:Y:S01]  /*29780*/  IMAD.MOV.U32 R13, RZ, RZ, R3 ;  /* 0x000000ffff0d7224 */ /* 0x000fe200078e0003 */
[----:B------:R-:W-:Y:S01]  /*29790*/  MOV R12, 0x4 ;  /* 0x00000004000c7802 */ /* 0x000fe20000000f00 */
[----:B------:R-:W-:-:S07]  /*297a0*/  IMAD.MOV.U32 R5, RZ, RZ, R14 ;  /* 0x000000ffff057224 */ /* 0x000fce00078e000e */
[----:B------:R-:W-:Y:S05]  /*297b0*/  WARPSYNC.COLLECTIVE R15, `(.L_x_852) ;  /* 0x000000000f087348 */ /* 0x000fea0003c00000 */
[----:B------:R0:W1:Y:S02]  /*297c0*/  SHFL.IDX P6, R14, R13, R12, R11 ;  /* 0x0000000c0d0e7389 */ /* 0x00006400000c000b */
[----:B01----:R-:W-:Y:S01]  /*297d0*/  ENDCOLLECTIVE ;  /* 0x000000000000791b */ /* 0x003fe20003800000 */
.L_x_852:
[----:B------:R-:W-:-:S04]  /*297e0*/  @!P3 LEA R5, P4, R9, R5, 0x1 ;  /* 0x000000050905b211 */ /* 0x000fc800078808ff */
[----:B------:R-:W-:-:S05]  /*297f0*/  @!P3 IADD3.X R6, RZ, R6, RZ, P4, !PT ;  /* 0x00000006ff06b210 */ /* 0x000fca00027fe4ff */
        /* <DEDUP_REMOVED lines=15> */
.L_x_853:
[----:B------:R-:W-:Y:S02]  /*298f0*/  IMAD.MOV.U32 R13, RZ, RZ, R3 ;  /* 0x000000ffff0d7224 */ /* 0x000fe400078e0003 */
[----:B------:R-:W-:Y:S02]  /*29900*/  IMAD.MOV.U32 R12, RZ, RZ, 0x5 ;  /* 0x00000005ff0c7424 */ /* 0x000fe400078e00ff */
[----:B------:R-:W-:-:S07]  /*29910*/  IMAD.MOV.U32 R5, RZ, RZ, R14 ;  /* 0x000000ffff057224 */ /* 0x000fce00078e000e */
[----:B------:R-:W-:Y:S05]  /*29920*/  WARPSYNC.COLLECTIVE R15, `(.L_x_854) ;  /* 0x000000000f087348 */ /* 0x000fea0003c00000 */
[----:B------:R0:W1:Y:S02]  /*29930*/  SHFL.IDX P6, R14, R13, R12, R11 ;  /* 0x0000000c0d0e7389 */ /* 0x00006400000c000b */
[----:B01----:R-:W-:Y:S01]  /*29940*/  ENDCOLLECTIVE ;  /* 0x000000000000791b */ /* 0x003fe20003800000 */
.L_x_854:
[----:B------:R-:W-:-:S05]  /*29950*/  @!P3 LEA R5, P4, R9, R5, 0x1 ;  /* 0x000000050905b211 */ /* 0x000fca00078808ff */
[----:B------:R-:W-:-:S05]  /*29960*/  @!P3 IMAD.X R6, RZ, RZ, R6, P4 ;  /* 0x000000ffff06b224 */ /* 0x000fca00020e0606 */
[----:B------:R-:W-:Y:S01]  /*29970*/  @!P3 MOV R7, R6 ;  /* 0x000000060007b202 */ /* 0x000fe20000000f00 */
        /* <DEDUP_REMOVED lines=9> */
[----:B------:R-:W-:-:S02]  /*29a10*/  ISETP.GE.AND P3, PT, R5, R2, PT ;  /* 0x000000020500720c */ /* 0x000fc40003f66270 */
[----:B0-----:R-:W-:-:S11]  /*29a20*/  MOV R6, R14 ;  /* 0x0000000e00067202 */ /* 0x001fd60000000f00 */
[----:B------:R-:W-:Y:S05]  /*29a30*/  WARPSYNC.COLLECTIVE R15, `(.L_x_855) ;  /* 0x000000000f087348 */ /* 0x000fea0003c00000 */
[----:B------:R0:W1:Y:S02]  /*29a40*/  SHFL.IDX P6, R14, R13, R12, R11 ;  /* 0x0000000c0d0e7389 */ /* 0x00006400000c000b */
[----:B01----:R-:W-:Y:S01]  /*29a50*/  ENDCOLLECTIVE ;  /* 0x000000000000791b */ /* 0x003fe20003800000 */
.L_x_855:
[----:B------:R-:W-:Y:S02]  /*29a60*/  IMAD.MOV.U32 R13, RZ, RZ, R3 ;  /* 0x000000ffff0d7224 */ /* 0x000fe400078e0003 */
[----:B------:R-:W-:Y:S02]  /*29a70*/  IMAD.MOV.U32 R12, RZ, RZ, 0x6 ;  /* 0x00000006ff0c7424 */ /* 0x000fe400078e00ff */
[----:B------:R-:W-:-:S07]  /*29a80*/  IMAD.MOV.U32 R5, RZ, RZ, R14 ;  /* 0x000000ffff057224 */ /* 0x000fce00078e000e */
[----:B------:R-:W-:Y:S05]  /*29a90*/  WARPSYNC.COLLECTIVE R15, `(.L_x_856) ;  /* 0x000000000f087348 */ /* 0x000fea0003c00000 */
[----:B------:R0:W1:Y:S02]  /*29aa0*/  SHFL.IDX P6, R14, R13, R12, R11 ;  /* 0x0000000c0d0e7389 */ /* 0x00006400000c000b */
[----:B01----:R-:W-:Y:S01]  /*29ab0*/  ENDCOLLECTIVE ;  /* 0x000000000000791b */ /* 0x003fe20003800000 */
.L_x_856:
[----:B------:R-:W-:-:S05]  /*29ac0*/  @!P3 LEA R5, P4, R9, R5, 0x1 ;  /* 0x000000050905b211 */ /* 0x000fca00078808ff */
[----:B------:R-:W-:-:S04]  /*29ad0*/  @!P3 IMAD.X R6, RZ, RZ, R6, P4 ;  /* 0x000000ffff06b224 */ /* 0x000fc800020e0606 */
[----:B------:R-:W-:Y:S01]  /*29ae0*/  @!P3 IMAD.MOV.U32 R7, RZ, RZ, R6 ;  /* 0x000000ffff07b224 */ /* 0x000fe200078e0006 */
[----:B------:R-:W-:Y:S01]  /*29af0*/  @!P3 MOV R6, R5 ;  /* 0x000000050006b202 */ /* 0x000fe20000000f00 */
[----:B------:R-:W-:-:S04]  /*29b00*/  IMAD.MOV.U32 R13, RZ, RZ, R4 ;  /* 0x000000ffff0d7224 */ /* 0x000fc800078e0004 */
[----:B------:R-:W-:Y:S01]  /*29b10*/  @!PT LDS RZ, [RZ] ;  /* 0x00000000fffff984 */ /* 0x000fe20000000800 */
[----:B------:R-:W-:Y:S01]  /*29b20*/  @!PT LDS RZ, [RZ] ;  /* 0x00000000fffff984 */ /* 0x000fe20000000800 */
[----:B------:R-:W-:Y:S01]  /*29b30*/  @!PT LDS RZ, [RZ] ;  /* 0x00000000fffff984 */ /* 0x000fe20000000800 */
[----:B------:R-:W-:Y:S04]  /*29b40*/  @!P3 LDGSTS.E.BYPASS.LTC128B.128 [R10+0x17c00], desc[UR60][R6.64], !P2 ;  /* 0x17c00000060abfae */ /* 0x000fe8000d101d7c */
[----:B------:R-:W-:Y:S04]  /*29b50*/  @!P3 LDGSTS.E.BYPASS.LTC128B.128 [R10+0x1bc00], desc[UR60][R6.64+0x80], !P1 ;  /* 0x1bc00080060abfae */ /* 0x000fe8000c901d7c */
[----:B------:R0:W-:Y:S02]  /*29b60*/  @!P3 LDGSTS.E.BYPASS.LTC128B.128 [R10+0x1fc00], desc[UR60][R6.64+0x100], !P0 ;  /* 0x1fc00100060abfae */ /* 0x0001e4000c101d7c */
[----:B0-----:R-:W-:-:S07]  /*29b70*/  IMAD.MOV.U32 R6, RZ, RZ, R14 ;  /* 0x000000ffff067224 */ /* 0x001fce00078e000e */
[----:B------:R-:W-:Y:S05]  /*29b80*/  WARPSYNC.COLLECTIVE R15, `(.L_x_857) ;  /* 0x000000000f087348 */ /* 0x000fea0003c00000 */
[----:B------:R0:W1:Y:S02]  /*29b90*/  SHFL.IDX P6, R14, R13, R12, R11 ;  /* 0x0000000c0d0e7389 */ /* 0x00006400000c000b */
[----:B01----:R-:W-:Y:S01]  /*29ba0*/  ENDCOLLECTIVE ;  /* 0x000000000000791b */ /* 0x003fe20003800000 */
.L_x_857:
[----:B------:R-:W-:-:S05]  /*29bb0*/  VIADD R7, R0, 0x60 ;  /* 0x0000006000077836 */ /* 0x000fca0000000000 */
[----:B------:R-:W-:Y:S02]  /*29bc0*/  ISETP.GE.AND P4, PT, R7, R2, PT ;  /* 0x000000020700720c */ /* 0x000fe40003f86270 */
[----:B------:R-:W-:Y:S01]  /*29bd0*/  MOV R13, R3 ;  /* 0x00000003000d7202 */ /* 0x000fe20000000f00 */
[----:B------:R-:W-:Y:S01]  /*29be0*/  IMAD.MOV.U32 R12, RZ, RZ, 0x7 ;  /* 0x00000007ff0c7424 */ /* 0x000fe200078e00ff */
[----:B------:R-:W-:-:S09]  /*29bf0*/  MOV R5, R14 ;  /* 0x0000000e00057202 */ /* 0x000fd20000000f00 */
[----:B------:R-:W-:Y:S05]  /*29c00*/  WARPSYNC.COLLECTIVE R15, `(.L_x_858) ;  /* 0x000000000f087348 */ /* 0x000fea0003c00000 */
[----:B------:R0:W1:Y:S02]  /*29c10*/  SHFL.IDX P6, R14, R13, R12, R11 ;  /* 0x0000000c0d0e7389 */ /* 0x00006400000c000b */
[----:B01----:R-:W-:Y:S01]  /*29c20*/  ENDCOLLECTIVE ;  /* 0x000000000000791b */ /* 0x003fe20003800000 */
.L_x_858:
[----:B------:R-:W-:-:S05]  /*29c30*/  @!P4 LEA R5, P3, R9, R5, 0x1 ;  /* 0x000000050905c211 */ /* 0x000fca00078608ff */
[----:B------:R-:W-:-:S04]  /*29c40*/  @!P4 IMAD.X R6, RZ, RZ, R6, P3 ;  /* 0x000000ffff06c224 */ /* 0x000fc800018e0606 */
[----:B------:R-:W-:Y:S02]  /*29c50*/  @!P4 IMAD.MOV.U32 R7, RZ, RZ, R6 ;  /* 0x000000ffff07c224 */ /* 0x000fe400078e0006 */
[----:B------:R-:W-:Y:S02]  /*29c60*/  @!P4 IMAD.MOV.U32 R6, RZ, RZ, R5 ;  /* 0x000000ffff06c224 */ /* 0x000fe400078e0005 */
[----:B------:R-:W-:-:S03]  /*29c70*/  IMAD.MOV.U32 R13, RZ, RZ, R4 ;  /* 0x000000ffff0d7224 */ /* 0x000fc600078e0004 */
[----:B------:R-:W-:Y:S01]  /*29c80*/  @!PT LDS RZ, [RZ] ;  /* 0x00000000fffff984 */ /* 0x000fe20000000800 */
[----:B------:R-:W-:Y:S01]  /*29c90*/  @!PT LDS RZ, [RZ] ;  /* 0x00000000fffff984 */ /* 0x000fe20000000800 */
[----:B------:R-:W-:Y:S01]  /*29ca0*/  @!PT LDS RZ, [RZ] ;  /* 0x00000000fffff984 */ /* 0x000fe20000000800 */
[----:B------:R0:W-:Y:S04]  /*29cb0*/  @!P4 LDGSTS.E.BYPASS.LTC128B.128 [R10+0x18400], desc[UR60][R6.64], !P2 ;  /* 0x18400000060acfae */ /* 0x0001e8000d101d7c */
[----:B------:R0:W-:Y:S01]  /*29cc0*/  @!P4 LDGSTS.E.BYPASS.LTC128B.128 [R10+0x1c400], desc[UR60][R6.64+0x80], !P1 ;  /* 0x1c400080060acfae */ /* 0x0001e2000c901d7c */
[----:B------:R-:W-:-:S07]  /*29cd0*/  IMAD.MOV.U32 R5, RZ, RZ, R14 ;  /* 0x000000ffff057224 */ /* 0x000fce00078e000e */
[----:B0-----:R-:W-:Y:S05]  /*29ce0*/  WARPSYNC.COLLECTIVE R15, `(.L_x_859) ;  /* 0x000000000f087348 */ /* 0x001fea0003c00000 */
[----:B------:R1:W2:Y:S02]  /*29cf0*/  SHFL.IDX P6, R14, R13, R12, R11 ;  /* 0x0000000c0d0e7389 */ /* 0x0002a400000c000b */
[----:B012---:R-:W-:Y:S01]  /*29d00*/  ENDCOLLECTIVE ;  /* 0x000000000000791b */ /* 0x007fe20003800000 */
.L_x_859:
[----:B------:R-:W-:Y:S01]  /*29d10*/  @!PT LDS RZ, [RZ] ;  /* 0x00000000fffff984 */ /* 0x000fe20000000800 */
[----:B------:R-:W-:Y:S01]  /*29d20*/  @!PT LDS RZ, [RZ] ;  /* 0x00000000fffff984 */ /* 0x000fe20000000800 */
[----:B------:R-:W-:Y:S01]  /*29d30*/  @!PT LDS RZ, [RZ] ;  /* 0x00000000fffff984 */ /* 0x000fe20000000800 */
[----:B------:R0:W-:Y:S01]  /*29d40*/  @!P4 LDGSTS.E.BYPASS.LTC128B.128 [R10+0x20400], desc[UR60][R6.64+0x100], !P0 ;  /* 0x20400100060acfae */ /* 0x0001e2000c101d7c */
[----:B------:R-:W-:Y:S01]  /*29d50*/  IMAD.MOV.U32 R3, RZ, RZ, R14 ;  /* 0x000000ffff037224 */ /* 0x000fe200078e000e */
[----:B------:R-:W-:Y:S06]  /*29d60*/  BRA `(.L_x_860) ;  /* 0xffffffa800887947 */ /* 0x000fec000383ffff */
.L_x_719:
[----:B----4-:R4:W0:Y:S02]  /*29d70*/  SYNCS.PHASECHK.TRANS64.TRYWAIT P0, [R18+URZ+0x36820], R0 ;  /* 0x03682000120075a7 */ /* 0x010824000800017f */
[----:B0-----:R-:W-:Y:S05]  /*29d80*/  @!P0 NANOSLEEP.SYNCS 0x989680 ;  /* 0x009896800000895d */ /* 0x001fea0003900000 */
[----:B------:R-:W0:Y:S02]  /*29d90*/  @!P0 SYNCS.PHASECHK.TRANS64 P0, [R18+URZ+0x36820], R0 ;  /* 0x03682000120085a7 */ /* 0x000e24000800007f */
[----:B0-----:R-:W-:Y:S05]  /*29da0*/  @!P0 BRA `(.L_x_719) ;  /* 0xfffffffc00f08947 */ /* 0x001fea000383ffff */
[----:B------:R-:W-:Y:S05]  /*29db0*/  BRA `(.L_x_861) ;  /* 0xffffffac00087947 */ /* 0x000fea000383ffff */
.L_x_728:
[----:B-1----:R1:W2:Y:S02]  /*29dc0*/  SYNCS.PHASECHK.TRANS64.TRYWAIT P0, [R3+URZ+0x36840], R2 ;  /* 0x03684002030075a7 */ /* 0x0022a4000800017f */
[----:B--2---:R-:W-:Y:S05]  /*29dd0*/  @!P0 NANOSLEEP.SYNCS 0x989680 ;  /* 0x009896800000895d */ /* 0x004fea0003900000 */
[----:B------:R-:W2:Y:S02]  /*29de0*/  @!P0 SYNCS.PHASECHK.TRANS64 P0, [R3+URZ+0x36840], R2 ;  /* 0x03684002030085a7 */ /* 0x000ea4000800007f */
[----:B--2---:R-:W-:Y:S05]  /*29df0*/  @!P0 BRA `(.L_x_728) ;  /* 0xfffffffc00f08947 */ /* 0x004fea000383ffff */
[----:B------:R-:W-:Y:S05]  /*29e00*/  BRA `(.L_x_862) ;  /* 0xffffffac00e47947 */ /* 0x000fea000383ffff */
.L_x_735:
[----:B0-----:R0:W1:Y:S02]  /*29e10*/  SYNCS.PHASECHK.TRANS64.TRYWAIT P0, [R3+URZ+0x60], R2 ;  /* 0x00006002030075a7 */ /* 0x001064000800017f */
[----:B-1----:R-:W-:Y:S05]  /*29e20*/  @!P0 NANOSLEEP.SYNCS 0x989680 ;  /* 0x009896800000895d */ /* 0x002fea0003900000 */
[----:B------:R-:W1:Y:S02]  /*29e30*/  @!P0 SYNCS.PHASECHK.TRANS64 P0, [R3+URZ+0x60], R2 ;  /* 0x00006002030085a7 */ /* 0x000e64000800007f */
[----:B-1----:R-:W-:Y:S05]  /*29e40*/  @!P0 BRA `(.L_x_735) ;  /* 0xfffffffc00f08947 */ /* 0x002fea000383ffff */
[----:B------:R-:W-:Y:S05]  /*29e50*/  BRA `(.L_x_863) ;  /* 0xffffffb000f87947 */ /* 0x000fea000383ffff */
.L_x_745:
[----:B-1----:R1:W2:Y:S02]  /*29e60*/  SYNCS.PHASECHK.TRANS64.TRYWAIT P0, [R3+URZ+0x36840], R2 ;  /* 0x03684002030075a7 */ /* 0x0022a4000800017f */
[----:B--2---:R-:W-:Y:S05]  /*29e70*/  @!P0 NANOSLEEP.SYNCS 0x989680 ;  /* 0x009896800000895d */ /* 0x004fea0003900000 */
[----:B------:R-:W2:Y:S02]  /*29e80*/  @!P0 SYNCS.PHASECHK.TRANS64 P0, [R3+URZ+0x36840], R2 ;  /* 0x03684002030085a7 */ /* 0x000ea4000800007f */
[----:B--2---:R-:W-:Y:S05]  /*29e90*/  @!P0 BRA `(.L_x_745) ;  /* 0xfffffffc00f08947 */ /* 0x004fea000383ffff */
[----:B------:R-:W-:Y:S05]  /*29ea0*/  BRA `(.L_x_864) ;  /* 0xffffffb800c47947 */ /* 0x000fea000383ffff */
.L_x_752:
[----:B0-----:R0:W1:Y:S02]  /*29eb0*/  SYNCS.PHASECHK.TRANS64.TRYWAIT P0, [R2+URZ+0x60], R3 ;  /* 0x00006003020075a7 */ /* 0x001064000800017f */
[----:B-1----:R-:W-:Y:S05]  /*29ec0*/  @!P0 NANOSLEEP.SYNCS 0x989680 ;  /* 0x009896800000895d */ /* 0x002fea0003900000 */
[----:B------:R-:W1:Y:S02]  /*29ed0*/  @!P0 SYNCS.PHASECHK.TRANS64 P0, [R2+URZ+0x60], R3 ;  /* 0x00006003020085a7 */ /* 0x000e64000800007f */
[----:B-1----:R-:W-:Y:S05]  /*29ee0*/  @!P0 BRA `(.L_x_752) ;  /* 0xfffffffc00f08947 */ /* 0x002fea000383ffff */
[----:B------:R-:W-:Y:S05]  /*29ef0*/  BRA `(.L_x_865) ;  /* 0xffffffbc00d87947 */ /* 0x000fea000383ffff */
.L_x_762:
[----:B--2---:R2:W3:Y:S02]  /*29f00*/  SYNCS.PHASECHK.TRANS64.TRYWAIT P0, [R2+URZ+0x36840], R3 ;  /* 0x03684003020075a7 */ /* 0x0044e4000800017f */
[----:B---3--:R-:W-:Y:S05]  /*29f10*/  @!P0 NANOSLEEP.SYNCS 0x989680 ;  /* 0x009896800000895d */ /* 0x008fea0003900000 */
[----:B------:R-:W3:Y:S02]  /*29f20*/  @!P0 SYNCS.PHASECHK.TRANS64 P0, [R2+URZ+0x36840], R3 ;  /* 0x03684003020085a7 */ /* 0x000ee4000800007f */
[----:B---3--:R-:W-:Y:S05]  /*29f30*/  @!P0 BRA `(.L_x_762) ;  /* 0xfffffffc00f08947 */ /* 0x008fea000383ffff */
[----:B------:R-:W-:Y:S05]  /*29f40*/  BRA `(.L_x_866) ;  /* 0xffffffc400747947 */ /* 0x000fea000383ffff */
.L_x_769:
[----:B0-----:R0:W1:Y:S02]  /*29f50*/  SYNCS.PHASECHK.TRANS64.TRYWAIT P0, [R2+URZ+0x60], R5 ;  /* 0x00006005020075a7 */ /* 0x001064000800017f */
[----:B-1----:R-:W-:Y:S05]  /*29f60*/  @!P0 NANOSLEEP.SYNCS 0x989680 ;  /* 0x009896800000895d */ /* 0x002fea0003900000 */
[----:B------:R-:W1:Y:S02]  /*29f70*/  @!P0 SYNCS.PHASECHK.TRANS64 P0, [R2+URZ+0x60], R5 ;  /* 0x00006005020085a7 */ /* 0x000e64000800007f */
[----:B-1----:R-:W-:Y:S05]  /*29f80*/  @!P0 BRA `(.L_x_769) ;  /* 0xfffffffc00f08947 */ /* 0x002fea000383ffff */
[----:B------:R-:W-:Y:S05]  /*29f90*/  BRA `(.L_x_867) ;  /* 0xffffffc800887947 */ /* 0x000fea000383ffff */
.L_x_781:
[----:B---3--:R3:W4:Y:S02]  /*29fa0*/  SYNCS.PHASECHK.TRANS64.TRYWAIT P0, [R0+URZ+0x36860], R2 ;  /* 0x03686002000075a7 */ /* 0x008724000800017f */
[----:B----4-:R-:W-:Y:S05]  /*29fb0*/  @!P0 NANOSLEEP.SYNCS 0x989680 ;  /* 0x009896800000895d */ /* 0x010fea0003900000 */
[----:B------:R-:W4:Y:S02]  /*29fc0*/  @!P0 SYNCS.PHASECHK.TRANS64 P0, [R0+URZ+0x36860], R2 ;  /* 0x03686002000085a7 */ /* 0x000f24000800007f */
[----:B----4-:R-:W-:Y:S05]  /*29fd0*/  @!P0 BRA `(.L_x_781) ;  /* 0xfffffffc00f08947 */ /* 0x010fea000383ffff */
[----:B------:R-:W-:Y:S05]  /*29fe0*/  BRA `(.L_x_868) ;  /* 0xffffffd000107947 */ /* 0x000fea000383ffff */
.L_x_789:
[----:B------:R-:W4:Y:S01]  /*29ff0*/  LDL R0, [R1] ;  /* 0x0000000001007983 */ /* 0x000f220000100800 */
[----:B------:R-:W-:Y:S01]  /*2a000*/  BSSY B0, `(.L_x_869) ;  /* 0x0000008000007945 */ /* 0x000fe20003800000 */
[----:B------:R-:W-:Y:S02]  /*2a010*/  IMAD.MOV.U32 R12, RZ, RZ, RZ ;  /* 0x000000ffff0c7224 */ /* 0x000fe400078e00ff */
[----:B0-----:R-:W-:Y:S02]  /*2a020*/  IMAD.MOV.U32 R11, RZ, RZ, 0x1f ;  /* 0x0000001fff0b7424 */ /* 0x001fe400078e00ff */
[----:B------:R-:W-:Y:S01]  /*2a030*/  IMAD.MOV.U32 R15, RZ, RZ, -0x1 ;  /* 0xffffffffff0f7424 */ /* 0x000fe200078e00ff */
[----:B----4-:R-:W-:-:S07]  /*2a040*/  MOV R13, R0 ;  /* 0x00000000000d7202 */ /* 0x010fce0000000f00 */
[----:B-123--:R-:W-:Y:S05]  /*2a050*/  WARPSYNC.COLLECTIVE R15, `(.L_x_870) ;  /* 0x000000000f087348 */ /* 0x00efea0003c00000 */
[----:B------:R0:W4:Y:S02]  /*2a060*/  SHFL.IDX P6, R14, R13, R12, R11 ;  /* 0x0000000c0d0e7389 */ /* 0x00012400000c000b */
[----:B01234-:R-:W-:Y:S01]  /*2a070*/  ENDCOLLECTIVE ;  /* 0x000000000000791b */ /* 0x01ffe20003800000 */
.L_x_870:
[----:B------:R-:W-:Y:S05]  /*2a080*/  BSYNC B0 ;  /* 0x0000000000007941 */ /* 0x000fea0003800000 */
.L_x_869:
[----:B------:R0:W5:Y:S01]  /*2a090*/  LDL R2, [R1+0xc] ;  /* 0x00000c0001027983 */ /* 0x0001620000100800 */
[----:B------:R-:W-:Y:S01]  /*2a0a0*/  MOV R13, R0 ;  /* 0x00000000000d7202 */ /* 0x000fe20000000f00 */
[----:B------:R-:W-:Y:S02]  /*2a0b0*/  IMAD.MOV.U32 R12, RZ, RZ, 0x1 ;  /* 0x00000001ff0c7424 */ /* 0x000fe400078e00ff */
[----:B------:R-:W-:Y:S02]  /*2a0c0*/  IMAD.MOV.U32 R11, RZ, RZ, 0x1f ;  /* 0x0000001fff0b7424 */ /* 0x000fe400078e00ff */
[----:B------:R-:W-:Y:S02]  /*2a0d0*/  IMAD.MOV.U32 R15, RZ, RZ, -0x1 ;  /* 0xffffffffff0f7424 */ /* 0x000fe400078e00ff */
[----:B0-----:R-:W-:-:S07]  /*2a0e0*/  IMAD.MOV.U32 R5, RZ, RZ, R14 ;  /* 0x000000ffff057224 */ /* 0x001fce00078e000e */
[----:B-----5:R-:W-:Y:S05]  /*2a0f0*/  WARPSYNC.COLLECTIVE R15, `(.L_x_871) ;  /* 0x000000000f087348 */ /* 0x020fea0003c00000 */
[----:B------:R0:W1:Y:S02]  /*2a100*/  SHFL.IDX P6, R14, R13, R12, R11 ;  /* 0x0000000c0d0e7389 */ /* 0x00006400000c000b */
[----:B01---5:R-:W-:Y:S01]  /*2a110*/  ENDCOLLECTIVE ;  /* 0x000000000000791b */ /* 0x023fe20003800000 */
.L_x_871:
[----:B------:R-:W-:Y:S01]  /*2a120*/  ULDC UR4, c[0x0][0xc3c] ;  /* 0x00030f0000047ab9 */ /* 0x000fe20000000800 */
[----:B------:R-:W-:Y:S01]  /*2a130*/  IADD3 R4, R2, R16, RZ ;  /* 0x0000001002047210 */ /* 0x000fe20007ffe0ff */
        /* <DEDUP_REMOVED lines=10> */
[C---:B------:R-:W-:Y:S01]  /*2a1e0*/  ISETP.GE.U32.AND P2, PT, R16.reuse, 0x2, PT ;  /* 0x000000021000780c */ /* 0x040fe20003f46070 */
[----:B------:R-:W-:Y:S01]  /*2a1f0*/  IMAD.MOV.U32 R6, RZ, RZ, RZ ;  /* 0x000000ffff067224 */ /* 0x000fe200078e00ff */
[C---:B------:R-:W-:Y:S02]  /*2a200*/  ISETP.GE.U32.AND P3, PT, R16.reuse, 0x4, PT ;  /* 0x000000041000780c */ /* 0x040fe40003f66070 */
[C---:B------:R-:W-:Y:S02]  /*2a210*/  ISETP.GE.U32.AND P4, PT, R16.reuse, 0x8, PT ;  /* 0x000000081000780c */ /* 0x040fe40003f86070 */
[----:B------:R-:W-:Y:S01]  /*2a220*/  ISETP.GE.U32.AND P5, PT, R16, 0x10, PT ;  /* 0x000000101000780c */ /* 0x000fe20003fa6070 */
[----:B--2---:R-:W-:Y:S02]  /*2a230*/  @!P1 IMAD.MOV.U32 R4, RZ, RZ, R8 ;  /* 0x000000ffff049224 */ /* 0x004fe400078e0008 */
[----:B------:R-:W-:-:S02]  /*2a240*/  IMAD.MOV.U32 R8, RZ, RZ, RZ ;  /* 0x000000ffff087224 */ /* 0x000fc400078e00ff */
[----:B---3--:R-:W-:Y:S01]  /*2a250*/  @!P1 IMAD.MOV.U32 R6, RZ, RZ, R2 ;  /* 0x000000ffff069224 */ /* 0x008fe200078e0002 */
[----:B------:R-:W-:-:S03]  /*2a260*/  ISETP.NE.AND P1, PT, R16, RZ, PT ;  /* 0x000000ff1000720c */ /* 0x000fc60003f25270 */
[----:B------:R-:W-:-:S05]  /*2a270*/  IMAD R2, R6, R4, RZ ;  /* 0x0000000406027224 */ /* 0x000fca00078e02ff */
[----:B------:R-:W-:-:S07]  /*2a280*/  MOV R13, R2 ;  /* 0x00000002000d7202 */ /* 0x000fce0000000f00 */
[----:B------:R-:W-:Y:S05]  /*2a290*/  WARPSYNC.COLLECTIVE R15, `(.L_x_872) ;  /* 0x000000000f087348 */ /* 0x000fea0003c00000 */
[----:B------:R0:W1:Y:S02]  /*2a2a0*/  SHFL.UP P6, R14, R13, R12, R11 ;  /* 0x0400000c0d0e7389 */ /* 0x00006400000c000b */
[----:B01----:R-:W-:Y:S01]  /*2a2b0*/  ENDCOLLECTIVE ;  /* 0x000000000000791b */ /* 0x003fe20003800000 */
.L_x_872:
[----:B------:R-:W-:Y:S01]  /*2a2c0*/  MOV R12, 0x2 ;  /* 0x00000002000c7802 */ /* 0x000fe20000000f00 */
[----:B------:R-:W-:-:S05]  /*2a2d0*/  IMAD.MOV.U32 R3, RZ, RZ, R14 ;  /* 0x000000ffff037224 */ /* 0x000fca00078e000e */
[----:B------:R-:W-:-:S05]  /*2a2e0*/  SEL R3, R3, RZ, P1 ;  /* 0x000000ff03037207 */ /* 0x000fca0000800000 */
[----:B------:R-:W-:-:S04]  /*2a2f0*/  IMAD.IADD R2, R2, 0x1, R3 ;  /* 0x0000000102027824 */ /* 0x000fc800078e0203 */
[----:B------:R-:W-:-:S07]  /*2a300*/  IMAD.MOV.U32 R13, RZ, RZ, R2 ;  /* 0x000000ffff0d7224 */ /* 0x000fce00078e0002 */
[----:B------:R-:W-:Y:S05]  /*2a310*/  WARPSYNC.COLLECTIVE R15, `(.L_x_873) ;  /* 0x000000000f087348 */ /* 0x000fea0003c00000 */
[----:B------:R0:W1:Y:S02]  /*2a320*/  SHFL.UP P6, R14, R13, R12, R11 ;  /* 0x0400000c0d0e7389 */ /* 0x00006400000c000b */
[----:B01----:R-:W-:Y:S01]  /*2a330*/  ENDCOLLECTIVE ;  /* 0x000000000000791b */ /* 0x003fe20003800000 */
.L_x_873:
        /* <DEDUP_REMOVED lines=8> */
.L_x_874:
[----:B------:R-:W-:Y:S01]  /*2a3c0*/  IMAD.MOV.U32 R12, RZ, RZ, 0x8 ;  /* 0x00000008ff0c7424 */ /* 0x000fe200078e00ff */
[----:B------:R-:W-:-:S04]  /*2a3d0*/  MOV R3, R14 ;  /* 0x0000000e00037202 */ /* 0x000fc80000000f00 */
[----:B------:R-:W-:-:S05]  /*2a3e0*/  SEL R3, R3, RZ, P3 ;  /* 0x000000ff03037207 */ /* 0x000fca0001800000 */
[----:B------:R-:W-:-:S04]  /*2a3f0*/  IMAD.IADD R2, R2, 0x1, R3 ;  /* 0x0000000102027824 */ /* 0x000fc800078e0203 */
[----:B------:R-:W-:-:S07]  /*2a400*/  IMAD.MOV.U32 R13, RZ, RZ, R2 ;  /* 0x000000ffff0d7224 */ /* 0x000fce00078e0002 */
[----:B------:R-:W-:Y:S05]  /*2a410*/  WARPSYNC.COLLECTIVE R15, `(.L_x_875) ;  /* 0x000000000f087348 */ /* 0x000fea0003c00000 */
[----:B------:R0:W1:Y:S02]  /*2a420*/  SHFL.UP P6, R14, R13, R12, R11 ;  /* 0x0400000c0d0e7389 */ /* 0x00006400000c000b */
[----:B01----:R-:W-:Y:S01]  /*2a430*/  ENDCOLLECTIVE ;  /* 0x000000000000791b */ /* 0x003fe20003800000 */
.L_x_875:
[----:B------:R-:W-:Y:S02]  /*2a440*/  IMAD.MOV.U32 R12, RZ, RZ, 0x10 ;  /* 0x00000010ff0c7424 */ /* 0x000fe400078e00ff */
[----:B------:R-:W-:-:S05]  /*2a450*/  IMAD.MOV.U32 R3, RZ, RZ, R14 ;  /* 0x000000ffff037224 */ /* 0x000fca00078e000e */
[----:B------:R-:W-:-:S04]  /*2a460*/  SEL R3, R3, RZ, P4 ;  /* 0x000000ff03037207 */ /* 0x000fc80002000000 */
[----:B------:R-:W-:-:S05]  /*2a470*/  IADD3 R2, R2, R3, RZ ;  /* 0x0000000302027210 */ /* 0x000fca0007ffe0ff */
[----:B------:R-:W-:-:S07]  /*2a480*/  IMAD.MOV.U32 R13, RZ, RZ, R2 ;  /* 0x000000ffff0d7224 */ /* 0x000fce00078e0002 */
[----:B------:R-:W-:Y:S05]  /*2a490*/  WARPSYNC.COLLECTIVE R15, `(.L_x_876) ;  /* 0x000000000f087348 */ /* 0x000fea0003c00000 */
[----:B------:R0:W1:Y:S02]  /*2a4a0*/  SHFL.UP P6, R14, R13, R12, R11 ;  /* 0x0400000c0d0e7389 */ /* 0x00006400000c000b */
[----:B01----:R-:W-:Y:S01]  /*2a4b0*/  ENDCOLLECTIVE ;  /* 0x000000000000791b */ /* 0x003fe20003800000 */
.L_x_876:
[----:B------:R-:W-:Y:S02]  /*2a4c0*/  IMAD.MOV.U32 R12, RZ, RZ, 0x1f ;  /* 0x0000001fff0c7424 */ /* 0x000fe400078e00ff */
[----:B------:R-:W-:Y:S02]  /*2a4d0*/  IMAD.MOV.U32 R11, RZ, RZ, 0x1f ;  /* 0x0000001fff0b7424 */ /* 0x000fe400078e00ff */
[----:B------:R-:W-:-:S05]  /*2a4e0*/  IMAD.MOV.U32 R3, RZ, RZ, R14 ;  /* 0x000000ffff037224 */ /* 0x000fca00078e000e */
[----:B------:R-:W-:-:S05]  /*2a4f0*/  SEL R3, R3, RZ, P5 ;  /* 0x000000ff03037207 */ /* 0x000fca0002800000 */
[----:B------:R-:W-:-:S05]  /*2a500*/  IMAD.IADD R7, R2, 0x1, R3 ;  /* 0x0000000102077824 */ /* 0x000fca00078e0203 */
[----:B------:R-:W-:-:S07]  /*2a510*/  MOV R13, R7 ;  /* 0x00000007000d7202 */ /* 0x000fce0000000f00 */
[----:B------:R-:W-:Y:S05]  /*2a520*/  WARPSYNC.COLLECTIVE R15, `(.L_x_877) ;  /* 0x000000000f087348 */ /* 0x000fea0003c00000 */
[----:B------:R0:W1:Y:S02]  /*2a530*/  SHFL.IDX P6, R14, R13, R12, R11 ;  /* 0x0000000c0d0e7389 */ /* 0x00006400000c000b */
[----:B01----:R-:W-:Y:S01]  /*2a540*/  ENDCOLLECTIVE ;  /* 0x000000000000791b */ /* 0x003fe20003800000 */
.L_x_877:
[----:B------:R-:W-:Y:S01]  /*2a550*/  IMAD.MOV.U32 R9, RZ, RZ, R14 ;  /* 0x000000ffff097224 */ /* 0x000fe200078e000e */
[----:B------:R-:W-:Y:S06]  /*2a560*/  BRA `(.L_x_878) ;  /* 0xffffffd000c07947 */ /* 0x000fec000383ffff */
.L_x_792:
[----:B------:R-:W-:Y:S01]  /*2a570*/  BSSY B0, `(.L_x_879) ;  /* 0x0000008000007945 */ /* 0x000fe20003800000 */
[----:B------:R-:W-:Y:S01]  /*2a580*/  MOV R13, R2 ;  /* 0x00000002000d7202 */ /* 0x000fe20000000f00 */
[----:B------:R-:W-:Y:S02]  /*2a590*/  IMAD.MOV.U32 R12, RZ, RZ, 0x1 ;  /* 0x00000001ff0c7424 */ /* 0x000fe400078e00ff */
[----:B------:R-:W-:Y:S02]  /*2a5a0*/  IMAD.MOV.U32 R11, RZ, RZ, RZ ;  /* 0x000000ffff0b7224 */ /* 0x000fe400078e00ff */
[----:B------:R-:W-:-:S07]  /*2a5b0*/  IMAD.MOV.U32 R15, RZ, RZ, -0x1 ;  /* 0xffffffffff0f7424 */ /* 0x000fce00078e00ff */
[----:B0-----:R-:W-:Y:S05]  /*2a5c0*/  WARPSYNC.COLLECTIVE R15, `(.L_x_880) ;  /* 0x000000000f087348 */ /* 0x001fea0003c00000 */
[----:B------:R1:W2:Y:S02]  /*2a5d0*/  SHFL.UP P6, R14, R13, R12, R11 ;  /* 0x0400000c0d0e7389 */ /* 0x0002a400000c000b */
[----:B012---:R-:W-:Y:S01]  /*2a5e0*/  ENDCOLLECTIVE ;  /* 0x000000000000791b */ /* 0x007fe20003800000 */
.L_x_880:
[----:B------:R-:W-:Y:S05]  /*2a5f0*/  BSYNC B0 ;  /* 0x0000000000007941 */ /* 0x000fea0003800000 */
.L_x_879:
[----:B------:R-:W-:Y:S02]  /*2a600*/  IMAD.MOV.U32 R3, RZ, RZ, R14 ;  /* 0x000000ffff037224 */ /* 0x000fe400078e000e */
[----:B------:R-:W-:Y:S02]  /*2a610*/  IMAD.MOV.U32 R12, RZ, RZ, 0x2 ;  /* 0x00000002ff0c7424 */ /* 0x000fe400078e00ff */
[----:B------:R-:W-:Y:S01]  /*2a620*/  IMAD.MOV.U32 R11, RZ, RZ, RZ ;  /* 0x000000ffff0b7224 */ /* 0x000fe200078e00ff */
[----:B------:R-:W-:Y:S01]  /*2a630*/  SEL R3, R3, RZ, P1 ;  /* 0x000000ff03037207 */ /* 0x000fe20000800000 */
[----:B------:R-:W-:-:S03]  /*2a640*/  IMAD.MOV.U32 R15, RZ, RZ, -0x1 ;  /* 0xffffffffff0f7424 */ /* 0x000fc600078e00ff */
[----:B------:R-:W-:-:S05]  /*2a650*/  IADD3 R2, R2, R3, RZ ;  /* 0x0000000302027210 */ /* 0x000fca0007ffe0ff */
[----:B------:R-:W-:-:S07]  /*2a660*/  IMAD.MOV.U32 R13, RZ, RZ, R2 ;  /* 0x000000ffff0d7224 */ /* 0x000fce00078e0002 */
[----:B------:R-:W-:Y:S05]  /*2a670*/  WARPSYNC.COLLECTIVE R15, `(.L_x_881) ;  /* 0x000000000f087348 */ /* 0x000fea0003c00000 */
[----:B------:R0:W1:Y:S02]  /*2a680*/  SHFL.UP P6, R14, R13, R12, R11 ;  /* 0x0400000c0d0e7389 */ /* 0x00006400000c000b */
[----:B01----:R-:W-:Y:S01]  /*2a690*/  ENDCOLLECTIVE ;  /* 0x000000000000791b */ /* 0x003fe20003800000 */
.L_x_881:
        /* <DEDUP_REMOVED lines=8> */
.L_x_882:
        /* <DEDUP_REMOVED lines=8> */
.L_x_883:
[----:B------:R-:W-:Y:S02]  /*2a7a0*/  IMAD.MOV.U32 R12, RZ, RZ, 0x10 ;  /* 0x00000010ff0c7424 */ /* 0x000fe400078e00ff */
[----:B------:R-:W-:-:S05]  /*2a7b0*/  IMAD.MOV.U32 R3, RZ, RZ, R14 ;  /* 0x000000ffff037224 */ /* 0x000fca00078e000e */
[----:B------:R-:W-:-:S05]  /*2a7c0*/  SEL R3, R3, RZ, P4 ;  /* 0x000000ff03037207 */ /* 0x000fca0002000000 */
[----:B------:R-:W-:-:S05]  /*2a7d0*/  IMAD.IADD R2, R2, 0x1, R3 ;  /* 0x0000000102027824 */ /* 0x000fca00078e0203 */
[----:B------:R-:W-:-:S07]  /*2a7e0*/  MOV R13, R2 ;  /* 0x00000002000d7202 */ /* 0x000fce0000000f00 */
[----:B------:R-:W-:Y:S05]  /*2a7f0*/  WARPSYNC.COLLECTIVE R15, `(.L_x_884) ;  /* 0x000000000f087348 */ /* 0x000fea0003c00000 */
[----:B------:R0:W1:Y:S02]  /*2a800*/  SHFL.UP P6, R14, R13, R12, R11 ;  /* 0x0400000c0d0e7389 */ /* 0x00006400000c000b */
[----:B01----:R-:W-:Y:S01]  /*2a810*/  ENDCOLLECTIVE ;  /* 0x000000000000791b */ /* 0x003fe20003800000 */
.L_x_884:
[----:B------:R-:W-:Y:S01]  /*2a820*/  MOV R12, 0x1f ;  /* 0x0000001f000c7802 */ /* 0x000fe20000000f00 */
        /* <DEDUP_REMOVED lines=8> */
.L_x_885:
[----:B------:R-:W-:Y:S01]  /*2a8b0*/  IMAD.MOV.U32 R9, RZ, RZ, R14 ;  /* 0x000000ffff097224 */ /* 0x000fe200078e000e */
[----:B------:R-:W-:Y:S06]  /*2a8c0*/  BRA `(.L_x_886) ;  /* 0xffffffd000947947 */ /* 0x000fec000383ffff */
.L_x_794:
[----:B------:R-:W-:Y:S01]  /*2a8d0*/  BSSY B0, `(.L_x_887) ;  /* 0x0000006000007945 */ /* 0x000fe20003800000 */
[----:B------:R-:W-:Y:S01]  /*2a8e0*/  PLOP3.LUT P6, PT, P6, PT, PT, 0x8, 0x0 ;  /* 0x000000000000781c */ /* 0x000fe200037ce170 */
[----:B------:R-:W-:-:S12]  /*2a8f0*/  IMAD.MOV.U32 R15, RZ, RZ, -0x1 ;  /* 0xffffffffff0f7424 */ /* 0x000fd800078e00ff */
[----:B0-----:R-:W-:Y:S05]  /*2a900*/  WARPSYNC.COLLECTIVE R15, `(.L_x_888) ;  /* 0x000000000f087348 */ /* 0x001fea0003c00000 */
[----:B------:R-:W-:Y:S01]  /*2a910*/  VOTE.ANY R14, PT, P6 ;  /* 0x00000000000e7806 */ /* 0x000fe200030e0100 */
[----:B0-----:R-:W-:Y:S06]  /*2a920*/  ENDCOLLECTIVE ;  /* 0x000000000000791b */ /* 0x001fec0003800000 */
.L_x_888:
[----:B------:R-:W-:Y:S05]  /*2a930*/  BSYNC B0 ;  /* 0x0000000000007941 */ /* 0x000fea0003800000 */
.L_x_887:
[----:B------:R-:W-:Y:S01]  /*2a940*/  IMAD.MOV.U32 R3, RZ, RZ, R14 ;  /* 0x000000ffff037224 */ /* 0x000fe200078e000e */
[----:B------:R-:W-:Y:S01]  /*2a950*/  MOV R13, R4 ;  /* 0x00000004000d7202 */ /* 0x000fe20000000f00 */
[----:B------:R-:W-:Y:S02]  /*2a960*/  IMAD.MOV.U32 R11, RZ, RZ, 0x1f ;  /* 0x0000001fff0b7424 */ /* 0x000fe400078e00ff */
[----:B------:R-:W0:Y:S01]  /*2a970*/  POPC R0, R3 ;  /* 0x0000000300007309 */ /* 0x000e220000000000 */
[----:B------:R-:W-:Y:S02]  /*2a980*/  IMAD.MOV.U32 R15, RZ, RZ, -0x1 ;  /* 0xffffffffff0f7424 */ /* 0x000fe400078e00ff */
[----:B0-----:R-:W-:-:S07]  /*2a990*/  IMAD.MOV.U32 R12, RZ, RZ, R0 ;  /* 0x000000ffff0c7224 */ /* 0x001fce00078e0000 */
[----:B------:R-:W-:Y:S05]  /*2a9a0*/  WARPSYNC.COLLECTIVE R15, `(.L_x_889) ;  /* 0x000000000f087348 */ /* 0x000fea0003c00000 */
[----:B------:R0:W1:Y:S02]  /*2a9b0*/  SHFL.IDX P6, R14, R13, R12, R11 ;  /* 0x0000000c0d0e7389 */ /* 0x00006400000c000b */
[----:B01----:R-:W-:Y:S01]  /*2a9c0*/  ENDCOLLECTIVE ;  /* 0x000000000000791b */ /* 0x003fe20003800000 */
.L_x_889:
[----:B------:R-:W-:Y:S01]  /*2a9d0*/  MOV R13, R6 ;  /* 0x00000006000d7202 */ /* 0x000fe20000000f00 */
[----:B------:R-:W-:-:S07]  /*2a9e0*/  IMAD.MOV.U32 R4, RZ, RZ, R14 ;  /* 0x000000ffff047224 */ /* 0x000fce00078e000e */
[----:B------:R-:W-:Y:S05]  /*2a9f0*/  WARPSYNC.COLLECTIVE R15, `(.L_x_890) ;  /* 0x000000000f087348 */ /* 0x000fea0003c00000 */
[----:B------:R0:W1:Y:S02]  /*2aa00*/  SHFL.IDX P6, R14, R13, R12, R11 ;  /* 0x0000000c0d0e7389 */ /* 0x00006400000c000b */
[----:B01----:R-:W-:Y:S01]  /*2aa10*/  ENDCOLLECTIVE ;  /* 0x000000000000791b */ /* 0x003fe20003800000 */
.L_x_890:
[----:B------:R-:W-:Y:S01]  /*2aa20*/  IMAD.MOV.U32 R6, RZ, RZ, R14 ;  /* 0x000000ffff067224 */ /* 0x000fe200078e000e */
[----:B------:R-:W-:Y:S06]  /*2aa30*/  BRA `(.L_x_891) ;  /* 0xffffffd000747947 */ /* 0x000fec000383ffff */
.L_x_796:
[----:B------:R-:W-:Y:S01]  /*2aa40*/  BSSY B0, `(.L_x_892) ;  /* 0x0000007000007945 */ /* 0x000fe20003800000 */
[----:B------:R-:W-:Y:S01]  /*2aa50*/  IMAD.MOV.U32 R13, RZ, RZ, R7 ;  /* 0x000000ffff0d7224 */ /* 0x000fe200078e0007 */
[----:B------:R-:W-:Y:S01]  /*2aa60*/  MOV R15, 0xffffffff ;  /* 0xffffffff000f7802 */ /* 0x000fe20000000f00 */
[----:B------:R-:W-:-:S07]  /*2aa70*/  IMAD.MOV.U32 R11, RZ, RZ, 0x1f ;  /* 0x0000001fff0b7424 */ /* 0x000fce00078e00ff */
[----:B0123--:R-:W-:Y:S05]  /*2aa80*/  WARPSYNC.COLLECTIVE R15, `(.L_x_893) ;  /* 0x000000000f087348 */ /* 0x00ffea0003c00000 */
[----:B------:R4:W0:Y:S02]  /*2aa90*/  SHFL.IDX P6, R14, R13, R12, R11 ;  /* 0x0000000c0d0e7389 */ /* 0x00082400000c000b */
[----:B01234-:R-:W-:Y:S01]  /*2aaa0*/  ENDCOLLECTIVE ;  /* 0x000000000000791b */ /* 0x01ffe20003800000 */
.L_x_893:
[----:B------:R-:W-:Y:S05]  /*2aab0*/  BSYNC B0 ;  /* 0x0000000000007941 */ /* 0x000fea0003800000 */
.L_x_892:
[----:B------:R-:W-:Y:S01]  /*2aac0*/  IMAD.MOV.U32 R7, RZ, RZ, R14 ;  /* 0x000000ffff077224 */ /* 0x000fe200078e000e */
[----:B------:R-:W-:Y:S06]  /*2aad0*/  BRA `(.L_x_894) ;  /* 0xffffffd000647947 */ /* 0x000fec000383ffff */
.L_x_800:
[----:B0-----:R0:W1:Y:S02]  /*2aae0*/  SYNCS.PHASECHK.TRANS64.TRYWAIT P0, [R0+URZ+0x36820], R3 ;  /* 0x03682003000075a7 */ /* 0x001064000800017f */
[----:B-1----:R-:W-:Y:S05]  /*2aaf0*/  @!P0 NANOSLEEP.SYNCS 0x989680 ;  /* 0x009896800000895d */ /* 0x002fea0003900000 */
[----:B------:R-:W1:Y:S02]  /*2ab00*/  @!P0 SYNCS.PHASECHK.TRANS64 P0, [R0+URZ+0x36820], R3 ;  /* 0x03682003000085a7 */ /* 0x000e64000800007f */
[----:B-1----:R-:W-:Y:S05]  /*2ab10*/  @!P0 BRA `(.L_x_800) ;  /* 0xfffffffc00f08947 */ /* 0x002fea000383ffff */
[----:B------:R-:W-:Y:S05]  /*2ab20*/  BRA `(.L_x_895) ;  /* 0xffffffd400fc7947 */ /* 0x000fea000383ffff */
.L_x_801:
[----:B------:R-:W1:Y:S01]  /*2ab30*/  S2R R2, SR_TID.X ;  /* 0x0000000000027919 */ /* 0x000e620000002100 */
[----:B------:R-:W-:Y:S01]  /*2ab40*/  BSSY B0, `(.L_x_896) ;  /* 0x000000a000007945 */ /* 0x000fe20003800000 */
[----:B------:R-:W-:Y:S01]  /*2ab50*/  IMAD.MOV.U32 R12, RZ, RZ, RZ ;  /* 0x000000ffff0c7224 */ /* 0x000fe200078e00ff */
[----:B------:R-:W-:Y:S01]  /*2ab60*/  MOV R11, 0x1f ;  /* 0x0000001f000b7802 */ /* 0x000fe20000000f00 */
[----:B------:R-:W-:Y:S01]  /*2ab70*/  IMAD.MOV.U32 R15, RZ, RZ, -0x1 ;  /* 0xffffffffff0f7424 */ /* 0x000fe200078e00ff */
[----:B-1----:R-:W-:-:S04]  /*2ab80*/  SHF.R.U32.HI R2, RZ, 0x5, R2 ;  /* 0x00000005ff027819 */ /* 0x002fc80000011602 */
[----:B------:R-:W-:-:S05]  /*2ab90*/  LOP3.LUT R2, R2, 0x3, RZ, 0xc0, !PT ;  /* 0x0000000302027812 */ /* 0x000fca00078ec0ff */
[----:B------:R-:W-:-:S07]  /*2aba0*/  IMAD.MOV.U32 R13, RZ, RZ, R2 ;  /* 0x000000ffff0d7224 */ /* 0x000fce00078e0002 */
[----:B0-----:R-:W-:Y:S05]  /*2abb0*/  WARPSYNC.COLLECTIVE R15, `(.L_x_897) ;  /* 0x000000000f087348 */ /* 0x001fea0003c00000 */
[----:B------:R1:W2:Y:S02]  /*2abc0*/  SHFL.IDX P6, R14, R13, R12, R11 ;  /* 0x0000000c0d0e7389 */ /* 0x0002a400000c000b */
[----:B012---:R-:W-:Y:S01]  /*2abd0*/  ENDCOLLECTIVE ;  /* 0x000000000000791b */ /* 0x007fe20003800000 */
.L_x_897:
[----:B------:R-:W-:Y:S05]  /*2abe0*/  BSYNC B0 ;  /* 0x0000000000007941 */ /* 0x000fea0003800000 */
.L_x_896:
[----:B------:R-:W-:Y:S05]  /*2abf0*/  BRA `(.L_x_898) ;  /* 0xffffffd400e47947 */ /* 0x000fea000383ffff */
.L_x_802:
[----:B------:R-:W-:Y:S01]  /*2ac00*/  BSSY B0, `(.L_x_899) ;  /* 0x0000006000007945 */ /* 0x000fe20003800000 */
[----:B------:R-:W-:-:S07]  /*2ac10*/  IMAD.MOV.U32 R15, RZ, RZ, -0x1 ;  /* 0xffffffffff0f7424 */ /* 0x000fce00078e00ff */
[----:B01----:R-:W-:Y:S05]  /*2ac20*/  WARPSYNC.COLLECTIVE R15, `(.L_x_900) ;  /* 0x000000000f0c7348 */ /* 0x003fea0003c00000 */
[----:B------:R-:W-:Y:S02]  /*2ac30*/  ELECT P6, UR62, PT ;  /* 0x00000000003e782f */ /* 0x000fe400038c0000 */
[----:B------:R-:W-:Y:S01]  /*2ac40*/  MOV R14, UR62 ;  /* 0x0000003e000e7c02 */ /* 0x000fe20008000f00 */
[----:B01----:R-:W-:Y:S10]  /*2ac50*/  ENDCOLLECTIVE ;  /* 0x000000000000791b */ /* 0x003ff40003800000 */
.L_x_900:
[----:B------:R-:W-:Y:S05]  /*2ac60*/  BSYNC B0 ;  /* 0x0000000000007941 */ /* 0x000fea0003800000 */
.L_x_899:
[----:B------:R-:W-:Y:S05]  /*2ac70*/  BRA `(.L_x_901) ;  /* 0xffffffd400d87947 */ /* 0x000fea000383ffff */
.L_x_804:
[----:B0-----:R0:W1:Y:S02]  /*2ac80*/  SYNCS.PHASECHK.TRANS64.TRYWAIT P0, [R6+URZ], R5 ;  /* 0x00000005060075a7 */ /* 0x001064000800017f */
[----:B-1----:R-:W-:Y:S05]  /*2ac90*/  @!P0 NANOSLEEP.SYNCS 0x989680 ;  /* 0x009896800000895d */ /* 0x002fea0003900000 */
[----:B------:R-:W1:Y:S02]  /*2aca0*/  @!P0 SYNCS.PHASECHK.TRANS64 P0, [R6+URZ], R5 ;  /* 0x00000005060085a7 */ /* 0x000e64000800007f */
[----:B-1----:R-:W-:Y:S05]  /*2acb0*/  @!P0 BRA `(.L_x_804) ;  /* 0xfffffffc00f08947 */ /* 0x002fea000383ffff */
[----:B------:R-:W-:Y:S05]  /*2acc0*/  BRA `(.L_x_902) ;  /* 0xffffffd800187947 */ /* 0x000fea000383ffff */
.L_x_805:
[----:B-1----:R1:W2:Y:S02]  /*2acd0*/  SYNCS.PHASECHK.TRANS64.TRYWAIT P0, [R7+URZ], R2 ;  /* 0x00000002070075a7 */ /* 0x0022a4000800017f */
[----:B--2---:R-:W-:Y:S05]  /*2ace0*/  @!P0 NANOSLEEP.SYNCS 0x989680 ;  /* 0x009896800000895d */ /* 0x004fea0003900000 */
[----:B------:R-:W2:Y:S02]  /*2acf0*/  @!P0 SYNCS.PHASECHK.TRANS64 P0, [R7+URZ], R2 ;  /* 0x00000002070085a7 */ /* 0x000ea4000800007f */
[----:B--2---:R-:W-:Y:S05]  /*2ad00*/  @!P0 BRA `(.L_x_805) ;  /* 0xfffffffc00f08947 */ /* 0x004fea000383ffff */
[----:B------:R-:W-:Y:S05]  /*2ad10*/  BRA `(.L_x_903) ;  /* 0xffffffd8000c7947 */ /* 0x000fea000383ffff */
.L_x_807:
[----:B--2---:R2:W3:Y:S02]  /*2ad20*/  SYNCS.PHASECHK.TRANS64.TRYWAIT P0, [R4+URZ], R5 ;  /* 0x00000005040075a7 */ /* 0x0044e4000800017f */
[----:B---3--:R-:W-:Y:S05]  /*2ad30*/  @!P0 NANOSLEEP.SYNCS 0x989680 ;  /* 0x009896800000895d */ /* 0x008fea0003900000 */
[----:B------:R-:W3:Y:S02]  /*2ad40*/  @!P0 SYNCS.PHASECHK.TRANS64 P0, [R4+URZ], R5 ;  /* 0x00000005040085a7 */ /* 0x000ee4000800007f */
[----:B---3--:R-:W-:Y:S05]  /*2ad50*/  @!P0 BRA `(.L_x_807) ;  /* 0xfffffffc00f08947 */ /* 0x008fea000383ffff */
[----:B------:R-:W-:Y:S05]  /*2ad60*/  BRA `(.L_x_904) ;  /* 0xffffffd800107947 */ /* 0x000fea000383ffff */
.L_x_905:
        /* <DEDUP_REMOVED lines=9> */
.L_x_3024:


//--------------------- .text._ZN7cutlass13device_kernelIN5flash11enable_sm90INS1_16FlashAttnFwdSm90INS1_25CollectiveMainloopFwdSm90ILi2EN4cute5tupleIJNS5_1CILi1EEES8_S8_EEENS6_IJNS7_ILi128EEENS7_ILi96EEENS7_ILi192EEEEEELi192ENS_6half_tEfNS_4arch4Sm90ELb0ELb1ELb0ELb0ELb0ELb0ELb0ELb1ELb1ELb1ELb1ELb0EEENS1_21CollectiveEpilogueFwdINS6_IJSA_SC_SB_EEES9_SE_SG_Li256ELb0ELb1ELb1ELb0EEENS1_19SingleTileSchedulerILb0ELb1ELb1ELi128EEEEEEEEEvNT_6ParamsE --------------------------
	.section	.text._ZN7cutlass13device_kernelIN5flash11enable_sm90INS1_16FlashAttnFwdSm90INS1_25CollectiveMainloopFwdSm90ILi2EN4cute5tupleIJNS5_1CILi1EEES8_S8_EEENS6_IJNS7_ILi128EEENS7_ILi96EEENS7_ILi192EEEEEELi192ENS_6half_tEfNS_4arch4Sm90ELb0ELb1ELb0ELb0ELb0ELb0ELb0ELb1ELb1ELb1ELb1ELb0EEENS1_21CollectiveEpilogueFwdINS6_IJSA_SC_SB_EEES9_SE_SG_Li256ELb0ELb1ELb1ELb0EEENS1_19SingleTileSchedulerILb0ELb1ELb1ELi128EEEEEEEEEvNT_6ParamsE,"ax",@progbits
	.align	128
.text._ZN7cutlass13device_kernelIN5flash11enable_sm90INS1_16FlashAttnFwdSm90INS1_25CollectiveMainloopFwdSm90ILi2EN4cute5tupleIJNS5_1CILi1EEES8_S8_EEENS6_IJNS7_ILi128EEENS7_ILi96EEENS7_ILi192EEEEEELi192ENS_6half_tEfNS_4arch4Sm90ELb0ELb1ELb0ELb0ELb0ELb0ELb0ELb1ELb1ELb1ELb1ELb0EEENS1_21CollectiveEpilogueFwdINS6_IJSA_SC_SB_EEES9_SE_SG_Li256ELb0ELb1ELb1ELb0EEENS1_19SingleTileSchedulerILb0ELb1ELb1ELi128EEEEEEEEEvNT_6ParamsE:
        .type           _ZN7cutlass13device_kernelIN5flash11enable_sm90INS1_16FlashAttnFwdSm90INS1_25CollectiveMainloopFwdSm90ILi2EN4cute5tupleIJNS5_1CILi1EEES8_S8_EEENS6_IJNS7_ILi128EEENS7_ILi96EEENS7_ILi192EEEEEELi192ENS_6half_tEfNS_4arch4Sm90ELb0ELb1ELb0ELb0ELb0ELb0ELb0ELb1ELb1ELb1ELb1ELb0EEENS1_21CollectiveEpilogueFwdINS6_IJSA_SC_SB_EEES9_SE_SG_Li256ELb0ELb1ELb1ELb0EEENS1_19SingleTileSchedulerILb0ELb1ELb1ELi128EEEEEEEEEvNT_6ParamsE,@function
        .size           _ZN7cutlass13device_kernelIN5flash11enable_sm90INS1_16FlashAttnFwdSm90INS1_25CollectiveMainloopFwdSm90ILi2EN4cute5tupleIJNS5_1CILi1EEES8_S8_EEENS6_IJNS7_ILi128EEENS7_ILi96EEENS7_ILi192EEEEEELi192ENS_6half_tEfNS_4arch4Sm90ELb0ELb1ELb0ELb0ELb0ELb0ELb0ELb1ELb1ELb1ELb1ELb0EEENS1_21CollectiveEpilogueFwdINS6_IJSA_SC_SB_EEES9_SE_SG_Li256ELb0ELb1ELb1ELb0EEENS1_19SingleTileSchedulerILb0ELb1ELb1ELi128EEEEEEEEEvNT_6ParamsE,(.L_x_3025 - _ZN7cutlass13device_kernelIN5flash11enable_sm90INS1_16FlashAttnFwdSm90INS1_25CollectiveMainloopFwdSm90ILi2EN4cute5tupleIJNS5_1CILi1EEES8_S8_EEENS6_IJNS7_ILi128EEENS7_ILi96EEENS7_ILi192EEEEEELi192ENS_6half_tEfNS_4arch4Sm90ELb0ELb1ELb0ELb0ELb0ELb0ELb0ELb1ELb1ELb1ELb1ELb0EEENS1_21CollectiveEpilogueFwdINS6_IJSA_SC_SB_EEES9_SE_SG_Li256ELb0ELb1ELb1ELb0EEENS1_19SingleTileSchedulerILb0ELb1ELb1ELi128EEEEEEEEEvNT_6ParamsE)
        .other          _ZN7cutlass13device_kernelIN5flash11enable_sm90INS1_16FlashAttnFwdSm90INS1_25CollectiveMainloopFwdSm90ILi2EN4cute5tupleIJNS5_1CILi1EEES8_S8_EEENS6_IJNS7_ILi128EEENS7_ILi96EEENS7_ILi192EEEEEELi192ENS_6half_tEfNS_4arch4Sm90ELb0ELb1ELb0ELb0ELb0ELb0ELb0ELb1ELb1ELb1ELb1ELb0EEENS1_21CollectiveEpilogueFwdINS6_IJSA_SC_SB_EEES9_SE_SG_Li256ELb0ELb1ELb1ELb0EEENS1_19SingleTileSchedulerILb0ELb1ELb1ELi128EEEEEEEEEvNT_6ParamsE,@"STO_CUDA_ENTRY STV_DEFAULT"
_ZN7cutlass13device_kernelIN5flash11enable_sm90INS1_16FlashAttnFwdSm90INS1_25CollectiveMainloopFwdSm90ILi2EN4cute5tupleIJNS5_1CILi1EEES8_S8_EEENS6_IJNS7_ILi128EEENS7_ILi96EEENS7_ILi192EEEEEELi192ENS_6half_tEfNS_4arch4Sm90ELb0ELb1ELb0ELb0ELb0ELb0ELb0ELb1ELb1ELb1ELb1ELb0EEENS1_21CollectiveEpilogueFwdINS6_IJSA_SC_SB_EEES9_SE_SG_Li256ELb0ELb1ELb1ELb0EEENS1_19SingleTileSchedulerILb0ELb1ELb1ELi128EEEEEEEEEvNT_6ParamsE:
        /* <DEDUP_REMOVED lines=18> */
.L_x_907:
[----:B------:R-:W-:Y:S05]  /*0120*/  BSYNC B0 ;  /* 0x0000000000007941 */ /* 0x000fea0003800000 */
.L_x_906:
        /* <DEDUP_REMOVED lines=41> */
.L_x_908:
        /* <DEDUP_REMOVED lines=22> */
.L_x_909:
        /* <DEDUP_REMOVED lines=18> */
.L_x_910:
        /* <DEDUP_REMOVED lines=22> */
.L_x_911:
        /* <DEDUP_REMOVED lines=22> */
.L_x_912:
        /* <DEDUP_REMOVED lines=9> */
.L_x_915:
        /* <DEDUP_REMOVED lines=19> */
[----:B0-----:R-:W0:Y:S01]  /*0ac0*/  LDC.64 R2, c[0x0][0x418] ;  /* 0x00010600ff027b82 */ /* 0x001e220000000a00 */
[----:B------:R-:W-:Y:S01]  /*0ad0*/  ULDC UR4, c[0x0][0x448] ;  /* 0x0001120000047ab9 */ /* 0x000fe20000000800 */
[----:B------:R-:W1:Y:S01]  /*0ae0*/  S2R R0, SR_TID.X ;  /* 0x0000000000007919 */ /* 0x000e620000002100 */
[----:B------:R-:W-:-:S03]  /*0af0*/  UISETP.NE.AND UP0, UPT, UR4, 0x1, UPT ;  /* 0x000000010400788c */ /* 0x000fc6000bf05270 */
[----:B------:R-:W-:Y:S02]  /*0b00*/  ULDC.64 UR4, c[0x0][0x9e0] ;  /* 0x0002780000047ab9 */ /* 0x000fe40000000a00 */
[----:B------:R-:W2:Y:S01]  /*0b10*/  LDC R22, c[0x0][0x288] ;  /* 0x0000a200ff167b82 */ /* 0x000ea20000000800 */
[----:B------:R-:W-:-:S05]  /*0b20*/  UISETP.GE.AND UP1, UPT, UR5, 0x1, UPT ;  /* 0x000000010500788c */ /* 0x000fca000bf26270 */
[----:B------:R-:W-:Y:S01]  /*0b30*/  @UP0 ULDC UR9, c[0x0][0x44c] ;  /* 0x0001130000090ab9 */ /* 0x000fe20000000800 */
[----:B------:R-:W-:Y:S01]  /*0b40*/  @UP0 ULDC UR11, c[0x0][0x450] ;  /* 0x00011400000b0ab9 */ /* 0x000fe20000000800 */
[----:B------:R-:W3:Y:S01]  /*0b50*/  LDC R16, c[0x0][0x424] ;  /* 0x00010900ff107b82 */ /* 0x000ee20000000800 */
[----:B------:R-:W-:-:S07]  /*0b60*/  PLOP3.LUT P1, PT, PT, PT, UP1, 0x80, 0x0 ;  /* 0x000000000000781c */ /* 0x000fce0003f2f018 */
[----:B------:R-:W4:Y:S01]  /*0b70*/  LDC R5, c[0x0][0x2f0] ;  /* 0x0000bc00ff057b82 */ /* 0x000f220000000800 */
[----:B0-----:R-:W-:-:S04]  /*0b80*/  ISETP.NE.U32.AND P0, PT, R2, RZ, PT ;  /* 0x000000ff0200720c */ /* 0x001fc80003f05070 */
[----:B------:R-:W-:-:S03]  /*0b90*/  ISETP.NE.AND.EX P0, PT, R3, RZ, PT, P0 ;  /* 0x000000ff0300720c */ /* 0x000fc60003f05300 */
[----:B------:R-:W0:Y:S01]  /*0ba0*/  S2UR UR38, SR_CTAID.X ;  /* 0x00000000002679c3 */ /* 0x000e220000002500 */
[----:B--2---:R-:W-:Y:S01]  /*0bb0*/  IADD3 R3, -R22, 0x1, RZ ;  /* 0x0000000116037810 */ /* 0x004fe20007ffe1ff */
[----:B-1----:R-:W-:Y:S01]  /*0bc0*/  VIADD R120, R0, 0xffffff80 ;  /* 0xffffff8000787836 */ /* 0x002fe20000000000 */
[----:B---3--:R-:W-:-:S05]  /*0bd0*/  SEL R16, R16, 0x1, P0 ;  /* 0x0000000110107807 */ /* 0x008fca0000000000 */
[CC--:B----4-:R-:W-:Y:S02]  /*0be0*/  IMAD R3, R16.reuse, R5.reuse, R3 ;  /* 0x0000000510037224 */ /* 0x0d0fe400078e0203 */
[----:B------:R-:W-:-:S03]  /*0bf0*/  IMAD R18, R16, R5, RZ ;  /* 0x0000000510127224 */ /* 0x000fc600078e02ff */
[----:B------:R-:W-:Y:S01]  /*0c00*/  R2UR UR10, R3 ;  /* 0x00000000030a72ca */ /* 0x000fe200000e0000 */
[----:B0-----:R-:W-:-:S04]  /*0c10*/  USHF.L.U32 UR38, UR38, 0x7, URZ ;  /* 0x0000000726267899 */ /* 0x001fc8000800063f */
[----:B------:R-:W-:Y:S02]  /*0c20*/  @UP0 UIADD3 UR8, UR38, 0x7f, URZ ;  /* 0x0000007f26080890 */ /* 0x000fe4000fffe03f */
[----:B------:R-:W-:Y:S02]  /*0c30*/  UIADD3 UR7, UR38, 0x7f, URZ ;  /* 0x0000007f26077890 */ /* 0x000fe4000fffe03f */
[----:B------:R-:W-:-:S04]  /*0c40*/  UIMAD.WIDE.U32 UR8, UR8, UR9, URZ ;  /* 0x00000009080872a5 */ /* 0x000fc8000f8e003f */
[----:B------:R-:W-:-:S04]  /*0c50*/  @UP0 USHF.R.U32.HI UR7, URZ, UR11, UR9 ;  /* 0x0000000b3f070299 */ /* 0x000fc80008011609 */
[----:B------:R-:W-:-:S04]  /*0c60*/  UIADD3 UR7, UR10, UR7, URZ ;  /* 0x000000070a077290 */ /* 0x000fc8000fffe03f */
[----:B------:R-:W-:-:S06]  /*0c70*/  UIADD3 UR4, UR7, UR4, URZ ;  /* 0x0000000407047290 */ /* 0x000fcc000fffe03f */
[----:B------:R-:W-:Y:S01]  /*0c80*/  IMAD.U32 R0, RZ, RZ, UR4 ;  /* 0x00000004ff007e24 */ /* 0x000fe2000f8e00ff */
[----:B------:R-:W-:Y:S06]  /*0c90*/  @!P1 BRA `(.L_x_917) ;  /* 0x0000000000409947 */ /* 0x000fec0003800000 */
[----:B------:R-:W-:Y:S01]  /*0ca0*/  ISETP.LT.AND P0, PT, RZ, UR7, PT ;  /* 0x00000007ff007c0c */ /* 0x000fe2000bf01270 */
[----:B------:R-:W-:-:S12]  /*0cb0*/  UIADD3 UR4, UR7, -0x1, URZ ;  /* 0xffffffff07047890 */ /* 0x000fd8000fffe03f */
[----:B------:R-:W-:Y:S05]  /*0cc0*/  @P0 BRA `(.L_x_918) ;  /* 0x00000000001c0947 */ /* 0x000fea0003800000 */
[----:B------:R-:W-:Y:S02]  /*0cd0*/  UISETP.NE.AND UP1, UPT, UR5, 0x1, UPT ;  /* 0x000000010500788c */ /* 0x000fe4000bf25270 */
[----:B------:R-:W-:-:S09]  /*0ce0*/  UIADD3 UR4, -UR7, URZ, URZ ;  /* 0x0000003f07047290 */ /* 0x000fd2000fffe13f */
[----:B------:R-:W-:Y:S02]  /*0cf0*/  @UP1 ULDC.64 UR10, c[0x0][0x9e8] ;  /* 0x00027a00000a1ab9 */ /* 0x000fe40000000a00 */
[----:B------:R-:W-:-:S04]  /*0d00*/  UIMAD.WIDE.U32 UR8, UR4, UR10, URZ ;  /* 0x0000000a040872a5 */ /* 0x000fc8000f8e003f */
[----:B------:R-:W-:-:S04]  /*0d10*/  @UP1 USHF.R.U32.HI UR4, URZ, UR11, UR9 ;  /* 0x0000000b3f041299 */ /* 0x000fc80008011609 */
[----:B------:R-:W-:Y:S01]  /*0d20*/  ULOP3.LUT UR4, URZ, UR4, URZ, 0x33, !UPT ;  /* 0x000000043f047292 */ /* 0x000fe2000f8e333f */
[----:B------:R-:W-:Y:S11]  /*0d30*/  BRA `(.L_x_919) ;  /* 0x0000000000107947 */ /* 0x000ff60003800000 */
.L_x_918:
[----:B------:R-:W-:-:S11]  /*0d40*/  UISETP.NE.AND UP1, UPT, UR5, 0x1, UPT ;  /* 0x000000010500788c */ /* 0x000fd6000bf25270 */
[----:B------:R-:W-:Y:S02]  /*0d50*/  @UP1 ULDC.64 UR10, c[0x0][0x9e8] ;  /* 0x00027a00000a1ab9 */ /* 0x000fe40000000a00 */
[----:B------:R-:W-:-:S04]  /*0d60*/  UIMAD.WIDE.U32 UR8, UR4, UR10, URZ ;  /* 0x0000000a040872a5 */ /* 0x000fc8000f8e003f */
[----:B------:R-:W-:-:S12]  /*0d70*/  @UP1 USHF.R.U32.HI UR4, URZ, UR11, UR9 ;  /* 0x0000000b3f041299 */ /* 0x000fd80008011609 */
.L_x_919:
[----:B------:R-:W-:-:S06]  /*0d80*/  UIMAD UR4, UR4, UR5, UR5 ;  /* 0x00000005040472a4 */ /* 0x000fcc000f8e0205 */
[----:B------:R-:W-:-:S07]  /*0d90*/  VIMNMX R0, R0, UR4, PT ;  /* 0x0000000400007c48 */ /* 0x000fce000bfe0100 */
.L_x_917:
[-C--:B------:R-:W-:Y:S01]  /*0da0*/  IMAD R22, R16, R5.reuse, -R22 ;  /* 0x0000000510167224 */ /* 0x080fe200078e0a16 */
[----:B------:R-:W-:Y:S01]  /*0db0*/  @UP0 ULDC UR8, c[0x0][0x44c] ;  /* 0x0001130000080ab9 */ /* 0x000fe20000000800 */
[----:B------:R-:W-:Y:S01]  /*0dc0*/  VIADD R2, R0, 0x5f ;  /* 0x0000005f00027836 */ /* 0x000fe20000000000 */
[----:B------:R-:W-:Y:S01]  /*0dd0*/  UIMAD.WIDE.U32 UR8, UR38, UR8, URZ ;  /* 0x00000008260872a5 */ /* 0x000fe2000f8e003f */
[----:B------:R-:W-:Y:S01]  /*0de0*/  IMAD R0, R16, R5, 0x5f ;  /* 0x0000005f10007424 */ /* 0x000fe200078e0205 */
[----:B------:R-:W-:Y:S01]  /*0df0*/  R2UR UR7, R22 ;  /* 0x00000000160772ca */ /* 0x000fe200000e0000 */
[----:B------:R-:W-:Y:S01]  /*0e00*/  @UP0 ULDC UR10, c[0x0][0x450] ;  /* 0x00011400000a0ab9 */ /* 0x000fe20000000800 */
[----:B------:R-:W-:Y:S01]  /*0e10*/  IMAD.HI R2, R2, 0x2aaaaaab, RZ ;  /* 0x2aaaaaab02027827 */ /* 0x000fe200078e02ff */
[----:B------:R-:W-:Y:S01]  /*0e20*/  UMOV UR4, UR38 ;  /* 0x0000002600047c82 */ /* 0x000fe20008000000 */
[----:B------:R-:W-:Y:S02]  /*0e30*/  @UP0 USHF.R.U32.HI UR4, URZ, UR10, UR9 ;  /* 0x0000000a3f040299 */ /* 0x000fe40008011609 */
[----:B------:R-:W-:Y:S01]  /*0e40*/  IMAD.HI R0, R0, 0x2aaaaaab, RZ ;  /* 0x2aaaaaab00007827 */ /* 0x000fe200078e02ff */
[----:B------:R-:W-:-:S04]  /*0e50*/  SHF.R.U32.HI R5, RZ, 0x1f, R2 ;  /* 0x0000001fff057819 */ /* 0x000fc80000011602 */
[----:B------:R-:W-:Y:S02]  /*0e60*/  SHF.R.U32.HI R3, RZ, 0x1f, R0 ;  /* 0x0000001fff037819 */ /* 0x000fe40000011600 */
[----:B------:R-:W-:Y:S01]  /*0e70*/  UIADD3 UR4, UR7, UR4, URZ ;  /* 0x0000000407047290 */ /* 0x000fe2000fffe03f */
[----:B------:R-:W-:Y:S02]  /*0e80*/  LEA.HI.SX32 R2, R2, R5, 0x1c ;  /* 0x0000000502027211 */ /* 0x000fe400078fe2ff */
[----:B------:R-:W-:Y:S01]  /*0e90*/  ULDC UR7, c[0x0][0x9dc] ;  /* 0x0002770000077ab9 */ /* 0x000fe20000000800 */
[----:B------:R-:W-:Y:S01]  /*0ea0*/  LEA.HI.SX32 R3, R0, R3, 0x1c ;  /* 0x0000000300037211 */ /* 0x000fe200078fe2ff */
[----:B------:R-:W-:-:S03]  /*0eb0*/  UIADD3 UR7, UR4, -UR7, URZ ;  /* 0x8000000704077290 */ /* 0x000fc6000fffe03f */
[----:B------:R-:W-:Y:S01]  /*0ec0*/  VIMNMX R23, R3, R2, PT ;  /* 0x0000000203177248 */ /* 0x000fe20003fe0100 */
[----:B------:R-:W-:Y:S08]  /*0ed0*/  @!P1 BRA `(.L_x_920) ;  /* 0x0000000000449947 */ /* 0x000ff00003800000 */
[----:B------:R-:W-:-:S06]  /*0ee0*/  UISETP.GT.AND UP0, UPT, UR4, -0x1, UPT ;  /* 0xffffffff0400788c */ /* 0x000fcc000bf04270 */
[----:B------:R-:W-:-:S13]  /*0ef0*/  PLOP3.LUT P0, PT, PT, PT, UP0, 0x80, 0x0 ;  /* 0x000000000000781c */ /* 0x000fda0003f0f008 */
[----:B------:R-:W-:Y:S05]  /*0f00*/  @P0 BRA `(.L_x_921) ;  /* 0x00000000001c0947 */ /* 0x000fea0003800000 */
[----:B------:R-:W-:Y:S02]  /*0f10*/  UISETP.NE.AND UP0, UPT, UR5, 0x1, UPT ;  /* 0x000000010500788c */ /* 0x000fe4000bf05270 */
[----:B------:R-:W-:-:S09]  /*0f20*/  ULOP3.LUT UR4, URZ, UR4, URZ, 0x33, !UPT ;  /* 0x000000043f047292 */ /* 0x000fd2000f8e333f */
[----:B------:R-:W-:Y:S02]  /*0f30*/  @UP0 ULDC.64 UR10, c[0x0][0x9e8] ;  /* 0x00027a00000a0ab9 */ /* 0x000fe40000000a00 */
[----:B------:R-:W-:-:S04]  /*0f40*/  UIMAD.WIDE.U32 UR8, UR4, UR10, URZ ;  /* 0x0000000a040872a5 */ /* 0x000fc8000f8e003f */
[----:B------:R-:W-:-:S04]  /*0f50*/  @UP0 USHF.R.U32.HI UR4, URZ, UR11, UR9 ;  /* 0x0000000b3f040299 */ /* 0x000fc80008011609 */
[----:B------:R-:W-:Y:S01]  /*0f60*/  ULOP3.LUT UR4, URZ, UR4, URZ, 0x33, !UPT ;  /* 0x000000043f047292 */ /* 0x000fe2000f8e333f */
[----:B------:R-:W-:Y:S11]  /*0f70*/  BRA `(.L_x_922) ;  /* 0x0000000000107947 */ /* 0x000ff60003800000 */
.L_x_921:
[----:B------:R-:W-:-:S11]  /*0f80*/  UISETP.NE.AND UP0, UPT, UR5, 0x1, UPT ;  /* 0x000000010500788c */ /* 0x000fd6000bf05270 */
[----:B------:R-:W-:Y:S02]  /*0f90*/  @UP0 ULDC.64 UR10, c[0x0][0x9e8] ;  /* 0x00027a00000a0ab9 */ /* 0x000fe40000000a00 */
[----:B------:R-:W-:-:S04]  /*0fa0*/  UIMAD.WIDE.U32 UR8, UR4, UR10, URZ ;  /* 0x0000000a040872a5 */ /* 0x000fc8000f8e003f */
[----:B------:R-:W-:-:S12]  /*0fb0*/  @UP0 USHF.R.U32.HI UR4, URZ, UR11, UR9 ;  /* 0x0000000b3f040299 */ /* 0x000fd80008011609 */
.L_x_922:
[----:B------:R-:W-:-:S04]  /*0fc0*/  UIMAD UR4, UR4, UR5, URZ ;  /* 0x00000005040472a4 */ /* 0x000fc8000f8e023f */
[----:B------:R-:W-:-:S04]  /*0fd0*/  UISETP.LT.AND UP0, UPT, UR7, UR4, UPT ;  /* 0x000000040700728c */ /* 0x000fc8000bf01270 */
[----:B------:R-:W-:-:S12]  /*0fe0*/  USEL UR7, UR7, UR4, !UP0 ;  /* 0x0000000407077287 */ /* 0x000fd8000c000000 */
.L_x_920:
[----:B------:R-:W-:Y:S02]  /*0ff0*/  UIMAD.WIDE UR4, UR7, 0x2aaaaaab, URZ ;  /* 0x2aaaaaab070478a5 */ /* 0x000fe4000f8e023f */
[----:B------:R-:W-:Y:S02]  /*1000*/  USHF.R.U32.HI UR11, URZ, 0x10, UR6 ;  /* 0x000000103f0b7899 */ /* 0x000fe40008011606 */
[----:B------:R-:W-:Y:S02]  /*1010*/  USHF.R.U32.HI UR4, URZ, 0x1f, UR5 ;  /* 0x0000001f3f047899 */ /* 0x000fe40008011605 */
[----:B------:R-:W-:Y:S02]  /*1020*/  ULOP3.LUT UR7, UR6, 0xffff, URZ, 0xc0, !UPT ;  /* 0x0000ffff06077892 */ /* 0x000fe4000f8ec03f */
[----:B------:R-:W-:-:S04]  /*1030*/  ULEA.HI.SX32 UR4, UR5, UR4, 0x1c ;  /* 0x0000000405047291 */ /* 0x000fc8000f8fe23f */
[----:B------:R-:W-:-:S04]  /*1040*/  UISETP.LT.AND UP0, UPT, URZ, UR4, UPT ;  /* 0x000000043f00728c */ /* 0x000fc8000bf01270 */
[----:B------:R-:W-:Y:S02]  /*1050*/  USEL UR10, URZ, UR4, !UP0 ;  /* 0x000000043f0a7287 */ /* 0x000fe4000c000000 */
[----:B------:R-:W-:Y:S01]  /*1060*/  UISETP.NE.AND UP0, UPT, UR11, URZ, UPT ;  /* 0x0000003f0b00728c */ /* 0x000fe2000bf05270 */
[----:B------:R-:W-:-:S03]  /*1070*/  UMOV UR4, URZ ;  /* 0x0000003f00047c82 */ /* 0x000fc60008000000 */
[----:B------:R-:W-:-:S07]  /*1080*/  ISETP.GT.AND P0, PT, R23, UR10, PT ;  /* 0x0000000a17007c0c */ /* 0x000fce000bf04270 */
[----:B------:R-:W-:-:S06]  /*1090*/  @!UP0 ULDC UR11, c[0x0][0x9f0] ;  /* 0x00027c00000b8ab9 */ /* 0x000fcc0000000800 */
[----:B------:R-:W-:Y:S05]  /*10a0*/  @!P0 BRA `(.L_x_923) ;  /* 0x00000000008c8947 */ /* 0x000fea0003800000 */
[----:B------:R-:W-:Y:S01]  /*10b0*/  IMAD.U32 R4, RZ, RZ, UR11 ;  /* 0x0000000bff047e24 */ /* 0x000fe2000f8e00ff */
[----:B------:R-:W-:-:S04]  /*10c0*/  UMOV UR4, URZ ;  /* 0x0000003f00047c82 */ /* 0x000fc80008000000 */
[----:B------:R-:W-:-:S04]  /*10d0*/  IABS R0, R4 ;  /* 0x0000000400007213 */ /* 0x000fc80000000000 */
[----:B------:R-:W-:Y:S02]  /*10e0*/  R2UR UR12, R0 ;  /* 0x00000000000c72ca */ /* 0x000fe400000e0000 */
[----:B------:R-:W-:Y:S02]  /*10f0*/  IADD3 R0, R4, -0x1, R23 ;  /* 0xffffffff04007810 */ /* 0x000fe40007ffe017 */
[----:B------:R-:W-:Y:S02]  /*1100*/  IABS R4, R4 ;  /* 0x0000000400047213 */ /* 0x000fe40000000000 */
[----:B------:R-:W-:-:S03]  /*1110*/  R2UR UR6, R0 ;  /* 0x00000000000672ca */ /* 0x000fc600000e0000 */
[----:B------:R-:W-:-:S04]  /*1120*/  IMAD.MOV R4, RZ, RZ, -R4 ;  /* 0x000000ffff047224 */ /* 0x000fc800078e0a04 */
[----:B------:R-:W0:Y:S06]  /*1130*/  I2F.RP R2, UR12 ;  /* 0x0000000c00027d06 */ /* 0x000e2c0008209400 */
[----:B------:R-:W-:-:S06]  /*1140*/  UIADD3 UR6, -UR10, UR6, URZ ;  /* 0x000000060a067290 */ /* 0x000fcc000fffe13f */
[----:B------:R-:W-:Y:S01]  /*1150*/  IMAD.U32 R0, RZ, RZ, UR6 ;  /* 0x00000006ff007e24 */ /* 0x000fe2000f8e00ff */
[----:B------:R-:W-:Y:S01]  /*1160*/  ULOP3.LUT UR6, UR6, UR11, URZ, 0x3c, !UPT ;  /* 0x0000000b06067292 */ /* 0x000fe2000f8e3c3f */
[----:B0-----:R-:W0:Y:S03]  /*1170*/  MUFU.RCP R2, R2 ;  /* 0x0000000200027308 */ /* 0x001e260000001000 */
[----:B------:R-:W-:-:S04]  /*1180*/  IABS R0, R0 ;  /* 0x0000000000007213 */ /* 0x000fc80000000000 */
[----:B------:R-:W-:Y:S01]  /*1190*/  R2UR UR9, R0 ;  /* 0x00000000000972ca */ /* 0x000fe200000e0000 */
[----:B------:R-:W-:Y:S02]  /*11a0*/  IMAD.MOV.U32 R0, RZ, RZ, R4 ;  /* 0x000000ffff007224 */ /* 0x000fe400078e0004 */
[----:B0-----:R-:W-:-:S06]  /*11b0*/  VIADD R3, R2, 0xffffffe ;  /* 0x0ffffffe02037836 */ /* 0x001fcc0000000000 */
        /* <DEDUP_REMOVED lines=18> */
.L_x_923:
[----:B------:R-:W-:Y:S02]  /*12e0*/  UIMAD UR5, UR7, UR4, UR10 ;  /* 0x00000004070572a4 */ /* 0x000fe4000f8e020a */
[----:B------:R-:W-:Y:S01]  /*12f0*/  IMAD.U32 R0, RZ, RZ, UR4 ;  /* 0x00000004ff007e24 */ /* 0x000fe2000f8e00ff */
[----:B------:R-:W-:Y:S02]  /*1300*/  PLOP3.LUT P0, PT, PT, PT, PT, 0x80, 0x0 ;  /* 0x000000000000781c */ /* 0x000fe40003f0f070 */
[----:B------:R-:W-:Y:S02]  /*1310*/  CS2R R2, SRZ ;  /* 0x0000000000027805 */ /* 0x000fe4000001ff00 */
[----:B------:R-:W-:Y:S02]  /*1320*/  CS2R R118, SRZ ;  /* 0x0000000000767805 */ /* 0x000fe4000001ff00 */
[----:B------:R-:W-:Y:S02]  /*1330*/  CS2R R116, SRZ ;  /* 0x0000000000747805 */ /* 0x000fe4000001ff00 */
[----:B------:R-:W-:Y:S01]  /*1340*/  VIADDMNMX R23, R0, UR5, R23, PT ;  /* 0x0000000500177c46 */ /* 0x000fe2000b800117 */
[----:B------:R-:W-:Y:S01]  /*1350*/  IMAD.U32 R17, RZ, RZ, UR5 ;  /* 0x00000005ff117e24 */ /* 0x000fe2000f8e00ff */
[----:B------:R-:W-:-:S02]  /*1360*/  CS2R R114, SRZ ;  /* 0x0000000000727805 */ /* 0x000fc4000001ff00 */
[----:B------:R-:W-:Y:S02]  /*1370*/  CS2R R112, SRZ ;  /* 0x0000000000707805 */ /* 0x000fe4000001ff00 */
[----:B------:R-:W-:Y:S02]  /*1380*/  ISETP.GT.AND P1, PT, R23, UR5, PT ;  /* 0x0000000517007c0c */ /* 0x000fe4000bf24270 */
        /* <DEDUP_REMOVED lines=49> */
[----:B------:R-:W-:-:S05]  /*16a0*/  SHF.R.S32.HI R74, RZ, 0x7, R72 ;  /* 0x00000007ff4a7819 */ /* 0x000fca0000011448 */
[----:B------:R-:W1:Y:S01]  /*16b0*/  SHFL.IDX PT, R0, R74, RZ, 0x1f ;  /* 0x00001fff4a007589 */ /* 0x000e6200000e0000 */
[----:B0-----:R-:W-:-:S04]  /*16c0*/  ULEA UR57, UR6, UR57, 0x18 ;  /* 0x0000003906397291 */ /* 0x001fc8000f8ec03f */
[----:B------:R-:W-:-:S04]  /*16d0*/  UIADD3 UR6, UR57, 0x12400, URZ ;  /* 0x0001240039067890 */ /* 0x000fc8000fffe03f */
        /* <DEDUP_REMOVED lines=26> */
.L_x_925:
[----:B------:R-:W-:-:S04]  /*1880*/  SHF.L.U32 R0, RZ, 0x1f, RZ ;  /* 0x0000001fff007819 */ /* 0x000fc800000006ff */
[----:B------:R-:W0:Y:S02]  /*1890*/  SYNCS.PHASECHK.TRANS64.TRYWAIT P0, [UR57+0x30800], R0 ;  /* 0x03080000ff0075a7 */ /* 0x000e240008000179 */
[----:B0-----:R-:W-:Y:S05]  /*18a0*/  @!P0 BRA `(.L_x_926) ;  /* 0x0000012400808947 */ /* 0x001fea0003800000 */
.L_x_1093:
[----:B------:R-:W2:Y:S02]  /*18b0*/  LDL R2, [R1+0x8] ;  /* 0x0000080001027983 */ /* 0x000ea40000100800 */
[----:B--2---:R-:W-:-:S13]  /*18c0*/  R2UR UR4, R2 ;  /* 0x00000000020472ca */ /* 0x004fda00000e0000 */
[----:B------:R-:W-:-:S06]  /*18d0*/  ULOP3.LUT UR4, UR4, 0x1, URZ, 0xfc, !UPT ;  /* 0x0000000104047892 */ /* 0x000fcc000f8efc3f */
[----:B------:R-:W-:-:S05]  /*18e0*/  IMAD.U32 R2, RZ, RZ, UR4 ;  /* 0x00000004ff027e24 */ /* 0x000fca000f8e00ff */
[----:B------:R-:W-:-:S13]  /*18f0*/  ISETP.NE.AND P0, PT, R2, 0x3, PT ;  /* 0x000000030200780c */ /* 0x000fda0003f05270 */
[----:B------:R-:W-:Y:S05]  /*1900*/  @!P0 BRA `(.L_x_927) ;  /* 0x0000000000048947 */ /* 0x000fea0003800000 */
[----:B------:R-:W-:Y:S01]  /*1910*/  BPT.TRAP 0x1 ;  /* 0x000000040000795c */ /* 0x000fe20000300000 */
.L_x_927:
[----:B------:R1:W2:Y:S01]  /*1920*/  SYNCS.PHASECHK.TRANS64.TRYWAIT P2, [UR57+0x30830], R0 ;  /* 0x03083000ff0075a7 */ /* 0x0002a20008040179 */
[----:B------:R-:W-:Y:S05]  /*1930*/  @!P0 BRA `(.L_x_928) ;  /* 0x0000000000048947 */ /* 0x000fea0003800000 */
[----:B------:R-:W-:Y:S01]  /*1940*/  BPT.TRAP 0x1 ;  /* 0x000000040000795c */ /* 0x000fe20000300000 */
.L_x_928:
[----:B------:R-:W3:Y:S01]  /*1950*/  S2R R2, SR_TID.X ;  /* 0x0000000000027919 */ /* 0x000ee20000002100 */
[----:B------:R-:W-:-:S05]  /*1960*/  IMAD.U32 R6, RZ, RZ, UR36 ;  /* 0x00000024ff067e24 */ /* 0x000fca000f8e00ff */
[----:B------:R-:W-:Y:S02]  /*1970*/  LOP3.LUT R6, R6, 0x10000, RZ, 0xfc, !PT ;  /* 0x0001000006067812 */ /* 0x000fe400078efcff */
[----:B---3--:R-:W-:-:S04]  /*1980*/  LOP3.LUT R2, R2, 0x7f, RZ, 0xc0, !PT ;  /* 0x0000007f02027812 */ /* 0x008fc800078ec0ff */
[----:B------:R-:W-:Y:S01]  /*1990*/  ISETP.NE.AND P1, PT, R2, RZ, PT ;  /* 0x000000ff0200720c */ /* 0x000fe20003f25270 */
[----:B--2---:R-:W-:-:S12]  /*19a0*/  @P2 BRA `(.L_x_929) ;  /* 0x0000000000082947 */ /* 0x004fd80003800000 */
[----:B------:R-:W2:Y:S02]  /*19b0*/  SYNCS.PHASECHK.TRANS64.TRYWAIT P2, [UR57+0x30830], R0 ;  /* 0x03083000ff0075a7 */ /* 0x000ea40008040179 */
[----:B--2---:R-:W-:Y:S05]  /*19c0*/  @!P2 BRA `(.L_x_930) ;  /* 0x000001240050a947 */ /* 0x004fea0003800000 */
.L_x_929:
[----:B------:R-:W-:Y:S05]  /*19d0*/  WARPSYNC.ALL ;  /* 0x0000000000007948 */ /* 0x000fea0003800000 */
[----:B------:R-:W-:Y:S01]  /*19e0*/  IMAD.MOV.U32 R7, RZ, RZ, 0x40000040 ;  /* 0x40000040ff077424 */ /* 0x000fe200078e00ff */
[----:B------:R-:W-:Y:S01]  /*19f0*/  UIADD3 UR4, UR57, 0x1e400, URZ ;  /* 0x0001e40039047890 */ /* 0x000fe2000fffe03f */
[----:B------:R-:W-:Y:S01]  /*1a00*/  R2UR UR8, R6 ;  /* 0x00000000060872ca */ /* 0x000fe200000e0000 */
[----:B------:R-:W-:Y:S02]  /*1a10*/  WARPGROUP.ARRIVE ;  /* 0x00000000000079c5 */ /* 0x000fe40000000000 */
[----:B------:R-:W-:Y:S01]  /*1a20*/  R2UR UR9, R7 ;  /* 0x00000000070972ca */ /* 0x000fe200000e0000 */
[----:B------:R-:W-:Y:S01]  /*1a30*/  USHF.R.U32.HI UR4, URZ, 0x4, UR4 ;  /* 0x000000043f047899 */ /* 0x000fe20008011604 */
[----:B0-----:R-:W-:Y:S01]  /*1a40*/  LOP3.LUT R3, R72, 0xffffff80, RZ, 0xc0, !PT ;  /* 0xffffff8048037812 */ /* 0x001fe200078ec0ff */
[----:B------:R-:W-:Y:S01]  /*1a50*/  UMOV UR11, 0x40000040 ;  /* 0x40000040000b7882 */ /* 0x000fe20000000000 */
[----:B------:R-:W-:Y:S01]  /*1a60*/  UMOV UR7, 0x40000040 ;  /* 0x4000004000077882 */ /* 0x000fe20000000000 */
[----:B------:R-:W-:Y:S01]  /*1a70*/  ULOP3.LUT UR4, UR4, 0x3fff, URZ, 0xc0, !UPT ;  /* 0x00003fff04047892 */ /* 0x000fe2000f8ec03f */
[----:B------:R-:W-:Y:S01]  /*1a80*/  LEA.HI R73, R73, R120, RZ, 0x2 ;  /* 0x0000007849497211 */ /* 0x000fe200078f10ff */
[----:B------:R-:W-:Y:S01]  /*1a90*/  UMOV UR13, 0x40000040 ;  /* 0x40000040000d7882 */ /* 0x000fe20000000000 */
[----:B------:R-:W-:Y:S01]  /*1aa0*/  UMOV UR15, 0x40000040 ;  /* 0x40000040000f7882 */ /* 0x000fe20000000000 */
[----:B------:R-:W-:Y:S01]  /*1ab0*/  ULOP3.LUT UR59, UR4, 0x10000, URZ, 0xfc, !UPT ;  /* 0x00010000043b7892 */ /* 0x000fe2000f8efc3f */
[----:B------:R-:W-:Y:S01]  /*1ac0*/  IMAD.IADD R3, R120, 0x1, -R3 ;  /* 0x0000000178037824 */ /* 0x000fe200078e0a03 */
[----:B------:R-:W-:Y:S01]  /*1ad0*/  UMOV UR17, 0x40000040 ;  /* 0x4000004000117882 */ /* 0x000fe20000000000 */
[----:B------:R-:W-:Y:S01]  /*1ae0*/  UMOV UR19, 0x40000040 ;  /* 0x4000004000137882 */ /* 0x000fe20000000000 */
[----:B------:R-:W-:Y:S01]  /*1af0*/  UIADD3 UR6, UR59, 0x2, URZ ;  /* 0x000000023b067890 */ /* 0x000fe2000fffe03f */
[----:B------:R-:W-:Y:S01]  /*1b00*/  LOP3.LUT R73, R73, 0xfffffffc, RZ, 0xc0, !PT ;  /* 0xfffffffc49497812 */ /* 0x000fe200078ec0ff */
[----:B------:R-:W-:Y:S01]  /*1b10*/  UIADD3 UR14, UR59, 0x4, URZ ;  /* 0x000000043b0e7890 */ /* 0x000fe2000fffe03f */
[----:B-1----:R-:W-:Y:S01]  /*1b20*/  SHF.R.S32.HI R0, RZ, 0x1f, R3 ;  /* 0x0000001fff007819 */ /* 0x002fe20000011403 */
[----:B------:R-:W-:Y:S01]  /*1b30*/  UMOV UR10, UR59 ;  /* 0x0000003b000a7c82 */ /* 0x000fe20008000000 */
[----:B------:R-:W-:Y:S01]  /*1b40*/  UIADD3 UR18, UR59, 0x6, URZ ;  /* 0x000000063b127890 */ /* 0x000fe2000fffe03f */
[----:B------:R-:W-:Y:S01]  /*1b50*/  HGMMA.64x96x16.F32 R24, gdesc[UR8], RZ, !UPT, gsb0 ;  /* 0x01600000081879f0 */ /* 0x000fe2000c0008ff */
[----:B------:R-:W-:Y:S01]  /*1b60*/  R2UR UR10, R6 ;  /* 0x00000000060a72ca */ /* 0x000fe200000e0000 */
[----:B------:R-:W-:Y:S01]  /*1b70*/  UMOV UR9, 0x40000040 ;  /* 0x4000004000097882 */ /* 0x000fe20000000000 */
[----:B------:R-:W-:Y:S01]  /*1b80*/  UIADD3 UR22, UR59, 0x300, URZ ;  /* 0x000003003b167890 */ /* 0x000fe2000fffe03f */
[CC--:B------:R-:W-:Y:S01]  /*1b90*/  LEA.HI R2, R0.reuse, R3.reuse, RZ, 0x2 ;  /* 0x0000000300027211 */ /* 0x0c0fe200078f10ff */
[----:B------:R-:W-:Y:S01]  /*1ba0*/  UMOV UR5, UR9 ;  /* 0x0000000900057c82 */ /* 0x000fe20008000000 */
[----:B------:R-:W-:Y:S01]  /*1bb0*/  UMOV UR21, 0x40000040 ;  /* 0x4000004000157882 */ /* 0x000fe20000000000 */
[----:B------:R-:W-:Y:S01]  /*1bc0*/  UMOV UR23, 0x40000040 ;  /* 0x4000004000177882 */ /* 0x000fe20000000000 */
[----:B------:R-:W-:Y:S01]  /*1bd0*/  UIADD3 UR26, UR59, 0x302, URZ ;  /* 0x000003023b1a7890 */ /* 0x000fe2000fffe03f */
[----:B------:R-:W-:Y:S01]  /*1be0*/  LEA.HI R4, R0, R3, RZ, 0x5 ;  /* 0x0000000300047211 */ /* 0x000fe200078f28ff */
[----:B------:R-:W-:Y:S01]  /*1bf0*/  UMOV UR25, 0x40000040 ;  /* 0x4000004000197882 */ /* 0x000fe20000000000 */
[----:B------:R-:W-:Y:S01]  /*1c00*/  UMOV UR27, 0x40000040 ;  /* 0x40000040001b7882 */ /* 0x000fe20000000000 */
[----:B------:R-:W-:Y:S01]  /*1c10*/  UIADD3 UR30, UR59, 0x304, URZ ;  /* 0x000003043b1e7890 */ /* 0x000fe2000fffe03f */
[--C-:B------:R-:W-:Y:S01]  /*1c20*/  SHF.R.S32.HI R0, RZ, 0x2, R2.reuse ;  /* 0x00000002ff007819 */ /* 0x100fe20000011402 */
[----:B------:R-:W-:Y:S01]  /*1c30*/  UIADD3 UR8, UR10, 0x2, URZ ;  /* 0x000000020a087890 */ /* 0x000fe2000fffe03f */
[----:B------:R-:W-:Y:S01]  /*1c40*/  SHF.R.S32.HI R5, RZ, 0x1f, R2 ;  /* 0x0000001fff057819 */ /* 0x000fe20000011402 */
[----:B------:R-:W-:Y:S01]  /*1c50*/  UIADD3 UR12, UR10, 0x4, URZ ;  /* 0x000000040a0c7890 */ /* 0x000fe2000fffe03f */
[----:B------:R-:W-:Y:S01]  /*1c60*/  LEA.HI R8, R74, R74, RZ, 0x1 ;  /* 0x0000004a4a087211 */ /* 0x000fe200078f08ff */
[----:B------:R-:W-:Y:S01]  /*1c70*/  UIADD3 UR16, UR10, 0x6, URZ ;  /* 0x000000060a107890 */ /* 0x000fe2000fffe03f */
[----:B------:R-:W-:Y:S01]  /*1c80*/  IMAD.IADD R73, R120, 0x1, -R73 ;  /* 0x0000000178497824 */ /* 0x000fe200078e0a49 */
[----:B------:R-:W-:Y:S01]  /*1c90*/  UIADD3 UR20, UR10, 0x400, URZ ;  /* 0x000004000a147890 */ /* 0x000fe2000fffe03f */
[----:B------:R-:W-:Y:S01]  /*1ca0*/  SHF.R.S32.HI R4, RZ, 0x5, R4 ;  /* 0x00000005ff047819 */ /* 0x000fe20000011404 */
[----:B------:R-:W-:Y:S01]  /*1cb0*/  UMOV UR4, UR8 ;  /* 0x0000000800047c82 */ /* 0x000fe20008000000 */
[----:B------:R-:W-:Y:S01]  /*1cc0*/  UIADD3 UR24, UR10, 0x402, URZ ;  /* 0x000004020a187890 */ /* 0x000fe2000fffe03f */
[-C--:B------:R-:W-:Y:S01]  /*1cd0*/  LEA.HI R5, R5, R0.reuse, RZ, 0x3 ;  /* 0x0000000005057211 */ /* 0x080fe200078f18ff */
[----:B------:R-:W-:Y:S01]  /*1ce0*/  UIADD3 UR28, UR10, 0x404, URZ ;  /* 0x000004040a1c7890 */ /* 0x000fe2000fffe03f */
[----:B------:R-:W-:Y:S01]  /*1cf0*/  LOP3.LUT R9, R8, 0x3fffffe, RZ, 0xc0, !PT ;  /* 0x03fffffe08097812 */ /* 0x000fe200078ec0ff */
[----:B------:R-:W-:Y:S01]  /*1d00*/  UMOV UR29, 0x40000040 ;  /* 0x40000040001d7882 */ /* 0x000fe20000000000 */
[----:B------:R-:W-:Y:S01]  /*1d10*/  UMOV UR31, 0x40000040 ;  /* 0x40000040001f7882 */ /* 0x000fe20000000000 */
[----:B------:R-:W-:Y:S01]  /*1d20*/  UIADD3 UR32, UR10, 0x406, URZ ;  /* 0x000004060a207890 */ /* 0x000fe2000fffe03f */
[----:B------:R-:W-:Y:S01]  /*1d30*/  LEA R8, R4, UR38, 0x4 ;  /* 0x0000002604087c11 */ /* 0x000fe2000f8e20ff */
[----:B------:R-:W-:Y:S01]  /*1d40*/  UIADD3 UR34, UR59, 0x306, URZ ;  /* 0x000003063b227890 */ /* 0x000fe2000fffe03f */
[----:B------:R-:W-:Y:S01]  /*1d50*/  LOP3.LUT R5, R5, 0xfffffff8, RZ, 0xc0, !PT ;  /* 0xfffffff805057812 */ /* 0x000fe200078ec0ff */
[----:B------:R-:W-:Y:S01]  /*1d60*/  UMOV UR33, 0x40000040 ;  /* 0x4000004000217882 */ /* 0x000fe20000000000 */
[----:B------:R-:W-:Y:S01]  /*1d70*/  UMOV UR35, 0x40000040 ;  /* 0x4000004000237882 */ /* 0x000fe20000000000 */
[----:B------:R-:W-:Y:S01]  /*1d80*/  UIADD3 UR36, UR10, 0x800, URZ ;  /* 0x000008000a247890 */ /* 0x000fe2000fffe03f */
[C---:B------:R-:W-:Y:S01]  /*1d90*/  LEA.HI R4, R73.reuse, R73, RZ, 0x1 ;  /* 0x0000004949047211 */ /* 0x040fe200078f08ff */
[----:B------:R-:W-:Y:S01]  /*1da0*/  UMOV UR37, 0x40000040 ;  /* 0x4000004000257882 */ /* 0x000fe20000000000 */
[----:B------:R-:W-:Y:S01]  /*1db0*/  UIADD3 UR40, UR10, 0x802, URZ ;  /* 0x000008020a287890 */ /* 0x000fe2000fffe03f */
[----:B------:R-:W-:Y:S01]  /*1dc0*/  IADD3 R8, R8, R0, -R5 ;  /* 0x0000000008087210 */ /* 0x000fe20007ffe805 */
[----:B------:R-:W-:Y:S01]  /*1dd0*/  UMOV UR41, 0x40000040 ;  /* 0x4000004000297882 */ /* 0x000fe20000000000 */
[----:B------:R-:W-:Y:S01]  /*1de0*/  UIADD3 UR44, UR10, 0x804, URZ ;  /* 0x000008040a2c7890 */ /* 0x000fe2000fffe03f */
[----:B------:R-:W-:Y:S01]  /*1df0*/  LOP3.LUT R4, R4, 0x1ffffffe, RZ, 0xc0, !PT ;  /* 0x1ffffffe04047812 */ /* 0x000fe200078ec0ff */
[----:B------:R-:W-:Y:S01]  /*1e00*/  UMOV UR45, 0x40000040 ;  /* 0x40000040002d7882 */ /* 0x000fe20000000000 */
[----:B------:R-:W-:Y:S01]  /*1e10*/  UIADD3 UR48, UR10, 0x806, URZ ;  /* 0x000008060a307890 */ /* 0x000fe2000fffe03f */
[----:B------:R-:W-:Y:S01]  /*1e20*/  IMAD.IADD R9, R74, 0x1, -R9 ;  /* 0x000000014a097824 */ /* 0x000fe200078e0a09 */
[----:B------:R-:W-:Y:S01]  /*1e30*/  UMOV UR49, 0x40000040 ;  /* 0x4000004000317882 */ /* 0x000fe20000000000 */
[----:B------:R-:W-:Y:S01]  /*1e40*/  IMAD.IADD R4, R73, 0x1, -R4 ;  /* 0x0000000149047824 */ /* 0x000fe200078e0a04 */
[----:B------:R-:W-:Y:S01]  /*1e50*/  LOP3.LUT R2, R2, 0x7ffffffc, RZ, 0xc0, !PT ;  /* 0x7ffffffc02027812 */ /* 0x000fe200078ec0ff */
[----:B------:R-:W-:Y:S01]  /*1e60*/  IMAD R9, R9, 0x40, R8 ;  /* 0x0000004009097824 */ /* 0x000fe200078e0208 */
[----:B------:R-:W-:Y:S01]  /*1e70*/  ULDC UR10, c[0x0][0x288] ;  /* 0x0000a200000a7ab9 */ /* 0x000fe20000000800 */
[----:B------:R-:W-:-:S02]  /*1e80*/  IMAD.U32 R0, RZ, RZ, UR57 ;  /* 0x00000039ff007e24 */ /* 0x000fc4000f8e00ff */
[----:B------:R-:W-:Y:S02]  /*1e90*/  IMAD R10, R4, 0x8, R9 ;  /* 0x00000008040a7824 */ /* 0x000fe400078e0209 */
[----:B------:R-:W-:Y:S02]  /*1ea0*/  @!P1 VIADD R0, R0, 0x30840 ;  /* 0x0003084000009836 */ /* 0x000fe40000000000 */
[----:B------:R-:W-:Y:S02]  /*1eb0*/  IMAD.MOV.U32 R4, RZ, RZ, R10 ;  /* 0x000000ffff047224 */ /* 0x000fe400078e000a */
[----:B------:R-:W-:Y:S01]  /*1ec0*/  IMAD.MOV.U32 R8, RZ, RZ, -0x60 ;  /* 0xffffffa0ff087424 */ /* 0x000fe200078e00ff */
[----:B------:R-:W-:Y:S01]  /*1ed0*/  @!P1 PRMT R0, RZ, 0x654, R0 ;  /* 0x00000654ff009816 */ /* 0x000fe20000000000 */
[----:B------:R-:W-:Y:S02]  /*1ee0*/  IMAD.IADD R11, R3, 0x1, -R2 ;  /* 0x00000001030b7824 */ /* 0x000fe400078e0a02 */
[----:B------:R-:W-:-:S04]  /*1ef0*/  IMAD R2, R23, R8, 0x61 ;  /* 0x0000006117027424 */ /* 0x000fc800078e0208 */
[----:B------:R-:W-:Y:S02]  /*1f00*/  IMAD R3, R11, -0x2, R2 ;  /* 0xfffffffe0b037824 */ /* 0x000fe400078e0202 */
[----:B------:R-:W-:Y:S02]  /*1f10*/  VIADD R13, R2, 0xffffffff ;  /* 0xffffffff020d7836 */ /* 0x000fe40000000000 */
[----:B------:R-:W-:Y:S01]  /*1f20*/  VIADD R14, R3, 0xffffffff ;  /* 0xffffffff030e7836 */ /* 0x000fe20000000000 */
[----:B------:R-:W-:Y:S02]  /*1f30*/  WARPGROUP.DEPBAR.LE gsb0, 0x0 ;  /* 0x00008000000079c5 */ /* 0x000fe40000010000 */
[----:B------:R-:W-:-:S06]  /*1f40*/  WARPGROUP.ARRIVE ;  /* 0x00000000000079c5 */ /* 0x000fcc0000000000 */
[----:B------:R-:W-:Y:S01]  /*1f50*/  HGMMA.64x96x16.F32 R24, gdesc[UR4], R24, gsb0 ;  /* 0x01600000041879f0 */ /* 0x000fe20008000818 */
[----:B------:R-:W-:Y:S01]  /*1f60*/  UIADD3 UR6, UR59, 0x600, URZ ;  /* 0x000006003b067890 */ /* 0x000fe2000fffe03f */
[----:B------:R-:W-:Y:S01]  /*1f70*/  UMOV UR4, UR36 ;  /* 0x0000002400047c82 */ /* 0x000fe20008000000 */
[----:B------:R-:W-:Y:S01]  /*1f80*/  UMOV UR5, UR37 ;  /* 0x0000002500057c82 */ /* 0x000fe20008000000 */
[----:B------:R-:W-:Y:S01]  /*1f90*/  UMOV UR7, 0x40000040 ;  /* 0x4000004000077882 */ /* 0x000fe20000000000 */
[----:B------:R-:W-:Y:S02]  /*1fa0*/  WARPGROUP.DEPBAR.LE gsb0, 0x0 ;  /* 0x00008000000079c5 */ /* 0x000fe40000010000 */
[----:B------:R-:W-:-:S06]  /*1fb0*/  WARPGROUP.ARRIVE ;  /* 0x00000000000079c5 */ /* 0x000fcc0000000000 */
[----:B------:R-:W-:Y:S03]  /*1fc0*/  HGMMA.64x96x16.F32 R24, gdesc[UR12], R24, gsb0 ;  /* 0x016000000c1879f0 */ /* 0x000fe60008000818 */
        /* <DEDUP_REMOVED lines=39> */
[----:B------:R-:W-:Y:S01]  /*2240*/  ULDC UR4, c[0x0][0x448] ;  /* 0x0001120000047ab9 */ /* 0x000fe20000000800 */
[----:B------:R-:W-:Y:S01]  /*2250*/  ULDC UR6, c[0x0][0x9dc] ;  /* 0x0002770000067ab9 */ /* 0x000fe20000000800 */
[----:B------:R-:W-:Y:S02]  /*2260*/  UISETP.NE.AND UP0, UPT, UR4, 0x1, UPT ;  /* 0x000000010400788c */ /* 0x000fe4000bf05270 */
[----:B------:R-:W-:-:S04]  /*2270*/  ULOP3.LUT UR39, URZ, UR6, URZ, 0x33, !UPT ;  /* 0x000000063f277292 */ /* 0x000fc8000f8e333f */
[----:B------:R-:W-:Y:S02]  /*2280*/  PLOP3.LUT P2, PT, PT, PT, UP0, 0x80, 0x0 ;  /* 0x000000000000781c */ /* 0x000fe40003f4f008 */
[----:B------:R-:W-:Y:S01]  /*2290*/  PLOP3.LUT P3, PT, PT, PT, UP0, 0x80, 0x0 ;  /* 0x000000000000781c */ /* 0x000fe20003f6f008 */
[----:B------:R-:W-:Y:S02]  /*22a0*/  IMAD.U32 R12, RZ, RZ, UR39 ;  /* 0x00000027ff0c7e24 */ /* 0x000fe4000f8e00ff */
[----:B------:R-:W-:-:S08]  /*22b0*/  @UP0 ULDC UR4, c[0x0][0x44c] ;  /* 0x0001130000040ab9 */ /* 0x000fd00000000800 */
[----:B------:R-:W-:Y:S01]  /*22c0*/  @P2 IMAD.HI.U32 R5, R10, UR4, RZ ;  /* 0x000000040a052c27 */ /* 0x000fe2000f8e00ff */
[----:B------:R-:W-:-:S04]  /*22d0*/  @UP0 ULDC UR4, c[0x0][0x450] ;  /* 0x0001140000040ab9 */ /* 0x000fc80000000800 */
[----:B------:R-:W-:Y:S01]  /*22e0*/  @P3 SHF.R.U32.HI R4, RZ, UR4, R5 ;  /* 0x00000004ff043c19 */ /* 0x000fe20008011605 */
[----:B------:R-:W-:Y:S01]  /*22f0*/  ULDC.64 UR4, c[0x0][0x9e0] ;  /* 0x0002780000047ab9 */ /* 0x000fe20000000a00 */
[----:B------:R-:W-:Y:S01]  /*2300*/  IADD3 R5, R3, -UR10, R18 ;  /* 0x8000000a03057c10 */ /* 0x000fe2000fffe012 */
[----:B------:R-:W-:Y:S02]  /*2310*/  UISETP.GE.AND UP1, UPT, UR5, 0x1, UPT ;  /* 0x000000010500788c */ /* 0x000fe4000bf26270 */
[----:B------:R-:W0:Y:S02]  /*2320*/  SHFL.IDX PT, R15, R4, RZ, 0x1c1f ;  /* 0x001c1fff040f7589 */ /* 0x000e2400000e0000 */
[C---:B------:R-:W-:Y:S02]  /*2330*/  VIADD R9, R5.reuse, UR4 ;  /* 0x0000000405097c36 */ /* 0x040fe40008000000 */
[----:B------:R-:W-:Y:S01]  /*2340*/  PLOP3.LUT P2, PT, PT, PT, UP1, 0x40, 0x0 ;  /* 0x000000000000781c */ /* 0x000fe20003f4e818 */
[----:B------:R-:W-:-:S04]  /*2350*/  VIADD R5, R5, UR39 ;  /* 0x0000002705057c36 */ /* 0x000fc80008000000 */
[----:B0-----:R-:W-:Y:S01]  /*2360*/  IMAD.IADD R2, R5, 0x1, R15 ;  /* 0x0000000105027824 */ /* 0x001fe200078e020f */
[----:B------:R-:W-:Y:S02]  /*2370*/  WARPGROUP.DEPBAR.LE gsb0, 0x0 ;  /* 0x00008000000079c5 */ /* 0x000fe40000010000 */
[----:B------:R0:W-:Y:S02]  /*2380*/  @!P1 SYNCS.ARRIVE.TRANS64.RED.A1T0 RZ, [R0+URZ], RZ ;  /* 0x000000ff00ff99a7 */ /* 0x0001e4000810043f */
[----:B0-----:R-:W-:-:S04]  /*2390*/  IMAD R0, R23, -0x60, R18 ;  /* 0xffffffa017007824 */ /* 0x001fc800078e0212 */
[----:B------:R-:W-:-:S04]  /*23a0*/  VIADD R0, R0, 0x60 ;  /* 0x0000006000007836 */ /* 0x000fc80000000000 */
[----:B------:R-:W-:-:S05]  /*23b0*/  IMAD R8, R11, -0x2, R0 ;  /* 0xfffffffe0b087824 */ /* 0x000fca00078e0200 */
[----:B------:R-:W-:Y:S01]  /*23c0*/  VIADDMNMX R0, R15, R9, R8, PT ;  /* 0x000000090f007246 */ /* 0x000fe20003800108 */
[----:B------:R-:W-:Y:S06]  /*23d0*/  @P2 BRA `(.L_x_931) ;  /* 0x0000000000542947 */ /* 0x000fec0003800000 */
[----:B------:R-:W-:Y:S01]  /*23e0*/  IADD3 R3, R18, -UR10, R15 ;  /* 0x8000000a12037c10 */ /* 0x000fe2000fffe00f */
[----:B------:R-:W-:Y:S03]  /*23f0*/  BSSY B0, `(.L_x_932) ;  /* 0x0000010000007945 */ /* 0x000fe60003800000 */
[----:B------:R-:W-:-:S13]  /*2400*/  ISETP.GT.AND P2, PT, R3, -0x1, PT ;  /* 0xffffffff0300780c */ /* 0x000fda0003f44270 */
[----:B------:R-:W-:Y:S05]  /*2410*/  @P2 BRA `(.L_x_933) ;  /* 0x0000000000202947 */ /* 0x000fea0003800000 */
[----:B------:R-:W-:Y:S01]  /*2420*/  UISETP.NE.AND UP2, UPT, UR5, 0x1, UPT ;  /* 0x000000010500788c */ /* 0x000fe2000bf45270 */
[----:B------:R-:W-:-:S05]  /*2430*/  LOP3.LUT R3, RZ, R3, RZ, 0x33, !PT ;  /* 0x00000003ff037212 */ /* 0x000fca00078e33ff */
[----:B------:R-:W-:-:S05]  /*2440*/  PLOP3.LUT P2, PT, PT, PT, UP2, 0x80, 0x0 ;  /* 0x000000000000781c */ /* 0x000fca0003f4f028 */
[----:B------:R-:W-:-:S08]  /*2450*/  @UP2 ULDC.64 UR6, c[0x0][0x9e8] ;  /* 0x00027a0000062ab9 */ /* 0x000fd00000000a00 */
[----:B------:R-:W-:-:S05]  /*2460*/  @P2 IMAD.HI.U32 R15, R3, UR6, RZ ;  /* 0x00000006030f2c27 */ /* 0x000fca000f8e00ff */
[----:B------:R-:W-:-:S04]  /*2470*/  @P2 SHF.R.U32.HI R3, RZ, UR7, R15 ;  /* 0x00000007ff032c19 */ /* 0x000fc8000801160f */
[----:B------:R-:W-:Y:S01]  /*2480*/  LOP3.LUT R3, RZ, R3, RZ, 0x33, !PT ;  /* 0x00000003ff037212 */ /* 0x000fe200078e33ff */
[----:B------:R-:W-:Y:S06]  /*2490*/  BRA `(.L_x_934) ;  /* 0x0000000000147947 */ /* 0x000fec0003800000 */
.L_x_933:
[----:B------:R-:W-:-:S06]  /*24a0*/  UISETP.NE.AND UP2, UPT, UR5, 0x1, UPT ;  /* 0x000000010500788c */ /* 0x000fcc000bf45270 */
[----:B------:R-:W-:-:S05]  /*24b0*/  PLOP3.LUT P2, PT, PT, PT, UP2, 0x80, 0x0 ;  /* 0x000000000000781c */ /* 0x000fca0003f4f028 */
[----:B------:R-:W-:-:S08]  /*24c0*/  @UP2 ULDC.64 UR6, c[0x0][0x9e8] ;  /* 0x00027a0000062ab9 */ /* 0x000fd00000000a00 */
[----:B------:R-:W-:-:S05]  /*24d0*/  @P2 IMAD.HI.U32 R15, R3, UR6, RZ ;  /* 0x00000006030f2c27 */ /* 0x000fca000f8e00ff */
[----:B------:R-:W-:-:S07]  /*24e0*/  @P2 SHF.R.U32.HI R3, RZ, UR7, R15 ;  /* 0x00000007ff032c19 */ /* 0x000fce000801160f */
.L_x_934:
[----:B------:R-:W-:Y:S05]  /*24f0*/  BSYNC B0 ;  /* 0x0000000000007941 */ /* 0x000fea0003800000 */
.L_x_932:
[----:B------:R-:W-:-:S05]  /*2500*/  IMAD R3, R3, UR5, R14 ;  /* 0x0000000503037c24 */ /* 0x000fca000f8e020e */
[----:B------:R-:W-:Y:S02]  /*2510*/  VIMNMX R2, R2, R3, !PT ;  /* 0x0000000302027248 */ /* 0x000fe40007fe0100 */
[----:B------:R-:W-:-:S07]  /*2520*/  VIADDMNMX R0, R3, UR5, R0, PT ;  /* 0x0000000503007c46 */ /* 0x000fce000b800100 */
.L_x_931:
[C---:B------:R-:W-:Y:S02]  /*2530*/  ISETP.GE.AND P2, PT, R13.reuse, 0x2, PT ;  /* 0x000000020d00780c */ /* 0x040fe40003f46270 */
[C---:B------:R-:W-:Y:S02]  /*2540*/  ISETP.GE.AND P6, PT, R13.reuse, 0xa, PT ;  /* 0x0000000a0d00780c */ /* 0x040fe40003fc6270 */
[----:B------:R-:W-:Y:S02]  /*2550*/  ISETP.GT.AND P4, PT, R2, 0x1, !P2 ;  /* 0x000000010200780c */ /* 0x000fe40005784270 */
[----:B------:R-:W-:Y:S02]  /*2560*/  ISETP.GE.AND P3, PT, R13, 0x9, PT ;  /* 0x000000090d00780c */ /* 0x000fe40003f66270 */
[----:B------:R-:W-:Y:S02]  /*2570*/  ISETP.LT.OR P4, PT, R0, 0x2, P4 ;  /* 0x000000020000780c */ /* 0x000fe40002781670 */
[----:B------:R-:W-:-:S02]  /*2580*/  P2R R15, PR, RZ, 0x40 ;  /* 0x00000040ff0f7803 */ /* 0x000fc40000000000 */
[----:B------:R-:W-:Y:S02]  /*2590*/  FSEL R20, R25, -INF , !P4 ;  /* 0xff80000019147808 */ /* 0x000fe40006000000 */
[C---:B------:R-:W-:Y:S02]  /*25a0*/  ISETP.GT.AND P4, PT, R2.reuse, 0x9, !P6 ;  /* 0x000000090200780c */ /* 0x040fe40007784270 */
[----:B------:R-:W-:Y:S02]  /*25b0*/  ISETP.GT.AND P5, PT, R2, 0x8, !P3 ;  /* 0x000000080200780c */ /* 0x000fe40005fa4270 */
[----:B------:R-:W-:Y:S02]  /*25c0*/  ISETP.LT.OR P4, PT, R0, 0xa, P4 ;  /* 0x0000000a0000780c */ /* 0x000fe40002781670 */
[----:B------:R-:W-:Y:S02]  /*25d0*/  ISETP.GE.AND P6, PT, R13, 0x11, PT ;  /* 0x000000110d00780c */ /* 0x000fe40003fc6270 */
[----:B------:R-:W-:-:S02]  /*25e0*/  FSEL R72, R29, -INF , !P4 ;  /* 0xff8000001d487808 */ /* 0x000fc40006000000 */
[----:B------:R-:W-:Y:S02]  /*25f0*/  ISETP.LT.OR P5, PT, R0, 0x9, P5 ;  /* 0x000000090000780c */ /* 0x000fe40002fa1670 */
[----:B------:R-:W-:Y:S02]  /*2600*/  ISETP.GT.AND P4, PT, R2, 0x10, !P6 ;  /* 0x000000100200780c */ /* 0x000fe40007784270 */
[----:B------:R-:W-:Y:S02]  /*2610*/  FSEL R28, R28, -INF , !P5 ;  /* 0xff8000001c1c7808 */ /* 0x000fe40006800000 */
[----:B------:R-:W-:Y:S02]  /*2620*/  ISETP.LT.OR P4, PT, R0, 0x11, P4 ;  /* 0x000000110000780c */ /* 0x000fe40002781670 */
[----:B------:R-:W-:Y:S02]  /*2630*/  ISETP.GE.AND P5, PT, R13, 0x12, PT ;  /* 0x000000120d00780c */ /* 0x000fe40003fa6270 */
[----:B------:R-:W-:-:S02]  /*2640*/  FSEL R32, R32, -INF , !P4 ;  /* 0xff80000020207808 */ /* 0x000fc40006000000 */
[----:B------:R-:W-:Y:S02]  /*2650*/  ISETP.GT.AND P4, PT, R2, 0x11, !P5 ;  /* 0x000000110200780c */ /* 0x000fe40006f84270 */
[----:B------:R-:W-:Y:S02]  /*2660*/  P2R R29, PR, RZ, 0x20 ;  /* 0x00000020ff1d7803 */ /* 0x000fe40000000000 */
[----:B------:R-:W-:Y:S02]  /*2670*/  ISETP.LT.OR P4, PT, R0, 0x12, P4 ;  /* 0x000000120000780c */ /* 0x000fe40002781670 */
[----:B------:R-:W-:Y:S02]  /*2680*/  ISETP.GE.AND P5, PT, R13, 0x19, PT ;  /* 0x000000190d00780c */ /* 0x000fe40003fa6270 */
[----:B------:R-:W-:Y:S02]  /*2690*/  FSEL R74, R33, -INF , !P4 ;  /* 0xff800000214a7808 */ /* 0x000fe40006000000 */
[----:B------:R-:W-:-:S02]  /*26a0*/  ISETP.GT.AND P4, PT, R2, 0x18, !P5 ;  /* 0x000000180200780c */ /* 0x000fc40006f84270 */
[----:B------:R-:W-:Y:S02]  /*26b0*/  P2R R33, PR, RZ, 0x20 ;  /* 0x00000020ff217803 */ /* 0x000fe40000000000 */
[----:B------:R-:W-:Y:S02]  /*26c0*/  ISETP.LT.OR P4, PT, R0, 0x19, P4 ;  /* 0x000000190000780c */ /* 0x000fe40002781670 */
[----:B------:R-:W-:Y:S02]  /*26d0*/  ISETP.GE.AND P5, PT, R13, 0x1a, PT ;  /* 0x0000001a0d00780c */ /* 0x000fe40003fa6270 */
[----:B------:R-:W-:Y:S02]  /*26e0*/  FSEL R36, R36, -INF , !P4 ;  /* 0xff80000024247808 */ /* 0x000fe40006000000 */
[----:B------:R-:W-:Y:S02]  /*26f0*/  ISETP.GT.AND P4, PT, R2, 0x19, !P5 ;  /* 0x000000190200780c */ /* 0x000fe40006f84270 */
[----:B------:R-:W-:-:S02]  /*2700*/  P2R R73, PR, RZ, 0x20 ;  /* 0x00000020ff497803 */ /* 0x000fc40000000000 */
[----:B------:R-:W-:Y:S02]  /*2710*/  ISETP.LT.OR P4, PT, R0, 0x1a, P4 ;  /* 0x0000001a0000780c */ /* 0x000fe40002781670 */
[----:B------:R-:W-:Y:S02]  /*2720*/  ISETP.GE.AND P5, PT, R13, 0x21, PT ;  /* 0x000000210d00780c */ /* 0x000fe40003fa6270 */
[----:B------:R-:W-:Y:S02]  /*2730*/  FSEL R76, R37, -INF , !P4 ;  /* 0xff800000254c7808 */ /* 0x000fe40006000000 */
[----:B------:R-:W-:Y:S02]  /*2740*/  ISETP.GT.AND P4, PT, R2, 0x20, !P5 ;  /* 0x000000200200780c */ /* 0x000fe40006f84270 */
[----:B------:R-:W-:Y:S02]  /*2750*/  P2R R37, PR, RZ, 0x20 ;  /* 0x00000020ff257803 */ /* 0x000fe40000000000 */
[----:B------:R-:W-:-:S02]  /*2760*/  ISETP.LT.OR P4, PT, R0, 0x21, P4 ;  /* 0x000000210000780c */ /* 0x000fc40002781670 */
[C---:B------:R-:W-:Y:S02]  /*2770*/  ISETP.GE.AND P5, PT, R13.reuse, 0x22, PT ;  /* 0x000000220d00780c */ /* 0x040fe40003fa6270 */
[----:B------:R-:W-:Y:S02]  /*2780*/  FSEL R40, R40, -INF , !P4 ;  /* 0xff80000028287808 */ /* 0x000fe40006000000 */
[----:B------:R-:W-:Y:S02]  /*2790*/  ISETP.GT.AND P4, PT, R2, 0x21, !P5 ;  /* 0x000000210200780c */ /* 0x000fe40006f84270 */
[----:B------:R-:W-:Y:S02]  /*27a0*/  P2R R75, PR, RZ, 0x20 ;  /* 0x00000020ff4b7803 */ /* 0x000fe40000000000 */
[----:B------:R-:W-:Y:S02]  /*27b0*/  ISETP.LT.OR P4, PT, R0, 0x22, P4 ;  /* 0x000000220000780c */ /* 0x000fe40002781670 */
[----:B------:R-:W-:-:S02]  /*27c0*/  ISETP.GE.AND P5, PT, R13, 0x29, PT ;  /* 0x000000290d00780c */ /* 0x000fc40003fa6270 */
[----:B------:R-:W-:Y:S02]  /*27d0*/  FSEL R78, R41, -INF , !P4 ;  /* 0xff800000294e7808 */ /* 0x000fe40006000000 */
[----:B------:R-:W-:Y:S02]  /*27e0*/  ISETP.GT.AND P4, PT, R2, 0x28, !P5 ;  /* 0x000000280200780c */ /* 0x000fe40006f84270 */
[----:B------:R-:W-:Y:S02]  /*27f0*/  P2R R41, PR, RZ, 0x20 ;  /* 0x00000020ff297803 */ /* 0x000fe40000000000 */
        /* <DEDUP_REMOVED lines=51> */
[----:B------:R-:W-:Y:S02]  /*2b30*/  P2R R21, PR, RZ, 0x40 ;  /* 0x00000040ff157803 */ /* 0x000fe40000000000 */
[----:B------:R-:W-:Y:S02]  /*2b40*/  FSEL R64, R64, -INF , !P4 ;  /* 0xff80000040407808 */ /* 0x000fe40006000000 */
[----:B------:R-:W-:-:S04]  /*2b50*/  ISETP.GE.AND P4, PT, R13, 0x52, PT ;  /* 0x000000520d00780c */ /* 0x000fc80003f86270 */
[----:B------:R-:W-:-:S04]  /*2b60*/  ISETP.GT.AND P5, PT, R2, 0x51, !P4 ;  /* 0x000000510200780c */ /* 0x000fc800067a4270 */
[----:B------:R-:W-:-:S04]  /*2b70*/  ISETP.LT.OR P5, PT, R0, 0x52, P5 ;  /* 0x000000520000780c */ /* 0x000fc80002fa1670 */
[----:B------:R-:W-:Y:S02]  /*2b80*/  FSEL R90, R65, -INF , !P5 ;  /* 0xff800000415a7808 */ /* 0x000fe40006800000 */
[----:B------:R-:W-:-:S04]  /*2b90*/  ISETP.GE.AND P5, PT, R13, 0x59, PT ;  /* 0x000000590d00780c */ /* 0x000fc80003fa6270 */
[----:B------:R-:W-:-:S04]  /*2ba0*/  ISETP.GT.AND P6, PT, R2, 0x58, !P5 ;  /* 0x000000580200780c */ /* 0x000fc80006fc4270 */
[----:B------:R-:W-:-:S04]  /*2bb0*/  ISETP.LT.OR P6, PT, R0, 0x59, P6 ;  /* 0x000000590000780c */ /* 0x000fc800037c1670 */
[----:B------:R-:W-:Y:S02]  /*2bc0*/  FSEL R68, R68, -INF , !P6 ;  /* 0xff80000044447808 */ /* 0x000fe40007000000 */
[----:B------:R-:W-:-:S04]  /*2bd0*/  ISETP.GE.AND P6, PT, R13, 0x1, PT ;  /* 0x000000010d00780c */ /* 0x000fc80003fc6270 */
[----:B------:R-:W-:Y:S02]  /*2be0*/  P2R R25, PR, RZ, 0x40 ;  /* 0x00000040ff197803 */ /* 0x000fe40000000000 */
[----:B------:R-:W-:-:S04]  /*2bf0*/  ISETP.GT.AND P6, PT, R2, RZ, !P6 ;  /* 0x000000ff0200720c */ /* 0x000fc800077c4270 */
[----:B------:R-:W-:-:S04]  /*2c00*/  ISETP.LT.OR P6, PT, R0, 0x1, P6 ;  /* 0x000000010000780c */ /* 0x000fc800037c1670 */
[----:B------:R-:W-:Y:S02]  /*2c10*/  FSEL R24, R24, -INF , !P6 ;  /* 0xff80000018187808 */ /* 0x000fe40007000000 */
[----:B------:R-:W-:-:S04]  /*2c20*/  ISETP.GE.AND P6, PT, R13, 0x5a, PT ;  /* 0x0000005a0d00780c */ /* 0x000fc80003fc6270 */
[----:B------:R-:W-:Y:S02]  /*2c30*/  P2R R65, PR, RZ, 0x40 ;  /* 0x00000040ff417803 */ /* 0x000fe40000000000 */
[----:B------:R-:W-:-:S04]  /*2c40*/  ISETP.GT.AND P6, PT, R2, 0x59, !P6 ;  /* 0x000000590200780c */ /* 0x000fc800077c4270 */
[----:B------:R-:W-:Y:S02]  /*2c50*/  ISETP.LT.OR P6, PT, R0, 0x5a, P6 ;  /* 0x0000005a0000780c */ /* 0x000fe400037c1670 */
[----:B------:R-:W0:Y:S02]  /*2c60*/  SHFL.IDX PT, R0, R4, 0x1, 0x1c1f ;  /* 0x003c1f0004007f89 */ /* 0x000e2400000e0000 */
[----:B------:R-:W-:Y:S02]  /*2c70*/  FSEL R92, R69, -INF , !P6 ;  /* 0xff800000455c7808 */ /* 0x000fe40007000000 */
[----:B------:R-:W-:Y:S02]  /*2c80*/  PLOP3.LUT P6, PT, PT, PT, UP1, 0x40, 0x0 ;  /* 0x000000000000781c */ /* 0x000fe40003fce818 */
[----:B0-----:R-:W-:Y:S01]  /*2c90*/  VIADDMNMX R2, R0, R9, R8, PT ;  /* 0x0000000900027246 */ /* 0x001fe20003800108 */
[----:B------:R-:W-:-:S10]  /*2ca0*/  IMAD.IADD R3, R5, 0x1, R0 ;  /* 0x0000000105037824 */ /* 0x000fd400078e0200 */
[----:B------:R-:W-:Y:S05]  /*2cb0*/  @P6 BRA `(.L_x_935) ;  /* 0x00000000005c6947 */ /* 0x000fea0003800000 */
        /* <DEDUP_REMOVED lines=8> */
[----:B------:R-:W-:Y:S01]  /*2d40*/  @P6 IMAD.HI.U32 R4, R0, UR6, RZ ;  /* 0x0000000600046c27 */ /* 0x000fe2000f8e00ff */
[----:B------:R-:W-:-:S13]  /*2d50*/  PLOP3.LUT P6, PT, PT, PT, UP2, 0x80, 0x0 ;  /* 0x000000000000781c */ /* 0x000fda0003fcf028 */
[----:B------:R-:W-:-:S04]  /*2d60*/  @P6 SHF.R.U32.HI R0, RZ, UR7, R4 ;  /* 0x00000007ff006c19 */ /* 0x000fc80008011604 */
[----:B------:R-:W-:Y:S01]  /*2d70*/  LOP3.LUT R0, RZ, R0, RZ, 0x33, !PT ;  /* 0x00000000ff007212 */ /* 0x000fe200078e33ff */
[----:B------:R-:W-:Y:S06]  /*2d80*/  BRA `(.L_x_938) ;  /* 0x0000000000187947 */ /* 0x000fec0003800000 */
.L_x_937:
[----:B------:R-:W-:-:S06]  /*2d90*/  UISETP.NE.AND UP2, UPT, UR5, 0x1, UPT ;  /* 0x000000010500788c */ /* 0x000fcc000bf45270 */
[----:B------:R-:W-:-:S05]  /*2da0*/  PLOP3.LUT P6, PT, PT, PT, UP2, 0x80, 0x0 ;  /* 0x000000000000781c */ /* 0x000fca0003fcf028 */
[----:B------:R-:W-:-:S08]  /*2db0*/  @UP2 ULDC.64 UR6, c[0x0][0x9e8] ;  /* 0x00027a0000062ab9 */ /* 0x000fd00000000a00 */
[----:B------:R-:W-:Y:S01]  /*2dc0*/  @P6 IMAD.HI.U32 R4, R0, UR6, RZ ;  /* 0x0000000600046c27 */ /* 0x000fe2000f8e00ff */
[----:B------:R-:W-:-:S13]  /*2dd0*/  PLOP3.LUT P6, PT, PT, PT, UP2, 0x80, 0x0 ;  /* 0x000000000000781c */ /* 0x000fda0003fcf028 */
[----:B------:R-:W-:-:S07]  /*2de0*/  @P6 SHF.R.U32.HI R0, RZ, UR7, R4 ;  /* 0x00000007ff006c19 */ /* 0x000fce0008011604 */
.L_x_938:
[----:B------:R-:W-:Y:S05]  /*2df0*/  BSYNC B0 ;  /* 0x0000000000007941 */ /* 0x000fea0003800000 */
.L_x_936:
[----:B------:R-:W-:-:S05]  /*2e00*/  IMAD R0, R0, UR5, R14 ;  /* 0x0000000500007c24 */ /* 0x000fca000f8e020e */
[----:B------:R-:W-:Y:S02]  /*2e10*/  VIMNMX R3, R3, R0, !PT ;  /* 0x0000000003037248 */ /* 0x000fe40007fe0100 */
[----:B------:R-:W-:-:S07]  /*2e20*/  VIADDMNMX R2, R0, UR5, R2, PT ;  /* 0x0000000500027c46 */ /* 0x000fce000b800102 */
.L_x_935:
[C---:B------:R-:W-:Y:S01]  /*2e30*/  ISETP.GT.AND P2, PT, R3.reuse, 0x1, !P2 ;  /* 0x000000010300780c */ /* 0x040fe20005744270 */
[----:B------:R-:W-:Y:S01]  /*2e40*/  ULDC UR6, c[0x0][0x988] ;  /* 0x0002620000067ab9 */ /* 0x000fe20000000800 */
[----:B------:R-:W-:Y:S01]  /*2e50*/  ISETP.GT.AND P3, PT, R3, 0x8, !P3 ;  /* 0x000000080300780c */ /* 0x000fe20005f64270 */
[----:B------:R-:W-:Y:S01]  /*2e60*/  @UP0 ULDC UR14, c[0x0][0x450] ;  /* 0x00011400000e0ab9 */ /* 0x000fe20000000800 */
[C---:B------:R-:W-:Y:S02]  /*2e70*/  ISETP.LT.OR P2, PT, R2.reuse, 0x2, P2 ;  /* 0x000000020200780c */ /* 0x040fe40001741670 */
[----:B------:R-:W-:Y:S02]  /*2e80*/  ISETP.LT.OR P3, PT, R2, 0x9, P3 ;  /* 0x000000090200780c */ /* 0x000fe40001f61670 */
[----:B------:R-:W-:Y:S02]  /*2e90*/  FSEL R27, R27, -INF , !P2 ;  /* 0xff8000001b1b7808 */ /* 0x000fe40005000000 */
[----:B------:R-:W-:-:S02]  /*2ea0*/  ISETP.NE.AND P2, PT, R15, RZ, PT ;  /* 0x000000ff0f00720c */ /* 0x000fc40003f45270 */
[----:B------:R-:W-:Y:S02]  /*2eb0*/  FSEL R13, R30, -INF , !P3 ;  /* 0xff8000001e0d7808 */ /* 0x000fe40005800000 */
[----:B------:R-:W-:Y:S02]  /*2ec0*/  ISETP.GT.AND P2, PT, R3, 0x9, !P2 ;  /* 0x000000090300780c */ /* 0x000fe40005744270 */
[----:B------:R-:W-:Y:S02]  /*2ed0*/  ISETP.NE.AND P3, PT, R33, RZ, PT ;  /* 0x000000ff2100720c */ /* 0x000fe40003f65270 */
[----:B------:R-:W-:Y:S02]  /*2ee0*/  ISETP.LT.OR P2, PT, R2, 0xa, P2 ;  /* 0x0000000a0200780c */ /* 0x000fe40001741670 */
[----:B------:R-:W-:Y:S02]  /*2ef0*/  ISETP.NE.AND P6, PT, R73, RZ, PT ;  /* 0x000000ff4900720c */ /* 0x000fe40003fc5270 */
[----:B------:R-:W-:-:S02]  /*2f00*/  FSEL R31, R31, -INF , !P2 ;  /* 0xff8000001f1f7808 */ /* 0x000fc40005000000 */
[----:B------:R-:W-:Y:S02]  /*2f10*/  ISETP.NE.AND P2, PT, R21, RZ, PT ;  /* 0x000000ff1500720c */ /* 0x000fe40003f45270 */
[----:B------:R-:W-:Y:S02]  /*2f20*/  FMNMX.FTZ R0, R24, R20, !PT ;  /* 0x0000001418007209 */ /* 0x000fe40007810000 */
[----:B------:R-:W-:Y:S02]  /*2f30*/  ISETP.GT.AND P2, PT, R3, 0x10, !P2 ;  /* 0x000000100300780c */ /* 0x000fe40005744270 */
[----:B------:R-:W-:Y:S02]  /*2f40*/  FMNMX.FTZ R0, R28, R0, !PT ;  /* 0x000000001c007209 */ /* 0x000fe40007810000 */
[----:B------:R-:W-:Y:S02]  /*2f50*/  ISETP.LT.OR P2, PT, R2, 0x11, P2 ;  /* 0x000000110200780c */ /* 0x000fe40001741670 */
[----:B------:R-:W-:-:S02]  /*2f60*/  FMNMX.FTZ R0, R72, R0, !PT ;  /* 0x0000000048007209 */ /* 0x000fc40007810000 */
[----:B------:R-:W-:Y:S02]  /*2f70*/  FSEL R15, R34, -INF , !P2 ;  /* 0xff800000220f7808 */ /* 0x000fe40005000000 */
[----:B------:R-:W-:Y:S02]  /*2f80*/  ISETP.NE.AND P2, PT, R29, RZ, PT ;  /* 0x000000ff1d00720c */ /* 0x000fe40003f45270 */
[----:B------:R-:W-:Y:S02]  /*2f90*/  FMNMX.FTZ R0, R32, R0, !PT ;  /* 0x0000000020007209 */ /* 0x000fe40007810000 */
[----:B------:R-:W-:Y:S02]  /*2fa0*/  ISETP.GT.AND P2, PT, R3, 0x11, !P2 ;  /* 0x000000110300780c */ /* 0x000fe40005744270 */
[----:B------:R-:W-:Y:S02]  /*2fb0*/  FMNMX.FTZ R0, R74, R0, !PT ;  /* 0x000000004a007209 */ /* 0x000fe40007810000 */
[----:B------:R-:W-:-:S02]  /*2fc0*/  ISETP.LT.OR P2, PT, R2, 0x12, P2 ;  /* 0x000000120200780c */ /* 0x000fc40001741670 */
[----:B------:R-:W-:Y:S02]  /*2fd0*/  FMNMX.FTZ R0, R36, R0, !PT ;  /* 0x0000000024007209 */ /* 0x000fe40007810000 */
[----:B------:R-:W-:Y:S02]  /*2fe0*/  FSEL R35, R35, -INF , !P2 ;  /* 0xff80000023237808 */ /* 0x000fe40005000000 */
[----:B------:R-:W-:Y:S02]  /*2ff0*/  ISETP.GT.AND P2, PT, R3, 0x18, !P3 ;  /* 0x000000180300780c */ /* 0x000fe40005f44270 */
[----:B------:R-:W-:Y:S02]  /*3000*/  FMNMX.FTZ R0, R76, R0, !PT ;  /* 0x000000004c007209 */ /* 0x000fe40007810000 */
[----:B------:R-:W-:Y:S02]  /*3010*/  ISETP.LT.OR P2, PT, R2, 0x19, P2 ;  /* 0x000000190200780c */ /* 0x000fe40001741670 */
[----:B------:R-:W-:-:S02]  /*3020*/  FMNMX.FTZ R0, R40, R0, !PT ;  /* 0x0000000028007209 */ /* 0x000fc40007810000 */
[----:B------:R-:W-:Y:S02]  /*3030*/  FSEL R21, R38, -INF , !P2 ;  /* 0xff80000026157808 */ /* 0x000fe40005000000 */
[----:B------:R-:W-:Y:S02]  /*3040*/  ISETP.GT.AND P2, PT, R3, 0x19, !P6 ;  /* 0x000000190300780c */ /* 0x000fe40007744270 */
[----:B------:R-:W-:Y:S02]  /*3050*/  ISETP.NE.AND P6, PT, R25, RZ, PT ;  /* 0x000000ff1900720c */ /* 0x000fe40003fc5270 */
[----:B------:R-:W-:Y:S02]  /*3060*/  ISETP.LT.OR P2, PT, R2, 0x1a, P2 ;  /* 0x0000001a0200780c */ /* 0x000fe40001741670 */
[----:B------:R-:W-:Y:S02]  /*3070*/  FMNMX.FTZ R0, R78, R0, !PT ;  /* 0x000000004e007209 */ /* 0x000fe40007810000 */
        /* <DEDUP_REMOVED lines=15> */
[----:B------:R-:W-:Y:S02]  /*3170*/  ISETP.NE.AND P2, PT, R41, RZ, PT ;  /* 0x000000ff2900720c */ /* 0x000fe40003f45270 */
[----:B------:R-:W-:Y:S02]  /*3180*/  FMNMX.FTZ R0, R56, R0, !PT ;  /* 0x0000000038007209 */ /* 0x000fe40007810000 */
[----:B------:R-:W-:Y:S02]  /*3190*/  ISETP.GT.AND P2, PT, R3, 0x28, !P2 ;  /* 0x000000280300780c */ /* 0x000fe40005744270 */
[----:B------:R-:W-:-:S02]  /*31a0*/  FMNMX.FTZ R0, R86, R0, !PT ;  /* 0x0000000056007209 */ /* 0x000fc40007810000 */
[----:B------:R-:W-:Y:S02]  /*31b0*/  ISETP.LT.OR P2, PT, R2, 0x29, P2 ;  /* 0x000000290200780c */ /* 0x000fe40001741670 */
[----:B------:R-:W-:Y:S02]  /*31c0*/  FMNMX.FTZ R0, R60, R0, !PT ;  /* 0x000000003c007209 */ /* 0x000fe40007810000 */
[----:B------:R-:W-:Y:S02]  /*31d0*/  FSEL R29, R46, -INF , !P2 ;  /* 0xff8000002e1d7808 */ /* 0x000fe40005000000 */
[----:B------:R-:W-:Y:S02]  /*31e0*/  ISETP.NE.AND P2, PT, R77, RZ, PT ;  /* 0x000000ff4d00720c */ /* 0x000fe40003f45270 */
[----:B------:R-:W-:Y:S02]  /*31f0*/  FMNMX.FTZ R0, R88, R0, !PT ;  /* 0x0000000058007209 */ /* 0x000fe40007810000 */
[----:B------:R-:W-:-:S02]  /*3200*/  ISETP.GT.AND P2, PT, R3, 0x29, !P2 ;  /* 0x000000290300780c */ /* 0x000fc40005744270 */
[----:B------:R-:W-:Y:S02]  /*3210*/  FMNMX.FTZ R0, R64, R0, !PT ;  /* 0x0000000040007209 */ /* 0x000fe40007810000 */
[----:B------:R-:W-:Y:S02]  /*3220*/  ISETP.LT.OR P2, PT, R2, 0x2a, P2 ;  /* 0x0000002a0200780c */ /* 0x000fe40001741670 */
[----:B------:R-:W-:Y:S02]  /*3230*/  FMNMX.FTZ R0, R90, R0, !PT ;  /* 0x000000005a007209 */ /* 0x000fe40007810000 */
[----:B------:R-:W-:Y:S02]  /*3240*/  FSEL R47, R47, -INF , !P2 ;  /* 0xff8000002f2f7808 */ /* 0x000fe40005000000 */
[----:B------:R-:W-:Y:S02]  /*3250*/  ISETP.NE.AND P2, PT, R45, RZ, PT ;  /* 0x000000ff2d00720c */ /* 0x000fe40003f45270 */
[----:B------:R-:W-:-:S02]  /*3260*/  FMNMX.FTZ R0, R68, R0, !PT ;  /* 0x0000000044007209 */ /* 0x000fc40007810000 */
[----:B------:R-:W-:Y:S02]  /*3270*/  ISETP.GT.AND P2, PT, R3, 0x30, !P2 ;  /* 0x000000300300780c */ /* 0x000fe40005744270 */
[----:B------:R-:W-:Y:S01]  /*3280*/  FMNMX.FTZ R4, R92, R0, !PT ;  /* 0x000000005c047209 */ /* 0x000fe20007810000 */
[----:B------:R-:W-:Y:S01]  /*3290*/  IMAD.U32 R0, RZ, RZ, UR6 ;  /* 0x00000006ff007e24 */ /* 0x000fe2000f8e00ff */
[----:B------:R-:W-:Y:S01]  /*32a0*/  ISETP.LT.OR P2, PT, R2, 0x31, P2 ;  /* 0x000000310200780c */ /* 0x000fe20001741670 */
[----:B------:R-:W-:Y:S01]  /*32b0*/  @UP0 ULDC UR6, c[0x0][0x44c] ;  /* 0x0001130000060ab9 */ /* 0x000fe20000000800 */
[----:B------:R-:W-:Y:S01]  /*32c0*/  ISETP.NE.AND P3, PT, R83, RZ, PT ;  /* 0x000000ff5300720c */ /* 0x000fe20003f65270 */
[----:B------:R-:W0:Y:S01]  /*32d0*/  SHFL.BFLY PT, R5, R4, 0x2, 0x1f ;  /* 0x0c401f0004057f89 */ /* 0x000e2200000e0000 */
[----:B------:R-:W-:Y:S01]  /*32e0*/  FSEL R33, R50, -INF , !P2 ;  /* 0xff80000032217808 */ /* 0x000fe20005000000 */
[----:B------:R-:W-:Y:S01]  /*32f0*/  UIMAD.WIDE.U32 UR6, UR38, UR6, URZ ;  /* 0x00000006260672a5 */ /* 0x000fe2000f8e003f */
[----:B------:R-:W-:-:S02]  /*3300*/  ISETP.NE.AND P2, PT, R79, RZ, PT ;  /* 0x000000ff4f00720c */ /* 0x000fc40003f45270 */
[C---:B------:R-:W-:Y:S01]  /*3310*/  ISETP.GT.AND P4, PT, R3.reuse, 0x51, !P4 ;  /* 0x000000510300780c */ /* 0x040fe20006784270 */
[----:B------:R-:W-:Y:S01]  /*3320*/  @UP0 USHF.R.U32.HI UR38, URZ, UR14, UR7 ;  /* 0x0000000e3f260299 */ /* 0x000fe20008011607 */
[C---:B------:R-:W-:Y:S02]  /*3330*/  ISETP.GT.AND P2, PT, R3.reuse, 0x31, !P2 ;  /* 0x000000310300780c */ /* 0x040fe40005744270 */
[----:B------:R-:W-:Y:S02]  /*3340*/  ISETP.GT.AND P5, PT, R3, 0x58, !P5 ;  /* 0x000000580300780c */ /* 0x000fe40006fa4270 */
[C---:B------:R-:W-:Y:S02]  /*3350*/  ISETP.LT.OR P2, PT, R2.reuse, 0x32, P2 ;  /* 0x000000320200780c */ /* 0x040fe40001741670 */
[----:B------:R-:W-:Y:S02]  /*3360*/  ISETP.LT.OR P4, PT, R2, 0x52, P4 ;  /* 0x000000520200780c */ /* 0x000fe40002781670 */
[----:B------:R-:W-:-:S02]  /*3370*/  FSEL R51, R51, -INF , !P2 ;  /* 0xff80000033337808 */ /* 0x000fc40005000000 */
[----:B------:R-:W-:Y:S02]  /*3380*/  ISETP.NE.AND P2, PT, R49, RZ, PT ;  /* 0x000000ff3100720c */ /* 0x000fe40003f45270 */
[C---:B------:R-:W-:Y:S02]  /*3390*/  ISETP.LT.OR P5, PT, R2.reuse, 0x59, P5 ;  /* 0x000000590200780c */ /* 0x040fe40002fa1670 */
[----:B------:R-:W-:Y:S02]  /*33a0*/  ISETP.GT.AND P2, PT, R3, 0x38, !P2 ;  /* 0x000000380300780c */ /* 0x000fe40005744270 */
[----:B------:R-:W-:Y:S02]  /*33b0*/  FSEL R67, R67, -INF , !P4 ;  /* 0xff80000043437808 */ /* 0x000fe40006000000 */
[----:B------:R-:W-:Y:S02]  /*33c0*/  ISETP.LT.OR P2, PT, R2, 0x39, P2 ;  /* 0x000000390200780c */ /* 0x000fe40001741670 */
[----:B0-----:R-:W-:-:S02]  /*33d0*/  FMNMX.FTZ R8, R4, R5, !PT ;  /* 0x0000000504087209 */ /* 0x001fc40007810000 */
[----:B------:R-:W-:Y:S02]  /*33e0*/  FSEL R37, R54, -INF , !P2 ;  /* 0xff80000036257808 */ /* 0x000fe40005000000 */
[----:B------:R-:W-:Y:S01]  /*33f0*/  ISETP.NE.AND P2, PT, R81, RZ, PT ;  /* 0x000000ff5100720c */ /* 0x000fe20003f45270 */
[----:B------:R-:W0:Y:S01]  /*3400*/  SHFL.BFLY PT, R5, R8, 0x1, 0x1f ;  /* 0x0c201f0008057f89 */ /* 0x000e2200000e0000 */
[----:B------:R-:W-:Y:S02]  /*3410*/  FSEL R49, R70, -INF , !P5 ;  /* 0xff80000046317808 */ /* 0x000fe40006800000 */
[----:B------:R-:W-:Y:S02]  /*3420*/  ISETP.GT.AND P2, PT, R3, 0x39, !P2 ;  /* 0x000000390300780c */ /* 0x000fe40005744270 */
[----:B------:R-:W-:Y:S02]  /*3430*/  R2UR UR11, R22 ;  /* 0x00000000160b72ca */ /* 0x000fe400000e0000 */
[----:B------:R-:W-:-:S04]  /*3440*/  ISETP.LT.OR P2, PT, R2, 0x3a, P2 ;  /* 0x0000003a0200780c */ /* 0x000fc80001741670 */
[----:B------:R-:W-:Y:S02]  /*3450*/  FSEL R55, R55, -INF , !P2 ;  /* 0xff80000037377808 */ /* 0x000fe40005000000 */
[----:B------:R-:W-:-:S04]  /*3460*/  ISETP.NE.AND P2, PT, R53, RZ, PT ;  /* 0x000000ff3500720c */ /* 0x000fc80003f45270 */
[----:B------:R-:W-:Y:S01]  /*3470*/  ISETP.GT.AND P2, PT, R3, 0x40, !P2 ;  /* 0x000000400300780c */ /* 0x000fe20005744270 */
[----:B------:R-:W-:-:S03]  /*3480*/  UIADD3 UR38, UR11, UR38, URZ ;  /* 0x000000260b267290 */ /* 0x000fc6000fffe03f */
[----:B------:R-:W-:Y:S01]  /*3490*/  ISETP.LT.OR P2, PT, R2, 0x41, P2 ;  /* 0x000000410200780c */ /* 0x000fe20001741670 */
[----:B------:R-:W-:Y:S01]  /*34a0*/  UIADD3 UR4, UR38, UR4, URZ ;  /* 0x0000000426047290 */ /* 0x000fe2000fffe03f */
[----:B0-----:R-:W-:Y:S02]  /*34b0*/  FMNMX.FTZ R5, R8, R5, !PT ;  /* 0x0000000508057209 */ /* 0x001fe40007810000 */
[----:B------:R-:W-:Y:S02]  /*34c0*/  FSEL R41, R58, -INF , !P2 ;  /* 0xff8000003a297808 */ /* 0x000fe40005000000 */
[----:B------:R-:W-:Y:S01]  /*34d0*/  ISETP.GT.AND P2, PT, R3, 0x41, !P3 ;  /* 0x000000410300780c */ /* 0x000fe20005f44270 */
[----:B------:R-:W-:Y:S01]  /*34e0*/  FMUL.FTZ R14, R5, R0 ;  /* 0x00000000050e7220 */ /* 0x000fe20000410000 */
[----:B------:R-:W-:Y:S02]  /*34f0*/  ISETP.NE.AND P3, PT, R61, RZ, PT ;  /* 0x000000ff3d00720c */ /* 0x000fe40003f65270 */
[----:B------:R-:W-:-:S02]  /*3500*/  ISETP.LT.OR P2, PT, R2, 0x42, P2 ;  /* 0x000000420200780c */ /* 0x000fc40001741670 */
[----:B------:R-:W-:Y:S02]  /*3510*/  ISETP.GT.AND P3, PT, R3, 0x50, !P3 ;  /* 0x000000500300780c */ /* 0x000fe40005f64270 */
[----:B------:R-:W-:Y:S02]  /*3520*/  FSEL R59, R59, -INF , !P2 ;  /* 0xff8000003b3b7808 */ /* 0x000fe40005000000 */
[----:B------:R-:W-:Y:S02]  /*3530*/  ISETP.GT.AND P2, PT, R3, RZ, !P6 ;  /* 0x000000ff0300720c */ /* 0x000fe40007744270 */
[----:B------:R-:W-:Y:S02]  /*3540*/  ISETP.NE.AND P6, PT, R57, RZ, PT ;  /* 0x000000ff3900720c */ /* 0x000fe40003fc5270 */
[C---:B------:R-:W-:Y:S02]  /*3550*/  ISETP.LT.OR P2, PT, R2.reuse, 0x1, P2 ;  /* 0x000000010200780c */ /* 0x040fe40001741670 */
[----:B------:R-:W-:-:S02]  /*3560*/  ISETP.LT.OR P3, PT, R2, 0x51, P3 ;  /* 0x000000510200780c */ /* 0x000fc40001f61670 */
[----:B------:R-:W-:Y:S02]  /*3570*/  FSEL R9, R26, -INF , !P2 ;  /* 0xff8000001a097808 */ /* 0x000fe40005000000 */
[----:B------:R-:W-:Y:S02]  /*3580*/  FSETP.NEU.FTZ.AND P2, PT, R5, -INF , PT ;  /* 0xff8000000500780b */ /* 0x000fe40003f5d000 */
[----:B------:R-:W-:Y:S02]  /*3590*/  FMNMX.FTZ R4, R9, R27, !PT ;  /* 0x0000001b09047209 */ /* 0x000fe40007810000 */
[----:B------:R-:W-:Y:S02]  /*35a0*/  FSEL R57, R14, RZ, P2 ;  /* 0x000000ff0e397208 */ /* 0x000fe40001000000 */
[----:B------:R-:W-:Y:S02]  /*35b0*/  FMNMX.FTZ R4, R13, R4, !PT ;  /* 0x000000040d047209 */ /* 0x000fe40007810000 */
[----:B------:R-:W-:Y:S01]  /*35c0*/  ISETP.GT.AND P2, PT, R3, 0x48, !P6 ;  /* 0x000000480300780c */ /* 0x000fe20007744270 */
[--C-:B------:R-:W-:Y:S01]  /*35d0*/  FFMA.FTZ R30, R80, R0, -R57.reuse ;  /* 0x00000000501e7223 */ /* 0x100fe20000010839 */
[----:B------:R-:W-:Y:S01]  /*35e0*/  FMNMX.FTZ R4, R31, R4, !PT ;  /* 0x000000041f047209 */ /* 0x000fe20007810000 */
[-CC-:B------:R-:W-:Y:S01]  /*35f0*/  FFMA.FTZ R8, R24, R0.reuse, -R57.reuse ;  /* 0x0000000018087223 */ /* 0x180fe20000010839 */
[----:B------:R-:W-:Y:S01]  /*3600*/  ISETP.LT.OR P2, PT, R2, 0x49, P2 ;  /* 0x000000490200780c */ /* 0x000fe20001741670 */
[--C-:B------:R-:W-:Y:S01]  /*3610*/  FFMA.FTZ R14, R20, R0, -R57.reuse ;  /* 0x00000000140e7223 */ /* 0x100fe20000010839 */
[----:B------:R-:W-:Y:S01]  /*3620*/  FMNMX.FTZ R4, R15, R4, !PT ;  /* 0x000000040f047209 */ /* 0x000fe20007810000 */
[----:B------:R0:W-:Y:S01]  /*3630*/  MUFU.EX2 R77, R30 ;  /* 0x0000001e004d7308 */ /* 0x0001e20000000800 */
[----:B------:R-:W-:Y:S01]  /*3640*/  FSEL R45, R62, -INF , !P2 ;  /* 0xff8000003e2d7808 */ /* 0x000fe20005000000 */
[--C-:B------:R-:W-:Y:S01]  /*3650*/  FFMA.FTZ R20, R28, R0, -R57.reuse ;  /* 0x000000001c147223 */ /* 0x100fe20000010839 */
[----:B------:R-:W-:Y:S01]  /*3660*/  FMNMX.FTZ R4, R35, R4, !PT ;  /* 0x0000000423047209 */ /* 0x000fe20007810000 */
[-CC-:B------:R-:W-:Y:S01]  /*3670*/  FFMA.FTZ R24, R72, R0.reuse, -R57.reuse ;  /* 0x0000000048187223 */ /* 0x180fe20000010839 */
[----:B------:R-:W-:Y:S01]  /*3680*/  ISETP.NE.AND P2, PT, R85, RZ, PT ;  /* 0x000000ff5500720c */ /* 0x000fe20003f45270 */
[--C-:B------:R-:W-:Y:S01]  /*3690*/  FFMA.FTZ R26, R32, R0, -R57.reuse ;  /* 0x00000000201a7223 */ /* 0x100fe20000010839 */
[----:B------:R-:W-:Y:S01]  /*36a0*/  FMNMX.FTZ R4, R21, R4, !PT ;  /* 0x0000000415047209 */ /* 0x000fe20007810000 */
[----:B------:R-:W-:Y:S01]  /*36b0*/  MUFU.EX2 R8, R8 ;  /* 0x0000000800087308 */ /* 0x000fe20000000800 */
[----:B------:R-:W-:Y:S01]  /*36c0*/  ISETP.GT.AND P2, PT, R3, 0x49, !P2 ;  /* 0x000000490300780c */ /* 0x000fe20005744270 */
[--C-:B0-----:R-:W-:Y:S01]  /*36d0*/  FFMA.FTZ R30, R86, R0, -R57.reuse ;  /* 0x00000000561e7223 */ /* 0x101fe20000010839 */
[----:B------:R-:W-:Y:S01]  /*36e0*/  FMNMX.FTZ R4, R39, R4, !PT ;  /* 0x0000000427047209 */ /* 0x000fe20007810000 */
[-CC-:B------:R-:W-:Y:S01]  /*36f0*/  FFMA.FTZ R28, R36, R0.reuse, -R57.reuse ;  /* 0x00000000241c7223 */ /* 0x180fe20000010839 */
[----:B------:R-:W-:Y:S01]  /*3700*/  ISETP.LT.OR P2, PT, R2, 0x4a, P2 ;  /* 0x0000004a0200780c */ /* 0x000fe20001741670 */
[--C-:B------:R-:W-:Y:S01]  /*3710*/  FFMA.FTZ R42, R90, R0, -R57.reuse ;  /* 0x000000005a2a7223 */ /* 0x100fe20000010839 */
[----:B------:R-:W-:Y:S01]  /*3720*/  FMNMX.FTZ R4, R25, R4, !PT ;  /* 0x0000000419047209 */ /* 0x000fe20007810000 */
[----:B------:R0:W1:Y:S01]  /*3730*/  MUFU.EX2 R61, R14 ;  /* 0x0000000e003d7308 */ /* 0x0000620000000800 */
[----:B------:R-:W-:Y:S01]  /*3740*/  ISETP.NE.AND P6, PT, R65, RZ, PT ;  /* 0x000000ff4100720c */ /* 0x000fe20003fc5270 */
[--C-:B------:R-:W-:Y:S01]  /*3750*/  FFMA.FTZ R38, R56, R0, -R57.reuse ;  /* 0x0000000038267223 */ /* 0x100fe20000010839 */
[----:B------:R-:W-:Y:S01]  /*3760*/  FMNMX.FTZ R4, R43, R4, !PT ;  /* 0x000000042b047209 */ /* 0x000fe20007810000 */
[-CC-:B------:R-:W-:Y:S01]  /*3770*/  FFMA.FTZ R32, R48, R0.reuse, -R57.reuse ;  /* 0x0000000030207223 */ /* 0x180fe20000010839 */
[----:B------:R-:W-:Y:S01]  /*3780*/  FSEL R63, R63, -INF , !P2 ;  /* 0xff8000003f3f7808 */ /* 0x000fe20005000000 */
[--C-:B------:R-:W-:Y:S01]  /*3790*/  FFMA.FTZ R34, R52, R0, -R57.reuse ;  /* 0x0000000034227223 */ /* 0x100fe20000010839 */
[----:B------:R-:W-:Y:S01]  /*37a0*/  FMNMX.FTZ R4, R29, R4, !PT ;  /* 0x000000041d047209 */ /* 0x000fe20007810000 */
[----:B------:R-:W-:Y:S01]  /*37b0*/  MUFU.EX2 R83, R30 ;  /* 0x0000001e00537308 */ /* 0x000fe20000000800 */
[----:B------:R-:W-:Y:S01]  /*37c0*/  ISETP.GT.AND P6, PT, R3, 0x59, !P6 ;  /* 0x000000590300780c */ /* 0x000fe200077c4270 */
[--C-:B0-----:R-:W-:Y:S01]  /*37d0*/  FFMA.FTZ R14, R74, R0, -R57.reuse ;  /* 0x000000004a0e7223 */ /* 0x101fe20000010839 */
[----:B------:R-:W-:Y:S01]  /*37e0*/  FMNMX.FTZ R4, R47, R4, !PT ;  /* 0x000000042f047209 */ /* 0x000fe20007810000 */
[----:B------:R-:W-:Y:S01]  /*37f0*/  FFMA.FTZ R36, R84, R0, -R57 ;  /* 0x0000000054247223 */ /* 0x000fe20000010839 */
[----:B------:R-:W-:-:S02]  /*3800*/  FSEL R3, R66, -INF , !P3 ;  /* 0xff80000042037808 */ /* 0x000fc40005800000 */
[----:B------:R-:W-:Y:S01]  /*3810*/  FMNMX.FTZ R4, R33, R4, !PT ;  /* 0x0000000421047209 */ /* 0x000fe20007810000 */
[----:B------:R-:W-:Y:S01]  /*3820*/  MUFU.EX2 R20, R20 ;  /* 0x0000001400147308 */ /* 0x000fe20000000800 */
[----:B------:R-:W-:Y:S01]  /*3830*/  ISETP.LT.OR P6, PT, R2, 0x5a, P6 ;  /* 0x0000005a0200780c */ /* 0x000fe200037c1670 */
[--C-:B------:R-:W-:Y:S01]  /*3840*/  FFMA.FTZ R2, R44, R0, -R57.reuse ;  /* 0x000000002c027223 */ /* 0x100fe20000010839 */
[----:B------:R-:W-:Y:S01]  /*3850*/  FMNMX.FTZ R4, R51, R4, !PT ;  /* 0x0000000433047209 */ /* 0x000fe20007810000 */
[----:B------:R-:W-:Y:S01]  /*3860*/  FFMA.FTZ R44, R68, R0, -R57 ;  /* 0x00000000442c7223 */ /* 0x000fe20000010839 */
[----:B------:R-:W-:Y:S02]  /*3870*/  FSEL R71, R71, -INF , !P6 ;  /* 0xff80000047477808 */ /* 0x000fe40007000000 */
[----:B------:R-:W-:Y:S01]  /*3880*/  FMNMX.FTZ R4, R37, R4, !PT ;  /* 0x0000000425047209 */ /* 0x000fe20007810000 */
[----:B------:R0:W2:Y:S01]  /*3890*/  MUFU.EX2 R65, R24 ;  /* 0x0000001800417308 */ /* 0x0000a20000000800 */
[----:B-1----:R-:W-:-:S02]  /*38a0*/  F2FP.F16.F32.PACK_AB R188, R61, R8 ;  /* 0x000000083dbc723e */ /* 0x002fc400000000ff */
[----:B------:R-:W-:-:S04]  /*38b0*/  FMNMX.FTZ R4, R55, R4, !PT ;  /* 0x0000000437047209 */ /* 0x000fc80007810000 */
[----:B------:R-:W-:Y:S01]  /*38c0*/  FMNMX.FTZ R4, R41, R4, !PT ;  /* 0x0000000429047209 */ /* 0x000fe20007810000 */
[----:B------:R-:W-:Y:S01]  /*38d0*/  MUFU.EX2 R26, R26 ;  /* 0x0000001a001a7308 */ /* 0x000fe20000000800 */
[----:B0-----:R-:W-:Y:S02]  /*38e0*/  FFMA.FTZ R24, R76, R0, -R57 ;  /* 0x000000004c187223 */ /* 0x001fe40000010839 */
[----:B------:R-:W-:-:S04]  /*38f0*/  FMNMX.FTZ R4, R59, R4, !PT ;  /* 0x000000043b047209 */ /* 0x000fc80007810000 */
[----:B------:R-:W-:Y:S01]  /*3900*/  FMNMX.FTZ R4, R45, R4, !PT ;  /* 0x000000042d047209 */ /* 0x000fe20007810000 */
[----:B------:R0:W1:Y:S01]  /*3910*/  MUFU.EX2 R69, R14 ;  /* 0x0000000e00457308 */ /* 0x0000620000000800 */
[----:B--2---:R-:W-:Y:S02]  /*3920*/  F2FP.F16.F32.PACK_AB R190, R65, R20 ;  /* 0x0000001441be723e */ /* 0x004fe400000000ff */
[----:B------:R-:W-:-:S04]  /*3930*/  FMNMX.FTZ R4, R63, R4, !PT ;  /* 0x000000043f047209 */ /* 0x000fc80007810000 */
[----:B------:R-:W-:Y:S01]  /*3940*/  FMNMX.FTZ R4, R3, R4, !PT ;  /* 0x0000000403047209 */ /* 0x000fe20007810000 */
[----:B------:R-:W-:Y:S01]  /*3950*/  MUFU.EX2 R28, R28 ;  /* 0x0000001c001c7308 */ /* 0x000fe20000000800 */
[-CC-:B0-----:R-:W-:Y:S01]  /*3960*/  FFMA.FTZ R14, R40, R0.reuse, -R57.reuse ;  /* 0x00000000280e7223 */ /* 0x181fe20000010839 */
[----:B------:R-:W-:Y:S01]  /*3970*/  FFMA.FTZ R40, R88, R0, -R57 ;  /* 0x0000000058287223 */ /* 0x000fe20000010839 */
[----:B------:R-:W-:-:S04]  /*3980*/  FMNMX.FTZ R4, R67, R4, !PT ;  /* 0x0000000443047209 */ /* 0x000fc80007810000 */
[----:B------:R-:W-:Y:S01]  /*3990*/  FMNMX.FTZ R4, R49, R4, !PT ;  /* 0x0000000431047209 */ /* 0x000fe20007810000 */
[----:B------:R0:W2:Y:S01]  /*39a0*/  MUFU.EX2 R73, R24 ;  /* 0x0000001800497308 */ /* 0x0000a20000000800 */
[----:B-1----:R-:W-:Y:S02]  /*39b0*/  F2FP.F16.F32.PACK_AB R184, R69, R26 ;  /* 0x0000001a45b8723e */ /* 0x002fe400000000ff */
[----:B------:R-:W-:-:S05]  /*39c0*/  FMNMX.FTZ R4, R71, R4, !PT ;  /* 0x0000000447047209 */ /* 0x000fca0007810000 */
[----:B------:R-:W1:Y:S01]  /*39d0*/  SHFL.BFLY PT, R53, R4, 0x2, 0x1f ;  /* 0x0c401f0004357f89 */ /* 0x000e6200000e0000 */
[----:B------:R-:W-:Y:S01]  /*39e0*/  MUFU.EX2 R85, R40 ;  /* 0x0000002800557308 */ /* 0x000fe20000000800 */
[----:B0-----:R-:W-:-:S07]  /*39f0*/  FFMA.FTZ R24, R78, R0, -R57 ;  /* 0x000000004e187223 */ /* 0x001fce0000010839 */
[----:B------:R-:W-:Y:S01]  /*3a00*/  MUFU.EX2 R14, R14 ;  /* 0x0000000e000e7308 */ /* 0x000fe20000000800 */
[----:B--2---:R-:W-:-:S07]  /*3a10*/  F2FP.F16.F32.PACK_AB R186, R73, R28 ;  /* 0x0000001c49ba723e */ /* 0x004fce00000000ff */
[----:B------:R0:W2:Y:S01]  /*3a20*/  MUFU.EX2 R75, R24 ;  /* 0x00000018004b7308 */ /* 0x0000a20000000800 */
[----:B-1----:R-:W-:-:S07]  /*3a30*/  FMNMX.FTZ R53, R4, R53, !PT ;  /* 0x0000003504357209 */ /* 0x002fce0007810000 */
[----:B------:R-:W-:Y:S01]  /*3a40*/  MUFU.EX2 R87, R42 ;  /* 0x0000002a00577308 */ /* 0x000fe20000000800 */
[----:B0-----:R-:W-:Y:S01]  /*3a50*/  FFMA.FTZ R24, R82, R0, -R57 ;  /* 0x0000000052187223 */ /* 0x001fe20000010839 */
[----:B------:R-:W0:Y:S06]  /*3a60*/  SHFL.BFLY PT, R4, R53, 0x1, 0x1f ;  /* 0x0c201f0035047f89 */ /* 0x000e2c00000e0000 */
[----:B------:R-:W1:Y:S01]  /*3a70*/  MUFU.EX2 R2, R2 ;  /* 0x0000000200027308 */ /* 0x000e620000000800 */
[----:B--2---:R-:W-:-:S07]  /*3a80*/  F2FP.F16.F32.PACK_AB R180, R75, R14 ;  /* 0x0000000e4bb4723e */ /* 0x004fce00000000ff */
[----:B------:R-:W-:Y:S08]  /*3a90*/  MUFU.EX2 R32, R32 ;  /* 0x0000002000207308 */ /* 0x000ff00000000800 */
[----:B------:R2:W3:Y:S01]  /*3aa0*/  MUFU.EX2 R79, R24 ;  /* 0x00000018004f7308 */ /* 0x0004e20000000800 */
[----:B-1----:R-:W-:Y:S02]  /*3ab0*/  F2FP.F16.F32.PACK_AB R182, R77, R2 ;  /* 0x000000024db6723e */ /* 0x002fe400000000ff */
[----:B0-----:R-:W-:-:S04]  /*3ac0*/  FMNMX.FTZ R4, R53, R4, !PT ;  /* 0x0000000435047209 */ /* 0x001fc80007810000 */
[C---:B------:R-:W-:Y:S01]  /*3ad0*/  FSETP.NEU.FTZ.AND P2, PT, R4.reuse, -INF , PT ;  /* 0xff8000000400780b */ /* 0x040fe20003f5d000 */
[-C--:B------:R-:W-:Y:S01]  /*3ae0*/  FMUL.FTZ R30, R4, R0.reuse ;  /* 0x00000000041e7220 */ /* 0x080fe20000410000 */
[----:B------:R-:W-:Y:S01]  /*3af0*/  MUFU.EX2 R34, R34 ;  /* 0x0000002200227308 */ /* 0x000fe20000000800 */
[----:B--2---:R-:W-:-:S03]  /*3b00*/  FFMA.FTZ R24, R60, R0, -R57 ;  /* 0x000000003c187223 */ /* 0x004fc60000010839 */
[----:B------:R-:W-:Y:S02]  /*3b10*/  FSEL R30, R30, RZ, P2 ;  /* 0x000000ff1e1e7208 */ /* 0x000fe40001000000 */
[----:B------:R-:W-:Y:S02]  /*3b20*/  PLOP3.LUT P2, PT, PT, PT, UP1, 0x40, 0x0 ;  /* 0x000000000000781c */ /* 0x000fe40003f4e818 */
[----:B------:R-:W0:Y:S01]  /*3b30*/  MUFU.EX2 R81, R36 ;  /* 0x0000002400517308 */ /* 0x000e220000000800 */
[-CC-:B------:R-:W-:Y:S01]  /*3b40*/  FFMA.FTZ R9, R9, R0.reuse, -R30.reuse ;  /* 0x0000000009097223 */ /* 0x180fe2000001081e */
[-CC-:B------:R-:W-:Y:S01]  /*3b50*/  FFMA.FTZ R27, R27, R0.reuse, -R30.reuse ;  /* 0x000000001b1b7223 */ /* 0x180fe2000001081e */
        /* <DEDUP_REMOVED lines=12> */
[-CC-:B------:R-:W-:Y:S01]  /*3c20*/  FFMA.FTZ R51, R51, R0.reuse, -R30.reuse ;  /* 0x0000000033337223 */ /* 0x180fe2000001081e */
[----:B------:R-:W2:Y:S01]  /*3c30*/  MUFU.EX2 R40, R27 ;  /* 0x0000001b00287308 */ /* 0x000ea20000000800 */
[----:B-1----:R-:W-:Y:S01]  /*3c40*/  FADD.FTZ R9, R8, R61 ;  /* 0x0000003d08097221 */ /* 0x002fe20000010000 */
[-C--:B------:R-:W-:Y:S01]  /*3c50*/  FFMA.FTZ R36, R64, R0.reuse, -R57 ;  /* 0x0000000040247223 */ /* 0x080fe20000010839 */
[-CC-:B------:R-:W-:Y:S01]  /*3c60*/  FFMA.FTZ R37, R37, R0.reuse, -R30.reuse ;  /* 0x0000000025257223 */ /* 0x180fe2000001081e */
[-CC-:B------:R-:W-:Y:S01]  /*3c70*/  FFMA.FTZ R55, R55, R0.reuse, -R30.reuse ;  /* 0x0000000037377223 */ /* 0x180fe2000001081e */
[----:B------:R-:W-:Y:S01]  /*3c80*/  FADD.FTZ R54, R20, R9 ;  /* 0x0000000914367221 */ /* 0x000fe20000010000 */
[-CC-:B------:R-:W-:Y:S01]  /*3c90*/  FFMA.FTZ R41, R41, R0.reuse, -R30.reuse ;  /* 0x0000000029297223 */ /* 0x180fe2000001081e */
[-C--:B------:R-:W-:Y:S01]  /*3ca0*/  FFMA.FTZ R59, R59, R0.reuse, -R30 ;  /* 0x000000003b3b7223 */ /* 0x080fe2000001081e */
[----:B------:R-:W1:Y:S01]  /*3cb0*/  MUFU.EX2 R13, R13 ;  /* 0x0000000d000d7308 */ /* 0x000e620000000800 */
[----:B------:R-:W-:Y:S01]  /*3cc0*/  FADD.FTZ R9, R65, R54 ;  /* 0x0000003641097221 */ /* 0x000fe20000010000 */
[-CC-:B------:R-:W-:Y:S01]  /*3cd0*/  FFMA.FTZ R45, R45, R0.reuse, -R30.reuse ;  /* 0x000000002d2d7223 */ /* 0x180fe2000001081e */
[-CC-:B------:R-:W-:Y:S01]  /*3ce0*/  FFMA.FTZ R63, R63, R0.reuse, -R30.reuse ;  /* 0x000000003f3f7223 */ /* 0x180fe2000001081e */
[-CC-:B------:R-:W-:Y:S01]  /*3cf0*/  FFMA.FTZ R3, R3, R0.reuse, -R30.reuse ;  /* 0x0000000003037223 */ /* 0x180fe2000001081e */
[----:B------:R-:W-:Y:S01]  /*3d00*/  FADD.FTZ R54, R26, R9 ;  /* 0x000000091a367221 */ /* 0x000fe20000010000 */
[-CC-:B------:R-:W-:Y:S01]  /*3d10*/  FFMA.FTZ R67, R67, R0.reuse, -R30.reuse ;  /* 0x0000000043437223 */ /* 0x180fe2000001081e */
[-C--:B------:R-:W-:Y:S01]  /*3d20*/  FFMA.FTZ R49, R49, R0.reuse, -R30 ;  /* 0x0000000031317223 */ /* 0x080fe2000001081e */
[----:B------:R-:W4:Y:S01]  /*3d30*/  MUFU.EX2 R42, R31 ;  /* 0x0000001f002a7308 */ /* 0x000f220000000800 */
[----:B------:R-:W-:Y:S01]  /*3d40*/  FADD.FTZ R9, R69, R54 ;  /* 0x0000003645097221 */ /* 0x000fe20000010000 */
[-C--:B------:R-:W-:Y:S01]  /*3d50*/  FFMA.FTZ R30, R71, R0.reuse, -R30 ;  /* 0x00000000471e7223 */ /* 0x080fe2000001081e */
[----:B------:R-:W-:Y:S01]  /*3d60*/  FFMA.FTZ R57, R92, R0, -R57 ;  /* 0x000000005c397223 */ /* 0x000fe20000010839 */
[----:B---3--:R-:W-:Y:S01]  /*3d70*/  F2FP.F16.F32.PACK_AB R176, R79, R32 ;  /* 0x000000204fb0723e */ /* 0x008fe200000000ff */
[----:B------:R-:W-:Y:S01]  /*3d80*/  FADD.FTZ R56, R28, R9 ;  /* 0x000000091c387221 */ /* 0x000fe20000010000 */
[----:B0-----:R-:W-:-:S02]  /*3d90*/  F2FP.F16.F32.PACK_AB R178, R81, R34 ;  /* 0x0000002251b2723e */ /* 0x001fc400000000ff */
[----:B------:R-:W0:Y:S01]  /*3da0*/  MUFU.EX2 R15, R15 ;  /* 0x0000000f000f7308 */ /* 0x000e220000000800 */
[----:B------:R-:W-:Y:S01]  /*3db0*/  FADD.FTZ R9, R73, R56 ;  /* 0x0000003849097221 */ /* 0x000fe20000010000 */
[----:B--2---:R-:W-:Y:S01]  /*3dc0*/  FADD.FTZ R56, R189, R40 ;  /* 0x00000028bd387221 */ /* 0x004fe20000010000 */
[----:B------:R-:W-:Y:S02]  /*3dd0*/  F2FP.F16.F32.PACK_AB R189, R40, R189 ;  /* 0x000000bd28bd723e */ /* 0x000fe400000000ff */
[----:B------:R-:W-:Y:S01]  /*3de0*/  FADD.FTZ R58, R14, R9 ;  /* 0x000000090e3a7221 */ /* 0x000fe20000010000 */
[----:B-1----:R-:W-:Y:S02]  /*3df0*/  FADD.FTZ R9, R13, R56 ;  /* 0x000000380d097221 */ /* 0x002fe40000010000 */
[----:B------:R-:W1:Y:S01]  /*3e00*/  MUFU.EX2 R46, R35 ;  /* 0x00000023002e7308 */ /* 0x000e620000000800 */
[----:B------:R-:W-:Y:S01]  /*3e10*/  FADD.FTZ R27, R75, R58 ;  /* 0x0000003a4b1b7221 */ /* 0x000fe20000010000 */
[C---:B----4-:R-:W-:Y:S01]  /*3e20*/  FADD.FTZ R56, R42.reuse, R9 ;  /* 0x000000092a387221 */ /* 0x050fe20000010000 */
[----:B------:R-:W-:-:S02]  /*3e30*/  F2FP.F16.F32.PACK_AB R191, R42, R13 ;  /* 0x0000000d2abf723e */ /* 0x000fc400000000ff */
[----:B------:R-:W-:-:S03]  /*3e40*/  FADD.FTZ R58, R2, R27 ;  /* 0x0000001b023a7221 */ /* 0x000fc60000010000 */
[----:B------:R-:W2:Y:S01]  /*3e50*/  MUFU.EX2 R21, R21 ;  /* 0x0000001500157308 */ /* 0x000ea20000000800 */
[----:B0-----:R-:W-:Y:S01]  /*3e60*/  FADD.FTZ R9, R15, R56 ;  /* 0x000000380f097221 */ /* 0x001fe20000010000 */
[----:B------:R-:W-:-:S04]  /*3e70*/  FADD.FTZ R27, R77, R58 ;  /* 0x0000003a4d1b7221 */ /* 0x000fc80000010000 */
[----:B------:R-:W-:Y:S02]  /*3e80*/  FADD.FTZ R58, R32, R27 ;  /* 0x0000001b203a7221 */ /* 0x000fe40000010000 */
[----:B------:R-:W0:Y:S01]  /*3e90*/  MUFU.EX2 R48, R39 ;  /* 0x0000002700307308 */ /* 0x000e220000000800 */
[C---:B-1----:R-:W-:Y:S01]  /*3ea0*/  FADD.FTZ R56, R46.reuse, R9 ;  /* 0x000000092e387221 */ /* 0x042fe20000010000 */
[----:B------:R-:W-:Y:S01]  /*3eb0*/  FADD.FTZ R27, R79, R58 ;  /* 0x0000003a4f1b7221 */ /* 0x000fe20000010000 */
[----:B------:R-:W-:-:S03]  /*3ec0*/  F2FP.F16.F32.PACK_AB R185, R46, R15 ;  /* 0x0000000f2eb9723e */ /* 0x000fc600000000ff */
[----:B------:R-:W-:Y:S02]  /*3ed0*/  FADD.FTZ R60, R34, R27 ;  /* 0x0000001b223c7221 */ /* 0x000fe40000010000 */
[----:B------:R-:W1:Y:S01]  /*3ee0*/  MUFU.EX2 R25, R25 ;  /* 0x0000001900197308 */ /* 0x000e620000000800 */
[----:B--2---:R-:W-:Y:S01]  /*3ef0*/  FADD.FTZ R9, R21, R56 ;  /* 0x0000003815097221 */ /* 0x004fe20000010000 */
[----:B------:R-:W-:-:S06]  /*3f00*/  FADD.FTZ R27, R81, R60 ;  /* 0x0000003c511b7221 */ /* 0x000fcc0000010000 */
[----:B------:R-:W2:Y:S01]  /*3f10*/  MUFU.EX2 R50, R43 ;  /* 0x0000002b00327308 */ /* 0x000ea20000000800 */
[C---:B0-----:R-:W-:Y:S01]  /*3f20*/  FADD.FTZ R58, R48.reuse, R9 ;  /* 0x00000009303a7221 */ /* 0x041fe20000010000 */
[----:B------:R-:W-:-:S06]  /*3f30*/  F2FP.F16.F32.PACK_AB R187, R48, R21 ;  /* 0x0000001530bb723e */ /* 0x000fcc00000000ff */
[----:B------:R-:W0:Y:S01]  /*3f40*/  MUFU.EX2 R38, R38 ;  /* 0x0000002600267308 */ /* 0x000e220000000800 */
[----:B-1----:R-:W-:-:S07]  /*3f50*/  FADD.FTZ R9, R25, R58 ;  /* 0x0000003a19097221 */ /* 0x002fce0000010000 */
[----:B------:R-:W1:Y:S01]  /*3f60*/  MUFU.EX2 R29, R29 ;  /* 0x0000001d001d7308 */ /* 0x000e620000000800 */
[C---:B--2---:R-:W-:Y:S01]  /*3f70*/  FADD.FTZ R8, R50.reuse, R9 ;  /* 0x0000000932087221 */ /* 0x044fe20000010000 */
[----:B------:R-:W-:-:S06]  /*3f80*/  F2FP.F16.F32.PACK_AB R181, R50, R25 ;  /* 0x0000001932b5723e */ /* 0x000fcc00000000ff */
[----:B------:R-:W2:Y:S01]  /*3f90*/  MUFU.EX2 R52, R47 ;  /* 0x0000002f00347308 */ /* 0x000ea20000000800 */
[----:B0-----:R-:W-:Y:S01]  /*3fa0*/  FADD.FTZ R58, R38, R27 ;  /* 0x0000001b263a7221 */ /* 0x001fe20000010000 */
[----:B------:R-:W-:-:S03]  /*3fb0*/  F2FP.F16.F32.PACK_AB R172, R83, R38 ;  /* 0x0000002653ac723e */ /* 0x000fc600000000ff */
[----:B------:R-:W-:-:S03]  /*3fc0*/  FADD.FTZ R27, R83, R58 ;  /* 0x0000003a531b7221 */ /* 0x000fc60000010000 */
        /* <DEDUP_REMOVED lines=24> */
[----:B0-----:R-:W-:-:S07]  /*4150*/  FADD.FTZ R20, R44, R27 ;  /* 0x0000001b2c147221 */ /* 0x001fce0000010000 */
        /* <DEDUP_REMOVED lines=16> */
[----:B-1----:R-:W-:-:S04]  /*4260*/  FADD.FTZ R13, R49, R14 ;  /* 0x0000000e310d7221 */ /* 0x002fc80000010000 */
[C---:B--2---:R-:W-:Y:S01]  /*4270*/  FADD.FTZ R8, R30.reuse, R13 ;  /* 0x0000000d1e087221 */ /* 0x044fe20000010000 */
[----:B------:R-:W-:Y:S01]  /*4280*/  F2FP.F16.F32.PACK_AB R171, R30, R49 ;  /* 0x000000311eab723e */ /* 0x000fe200000000ff */
[----:B------:R-:W-:Y:S02]  /*4290*/  VIADD R13, R23, 0xfffffffe ;  /* 0xfffffffe170d7836 */ /* 0x000fe40000000000 */
[C---:B0-----:R-:W-:Y:S01]  /*42a0*/  FADD.FTZ R9, R57.reuse, R20 ;  /* 0x0000001439097221 */ /* 0x041fe20000010000 */
[----:B------:R-:W-:Y:S01]  /*42b0*/  F2FP.F16.F32.PACK_AB R170, R57, R44 ;  /* 0x0000002c39aa723e */ /* 0x000fe200000000ff */
[----:B------:R-:W-:Y:S06]  /*42c0*/  @P2 BRA `(.L_x_939) ;  /* 0x0000000000442947 */ /* 0x000fec0003800000 */
        /* <DEDUP_REMOVED lines=10> */
.L_x_940:
[----:B------:R-:W-:-:S11]  /*4370*/  UISETP.NE.AND UP2, UPT, UR5, 0x1, UPT ;  /* 0x000000010500788c */ /* 0x000fd6000bf45270 */
[----:B------:R-:W-:Y:S02]  /*4380*/  @UP2 ULDC.64 UR14, c[0x0][0x9e8] ;  /* 0x00027a00000e2ab9 */ /* 0x000fe40000000a00 */
[----:B------:R-:W-:-:S04]  /*4390*/  UIMAD.WIDE.U32 UR6, UR11, UR14, URZ ;  /* 0x0000000e0b0672a5 */ /* 0x000fc8000f8e003f */
[----:B------:R-:W-:-:S12]  /*43a0*/  @UP2 USHF.R.U32.HI UR11, URZ, UR15, UR7 ;  /* 0x0000000f3f0b2299 */ /* 0x000fd80008011607 */
.L_x_941:
[----:B------:R-:W-:-:S04]  /*43b0*/  UIMAD UR5, UR11, UR5, UR5 ;  /* 0x000000050b0572a4 */ /* 0x000fc8000f8e0205 */
[----:B------:R-:W-:-:S04]  /*43c0*/  UISETP.LT.AND UP2, UPT, UR4, UR5, UPT ;  /* 0x000000050400728c */ /* 0x000fc8000bf41270 */
[----:B------:R-:W-:-:S12]  /*43d0*/  USEL UR4, UR4, UR5, UP2 ;  /* 0x0000000504047287 */ /* 0x000fd80009000000 */
.L_x_939:
[----:B------:R-:W-:Y:S01]  /*43e0*/  R2UR UR6, R17 ;  /* 0x00000000110672ca */ /* 0x000fe200000e0000 */
[----:B------:R-:W-:Y:S01]  /*43f0*/  UIMAD.WIDE UR4, UR4, 0x2aaaaaab, URZ ;  /* 0x2aaaaaab040478a5 */ /* 0x000fe2000f8e023f */
[----:B------:R-:W-:Y:S01]  /*4400*/  IMAD.MOV.U32 R3, RZ, RZ, 0x3f800000 ;  /* 0x3f800000ff037424 */ /* 0x000fe200078e00ff */
[----:B------:R-:W-:Y:S01]  /*4410*/  CS2R R118, SRZ ;  /* 0x0000000000767805 */ /* 0x000fe2000001ff00 */
[----:B------:R-:W-:Y:S01]  /*4420*/  IMAD.MOV.U32 R2, RZ, RZ, 0x3f800000 ;  /* 0x3f800000ff027424 */ /* 0x000fe200078e00ff */
[----:B------:R-:W-:Y:S01]  /*4430*/  USHF.R.U32.HI UR4, URZ, 0x1f, UR5 ;  /* 0x0000001f3f047899 */ /* 0x000fe20008011605 */
[----:B------:R-:W-:Y:S02]  /*4440*/  CS2R R116, SRZ ;  /* 0x0000000000747805 */ /* 0x000fe4000001ff00 */
[----:B------:R-:W-:Y:S02]  /*4450*/  CS2R R114, SRZ ;  /* 0x0000000000727805 */ /* 0x000fe4000001ff00 */
[----:B------:R-:W-:Y:S01]  /*4460*/  CS2R R112, SRZ ;  /* 0x0000000000707805 */ /* 0x000fe2000001ff00 */
[----:B------:R-:W-:Y:S01]  /*4470*/  ULEA.HI.SX32 UR4, UR5, UR4, 0x1c ;  /* 0x0000000405047291 */ /* 0x000fe2000f8fe23f */
[----:B------:R-:W-:-:S02]  /*4480*/  CS2R R110, SRZ ;  /* 0x00000000006e7805 */ /* 0x000fc4000001ff00 */
[----:B------:R-:W-:Y:S01]  /*4490*/  CS2R R108, SRZ ;  /* 0x00000000006c7805 */ /* 0x000fe2000001ff00 */
[----:B------:R-:W-:Y:S01]  /*44a0*/  UMOV UR5, URZ ;  /* 0x0000003f00057c82 */ /* 0x000fe20008000000 */
[----:B------:R-:W-:Y:S01]  /*44b0*/  UISETP.LT.AND UP2, UPT, UR6, UR4, UPT ;  /* 0x000000040600728c */ /* 0x000fe2000bf41270 */
[----:B------:R-:W-:Y:S02]  /*44c0*/  CS2R R106, SRZ ;  /* 0x00000000006a7805 */ /* 0x000fe4000001ff00 */
[----:B------:R-:W-:Y:S02]  /*44d0*/  CS2R R104, SRZ ;  /* 0x0000000000687805 */ /* 0x000fe4000001ff00 */
[----:B------:R-:W-:Y:S01]  /*44e0*/  CS2R R102, SRZ ;  /* 0x0000000000667805 */ /* 0x000fe2000001ff00 */
[----:B------:R-:W-:Y:S01]  /*44f0*/  USEL UR56, UR6, UR4, !UP2 ;  /* 0x0000000406387287 */ /* 0x000fe2000d000000 */
[----:B------:R-:W-:Y:S02]  /*4500*/  CS2R R100, SRZ ;  /* 0x0000000000647805 */ /* 0x000fe4000001ff00 */
[----:B------:R-:W-:Y:S01]  /*4510*/  CS2R R98, SRZ ;  /* 0x0000000000627805 */ /* 0x000fe2000001ff00 */
[----:B------:R-:W-:Y:S01]  /*4520*/  UMOV UR4, URZ ;  /* 0x0000003f00047c82 */ /* 0x000fe20008000000 */
[----:B------:R-:W-:-:S02]  /*4530*/  CS2R R96, SRZ ;  /* 0x0000000000607805 */ /* 0x000fc4000001ff00 */
[----:B------:R-:W-:Y:S02]  /*4540*/  CS2R R94, SRZ ;  /* 0x00000000005e7805 */ /* 0x000fe4000001ff00 */
[----:B------:R-:W-:Y:S02]  /*4550*/  ISETP.GE.AND P2, PT, R13, UR56, PT ;  /* 0x000000380d007c0c */ /* 0x000fe4000bf46270 */
        /* <DEDUP_REMOVED lines=35> */
[----:B------:R-:W-:Y:S06]  /*4790*/  @!P2 BRA `(.L_x_942) ;  /* 0x0000002c00f0a947 */ /* 0x000fec0003800000 */
[----:B------:R-:W-:Y:S01]  /*47a0*/  IMAD.MOV.U32 R3, RZ, RZ, 0x3f800000 ;  /* 0x3f800000ff037424 */ /* 0x000fe200078e00ff */
[----:B------:R-:W-:Y:S01]  /*47b0*/  UMOV UR6, URZ ;  /* 0x0000003f00067c82 */ /* 0x000fe20008000000 */
[----:B------:R-:W-:Y:S01]  /*47c0*/  IMAD.MOV.U32 R119, RZ, RZ, RZ ;  /* 0x000000ffff777224 */ /* 0x000fe200078e00ff */
[----:B------:R-:W-:Y:S01]  /*47d0*/  UMOV UR7, URZ ;  /* 0x0000003f00077c82 */ /* 0x000fe20008000000 */
[----:B------:R-:W-:Y:S01]  /*47e0*/  ULDC UR58, c[0x0][0x9e4] ;  /* 0x00027900003a7ab9 */ /* 0x000fe20000000800 */
[----:B------:R-:W-:-:S05]  /*47f0*/  ULDC UR60, c[0x0][0x2f0] ;  /* 0x0000bc00003c7ab9 */ /* 0x000fca0000000800 */
.L_x_959:
[----:B------:R-:W-:-:S04]  /*4800*/  UIADD3 UR4, UR7, 0x1, URZ ;  /* 0x0000000107047890 */ /* 0x000fc8000fffe03f */
[----:B------:R-:W-:-:S04]  /*4810*/  UISETP.NE.AND UP2, UPT, UR4, 0x2, UPT ;  /* 0x000000020400788c */ /* 0x000fc8000bf45270 */
[----:B------:R-:W-:Y:S02]  /*4820*/  USEL UR5, URZ, 0x1, UP2 ;  /* 0x000000013f057887 */ /* 0x000fe40009000000 */
[----:B------:R-:W-:Y:S02]  /*4830*/  USEL UR4, UR4, URZ, UP2 ;  /* 0x0000003f04047287 */ /* 0x000fe40009000000 */
[----:B------:R-:W-:Y:S01]  /*4840*/  ULOP3.LUT UR5, UR6, UR5, URZ, 0x3c, !UPT ;  /* 0x0000000506057292 */ /* 0x000fe2000f8e3c3f */
[----:B------:R-:W-:Y:S11]  /*4850*/  @!P0 BRA `(.L_x_943) ;  /* 0x0000000000048947 */ /* 0x000ff60003800000 */
[----:B------:R-:W-:Y:S01]  /*4860*/  BPT.TRAP 0x1 ;  /* 0x000000040000795c */ /* 0x000fe20000300000 */
.L_x_943:
[----:B------:R-:W-:Y:S01]  /*4870*/  ULEA UR61, UR4, UR57, 0x3 ;  /* 0x00000039043d7291 */ /* 0x000fe2000f8e183f */
[----:B------:R-:W-:-:S05]  /*4880*/  IMAD.U32 R0, RZ, RZ, UR5 ;  /* 0x00000005ff007e24 */ /* 0x000fca000f8e00ff */
[----:B------:R-:W-:-:S04]  /*4890*/  SHF.L.U32 R0, R0, 0x1f, RZ ;  /* 0x0000001f00007819 */ /* 0x000fc800000006ff */
[----:B------:R0:W1:Y:S01]  /*48a0*/  SYNCS.PHASECHK.TRANS64.TRYWAIT P2, [UR61+0x30830], R0 ;  /* 0x03083000ff0075a7 */ /* 0x000062000804017d */
[----:B------:R-:W-:Y:S05]  /*48b0*/  @!P0 BRA `(.L_x_944) ;  /* 0x0000000000048947 */ /* 0x000fea0003800000 */
[----:B------:R-:W-:Y:S01]  /*48c0*/  BPT.TRAP 0x1 ;  /* 0x000000040000795c */ /* 0x000fe20000300000 */
.L_x_944:
[----:B-1----:R-:W-:Y:S05]  /*48d0*/  @P2 BRA `(.L_x_945) ;  /* 0x0000000000082947 */ /* 0x002fea0003800000 */
[----:B------:R-:W1:Y:S02]  /*48e0*/  SYNCS.PHASECHK.TRANS64.TRYWAIT P2, [UR61+0x30830], R0 ;  /* 0x03083000ff0075a7 */ /* 0x000e64000804017d */
[----:B-1----:R-:W-:Y:S05]  /*48f0*/  @!P2 BRA `(.L_x_946) ;  /* 0x000000f4009ca947 */ /* 0x002fea0003800000 */
.L_x_945:
[----:B------:R-:W-:Y:S01]  /*4900*/  R2UR UR52, R6 ;  /* 0x00000000063472ca */ /* 0x000fe200000e0000 */
[----:B------:R-:W-:Y:S01]  /*4910*/  UIMAD UR50, UR4, 0x900, UR59 ;  /* 0x00000900043278a4 */ /* 0x000fe2000f8e023b */
[----:B------:R-:W-:Y:S01]  /*4920*/  R2UR UR53, R7 ;  /* 0x00000000073572ca */ /* 0x000fe200000e0000 */
[----:B------:R-:W-:Y:S01]  /*4930*/  WARPGROUP.ARRIVE ;  /* 0x00000000000079c5 */ /* 0x000fe20000000000 */
[----:B------:R-:W-:Y:S01]  /*4940*/  UMOV UR55, 0x40000040 ;  /* 0x4000004000377882 */ /* 0x000fe20000000000 */
[----:B------:R-:W-:Y:S01]  /*4950*/  UIADD3 UR10, UR50, 0x2, URZ ;  /* 0x00000002320a7890 */ /* 0x000fe2000fffe03f */
[-C--:B------:R-:W-:Y:S01]  /*4960*/  FMUL.FTZ R24, R24, R2.reuse ;  /* 0x0000000218187220 */ /* 0x080fe20000410000 */
[----:B------:R-:W-:Y:S01]  /*4970*/  UMOV UR11, 0x40000040 ;  /* 0x40000040000b7882 */ /* 0x000fe20000000000 */
[----:B------:R-:W-:Y:S01]  /*4980*/  UMOV UR54, UR50 ;  /* 0x0000003200367c82 */ /* 0x000fe20008000000 */
[----:B------:R-:W-:Y:S01]  /*4990*/  UIADD3 UR14, UR50, 0x4, URZ ;  /* 0x00000004320e7890 */ /* 0x000fe2000fffe03f */
[-C--:B------:R-:W-:Y:S01]  /*49a0*/  FMUL.FTZ R25, R25, R2.reuse ;  /* 0x0000000219197220 */ /* 0x080fe20000410000 */
[----:B------:R-:W-:Y:S01]  /*49b0*/  UMOV UR15, 0x40000040 ;  /* 0x40000040000f7882 */ /* 0x000fe20000000000 */
[----:B------:R-:W-:Y:S01]  /*49c0*/  UIADD3 UR18, UR50, 0x6, URZ ;  /* 0x0000000632127890 */ /* 0x000fe2000fffe03f */
[-C--:B------:R-:W-:Y:S01]  /*49d0*/  FMUL.FTZ R28, R28, R2.reuse ;  /* 0x000000021c1c7220 */ /* 0x080fe20000410000 */
[----:B------:R-:W-:Y:S01]  /*49e0*/  UMOV UR19, 0x40000040 ;  /* 0x4000004000137882 */ /* 0x000fe20000000000 */
[----:B------:R-:W-:Y:S01]  /*49f0*/  HGMMA.64x96x16.F32 R120, gdesc[UR52], RZ, !UPT, gsb0 ;  /* 0x01600000347879f0 */ /* 0x000fe2000c0008ff */
        /* <DEDUP_REMOVED lines=108> */
[----:B------:R-:W-:Y:S01]  /*50c0*/  HGMMA.64x96x16.F32 R120, gdesc[UR8], R120, gsb0 ;  /* 0x01600000087879f0 */ /* 0x000fe20008000878 */
[-C--:B------:R-:W-:Y:S01]  /*50d0*/  FMUL.FTZ R115, R115, R3.reuse ;  /* 0x0000000373737220 */ /* 0x080fe20000410000 */
[-C--:B------:R-:W-:Y:S01]  /*50e0*/  FMUL.FTZ R118, R118, R3.reuse ;  /* 0x0000000376767220 */ /* 0x080fe20000410000 */
[----:B------:R-:W-:Y:S01]  /*50f0*/  FMUL.FTZ R119, R119, R3 ;  /* 0x0000000377777220 */ /* 0x000fe20000410000 */
[----:B------:R-:W-:-:S02]  /*5100*/  WARPGROUP.DEPBAR.LE gsb0, 0x0 ;  /* 0x00008000000079c5 */ /* 0x000fc40000010000 */
        /* <DEDUP_REMOVED lines=30> */
[----:B------:R-:W-:Y:S05]  /*52f0*/  @!P0 BRA `(.L_x_947) ;  /* 0x0000000000048947 */ /* 0x000fea0003800000 */
[----:B------:R-:W-:Y:S01]  /*5300*/  BPT.TRAP 0x1 ;  /* 0x000000040000795c */ /* 0x000fe20000300000 */
.L_x_947:
[----:B------:R-:W-:Y:S01]  /*5310*/  ULEA UR11, UR7, UR57, 0x3 ;  /* 0x00000039070b7291 */ /* 0x000fe2000f8e183f */
[----:B01----:R-:W-:-:S05]  /*5320*/  IMAD.U32 R0, RZ, RZ, UR6 ;  /* 0x00000006ff007e24 */ /* 0x003fca000f8e00ff */
[----:B------:R-:W-:-:S04]  /*5330*/  SHF.L.U32 R0, R0, 0x1f, RZ ;  /* 0x0000001f00007819 */ /* 0x000fc800000006ff */
[----:B------:R0:W1:Y:S01]  /*5340*/  SYNCS.PHASECHK.TRANS64.TRYWAIT P2, [UR11+0x30850], R0 ;  /* 0x03085000ff0075a7 */ /* 0x000062000804014b */
[----:B------:R-:W-:Y:S05]  /*5350*/  @!P0 BRA `(.L_x_948) ;  /* 0x0000000000048947 */ /* 0x000fea0003800000 */
[----:B------:R-:W-:Y:S01]  /*5360*/  BPT.TRAP 0x1 ;  /* 0x000000040000795c */ /* 0x000fe20000300000 */
.L_x_948:
[----:B-1----:R-:W-:Y:S05]  /*5370*/  @P2 BRA `(.L_x_949) ;  /* 0x0000000000082947 */ /* 0x002fea0003800000 */
[----:B------:R-:W1:Y:S02]  /*5380*/  SYNCS.PHASECHK.TRANS64.TRYWAIT P2, [UR11+0x30850], R0 ;  /* 0x03085000ff0075a7 */ /* 0x000e64000804014b */
[----:B-1----:R-:W-:Y:S05]  /*5390*/  @!P2 BRA `(.L_x_950) ;  /* 0x000000ec000ca947 */ /* 0x002fea0003800000 */
.L_x_949:
[----:B------:R-:W-:Y:S01]  /*53a0*/  UIADD3 UR6, UR57, 0x400, URZ ;  /* 0x0000040039067890 */ /* 0x000fe2000fffe03f */
[----:B------:R-:W-:Y:S01]  /*53b0*/  WARPGROUP.ARRIVE ;  /* 0x00000000000079c5 */ /* 0x000fe20000000000 */
[----:B------:R-:W-:Y:S01]  /*53c0*/  PLOP3.LUT P2, PT, PT, PT, UP0, 0x80, 0x0 ;  /* 0x000000000000781c */ /* 0x000fe20003f4f008 */
[----:B------:R-:W-:Y:S01]  /*53d0*/  IMAD.MOV.U32 R15, RZ, RZ, R10 ;  /* 0x000000ffff0f7224 */ /* 0x000fe200078e000a */
[----:B------:R-:W-:Y:S01]  /*53e0*/  USHF.R.U32.HI UR6, URZ, 0x4, UR6 ;  /* 0x000000043f067899 */ /* 0x000fe20008011606 */
[----:B------:R-:W-:Y:S01]  /*53f0*/  PLOP3.LUT P3, PT, PT, PT, UP0, 0x80, 0x0 ;  /* 0x000000000000781c */ /* 0x000fe20003f6f008 */
[----:B01----:R-:W-:Y:S01]  /*5400*/  IMAD.U32 R0, RZ, RZ, UR61 ;  /* 0x0000003dff007e24 */ /* 0x003fe2000f8e00ff */
[----:B------:R-:W-:Y:S01]  /*5410*/  R2UR UR14, R12 ;  /* 0x000000000c0e72ca */ /* 0x000fe200000e0000 */
[----:B------:R-:W-:Y:S02]  /*5420*/  ULOP3.LUT UR6, UR6, 0x3fff, URZ, 0xc0, !UPT ;  /* 0x00003fff06067892 */ /* 0x000fe4000f8ec03f */
[----:B------:R-:W-:Y:S01]  /*5430*/  @!P1 VIADD R0, R0, 0x30840 ;  /* 0x0003084000009836 */ /* 0x000fe20000000000 */
[----:B------:R-:W-:Y:S01]  /*5440*/  ULDC UR18, c[0x0][0x288] ;  /* 0x0000a20000127ab9 */ /* 0x000fe20000000800 */
[----:B------:R-:W-:Y:S01]  /*5450*/  ULOP3.LUT UR6, UR6, 0x3000000, URZ, 0xfc, !UPT ;  /* 0x0300000006067892 */ /* 0x000fe2000f8efc3f */
[----:B------:R-:W-:-:S02]  /*5460*/  ULDC UR15, c[0x0][0x9e0] ;  /* 0x00027800000f7ab9 */ /* 0x000fc40000000800 */
[----:B------:R-:W-:Y:S01]  /*5470*/  @!P1 PRMT R0, RZ, 0x654, R0 ;  /* 0x00000654ff009816 */ /* 0x000fe20000000000 */
[----:B------:R-:W-:-:S03]  /*5480*/  UIMAD UR10, UR7, 0x900, UR6 ;  /* 0x00000900070a78a4 */ /* 0x000fc6000f8e0206 */
[----:B------:R-:W-:-:S04]  /*5490*/  UMOV UR7, 0x40000040 ;  /* 0x4000004000077882 */ /* 0x000fc80000000000 */
[----:B------:R-:W-:Y:S02]  /*54a0*/  UMOV UR6, UR10 ;  /* 0x0000000a00067c82 */ /* 0x000fe40008000000 */
        /* <DEDUP_REMOVED lines=15> */
[----:B------:R-:W-:-:S14]  /*55a0*/  IMAD R180, R13, -0x60, RZ ;  /* 0xffffffa00db47824 */ /* 0x000fdc00078e02ff */
[----:B------:R-:W-:Y:S01]  /*55b0*/  HGMMA.64x192x16.F32 R24, R176, gdesc[UR4].tnspB, R24, gsb0 ;  /* 0x42e00004b0187df0 */ /* 0x000fe20008000818 */
[----:B------:R-:W-:Y:S01]  /*55c0*/  UIADD3 UR6, UR10, 0x200, URZ ;  /* 0x000002000a067890 */ /* 0x000fe2000fffe03f */
[----:B------:R-:W-:Y:S01]  /*55d0*/  UMOV UR7, 0x40000040 ;  /* 0x4000004000077882 */ /* 0x000fe20000000000 */
[----:B------:R-:W-:Y:S02]  /*55e0*/  WARPGROUP.DEPBAR.LE gsb0, 0x0 ;  /* 0x00008000000079c5 */ /* 0x000fe40000010000 */
[----:B------:R-:W-:-:S15]  /*55f0*/  WARPGROUP.ARRIVE ;  /* 0x00000000000079c5 */ /* 0x000fde0000000000 */
[----:B------:R-:W-:Y:S01]  /*5600*/  HGMMA.64x192x16.F32 R24, R172, gdesc[UR4].tnspB, R24, gsb0 ;  /* 0x42e00004ac187df0 */ /* 0x000fe20008000818 */
[----:B------:R-:W-:Y:S01]  /*5610*/  UIADD3 UR6, UR10, 0x280, URZ ;  /* 0x000002800a067890 */ /* 0x000fe2000fffe03f */
[----:B------:R-:W-:Y:S02]  /*5620*/  UMOV UR7, 0x40000040 ;  /* 0x4000004000077882 */ /* 0x000fe40000000000 */
[----:B------:R-:W-:Y:S01]  /*5630*/  UMOV UR10, UR18 ;  /* 0x00000012000a7c82 */ /* 0x000fe20008000000 */
[----:B------:R-:W-:Y:S02]  /*5640*/  WARPGROUP.DEPBAR.LE gsb0, 0x0 ;  /* 0x00008000000079c5 */ /* 0x000fe40000010000 */
[----:B------:R-:W-:-:S13]  /*5650*/  WARPGROUP.ARRIVE ;  /* 0x00000000000079c5 */ /* 0x000fda0000000000 */
[----:B------:R-:W-:Y:S01]  /*5660*/  HGMMA.64x192x16.F32 R24, R168, gdesc[UR4].tnspB, R24, gsb0 ;  /* 0x42e00004a8187df0 */ /* 0x000fe20008000818 */
[----:B------:R-:W-:Y:S02]  /*5670*/  @UP0 ULDC UR6, c[0x0][0x44c] ;  /* 0x0001130000060ab9 */ /* 0x000fe40000000800 */
[----:B------:R-:W-:Y:S01]  /*5680*/  @P2 IMAD.HI.U32 R2, R10, UR6, RZ ;  /* 0x000000060a022c27 */ /* 0x000fe2000f8e00ff */
[----:B------:R-:W-:Y:S01]  /*5690*/  @UP0 ULDC UR6, c[0x0][0x450] ;  /* 0x0001140000060ab9 */ /* 0x000fe20000000800 */
[----:B------:R-:W-:-:S03]  /*56a0*/  PLOP3.LUT P2, PT, PT, PT, UP1, 0x40, 0x0 ;  /* 0x000000000000781c */ /* 0x000fc60003f4e818 */
[----:B------:R-:W-:Y:S01]  /*56b0*/  @P3 SHF.R.U32.HI R15, RZ, UR6, R2 ;  /* 0x00000006ff0f3c19 */ /* 0x000fe20008011602 */
[----:B------:R-:W-:-:S04]  /*56c0*/  VIADD R2, R180, 0x1 ;  /* 0x00000001b4027836 */ /* 0x000fc80000000000 */
[----:B------:R-:W0:Y:S01]  /*56d0*/  SHFL.IDX PT, R21, R15, RZ, 0x1c1f ;  /* 0x001c1fff0f157589 */ /* 0x000e2200000e0000 */
[----:B------:R-:W-:Y:S01]  /*56e0*/  IMAD R3, R11, -0x2, R2 ;  /* 0xfffffffe0b037824 */ /* 0x000fe200078e0202 */
[----:B------:R-:W-:Y:S02]  /*56f0*/  WARPGROUP.DEPBAR.LE gsb0, 0x0 ;  /* 0x00008000000079c5 */ /* 0x000fe40000010000 */
[----:B------:R1:W-:Y:S01]  /*5700*/  @!P1 SYNCS.ARRIVE.TRANS64.RED.A1T0 RZ, [R0+URZ], RZ ;  /* 0x000000ff00ff99a7 */ /* 0x0003e2000810043f */
[----:B------:R-:W-:Y:S02]  /*5710*/  VIADD R168, R3, 0xffffffff ;  /* 0xffffffff03a87836 */ /* 0x000fe40000000000 */
[----:B-1----:R-:W-:-:S04]  /*5720*/  IMAD R0, R16, UR60, R3 ;  /* 0x0000003c10007c24 */ /* 0x002fc8000f8e0203 */
[----:B------:R-:W-:-:S04]  /*5730*/  VIADD R0, R0, -UR10 ;  /* 0x8000000a00007c36 */ /* 0x000fc80008000000 */
[C---:B------:R-:W-:Y:S02]  /*5740*/  VIADD R20, R0.reuse, UR15 ;  /* 0x0000000f00147c36 */ /* 0x040fe40008000000 */
[----:B------:R-:W-:Y:S02]  /*5750*/  VIADD R22, R0, UR14 ;  /* 0x0000000e00167c36 */ /* 0x000fe40008000000 */
[--C-:B0-----:R-:W-:Y:S02]  /*5760*/  IMAD.IADD R0, R20, 0x1, R21.reuse ;  /* 0x0000000114007824 */ /* 0x101fe400078e0215 */
[----:B------:R-:W-:Y:S01]  /*5770*/  IMAD.IADD R2, R22, 0x1, R21 ;  /* 0x0000000116027824 */ /* 0x000fe200078e0215 */
[----:B------:R-:W-:Y:S06]  /*5780*/  @P2 BRA `(.L_x_951) ;  /* 0x0000000000582947 */ /* 0x000fec0003800000 */
[----:B------:R-:W-:Y:S01]  /*5790*/  IMAD R3, R16, UR60, R21 ;  /* 0x0000003c10037c24 */ /* 0x000fe2000f8e0215 */
[----:B------:R-:W-:Y:S03]  /*57a0*/  BSSY B0, `(.L_x_952) ;  /* 0x0000011000007945 */ /* 0x000fe60003800000 */
[----:B------:R-:W-:-:S05]  /*57b0*/  VIADD R3, R3, -UR10 ;  /* 0x8000000a03037c36 */ /* 0x000fca0008000000 */
[----:B------:R-:W-:-:S13]  /*57c0*/  ISETP.GT.AND P2, PT, R3, -0x1, PT ;  /* 0xffffffff0300780c */ /* 0x000fda0003f44270 */
[----:B------:R-:W-:Y:S05]  /*57d0*/  @P2 BRA `(.L_x_953) ;  /* 0x0000000000202947 */ /* 0x000fea0003800000 */
[----:B------:R-:W-:Y:S01]  /*57e0*/  IMAD.U32 R21, RZ, RZ, UR58 ;  /* 0x0000003aff157e24 */ /* 0x000fe2000f8e00ff */
[----:B------:R-:W-:-:S04]  /*57f0*/  LOP3.LUT R3, RZ, R3, RZ, 0x33, !PT ;  /* 0x00000003ff037212 */ /* 0x000fc800078e33ff */
[----:B------:R-:W-:-:S13]  /*5800*/  ISETP.NE.AND P2, PT, R21, 0x1, PT ;  /* 0x000000011500780c */ /* 0x000fda0003f45270 */
[----:B------:R-:W0:Y:S02]  /*5810*/  @P2 LDC.64 R170, c[0x0][0x9e8] ;  /* 0x00027a00ffaa2b82 */ /* 0x000e240000000a00 */
[----:B0-----:R-:W-:-:S05]  /*5820*/  @P2 IMAD.HI.U32 R14, R3, R170, RZ ;  /* 0x000000aa030e2227 */ /* 0x001fca00078e00ff */
[----:B------:R-:W-:-:S04]  /*5830*/  @P2 SHF.R.U32.HI R3, RZ, R171, R14 ;  /* 0x000000abff032219 */ /* 0x000fc8000001160e */
[----:B------:R-:W-:Y:S01]  /*5840*/  LOP3.LUT R3, RZ, R3, RZ, 0x33, !PT ;  /* 0x00000003ff037212 */ /* 0x000fe200078e33ff */
[----:B------:R-:W-:Y:S06]  /*5850*/  BRA `(.L_x_954) ;  /* 0x0000000000147947 */ /* 0x000fec0003800000 */
.L_x_953:
[----:B------:R-:W-:-:S05]  /*5860*/  IMAD.U32 R21, RZ, RZ, UR58 ;  /* 0x0000003aff157e24 */ /* 0x000fca000f8e00ff */
[----:B------:R-:W-:-:S13]  /*5870*/  ISETP.NE.AND P2, PT, R21, 0x1, PT ;  /* 0x000000011500780c */ /* 0x000fda0003f45270 */
[----:B------:R-:W0:Y:S02]  /*5880*/  @P2 LDC.64 R170, c[0x0][0x9e8] ;  /* 0x00027a00ffaa2b82 */ /* 0x000e240000000a00 */
[----:B0-----:R-:W-:-:S05]  /*5890*/  @P2 IMAD.HI.U32 R14, R3, R170, RZ ;  /* 0x000000aa030e2227 */ /* 0x001fca00078e00ff */
[----:B------:R-:W-:-:S07]  /*58a0*/  @P2 SHF.R.U32.HI R3, RZ, R171, R14 ;  /* 0x000000abff032219 */ /* 0x000fce000001160e */
.L_x_954:
[----:B------:R-:W-:Y:S05]  /*58b0*/  BSYNC B0 ;  /* 0x0000000000007941 */ /* 0x000fea0003800000 */
.L_x_952:
[----:B------:R-:W-:-:S05]  /*58c0*/  IMAD R3, R3, R21, R168 ;  /* 0x0000001503037224 */ /* 0x000fca00078e02a8 */
[----:B------:R-:W-:Y:S02]  /*58d0*/  VIADDMNMX R0, R3, R21, R0, PT ;  /* 0x0000001503007246 */ /* 0x000fe40003800100 */
[----:B------:R-:W-:-:S07]  /*58e0*/  VIMNMX R2, R2, R3, !PT ;  /* 0x0000000302027248 */ /* 0x000fce0007fe0100 */
.L_x_951:
[C---:B------:R-:W-:Y:S01]  /*58f0*/  ISETP.GE.AND P2, PT, R180.reuse, 0x2, PT ;  /* 0x00000002b400780c */ /* 0x040fe20003f46270 */
[----:B------:R-:W0:Y:S01]  /*5900*/  SHFL.IDX PT, R15, R15, 0x1, 0x1c1f ;  /* 0x003c1f000f0f7f89 */ /* 0x000e2200000e0000 */
[----:B------:R-:W-:Y:S02]  /*5910*/  ISETP.GE.AND P6, PT, R180, 0xa, PT ;  /* 0x0000000ab400780c */ /* 0x000fe40003fc6270 */
        /* <DEDUP_REMOVED lines=10> */
[----:B------:R-:W-:Y:S01]  /*59c0*/  ISETP.LT.OR P5, PT, R0, 0x9, P5 ;  /* 0x000000090000780c */ /* 0x000fe20002fa1670 */
[----:B0-----:R-:W-:Y:S01]  /*59d0*/  IMAD.IADD R14, R22, 0x1, R15 ;  /* 0x00000001160e7824 */ /* 0x001fe200078e020f */
        /* <DEDUP_REMOVED lines=23> */
[----:B------:R-:W-:Y:S02]  /*5b50*/  ISETP.GE.AND P5, PT, R180, 0x22, PT ;  /* 0x00000022b400780c */ /* 0x000fe40003fa6270 */
        /* <DEDUP_REMOVED lines=76> */
[----:B------:R-:W-:Y:S01]  /*6020*/  ISETP.GT.AND P6, PT, R2, 0x59, !P6 ;  /* 0x000000590200780c */ /* 0x000fe200077c4270 */
[----:B------:R-:W-:-:S03]  /*6030*/  IMAD.IADD R2, R20, 0x1, R15 ;  /* 0x0000000114027824 */ /* 0x000fc600078e020f */
[----:B------:R-:W-:-:S04]  /*6040*/  ISETP.LT.OR P6, PT, R0, 0x5a, P6 ;  /* 0x0000005a0000780c */ /* 0x000fc800037c1670 */
[----:B------:R-:W-:Y:S02]  /*6050*/  FSEL R165, R165, -INF , !P6 ;  /* 0xff800000a5a57808 */ /* 0x000fe40007000000 */
[----:B------:R-:W-:-:S13]  /*6060*/  PLOP3.LUT P6, PT, PT, PT, UP1, 0x40, 0x0 ;  /* 0x000000000000781c */ /* 0x000fda0003fce818 */
[----:B------:R-:W-:Y:S05]  /*6070*/  @P6 BRA `(.L_x_955) ;  /* 0x0000000000586947 */ /* 0x000fea0003800000 */
        /* <DEDUP_REMOVED lines=13> */
.L_x_957:
[----:B------:R-:W-:-:S05]  /*6150*/  IMAD.U32 R0, RZ, RZ, UR58 ;  /* 0x0000003aff007e24 */ /* 0x000fca000f8e00ff */
[----:B------:R-:W-:-:S13]  /*6160*/  ISETP.NE.AND P6, PT, R0, 0x1, PT ;  /* 0x000000010000780c */ /* 0x000fda0003fc5270 */
[----:B------:R-:W0:Y:S02]  /*6170*/  @P6 LDC.64 R180, c[0x0][0x9e8] ;  /* 0x00027a00ffb46b82 */ /* 0x000e240000000a00 */
[----:B0-----:R-:W-:-:S05]  /*6180*/  @P6 IMAD.HI.U32 R180, R15, R180, RZ ;  /* 0x000000b40fb46227 */ /* 0x001fca00078e00ff */
[----:B------:R-:W-:-:S07]  /*6190*/  @P6 SHF.R.U32.HI R15, RZ, R181, R180 ;  /* 0x000000b5ff0f6219 */ /* 0x000fce00000116b4 */
.L_x_958:
[----:B------:R-:W-:Y:S05]  /*61a0*/  BSYNC B0 ;  /* 0x0000000000007941 */ /* 0x000fea0003800000 */
.L_x_956:
[----:B------:R-:W-:-:S05]  /*61b0*/  IMAD R15, R15, R0, R168 ;  /* 0x000000000f0f7224 */ /* 0x000fca00078e02a8 */
[----:B------:R-:W-:Y:S02]  /*61c0*/  VIADDMNMX R2, R15, R0, R2, PT ;  /* 0x000000000f027246 */ /* 0x000fe40003800102 */
[----:B------:R-:W-:-:S07]  /*61d0*/  VIMNMX R14, R14, R15, !PT ;  /* 0x0000000f0e0e7248 */ /* 0x000fce0007fe0100 */
.L_x_955:
[C---:B------:R-:W-:Y:S01]  /*61e0*/  ISETP.GT.AND P2, PT, R14.reuse, 0x1, !P2 ;  /* 0x000000010e00780c */ /* 0x040fe20005744270 */
[----:B------:R-:W-:Y:S01]  /*61f0*/  UMOV UR6, UR5 ;  /* 0x0000000500067c82 */ /* 0x000fe20008000000 */
[----:B------:R-:W-:Y:S01]  /*6200*/  ISETP.GT.AND P3, PT, R14, 0x8, !P3 ;  /* 0x000000080e00780c */ /* 0x000fe20005f64270 */
[----:B------:R-:W-:Y:S01]  /*6210*/  UMOV UR7, UR4 ;  /* 0x0000000400077c82 */ /* 0x000fe20008000000 */
        /* <DEDUP_REMOVED lines=31> */
[----:B------:R-:W-:Y:S02]  /*6410*/  ISETP.GT.AND P2, PT, R14, 0x19, !P3 ;  /* 0x000000190e00780c */ /* 0x000fe40005f44270 */
[----:B------:R-:W-:Y:S02]  /*6420*/  ISETP.NE.AND P3, PT, R185, RZ, PT ;  /* 0x000000ffb900720c */ /* 0x000fe40003f65270 */
        /* <DEDUP_REMOVED lines=32> */
[----:B------:R-:W-:Y:S02]  /*6630*/  FMNMX.FTZ R0, R121, R0, !PT ;  /* 0x0000000079007209 */ /* 0x000fe40007810000 */
[----:B------:R-:W-:Y:S02]  /*6640*/  ISETP.LT.OR P2, PT, R2, 0x31, P2 ;  /* 0x000000310200780c */ /* 0x000fe40001741670 */
[----:B------:R-:W-:Y:S02]  /*6650*/  FMNMX.FTZ R22, R165, R0, !PT ;  /* 0x00000000a5167209 */ /* 0x000fe40007810000 */
[----:B------:R-:W-:Y:S01]  /*6660*/  FSEL R127, R146, -INF , !P2 ;  /* 0xff800000927f7808 */ /* 0x000fe20005000000 */
[----:B------:R-:W0:Y:S01]  /*6670*/  LDC R0, c[0x0][0x988] ;  /* 0x00026200ff007b82 */ /* 0x000e220000000800 */
[----:B------:R-:W-:Y:S01]  /*6680*/  ISETP.NE.AND P2, PT, R144, RZ, PT ;  /* 0x000000ff9000720c */ /* 0x000fe20003f45270 */
[----:B------:R-:W1:Y:S01]  /*6690*/  SHFL.BFLY PT, R15, R22, 0x2, 0x1f ;  /* 0x0c401f00160f7f89 */ /* 0x000e6200000e0000 */
[----:B------:R-:W-:-:S02]  /*66a0*/  ISETP.NE.AND P6, PT, R156, RZ, PT ;  /* 0x000000ff9c00720c */ /* 0x000fc40003fc5270 */
[C---:B------:R-:W-:Y:S02]  /*66b0*/  ISETP.GT.AND P2, PT, R14.reuse, 0x31, !P2 ;  /* 0x000000310e00780c */ /* 0x040fe40005744270 */
[----:B------:R-:W-:Y:S02]  /*66c0*/  ISETP.GT.AND P4, PT, R14, 0x51, !P4 ;  /* 0x000000510e00780c */ /* 0x000fe40006784270 */
[----:B------:R-:W-:Y:S02]  /*66d0*/  ISETP.LT.OR P2, PT, R2, 0x32, P2 ;  /* 0x000000320200780c */ /* 0x000fe40001741670 */
[----:B------:R-:W-:Y:S02]  /*66e0*/  ISETP.GT.AND P5, PT, R14, 0x58, !P5 ;  /* 0x000000580e00780c */ /* 0x000fe40006fa4270 */
[----:B------:R-:W-:Y:S02]  /*66f0*/  FSEL R147, R147, -INF , !P2 ;  /* 0xff80000093937808 */ /* 0x000fe40005000000 */
[----:B------:R-:W-:-:S02]  /*6700*/  ISETP.NE.AND P2, PT, R188, RZ, PT ;  /* 0x000000ffbc00720c */ /* 0x000fc40003f45270 */
[----:B------:R-:W-:Y:S02]  /*6710*/  ISETP.LT.OR P4, PT, R2, 0x52, P4 ;  /* 0x000000520200780c */ /* 0x000fe40002781670 */
[----:B------:R-:W-:Y:S02]  /*6720*/  ISETP.GT.AND P2, PT, R14, 0x38, !P2 ;  /* 0x000000380e00780c */ /* 0x000fe40005744270 */
[C---:B------:R-:W-:Y:S02]  /*6730*/  ISETP.LT.OR P5, PT, R2.reuse, 0x59, P5 ;  /* 0x000000590200780c */ /* 0x040fe40002fa1670 */
[----:B------:R-:W-:Y:S02]  /*6740*/  ISETP.LT.OR P2, PT, R2, 0x39, P2 ;  /* 0x000000390200780c */ /* 0x000fe40001741670 */
[----:B------:R-:W-:Y:S02]  /*6750*/  FSEL R163, R163, -INF , !P4 ;  /* 0xff800000a3a37808 */ /* 0x000fe40006000000 */
[----:B------:R-:W-:-:S02]  /*6760*/  FSEL R123, R150, -INF , !P2 ;  /* 0xff800000967b7808 */ /* 0x000fc40005000000 */
[----:B------:R-:W-:Y:S02]  /*6770*/  ISETP.NE.AND P2, PT, R148, RZ, PT ;  /* 0x000000ff9400720c */ /* 0x000fe40003f45270 */
[----:B-1----:R-:W-:Y:S02]  /*6780*/  FMNMX.FTZ R120, R22, R15, !PT ;  /* 0x0000000f16787209 */ /* 0x002fe40007810000 */
[----:B------:R-:W-:-:S03]  /*6790*/  ISETP.GT.AND P2, PT, R14, 0x39, !P2 ;  /* 0x000000390e00780c */ /* 0x000fc60005744270 */
[----:B------:R-:W1:Y:S01]  /*67a0*/  SHFL.BFLY PT, R15, R120, 0x1, 0x1f ;  /* 0x0c201f00780f7f89 */ /* 0x000e6200000e0000 */
[----:B------:R-:W-:-:S04]  /*67b0*/  ISETP.LT.OR P2, PT, R2, 0x3a, P2 ;  /* 0x0000003a0200780c */ /* 0x000fc80001741670 */
[----:B------:R-:W-:Y:S02]  /*67c0*/  FSEL R151, R151, -INF , !P2 ;  /* 0xff80000097977808 */ /* 0x000fe40005000000 */
[----:B------:R-:W-:-:S04]  /*67d0*/  ISETP.NE.AND P2, PT, R190, RZ, PT ;  /* 0x000000ffbe00720c */ /* 0x000fc80003f45270 */
[----:B------:R-:W-:-:S04]  /*67e0*/  ISETP.GT.AND P2, PT, R14, 0x40, !P2 ;  /* 0x000000400e00780c */ /* 0x000fc80005744270 */
[----:B------:R-:W-:-:S04]  /*67f0*/  ISETP.LT.OR P2, PT, R2, 0x41, P2 ;  /* 0x000000410200780c */ /* 0x000fc80001741670 */
[----:B------:R-:W-:Y:S02]  /*6800*/  FSEL R143, R154, -INF , !P2 ;  /* 0xff8000009a8f7808 */ /* 0x000fe40005000000 */
[----:B------:R-:W-:Y:S02]  /*6810*/  ISETP.NE.AND P2, PT, R152, RZ, PT ;  /* 0x000000ff9800720c */ /* 0x000fe40003f45270 */
[----:B-1----:R-:W-:Y:S02]  /*6820*/  FMNMX.FTZ R15, R120, R15, !PT ;  /* 0x0000000f780f7209 */ /* 0x002fe40007810000 */
[----:B------:R-:W-:-:S03]  /*6830*/  ISETP.GT.AND P2, PT, R14, 0x41, !P2 ;  /* 0x000000410e00780c */ /* 0x000fc60005744270 */
[----:B0-----:R-:W-:Y:S01]  /*6840*/  FMUL.FTZ R20, R15, R0 ;  /* 0x000000000f147220 */ /* 0x001fe20000410000 */
[----:B------:R-:W-:-:S04]  /*6850*/  ISETP.LT.OR P2, PT, R2, 0x42, P2 ;  /* 0x000000420200780c */ /* 0x000fc80001741670 */
[----:B------:R-:W-:Y:S02]  /*6860*/  FSEL R155, R155, -INF , !P2 ;  /* 0xff8000009b9b7808 */ /* 0x000fe40005000000 */
[----:B------:R-:W-:Y:S02]  /*6870*/  ISETP.GT.AND P2, PT, R14, 0x48, !P3 ;  /* 0x000000480e00780c */ /* 0x000fe40005f44270 */
[----:B------:R-:W-:Y:S02]  /*6880*/  ISETP.NE.AND P3, PT, R124, RZ, PT ;  /* 0x000000ff7c00720c */ /* 0x000fe40003f65270 */
[----:B------:R-:W-:Y:S02]  /*6890*/  ISETP.LT.OR P2, PT, R2, 0x49, P2 ;  /* 0x000000490200780c */ /* 0x000fe40001741670 */
[----:B------:R-:W-:Y:S02]  /*68a0*/  ISETP.GT.AND P3, PT, R14, 0x50, !P3 ;  /* 0x000000500e00780c */ /* 0x000fe40005f64270 */
[----:B------:R-:W-:-:S02]  /*68b0*/  FSEL R199, R158, -INF , !P2 ;  /* 0xff8000009ec77808 */ /* 0x000fc40005000000 */
[----:B------:R-:W-:Y:S02]  /*68c0*/  ISETP.GT.AND P2, PT, R14, 0x49, !P6 ;  /* 0x000000490e00780c */ /* 0x000fe40007744270 */
[----:B------:R-:W-:Y:S02]  /*68d0*/  ISETP.NE.AND P6, PT, R132, RZ, PT ;  /* 0x000000ff8400720c */ /* 0x000fe40003fc5270 */
[C---:B------:R-:W-:Y:S02]  /*68e0*/  ISETP.LT.OR P2, PT, R2.reuse, 0x4a, P2 ;  /* 0x0000004a0200780c */ /* 0x040fe40001741670 */
[----:B------:R-:W-:Y:S02]  /*68f0*/  ISETP.LT.OR P3, PT, R2, 0x51, P3 ;  /* 0x000000510200780c */ /* 0x000fe40001f61670 */
[----:B------:R-:W-:Y:S02]  /*6900*/  FSEL R159, R159, -INF , !P2 ;  /* 0xff8000009f9f7808 */ /* 0x000fe40005000000 */
[----:B------:R-:W-:-:S02]  /*6910*/  ISETP.GT.AND P2, PT, R14, RZ, !P6 ;  /* 0x000000ff0e00720c */ /* 0x000fc40007744270 */
[----:B------:R-:W-:Y:S02]  /*6920*/  ISETP.NE.AND P6, PT, R128, RZ, PT ;  /* 0x000000ff8000720c */ /* 0x000fe40003fc5270 */
[----:B------:R-:W-:Y:S02]  /*6930*/  ISETP.LT.OR P2, PT, R2, 0x1, P2 ;  /* 0x000000010200780c */ /* 0x000fe40001741670 */
[----:B------:R-:W-:Y:S02]  /*6940*/  ISETP.GT.AND P6, PT, R14, 0x59, !P6 ;  /* 0x000000590e00780c */ /* 0x000fe400077c4270 */
[----:B------:R-:W-:Y:S02]  /*6950*/  FSEL R205, R122, -INF , !P2 ;  /* 0xff8000007acd7808 */ /* 0x000fe40005000000 */
[----:B------:R-:W-:Y:S02]  /*6960*/  FSETP.NEU.FTZ.AND P2, PT, R15, -INF , PT ;  /* 0xff8000000f00780b */ /* 0x000fe40003f5d000 */
[----:B------:R-:W-:-:S02]  /*6970*/  FMNMX.FTZ R22, R205, R4, !PT ;  /* 0x00000004cd167209 */ /* 0x000fc40007810000 */
[----:B------:R-:W-:Y:S02]  /*6980*/  FSEL R20, R20, RZ, P2 ;  /* 0x000000ff14147208 */ /* 0x000fe40001000000 */
[----:B------:R-:W-:Y:S02]  /*6990*/  FMNMX.FTZ R22, R195, R22, !PT ;  /* 0x00000016c3167209 */ /* 0x000fe40007810000 */
[----:B------:R-:W-:Y:S01]  /*69a0*/  ISETP.LT.OR P6, PT, R2, 0x5a, P6 ;  /* 0x0000005a0200780c */ /* 0x000fe200037c1670 */
[--C-:B------:R-:W-:Y:S01]  /*69b0*/  FFMA.FTZ R180, R173, R0, -R20.reuse ;  /* 0x00000000adb47223 */ /* 0x100fe20000010814 */
[----:B------:R-:W-:Y:S01]  /*69c0*/  FMNMX.FTZ R22, R181, R22, !PT ;  /* 0x00000016b5167209 */ /* 0x000fe20007810000 */
[-CC-:B------:R-:W-:Y:S01]  /*69d0*/  FFMA.FTZ R186, R175, R0.reuse, -R20.reuse ;  /* 0x00000000afba7223 */ /* 0x180fe20000010814 */
[----:B------:R-:W-:Y:S01]  /*69e0*/  FSEL R173, R162, -INF , !P3 ;  /* 0xff800000a2ad7808 */ /* 0x000fe20005800000 */
        /* <DEDUP_REMOVED lines=11> */
[----:B------:R-:W-:Y:S01]  /*6aa0*/  FSEL R14, R15, RZ, P2 ;  /* 0x000000ff0f0e7208 */ /* 0x000fe20001000000 */
[--C-:B------:R-:W-:Y:S01]  /*6ab0*/  FFMA.FTZ R190, R197, R0, -R20.reuse ;  /* 0x00000000c5be7223 */ /* 0x100fe20000010814 */
[----:B------:R-:W-:Y:S01]  /*6ac0*/  FMNMX.FTZ R22, R131, R22, !PT ;  /* 0x0000001683167209 */ /* 0x000fe20007810000 */
[----:B------:R-:W-:Y:S01]  /*6ad0*/  MUFU.EX2 R203, R203 ;  /* 0x000000cb00cb7308 */ /* 0x000fe20000000800 */
[--C-:B------:R-:W-:Y:S01]  /*6ae0*/  FFMA.FTZ R179, R179, R0, -R20.reuse ;  /* 0x00000000b3b37223 */ /* 0x100fe20000010814 */
[----:B------:R-:W-:Y:S01]  /*6af0*/  FADD.FTZ R3, -R14, R5 ;  /* 0x000000050e037221 */ /* 0x000fe20000010100 */
[----:B------:R-:W-:Y:S01]  /*6b00*/  FMNMX.FTZ R22, R189, R22, !PT ;  /* 0x00000016bd167209 */ /* 0x000fe20007810000 */
[-CC-:B------:R-:W-:Y:S01]  /*6b10*/  FFMA.FTZ R184, R177, R0.reuse, -R20.reuse ;  /* 0x00000000b1b87223 */ /* 0x180fe20000010814 */
[-CC-:B------:R-:W-:Y:S01]  /*6b20*/  FFMA.FTZ R171, R171, R0.reuse, -R20.reuse ;  /* 0x00000000abab7223 */ /* 0x180fe20000010814 */
[----:B------:R-:W-:Y:S01]  /*6b30*/  FMUL.FTZ R3, R3, R0 ;  /* 0x0000000003037220 */ /* 0x000fe20000410000 */
[----:B------:R-:W-:Y:S01]  /*6b40*/  FMNMX.FTZ R22, R135, R22, !PT ;  /* 0x0000001687167209 */ /* 0x000fe20007810000 */
[----:B------:R-:W-:Y:S01]  /*6b50*/  MUFU.EX2 R188, R188 ;  /* 0x000000bc00bc7308 */ /* 0x000fe20000000800 */
[-CC-:B------:R-:W-:Y:S01]  /*6b60*/  FFMA.FTZ R170, R121, R0.reuse, -R20.reuse ;  /* 0x0000000079aa7223 */ /* 0x180fe20000010814 */
[--C-:B------:R-:W-:Y:S01]  /*6b70*/  FFMA.FTZ R176, R23, R0, -R20.reuse ;  /* 0x0000000017b07223 */ /* 0x100fe20000010814 */
[----:B------:R-:W-:Y:S01]  /*6b80*/  FMNMX.FTZ R22, R187, R22, !PT ;  /* 0x00000016bb167209 */ /* 0x000fe20007810000 */
[-CC-:B------:R-:W-:Y:S01]  /*6b90*/  FFMA.FTZ R23, R145, R0.reuse, -R20.reuse ;  /* 0x0000000091177223 */ /* 0x180fe20000010814 */
[-CC-:B------:R-:W-:Y:S01]  /*6ba0*/  FFMA.FTZ R178, R129, R0.reuse, -R20.reuse ;  /* 0x0000000081b27223 */ /* 0x180fe20000010814 */
[--C-:B------:R-:W-:Y:S01]  /*6bb0*/  FFMA.FTZ R168, R125, R0, -R20.reuse ;  /* 0x000000007da87223 */ /* 0x100fe20000010814 */
        /* <DEDUP_REMOVED lines=10> */
[----:B------:R-:W-:-:S02]  /*6c60*/  FFMA.FTZ R5, R165, R0, -R20 ;  /* 0x00000000a5057223 */ /* 0x000fc40000010814 */
[----:B------:R-:W-:-:S04]  /*6c70*/  FMNMX.FTZ R22, R147, R22, !PT ;  /* 0x0000001693167209 */ /* 0x000fc80007810000 */
[----:B------:R-:W-:Y:S01]  /*6c80*/  FMNMX.FTZ R22, R123, R22, !PT ;  /* 0x000000167b167209 */ /* 0x000fe20007810000 */
[----:B------:R-:W-:Y:S03]  /*6c90*/  MUFU.EX2 R184, R184 ;  /* 0x000000b800b87308 */ /* 0x000fe60000000800 */
        /* <DEDUP_REMOVED lines=12> */
[----:B------:R-:W-:-:S05]  /*6d60*/  FMNMX.FTZ R22, R167, R22, !PT ;  /* 0x00000016a7167209 */ /* 0x000fca0007810000 */
[----:B------:R-:W0:Y:S01]  /*6d70*/  SHFL.BFLY PT, R141, R22, 0x2, 0x1f ;  /* 0x0c401f00168d7f89 */ /* 0x000e2200000e0000 */
[----:B------:R-:W-:Y:S08]  /*6d80*/  MUFU.EX2 R137, R137 ;  /* 0x0000008900897308 */ /* 0x000ff00000000800 */
[----:B------:R-:W-:Y:S08]  /*6d90*/  MUFU.EX2 R182, R182 ;  /* 0x000000b600b67308 */ /* 0x000ff00000000800 */
[----:B------:R-:W-:Y:S01]  /*6da0*/  MUFU.EX2 R133, R133 ;  /* 0x0000008500857308 */ /* 0x000fe20000000800 */
[----:B0-----:R-:W-:Y:S01]  /*6db0*/  FMNMX.FTZ R21, R22, R141, !PT ;  /* 0x0000008d16157209 */ /* 0x001fe20007810000 */
[----:B------:R-:W-:-:S06]  /*6dc0*/  FFMA.FTZ R141, R153, R0, -R20 ;  /* 0x00000000998d7223 */ /* 0x000fcc0000010814 */
[----:B------:R-:W-:Y:S01]  /*6dd0*/  MUFU.EX2 R176, R176 ;  /* 0x000000b000b07308 */ /* 0x000fe20000000800 */
[----:B------:R-:W0:Y:S07]  /*6de0*/  SHFL.BFLY PT, R2, R21, 0x1, 0x1f ;  /* 0x0c201f0015027f89 */ /* 0x000e2e00000e0000 */
[----:B------:R-:W-:Y:S08]  /*6df0*/  MUFU.EX2 R23, R23 ;  /* 0x0000001700177308 */ /* 0x000ff00000000800 */
[----:B------:R-:W-:Y:S08]  /*6e00*/  MUFU.EX2 R178, R178 ;  /* 0x000000b200b27308 */ /* 0x000ff00000000800 */
[----:B------:R-:W-:Y:S01]  /*6e10*/  MUFU.EX2 R129, R129 ;  /* 0x0000008100817308 */ /* 0x000fe20000000800 */
[----:B0-----:R-:W-:-:S04]  /*6e20*/  FMNMX.FTZ R21, R21, R2, !PT ;  /* 0x0000000215157209 */ /* 0x001fc80007810000 */
[----:B------:R-:W-:-:S03]  /*6e30*/  FSETP.NEU.FTZ.AND P2, PT, R21, -INF , PT ;  /* 0xff8000001500780b */ /* 0x000fc60003f5d000 */
[----:B------:R0:W1:Y:S01]  /*6e40*/  MUFU.EX2 R2, R3 ;  /* 0x0000000300027308 */ /* 0x0000620000000800 */
[----:B------:R-:W-:-:S05]  /*6e50*/  FMUL.FTZ R124, R21, R0 ;  /* 0x00000000157c7220 */ /* 0x000fca0000410000 */
[----:B------:R-:W-:Y:S02]  /*6e60*/  FSEL R124, R124, RZ, P2 ;  /* 0x000000ff7c7c7208 */ /* 0x000fe40001000000 */
[----:B------:R-:W-:Y:S01]  /*6e70*/  MUFU.EX2 R172, R172 ;  /* 0x000000ac00ac7308 */ /* 0x000fe20000000800 */
[----:B0-----:R-:W-:Y:S02]  /*6e80*/  FSEL R3, R21, RZ, P2 ;  /* 0x000000ff15037208 */ /* 0x001fe40001000000 */
[-CC-:B------:R-:W-:Y:S01]  /*6e90*/  FFMA.FTZ R14, R205, R0.reuse, -R124.reuse ;  /* 0x00000000cd0e7223 */ /* 0x180fe2000001087c */
[-CC-:B------:R-:W-:Y:S01]  /*6ea0*/  FFMA.FTZ R121, R195, R0.reuse, -R124.reuse ;  /* 0x00000000c3797223 */ /* 0x180fe2000001087c */
[-C--:B------:R-:W-:Y:S01]  /*6eb0*/  FFMA.FTZ R20, R181, R0.reuse, -R124 ;  /* 0x00000000b5147223 */ /* 0x080fe2000001087c */
[----:B------:R-:W-:Y:S01]  /*6ec0*/  FADD.FTZ R3, -R3, R4 ;  /* 0x0000000403037221 */ /* 0x000fe20000010100 */
[-CC-:B------:R-:W-:Y:S01]  /*6ed0*/  FFMA.FTZ R149, R193, R0.reuse, -R124.reuse ;  /* 0x00000000c1957223 */ /* 0x180fe2000001087c */
[-CC-:B------:R-:W-:Y:S01]  /*6ee0*/  FFMA.FTZ R22, R183, R0.reuse, -R124.reuse ;  /* 0x00000000b7167223 */ /* 0x180fe2000001087c */
[----:B------:R-:W-:Y:S01]  /*6ef0*/  MUFU.EX2 R14, R14 ;  /* 0x0000000e000e7308 */ /* 0x000fe20000000800 */
[-C--:B------:R-:W-:Y:S01]  /*6f00*/  FMUL.FTZ R3, R3, R0.reuse ;  /* 0x0000000003037220 */ /* 0x080fe20000410000 */
[----:B-1----:R-:W-:Y:S01]  /*6f10*/  FFMA.FTZ R9, R2, R9, R203 ;  /* 0x0000000902097223 */ /* 0x002fe200000100cb */
[-CC-:B------:R-:W-:Y:S01]  /*6f20*/  FFMA.FTZ R153, R191, R0.reuse, -R124.reuse ;  /* 0x00000000bf997223 */ /* 0x180fe2000001087c */
[-CC-:B------:R-:W-:Y:S01]  /*6f30*/  FFMA.FTZ R120, R131, R0.reuse, -R124.reuse ;  /* 0x0000000083787223 */ /* 0x180fe2000001087c */
[-CC-:B------:R-:W-:Y:S01]  /*6f40*/  FFMA.FTZ R177, R127, R0.reuse, -R124.reuse ;  /* 0x000000007fb17223 */ /* 0x180fe2000001087c */
[----:B------:R-:W-:Y:S01]  /*6f50*/  FADD.FTZ R9, R188, R9 ;  /* 0x00000009bc097221 */ /* 0x000fe20000010000 */
[-CC-:B------:R-:W-:Y:S01]  /*6f60*/  FFMA.FTZ R131, R189, R0.reuse, -R124.reuse ;  /* 0x00000000bd837223 */ /* 0x180fe2000001087c */
[----:B------:R-:W0:Y:S01]  /*6f70*/  MUFU.EX2 R3, R3 ;  /* 0x0000000300037308 */ /* 0x000e220000000800 */
[-CC-:B------:R-:W-:Y:S01]  /*6f80*/  FFMA.FTZ R181, R135, R0.reuse, -R124.reuse ;  /* 0x0000000087b57223 */ /* 0x180fe2000001087c */
[----:B------:R-:W-:Y:S01]  /*6f90*/  FADD.FTZ R128, R190, R9 ;  /* 0x00000009be807221 */ /* 0x000fe20000010000 */
[-CC-:B------:R-:W-:Y:S01]  /*6fa0*/  FFMA.FTZ R122, R187, R0.reuse, -R124.reuse ;  /* 0x00000000bb7a7223 */ /* 0x180fe2000001087c */
[-CC-:B------:R-:W-:Y:S01]  /*6fb0*/  FFMA.FTZ R123, R123, R0.reuse, -R124.reuse ;  /* 0x000000007b7b7223 */ /* 0x180fe2000001087c */
[-C--:B------:R-:W-:Y:S01]  /*6fc0*/  FFMA.FTZ R183, R139, R0.reuse, -R124 ;  /* 0x000000008bb77223 */ /* 0x080fe2000001087c */
[----:B------:R-:W-:Y:S01]  /*6fd0*/  FADD.FTZ R9, R179, R128 ;  /* 0x00000080b3097221 */ /* 0x000fe20000010000 */
[-CC-:B------:R-:W-:Y:S01]  /*6fe0*/  FFMA.FTZ R185, R185, R0.reuse, -R124.reuse ;  /* 0x00000000b9b97223 */ /* 0x180fe2000001087c */
[----:B------:R-:W1:Y:S01]  /*6ff0*/  MUFU.EX2 R121, R121 ;  /* 0x0000007900797308 */ /* 0x000e620000000800 */
[-CC-:B------:R-:W-:Y:S01]  /*7000*/  FFMA.FTZ R126, R147, R0.reuse, -R124.reuse ;  /* 0x00000000937e7223 */ /* 0x180fe2000001087c */
[----:B------:R-:W-:Y:S01]  /*7010*/  FADD.FTZ R130, R184, R9 ;  /* 0x00000009b8827221 */ /* 0x000fe20000010000 */
[-CC-:B------:R-:W-:Y:S01]  /*7020*/  FFMA.FTZ R151, R151, R0.reuse, -R124.reuse ;  /* 0x0000000097977223 */ /* 0x180fe2000001087c */
[-CC-:B------:R-:W-:Y:S01]  /*7030*/  FFMA.FTZ R143, R143, R0.reuse, -R124.reuse ;  /* 0x000000008f8f7223 */ /* 0x180fe2000001087c */
[-C--:B------:R-:W-:Y:S01]  /*7040*/  FFMA.FTZ R155, R155, R0.reuse, -R124 ;  /* 0x000000009b9b7223 */ /* 0x080fe2000001087c */
[----:B------:R-:W-:Y:S01]  /*7050*/  FADD.FTZ R127, R171, R130 ;  /* 0x00000082ab7f7221 */ /* 0x000fe20000010000 */
[----:B------:R-:W-:Y:S01]  /*7060*/  FFMA.FTZ R199, R199, R0, -R124 ;  /* 0x00000000c7c77223 */ /* 0x000fe2000001087c */
[----:B------:R-:W2:Y:S01]  /*7070*/  MUFU.EX2 R20, R20 ;  /* 0x0000001400147308 */ /* 0x000ea20000000800 */
[----:B0-----:R-:W-:Y:S01]  /*7080*/  FFMA.FTZ R128, R3, R8, R14 ;  /* 0x0000000803807223 */ /* 0x001fe2000001000e */
[----:B------:R-:W-:Y:S01]  /*7090*/  FADD.FTZ R130, R186, R127 ;  /* 0x0000007fba827221 */ /* 0x000fe20000010000 */
[-CC-:B------:R-:W-:Y:S01]  /*70a0*/  FFMA.FTZ R159, R159, R0.reuse, -R124.reuse ;  /* 0x000000009f9f7223 */ /* 0x180fe2000001087c */
[-CC-:B------:R-:W-:Y:S01]  /*70b0*/  FFMA.FTZ R173, R173, R0.reuse, -R124.reuse ;  /* 0x00000000adad7223 */ /* 0x180fe2000001087c */
[-C--:B------:R-:W-:Y:S01]  /*70c0*/  FFMA.FTZ R163, R163, R0.reuse, -R124 ;  /* 0x00000000a3a37223 */ /* 0x080fe2000001087c */
[----:B------:R-:W-:Y:S01]  /*70d0*/  FADD.FTZ R127, R169, R130 ;  /* 0x00000082a97f7221 */ /* 0x000fe20000010000 */
[-C--:B------:R-:W-:Y:S01]  /*70e0*/  FFMA.FTZ R175, R175, R0.reuse, -R124 ;  /* 0x00000000afaf7223 */ /* 0x080fe2000001087c */
[----:B------:R-:W0:Y:S01]  /*70f0*/  MUFU.EX2 R149, R149 ;  /* 0x0000009500957308 */ /* 0x000e220000000800 */
[----:B-1----:R-:W-:Y:S01]  /*7100*/  FADD.FTZ R9, R121, R128 ;  /* 0x0000008079097221 */ /* 0x002fe20000010000 */
[----:B------:R-:W-:Y:S01]  /*7110*/  FADD.FTZ R130, R180, R127 ;  /* 0x0000007fb4827221 */ /* 0x000fe20000010000 */
[----:B------:R-:W-:Y:S01]  /*7120*/  FFMA.FTZ R124, R167, R0, -R124 ;  /* 0x00000000a77c7223 */ /* 0x000fe2000001087c */
[----:B------:R-:W-:Y:S01]  /*7130*/  IMAD.U32 R127, RZ, RZ, UR11 ;  /* 0x0000000bff7f7e24 */ /* 0x000fe2000f8e00ff */
[C---:B------:R-:W-:Y:S01]  /*7140*/  ISETP.GT.AND P2, PT, R13.reuse, UR56, PT ;  /* 0x000000380d007c0c */ /* 0x040fe2000bf44270 */
[----:B------:R-:W-:Y:S01]  /*7150*/  VIADD R13, R13, 0xffffffff ;  /* 0xffffffff0d0d7836 */ /* 0x000fe20000000000 */
[----:B------:R-:W-:Y:S01]  /*7160*/  F2FP.F16.F32.PACK_AB R190, R179, R190 ;  /* 0x000000beb3be723e */ /* 0x000fe200000000ff */
[----:B------:R-:W1:Y:S01]  /*7170*/  MUFU.EX2 R22, R22 ;  /* 0x0000001600167308 */ /* 0x000e620000000800 */
[----:B--2---:R-:W-:Y:S01]  /*7180*/  FADD.FTZ R128, R20, R9 ;  /* 0x0000000914807221 */ /* 0x004fe20000010000 */
[----:B------:R-:W-:Y:S01]  /*7190*/  @!P1 VIADD R127, R127, 0x30860 ;  /* 0x000308607f7f9836 */ /* 0x000fe20000000000 */
[----:B------:R-:W-:-:S02]  /*71a0*/  F2FP.F16.F32.PACK_AB R184, R171, R184 ;  /* 0x000000b8abb8723e */ /* 0x000fc400000000ff */
[----:B------:R-:W-:Y:S02]  /*71b0*/  F2FP.F16.F32.PACK_AB R186, R169, R186 ;  /* 0x000000baa9ba723e */ /* 0x000fe400000000ff */
[----:B------:R-:W-:Y:S01]  /*71c0*/  @!P1 PRMT R127, RZ, 0x654, R127 ;  /* 0x00000654ff7f9816 */ /* 0x000fe2000000007f */
[----:B------:R-:W2:Y:S01]  /*71d0*/  MUFU.EX2 R153, R153 ;  /* 0x0000009900997308 */ /* 0x000ea20000000800 */
[----:B0-----:R-:W-:Y:S01]  /*71e0*/  FADD.FTZ R9, R149, R128 ;  /* 0x0000008095097221 */ /* 0x001fe20000010000 */
[----:B------:R-:W-:Y:S01]  /*71f0*/  F2FP.F16.F32.PACK_AB R188, R188, R203 ;  /* 0x000000cbbcbc723e */ /* 0x000fe200000000ff */
[----:B------:R0:W-:Y:S01]  /*7200*/  @!P1 SYNCS.ARRIVE.TRANS64.RED.A1T0 RZ, [R127+URZ], RZ ;  /* 0x000000ff7fff99a7 */ /* 0x0001e2000810043f */
[----:B------:R-:W-:Y:S02]  /*7210*/  F2FP.F16.F32.PACK_AB R180, R137, R180 ;  /* 0x000000b489b4723e */ /* 0x000fe400000000ff */
[----:B------:R-:W-:Y:S02]  /*7220*/  F2FP.F16.F32.PACK_AB R189, R121, R14 ;  /* 0x0000000e79bd723e */ /* 0x000fe400000000ff */
[----:B------:R-:W3:Y:S01]  /*7230*/  MUFU.EX2 R120, R120 ;  /* 0x0000007800787308 */ /* 0x000ee20000000800 */
[----:B-1----:R-:W-:Y:S01]  /*7240*/  FADD.FTZ R128, R22, R9 ;  /* 0x0000000916807221 */ /* 0x002fe20000010000 */
[----:B------:R-:W-:-:S06]  /*7250*/  F2FP.F16.F32.PACK_AB R191, R149, R20 ;  /* 0x0000001495bf723e */ /* 0x000fcc00000000ff */
[----:B------:R-:W1:Y:S01]  /*7260*/  MUFU.EX2 R131, R131 ;  /* 0x0000008300837308 */ /* 0x000e620000000800 */
[----:B--2---:R-:W-:-:S07]  /*7270*/  FADD.FTZ R9, R153, R128 ;  /* 0x0000008099097221 */ /* 0x004fce0000010000 */
[----:B------:R-:W2:Y:S01]  /*7280*/  MUFU.EX2 R181, R181 ;  /* 0x000000b500b57308 */ /* 0x000ea20000000800 */
[----:B---3--:R-:W-:-:S07]  /*7290*/  FADD.FTZ R128, R120, R9 ;  /* 0x0000000978807221 */ /* 0x008fce0000010000 */
[----:B------:R3:W-:Y:S01]  /*72a0*/  MUFU.EX2 R8, R123 ;  /* 0x0000007b00087308 */ /* 0x0007e20000000800 */
[C---:B-1----:R-:W-:Y:S01]  /*72b0*/  FADD.FTZ R128, R131.reuse, R128 ;  /* 0x0000008083807221 */ /* 0x042fe20000010000 */
[----:B------:R-:W-:-:S06]  /*72c0*/  F2FP.F16.F32.PACK_AB R187, R131, R120 ;  /* 0x0000007883bb723e */ /* 0x000fcc00000000ff */
[----:B------:R-:W1:Y:S01]  /*72d0*/  MUFU.EX2 R122, R122 ;  /* 0x0000007a007a7308 */ /* 0x000e620000000800 */
[----:B---3--:R-:W-:-:S04]  /*72e0*/  FADD.FTZ R123, R137, R130 ;  /* 0x00000082897b7221 */ /* 0x008fc80000010000 */
[----:B------:R-:W-:Y:S01]  /*72f0*/  FADD.FTZ R130, R182, R123 ;  /* 0x0000007bb6827221 */ /* 0x000fe20000010000 */
[C---:B------:R-:W-:Y:S02]  /*7300*/  F2FP.F16.F32.PACK_AB R182, R133.reuse, R182 ;  /* 0x000000b685b6723e */ /* 0x040fe400000000ff */
[----:B------:R-:W3:Y:S01]  /*7310*/  MUFU.EX2 R183, R183 ;  /* 0x000000b700b77308 */ /* 0x000ee20000000800 */
[----:B------:R-:W-:-:S04]  /*7320*/  FADD.FTZ R9, R133, R130 ;  /* 0x0000008285097221 */ /* 0x000fc80000010000 */
[----:B------:R-:W-:Y:S01]  /*7330*/  FADD.FTZ R130, R176, R9 ;  /* 0x00000009b0827221 */ /* 0x000fe20000010000 */
[----:B--2---:R-:W-:Y:S01]  /*7340*/  FADD.FTZ R9, R181, R128 ;  /* 0x00000080b5097221 */ /* 0x004fe20000010000 */
[C---:B------:R-:W-:Y:S01]  /*7350*/  F2FP.F16.F32.PACK_AB R176, R23.reuse, R176 ;  /* 0x000000b017b0723e */ /* 0x040fe200000000ff */
[----:B------:R2:W4:Y:S01]  /*7360*/  MUFU.EX2 R4, R185 ;  /* 0x000000b900047308 */ /* 0x0005220000000800 */
[----:B------:R-:W-:Y:S01]  /*7370*/  FADD.FTZ R123, R23, R130 ;  /* 0x00000082177b7221 */ /* 0x000fe20000010000 */
[C---:B-1----:R-:W-:Y:S01]  /*7380*/  FADD.FTZ R128, R122.reuse, R9 ;  /* 0x000000097a807221 */ /* 0x042fe20000010000 */
[----:B------:R-:W-:Y:S02]  /*7390*/  F2FP.F16.F32.PACK_AB R181, R122, R181 ;  /* 0x000000b57ab5723e */ /* 0x000fe400000000ff */
[----:B------:R-:W-:Y:S01]  /*73a0*/  FADD.FTZ R130, R178, R123 ;  /* 0x0000007bb2827221 */ /* 0x000fe20000010000 */
[----:B------:R-:W-:Y:S02]  /*73b0*/  F2FP.F16.F32.PACK_AB R178, R129, R178 ;  /* 0x000000b281b2723e */ /* 0x000fe400000000ff */
[----:B------:R-:W1:Y:S01]  /*73c0*/  MUFU.EX2 R177, R177 ;  /* 0x000000b100b17308 */ /* 0x000e620000000800 */
[----:B---3--:R-:W-:Y:S01]  /*73d0*/  FADD.FTZ R9, R183, R128 ;  /* 0x00000080b7097221 */ /* 0x008fe20000010000 */
[----:B------:R-:W-:Y:S01]  /*73e0*/  FADD.FTZ R123, R129, R130 ;  /* 0x00000082817b7221 */ /* 0x000fe20000010000 */
[----:B--2---:R-:W-:-:S03]  /*73f0*/  F2FP.F16.F32.PACK_AB R185, R153, R22 ;  /* 0x0000001699b9723e */ /* 0x004fc600000000ff */
[----:B------:R-:W-:Y:S02]  /*7400*/  FADD.FTZ R130, R172, R123 ;  /* 0x0000007bac827221 */ /* 0x000fe40000010000 */
[----:B------:R-:W2:Y:S01]  /*7410*/  MUFU.EX2 R141, R141 ;  /* 0x0000008d008d7308 */ /* 0x000ea20000000800 */
[C---:B----4-:R-:W-:Y:S01]  /*7420*/  FADD.FTZ R128, R4.reuse, R9 ;  /* 0x0000000904807221 */ /* 0x050fe20000010000 */
[----:B------:R-:W-:Y:S01]  /*7430*/  F2FP.F16.F32.PACK_AB R183, R4, R183 ;  /* 0x000000b704b7723e */ /* 0x000fe200000000ff */
[----:B------:R-:W-:-:S05]  /*7440*/  IMAD.MOV.U32 R4, RZ, RZ, R21 ;  /* 0x000000ffff047224 */ /* 0x000fca00078e0015 */
[----:B------:R-:W3:Y:S01]  /*7450*/  MUFU.EX2 R126, R126 ;  /* 0x0000007e007e7308 */ /* 0x000ee20000000800 */
[----:B-1----:R-:W-:-:S07]  /*7460*/  FADD.FTZ R9, R177, R128 ;  /* 0x00000080b1097221 */ /* 0x002fce0000010000 */
[----:B------:R-:W1:Y:S01]  /*7470*/  MUFU.EX2 R174, R174 ;  /* 0x000000ae00ae7308 */ /* 0x000e620000000800 */
[C---:B--2---:R-:W-:Y:S01]  /*7480*/  FADD.FTZ R123, R141.reuse, R130 ;  /* 0x000000828d7b7221 */ /* 0x044fe20000010000 */
[----:B------:R-:W-:-:S06]  /*7490*/  F2FP.F16.F32.PACK_AB R172, R141, R172 ;  /* 0x000000ac8dac723e */ /* 0x000fcc00000000ff */
[----:B------:R-:W2:Y:S01]  /*74a0*/  MUFU.EX2 R145, R145 ;  /* 0x0000009100917308 */ /* 0x000ea20000000800 */
[C---:B---3--:R-:W-:Y:S01]  /*74b0*/  FADD.FTZ R9, R126.reuse, R9 ;  /* 0x000000097e097221 */ /* 0x048fe20000010000 */
[----:B------:R-:W-:-:S03]  /*74c0*/  F2FP.F16.F32.PACK_AB R177, R126, R177 ;  /* 0x000000b17eb1723e */ /* 0x000fc600000000ff */
[----:B------:R-:W-:-:S03]  /*74d0*/  FADD.FTZ R9, R8, R9 ;  /* 0x0000000908097221 */ /* 0x000fc60000010000 */
[----:B------:R-:W3:Y:S01]  /*74e0*/  MUFU.EX2 R151, R151 ;  /* 0x0000009700977308 */ /* 0x000ee20000000800 */
[----:B-1----:R-:W-:-:S07]  /*74f0*/  FADD.FTZ R128, R174, R123 ;  /* 0x0000007bae807221 */ /* 0x002fce0000010000 */
[----:B------:R-:W1:Y:S01]  /*7500*/  MUFU.EX2 R168, R168 ;  /* 0x000000a800a87308 */ /* 0x000e620000000800 */
[C---:B--2---:R-:W-:Y:S01]  /*7510*/  FADD.FTZ R123, R145.reuse, R128 ;  /* 0x00000080917b7221 */ /* 0x044fe20000010000 */
[----:B------:R-:W-:-:S06]  /*7520*/  F2FP.F16.F32.PACK_AB R174, R145, R174 ;  /* 0x000000ae91ae723e */ /* 0x000fcc00000000ff */
[----:B------:R-:W2:Y:S01]  /*7530*/  MUFU.EX2 R132, R143 ;  /* 0x0000008f00847308 */ /* 0x000ea20000000800 */
[C---:B---3--:R-:W-:Y:S01]  /*7540*/  FADD.FTZ R9, R151.reuse, R9 ;  /* 0x0000000997097221 */ /* 0x048fe20000010000 */
[----:B------:R-:W-:-:S06]  /*7550*/  F2FP.F16.F32.PACK_AB R179, R151, R8 ;  /* 0x0000000897b3723e */ /* 0x000fcc00000000ff */
[----:B------:R-:W3:Y:S01]  /*7560*/  MUFU.EX2 R125, R125 ;  /* 0x0000007d007d7308 */ /* 0x000ee20000000800 */
[----:B-1----:R-:W-:-:S07]  /*7570*/  FADD.FTZ R128, R168, R123 ;  /* 0x0000007ba8807221 */ /* 0x002fce0000010000 */
[----:B------:R-:W1:Y:S01]  /*7580*/  MUFU.EX2 R155, R155 ;  /* 0x0000009b009b7308 */ /* 0x000e620000000800 */
[----:B--2---:R-:W-:-:S07]  /*7590*/  FADD.FTZ R9, R132, R9 ;  /* 0x0000000984097221 */ /* 0x004fce0000010000 */
[----:B------:R-:W2:Y:S01]  /*75a0*/  MUFU.EX2 R170, R170 ;  /* 0x000000aa00aa7308 */ /* 0x000ea20000000800 */
[C---:B---3--:R-:W-:Y:S01]  /*75b0*/  FADD.FTZ R23, R125.reuse, R128 ;  /* 0x000000807d177221 */ /* 0x048fe20000010000 */
[----:B------:R-:W-:-:S06]  /*75c0*/  F2FP.F16.F32.PACK_AB R168, R125, R168 ;  /* 0x000000a87da8723e */ /* 0x000fcc00000000ff */
[----:B------:R-:W3:Y:S01]  /*75d0*/  MUFU.EX2 R134, R199 ;  /* 0x000000c700867308 */ /* 0x000ee20000000800 */
[----:B-1----:R-:W-:-:S07]  /*75e0*/  FADD.FTZ R9, R155, R9 ;  /* 0x000000099b097221 */ /* 0x002fce0000010000 */
[----:B------:R-:W1:Y:S01]  /*75f0*/  MUFU.EX2 R159, R159 ;  /* 0x0000009f009f7308 */ /* 0x000e620000000800 */
[----:B--2---:R-:W-:-:S07]  /*7600*/  FADD.FTZ R128, R170, R23 ;  /* 0x00000017aa807221 */ /* 0x004fce0000010000 */
[----:B------:R2:W4:Y:S01]  /*7610*/  MUFU.EX2 R130, R173 ;  /* 0x000000ad00827308 */ /* 0x0005220000000800 */
[----:B---3--:R-:W-:-:S07]  /*7620*/  FADD.FTZ R23, R134, R9 ;  /* 0x0000000986177221 */ /* 0x008fce0000010000 */
[----:B------:R-:W3:Y:S01]  /*7630*/  MUFU.EX2 R163, R163 ;  /* 0x000000a300a37308 */ /* 0x000ee20000000800 */
[----:B-1----:R-:W-:Y:S01]  /*7640*/  FADD.FTZ R23, R159, R23 ;  /* 0x000000179f177221 */ /* 0x002fe20000010000 */
[----:B--2---:R-:W-:-:S06]  /*7650*/  F2FP.F16.F32.PACK_AB R173, R155, R132 ;  /* 0x000000849bad723e */ /* 0x004fcc00000000ff */
[----:B------:R1:W2:Y:S01]  /*7660*/  MUFU.EX2 R136, R175 ;  /* 0x000000af00887308 */ /* 0x0002a20000000800 */
[----:B----4-:R-:W-:-:S07]  /*7670*/  FADD.FTZ R23, R130, R23 ;  /* 0x0000001782177221 */ /* 0x010fce0000010000 */
[----:B------:R-:W4:Y:S01]  /*7680*/  MUFU.EX2 R5, R5 ;  /* 0x0000000500057308 */ /* 0x000f220000000800 */
[----:B---3--:R-:W-:Y:S01]  /*7690*/  FADD.FTZ R23, R163, R23 ;  /* 0x00000017a3177221 */ /* 0x008fe20000010000 */
[----:B-1----:R-:W-:Y:S02]  /*76a0*/  F2FP.F16.F32.PACK_AB R175, R159, R134 ;  /* 0x000000869faf723e */ /* 0x002fe400000000ff */
[----:B------:R-:W-:-:S04]  /*76b0*/  F2FP.F16.F32.PACK_AB R169, R163, R130 ;  /* 0x00000082a3a9723e */ /* 0x000fc800000000ff */
[----:B------:R-:W1:Y:S01]  /*76c0*/  MUFU.EX2 R124, R124 ;  /* 0x0000007c007c7308 */ /* 0x000e620000000800 */
[----:B--2---:R-:W-:Y:S01]  /*76d0*/  FADD.FTZ R23, R136, R23 ;  /* 0x0000001788177221 */ /* 0x004fe20000010000 */
[C---:B----4-:R-:W-:Y:S01]  /*76e0*/  FADD.FTZ R9, R5.reuse, R128 ;  /* 0x0000008005097221 */ /* 0x050fe20000010000 */
[----:B------:R-:W-:Y:S01]  /*76f0*/  F2FP.F16.F32.PACK_AB R170, R5, R170 ;  /* 0x000000aa05aa723e */ /* 0x000fe200000000ff */
[----:B------:R-:W-:Y:S02]  /*7700*/  IMAD.MOV.U32 R5, RZ, RZ, R15 ;  /* 0x000000ffff057224 */ /* 0x000fe400078e000f */
[C---:B-1----:R-:W-:Y:S01]  /*7710*/  FADD.FTZ R8, R124.reuse, R23 ;  /* 0x000000177c087221 */ /* 0x042fe20000010000 */
[----:B------:R-:W-:Y:S01]  /*7720*/  F2FP.F16.F32.PACK_AB R171, R124, R136 ;  /* 0x000000887cab723e */ /* 0x000fe200000000ff */
[----:B0-----:R-:W-:Y:S06]  /*7730*/  @P2 BRA `(.L_x_959) ;  /* 0xffffffd000302947 */ /* 0x001fec000383ffff */
[----:B------:R-:W-:Y:S02]  /*7740*/  IMAD.MOV.U32 R4, RZ, RZ, R21 ;  /* 0x000000ffff047224 */ /* 0x000fe400078e0015 */
[----:B------:R-:W-:-:S07]  /*7750*/  IMAD.MOV.U32 R5, RZ, RZ, R15 ;  /* 0x000000ffff057224 */ /* 0x000fce00078e000f */
.L_x_942:
[----:B------:R-:W0:Y:S01]  /*7760*/  LDC R15, c[0x0][0x2f0] ;  /* 0x0000bc00ff0f7b82 */ /* 0x000e220000000800 */
[----:B------:R-:W-:Y:S01]  /*7770*/  UIADD3 UR10, -UR10, 0x1, URZ ;  /* 0x000000010a0a7890 */ /* 0x000fe2000fffe13f */
[----:B------:R-:W-:Y:S01]  /*7780*/  ULDC UR7, c[0x0][0x448] ;  /* 0x0001120000077ab9 */ /* 0x000fe20000000800 */
[----:B------:R-:W-:Y:S01]  /*7790*/  ULDC UR14, c[0x0][0x9e4] ;  /* 0x00027900000e7ab9 */ /* 0x000fe20000000800 */
[----:B------:R-:W-:Y:S02]  /*77a0*/  UISETP.NE.AND UP0, UPT, UR7, 0x1, UPT ;  /* 0x000000010700788c */ /* 0x000fe4000bf05270 */
[----:B------:R-:W-:Y:S02]  /*77b0*/  UISETP.GE.AND UP1, UPT, UR14, 0x1, UPT ;  /* 0x000000010e00788c */ /* 0x000fe4000bf26270 */
[----:B------:R-:W1:Y:S04]  /*77c0*/  S2UR UR6, SR_CTAID.X ;  /* 0x00000000000679c3 */ /* 0x000e680000002500 */
[----:B------:R-:W-:-:S03]  /*77d0*/  PLOP3.LUT P2, PT, PT, PT, UP1, 0x40, 0x0 ;  /* 0x000000000000781c */ /* 0x000fc60003f4e818 */
[----:B------:R-:W-:Y:S01]  /*77e0*/  @UP0 ULDC UR15, c[0x0][0x450] ;  /* 0x00011400000f0ab9 */ /* 0x000fe20000000800 */
[----:B0-----:R-:W-:-:S05]  /*77f0*/  IMAD R15, R16, R15, UR10 ;  /* 0x0000000a100f7e24 */ /* 0x001fca000f8e020f */
[----:B------:R-:W-:Y:S01]  /*7800*/  R2UR UR11, R15 ;  /* 0x000000000f0b72ca */ /* 0x000fe200000e0000 */
[----:B-1----:R-:W-:-:S03]  /*7810*/  ULEA UR10, UR6, 0x7f, 0x7 ;  /* 0x0000007f060a7891 */ /* 0x002fc6000f8e383f */
[----:B------:R-:W-:Y:S02]  /*7820*/  @UP0 ULDC UR6, c[0x0][0x44c] ;  /* 0x0001130000060ab9 */ /* 0x000fe40000000800 */
[----:B------:R-:W-:-:S04]  /*7830*/  UIMAD.WIDE.U32 UR6, UR10, UR6, URZ ;  /* 0x000000060a0672a5 */ /* 0x000fc8000f8e003f */
[----:B------:R-:W-:-:S04]  /*7840*/  @UP0 USHF.R.U32.HI UR10, URZ, UR15, UR7 ;  /* 0x0000000f3f0a0299 */ /* 0x000fc80008011607 */
[----:B------:R-:W-:-:S03]  /*7850*/  UIADD3 UR10, UR11, UR10, URZ ;  /* 0x0000000a0b0a7290 */ /* 0x000fc6000fffe03f */
[----:B------:R-:W-:Y:S02]  /*7860*/  ULDC UR11, c[0x0][0x9dc] ;  /* 0x00027700000b7ab9 */ /* 0x000fe40000000800 */
[----:B------:R-:W-:Y:S01]  /*7870*/  UIADD3 UR11, UR10, -UR11, URZ ;  /* 0x8000000b0a0b7290 */ /* 0x000fe2000fffe03f */
[----:B------:R-:W-:Y:S11]  /*7880*/  @P2 BRA `(.L_x_960) ;  /* 0x0000000000442947 */ /* 0x000ff60003800000 */
        /* <DEDUP_REMOVED lines=10> */
.L_x_961:
[----:B------:R-:W-:-:S11]  /*7930*/  UISETP.NE.AND UP2, UPT, UR14, 0x1, UPT ;  /* 0x000000010e00788c */ /* 0x000fd6000bf45270 */
[----:B------:R-:W-:Y:S02]  /*7940*/  @UP2 ULDC.64 UR18, c[0x0][0x9e8] ;  /* 0x00027a0000122ab9 */ /* 0x000fe40000000a00 */
[----:B------:R-:W-:-:S04]  /*7950*/  UIMAD.WIDE.U32 UR6, UR10, UR18, URZ ;  /* 0x000000120a0672a5 */ /* 0x000fc8000f8e003f */
[----:B------:R-:W-:-:S12]  /*7960*/  @UP2 USHF.R.U32.HI UR10, URZ, UR19, UR7 ;  /* 0x000000133f0a2299 */ /* 0x000fd80008011607 */
.L_x_962:
[----:B------:R-:W-:-:S04]  /*7970*/  UIMAD UR10, UR10, UR14, URZ ;  /* 0x0000000e0a0a72a4 */ /* 0x000fc8000f8e023f */
[----:B------:R-:W-:-:S04]  /*7980*/  UISETP.LT.AND UP2, UPT, UR11, UR10, UPT ;  /* 0x0000000a0b00728c */ /* 0x000fc8000bf41270 */
[----:B------:R-:W-:-:S12]  /*7990*/  USEL UR11, UR11, UR10, !UP2 ;  /* 0x0000000a0b0b7287 */ /* 0x000fd8000d000000 */
.L_x_960:
[----:B------:R-:W-:Y:S01]  /*79a0*/  UIADD3 UR6, UR11, 0x5f, URZ ;  /* 0x0000005f0b067890 */ /* 0x000fe2000fffe03f */
[----:B------:R-:W-:-:S03]  /*79b0*/  R2UR UR10, R17 ;  /* 0x00000000110a72ca */ /* 0x000fc600000e0000 */
[----:B------:R-:W-:-:S04]  /*79c0*/  UIMAD.WIDE UR6, UR6, 0x2aaaaaab, URZ ;  /* 0x2aaaaaab060678a5 */ /* 0x000fc8000f8e023f */
[----:B------:R-:W-:-:S04]  /*79d0*/  USHF.R.U32.HI UR6, URZ, 0x1f, UR7 ;  /* 0x0000001f3f067899 */ /* 0x000fc80008011607 */
[----:B------:R-:W-:-:S04]  /*79e0*/  ULEA.HI.SX32 UR6, UR7, UR6, 0x1c ;  /* 0x0000000607067291 */ /* 0x000fc8000f8fe23f */
[----:B------:R-:W-:-:S04]  /*79f0*/  UISETP.LT.AND UP2, UPT, UR10, UR6, UPT ;  /* 0x000000060a00728c */ /* 0x000fc8000bf41270 */
[----:B------:R-:W-:-:S06]  /*7a00*/  USEL UR60, UR10, UR6, !UP2 ;  /* 0x000000060a3c7287 */ /* 0x000fcc000d000000 */
[----:B------:R-:W-:-:S13]  /*7a10*/  ISETP.GE.AND P2, PT, R13, UR60, PT ;  /* 0x0000003c0d007c0c */ /* 0x000fda000bf46270 */
[----:B------:R-:W-:Y:S05]  /*7a20*/  @!P2 BRA `(.L_x_963) ;  /* 0x0000001c0070a947 */ /* 0x000fea0003800000 */
[----:B------:R-:W-:Y:S01]  /*7a30*/  IMAD.MOV.U32 R15, RZ, RZ, R4 ;  /* 0x000000ffff0f7224 */ /* 0x000fe200078e0004 */
[----:B------:R-:W-:Y:S01]  /*7a40*/  UMOV UR58, UR5 ;  /* 0x00000005003a7c82 */ /* 0x000fe20008000000 */
[----:B------:R-:W-:Y:S01]  /*7a50*/  IMAD.MOV.U32 R14, RZ, RZ, R5 ;  /* 0x000000ffff0e7224 */ /* 0x000fe200078e0005 */
[----:B------:R-:W-:-:S06]  /*7a60*/  UMOV UR7, UR4 ;  /* 0x0000000400077c82 */ /* 0x000fcc0008000000 */
.L_x_972:
[----:B------:R-:W-:-:S04]  /*7a70*/  UIADD3 UR4, UR7, 0x1, URZ ;  /* 0x0000000107047890 */ /* 0x000fc8000fffe03f */
[----:B------:R-:W-:-:S04]  /*7a80*/  UISETP.NE.AND UP2, UPT, UR4, 0x2, UPT ;  /* 0x000000020400788c */ /* 0x000fc8000bf45270 */
[----:B------:R-:W-:Y:S02]  /*7a90*/  USEL UR5, URZ, 0x1, UP2 ;  /* 0x000000013f057887 */ /* 0x000fe40009000000 */
[----:B------:R-:W-:Y:S02]  /*7aa0*/  USEL UR4, UR4, URZ, UP2 ;  /* 0x0000003f04047287 */ /* 0x000fe40009000000 */
[----:B------:R-:W-:Y:S01]  /*7ab0*/  ULOP3.LUT UR5, UR58, UR5, URZ, 0x3c, !UPT ;  /* 0x000000053a057292 */ /* 0x000fe2000f8e3c3f */
[----:B------:R-:W-:Y:S11]  /*7ac0*/  @!P0 BRA `(.L_x_964) ;  /* 0x0000000000048947 */ /* 0x000ff60003800000 */
[----:B------:R-:W-:Y:S01]  /*7ad0*/  BPT.TRAP 0x1 ;  /* 0x000000040000795c */ /* 0x000fe20000300000 */
.L_x_964:
[----:B------:R-:W-:Y:S01]  /*7ae0*/  ULEA UR56, UR4, UR57, 0x3 ;  /* 0x0000003904387291 */ /* 0x000fe2000f8e183f */
[----:B------:R-:W-:-:S05]  /*7af0*/  IMAD.U32 R0, RZ, RZ, UR5 ;  /* 0x00000005ff007e24 */ /* 0x000fca000f8e00ff */
[----:B------:R-:W-:-:S04]  /*7b00*/  SHF.L.U32 R0, R0, 0x1f, RZ ;  /* 0x0000001f00007819 */ /* 0x000fc800000006ff */
[----:B------:R0:W1:Y:S01]  /*7b10*/  SYNCS.PHASECHK.TRANS64.TRYWAIT P2, [UR56+0x30830], R0 ;  /* 0x03083000ff0075a7 */ /* 0x0000620008040178 */
[----:B------:R-:W-:Y:S05]  /*7b20*/  @!P0 BRA `(.L_x_965) ;  /* 0x0000000000048947 */ /* 0x000fea0003800000 */
[----:B------:R-:W-:Y:S01]  /*7b30*/  BPT.TRAP 0x1 ;  /* 0x000000040000795c */ /* 0x000fe20000300000 */
.L_x_965:
[----:B-1----:R-:W-:Y:S05]  /*7b40*/  @P2 BRA `(.L_x_966) ;  /* 0x0000000000082947 */ /* 0x002fea0003800000 */
[----:B------:R-:W1:Y:S02]  /*7b50*/  SYNCS.PHASECHK.TRANS64.TRYWAIT P2, [UR56+0x30830], R0 ;  /* 0x03083000ff0075a7 */ /* 0x000e640008040178 */
[----:B-1----:R-:W-:Y:S05]  /*7b60*/  @!P2 BRA `(.L_x_967) ;  /* 0x000000c40030a947 */ /* 0x002fea0003800000 */
.L_x_966:
        /* <DEDUP_REMOVED lines=161> */
.L_x_968:
[----:B------:R-:W-:Y:S01]  /*8580*/  ULEA UR11, UR7, UR57, 0x3 ;  /* 0x00000039070b7291 */ /* 0x000fe2000f8e183f */
[----:B01----:R-:W-:-:S05]  /*8590*/  IMAD.U32 R0, RZ, RZ, UR58 ;  /* 0x0000003aff007e24 */ /* 0x003fca000f8e00ff */
[----:B------:R-:W-:-:S04]  /*85a0*/  SHF.L.U32 R0, R0, 0x1f, RZ ;  /* 0x0000001f00007819 */ /* 0x000fc800000006ff */
[----:B------:R0:W1:Y:S01]  /*85b0*/  SYNCS.PHASECHK.TRANS64.TRYWAIT P2, [UR11+0x30850], R0 ;  /* 0x03085000ff0075a7 */ /* 0x000062000804014b */
[----:B------:R-:W-:Y:S05]  /*85c0*/  @!P0 BRA `(.L_x_969) ;  /* 0x0000000000048947 */ /* 0x000fea0003800000 */
[----:B------:R-:W-:Y:S01]  /*85d0*/  BPT.TRAP 0x1 ;  /* 0x000000040000795c */ /* 0x000fe20000300000 */
.L_x_969:
[----:B-1----:R-:W-:Y:S05]  /*85e0*/  @P2 BRA `(.L_x_970) ;  /* 0x0000000000082947 */ /* 0x002fea0003800000 */
[----:B------:R-:W1:Y:S02]  /*85f0*/  SYNCS.PHASECHK.TRANS64.TRYWAIT P2, [UR11+0x30850], R0 ;  /* 0x03085000ff0075a7 */ /* 0x000e64000804014b */
[----:B-1----:R-:W-:Y:S05]  /*8600*/  @!P2 BRA `(.L_x_971) ;  /* 0x000000b800a0a947 */ /* 0x002fea0003800000 */
.L_x_970:
[----:B------:R-:W-:Y:S01]  /*8610*/  UIADD3 UR6, UR57, 0x400, URZ ;  /* 0x0000040039067890 */ /* 0x000fe2000fffe03f */
[----:B------:R-:W-:Y:S01]  /*8620*/  WARPGROUP.ARRIVE ;  /* 0x00000000000079c5 */ /* 0x000fe20000000000 */
[----:B------:R-:W-:Y:S01]  /*8630*/  UMOV UR15, 0x40000040 ;  /* 0x40000040000f7882 */ /* 0x000fe20000000000 */
[----:B01----:R-:W-:Y:S01]  /*8640*/  FMNMX.FTZ R0, R120, R14, !PT ;  /* 0x0000000e78007209 */ /* 0x003fe20007810000 */
[----:B------:R-:W-:Y:S01]  /*8650*/  USHF.R.U32.HI UR6, URZ, 0x4, UR6 ;  /* 0x000000043f067899 */ /* 0x000fe20008011606 */
[----:B------:R-:W-:Y:S01]  /*8660*/  FMNMX.FTZ R4, R122, R15, !PT ;  /* 0x0000000f7a047209 */ /* 0x000fe20007810000 */
[----:B------:R-:W-:Y:S01]  /*8670*/  UMOV UR58, UR5 ;  /* 0x00000005003a7c82 */ /* 0x000fe20008000000 */
[----:B------:R-:W-:Y:S01]  /*8680*/  FMNMX.FTZ R3, R121, R0, !PT ;  /* 0x0000000079037209 */ /* 0x000fe20007810000 */
[----:B------:R-:W-:Y:S01]  /*8690*/  ULOP3.LUT UR6, UR6, 0x3fff, URZ, 0xc0, !UPT ;  /* 0x00003fff06067892 */ /* 0x000fe2000f8ec03f */
[----:B------:R-:W-:Y:S02]  /*86a0*/  FMNMX.FTZ R23, R123, R4, !PT ;  /* 0x000000047b177209 */ /* 0x000fe40007810000 */
[----:B------:R-:W-:Y:S01]  /*86b0*/  FMNMX.FTZ R0, R124, R3, !PT ;  /* 0x000000037c007209 */ /* 0x000fe20007810000 */
[----:B------:R-:W-:Y:S01]  /*86c0*/  ULOP3.LUT UR6, UR6, 0x3000000, URZ, 0xfc, !UPT ;  /* 0x0300000006067892 */ /* 0x000fe2000f8efc3f */
[----:B------:R-:W-:-:S02]  /*86d0*/  FMNMX.FTZ R4, R126, R23, !PT ;  /* 0x000000177e047209 */ /* 0x000fc40007810000 */
[----:B------:R-:W-:Y:S01]  /*86e0*/  FMNMX.FTZ R3, R125, R0, !PT ;  /* 0x000000007d037209 */ /* 0x000fe20007810000 */
[----:B------:R-:W-:Y:S01]  /*86f0*/  UIMAD UR6, UR7, 0x900, UR6 ;  /* 0x00000900070678a4 */ /* 0x000fe2000f8e0206 */
[----:B------:R-:W-:Y:S02]  /*8700*/  FMNMX.FTZ R23, R127, R4, !PT ;  /* 0x000000047f177209 */ /* 0x000fe40007810000 */
[----:B------:R-:W-:Y:S01]  /*8710*/  UMOV UR7, 0x40000040 ;  /* 0x4000004000077882 */ /* 0x000fe20000000000 */
[----:B------:R-:W-:Y:S01]  /*8720*/  UIADD3 UR10, UR6, 0x80, URZ ;  /* 0x00000080060a7890 */ /* 0x000fe2000fffe03f */
[----:B------:R-:W-:Y:S02]  /*8730*/  FMNMX.FTZ R0, R128, R3, !PT ;  /* 0x0000000380007209 */ /* 0x000fe40007810000 */
[----:B------:R-:W-:Y:S02]  /*8740*/  FMNMX.FTZ R4, R130, R23, !PT ;  /* 0x0000001782047209 */ /* 0x000fe40007810000 */
[----:B------:R-:W-:Y:S01]  /*8750*/  HGMMA.64x192x16.F32 R24, R188, gdesc[UR4].tnspB, R24, gsb0 ;  /* 0x42e00004bc187df0 */ /* 0x000fe20008000818 */
[----:B------:R-:W-:Y:S01]  /*8760*/  FMNMX.FTZ R3, R129, R0, !PT ;  /* 0x0000000081037209 */ /* 0x000fe20007810000 */
[----:B------:R-:W-:Y:S01]  /*8770*/  UMOV UR14, UR10 ;  /* 0x0000000a000e7c82 */ /* 0x000fe20008000000 */
[----:B------:R-:W-:Y:S01]  /*8780*/  UIADD3 UR10, UR6, 0x100, URZ ;  /* 0x00000100060a7890 */ /* 0x000fe2000fffe03f */
[----:B------:R-:W-:Y:S01]  /*8790*/  FMNMX.FTZ R23, R131, R4, !PT ;  /* 0x0000000483177209 */ /* 0x000fe20007810000 */
[----:B------:R-:W-:Y:S01]  /*87a0*/  UMOV UR7, 0x40000040 ;  /* 0x4000004000077882 */ /* 0x000fe20000000000 */
[----:B------:R-:W-:-:S02]  /*87b0*/  FMNMX.FTZ R0, R132, R3, !PT ;  /* 0x0000000384007209 */ /* 0x000fc40007810000 */
[----:B------:R-:W-:Y:S02]  /*87c0*/  FMNMX.FTZ R4, R134, R23, !PT ;  /* 0x0000001786047209 */ /* 0x000fe40007810000 */
[----:B------:R-:W-:Y:S02]  /*87d0*/  FMNMX.FTZ R3, R133, R0, !PT ;  /* 0x0000000085037209 */ /* 0x000fe40007810000 */
[C---:B------:R-:W-:Y:S01]  /*87e0*/  ISETP.GT.AND P2, PT, R13.reuse, UR60, PT ;  /* 0x0000003c0d007c0c */ /* 0x040fe2000bf44270 */
[----:B------:R-:W-:Y:S01]  /*87f0*/  VIADD R13, R13, 0xffffffff ;  /* 0xffffffff0d0d7836 */ /* 0x000fe20000000000 */
        /* <DEDUP_REMOVED lines=18> */
[----:B-1----:R-:W-:-:S05]  /*8920*/  FMNMX.FTZ R20, R2, R3, !PT ;  /* 0x0000000302147209 */ /* 0x002fca0007810000 */
[----:B------:R-:W1:Y:S02]  /*8930*/  SHFL.BFLY PT, R5, R20, 0x1, 0x1f ;  /* 0x0c201f0014057f89 */ /* 0x000e6400000e0000 */
[----:B-1----:R-:W-:-:S05]  /*8940*/  FMNMX.FTZ R5, R20, R5, !PT ;  /* 0x0000000514057209 */ /* 0x002fca0007810000 */
[----:B------:R-:W-:-:S04]  /*8950*/  FADD.FTZ R3, -R5, R14 ;  /* 0x0000000e05037221 */ /* 0x000fc80000010100 */
[-C--:B0-----:R-:W-:Y:S01]  /*8960*/  FMUL.FTZ R14, R3, R0.reuse ;  /* 0x00000000030e7220 */ /* 0x081fe20000410000 */
[----:B------:R-:W-:-:S03]  /*8970*/  FMUL.FTZ R3, R5, R0 ;  /* 0x0000000005037220 */ /* 0x000fc60000410000 */
[----:B------:R0:W-:Y:S01]  /*8980*/  MUFU.EX2 R2, R14 ;  /* 0x0000000e00027308 */ /* 0x0001e20000000800 */
[-CC-:B------:R-:W-:Y:S01]  /*8990*/  FFMA.FTZ R23, R125, R0.reuse, -R3.reuse ;  /* 0x000000007d177223 */ /* 0x180fe20000010803 */
[-CC-:B------:R-:W-:Y:S01]  /*89a0*/  FFMA.FTZ R21, R120, R0.reuse, -R3.reuse ;  /* 0x0000000078157223 */ /* 0x180fe20000010803 */
[-CC-:B------:R-:W-:Y:S01]  /*89b0*/  FFMA.FTZ R20, R164, R0.reuse, -R3.reuse ;  /* 0x00000000a4147223 */ /* 0x180fe20000010803 */
[----:B------:R-:W-:Y:S01]  /*89c0*/  FFMA.FTZ R165, R165, R0, -R3 ;  /* 0x00000000a5a57223 */ /* 0x000fe20000010803 */
[----:B------:R-:W-:-:S03]  /*89d0*/  IMAD.U32 R120, RZ, RZ, UR56 ;  /* 0x00000038ff787e24 */ /* 0x000fc6000f8e00ff */
[----:B------:R-:W1:Y:S01]  /*89e0*/  MUFU.EX2 R21, R21 ;  /* 0x0000001500157308 */ /* 0x000e620000000800 */
[----:B0-----:R-:W-:Y:S01]  /*89f0*/  FFMA.FTZ R14, R160, R0, -R3 ;  /* 0x00000000a00e7223 */ /* 0x001fe20000010803 */
[----:B------:R-:W-:-:S05]  /*8a00*/  @!P1 VIADD R120, R120, 0x30840 ;  /* 0x0003084078789836 */ /* 0x000fca0000000000 */
[----:B------:R-:W-:Y:S01]  /*8a10*/  @!P1 PRMT R120, RZ, 0x654, R120 ;  /* 0x00000654ff789816 */ /* 0x000fe20000000078 */
[----:B------:R-:W-:Y:S08]  /*8a20*/  MUFU.EX2 R23, R23 ;  /* 0x0000001700177308 */ /* 0x000ff00000000800 */
[----:B------:R-:W-:Y:S01]  /*8a30*/  MUFU.EX2 R14, R14 ;  /* 0x0000000e000e7308 */ /* 0x000fe20000000800 */
[----:B-1----:R-:W-:-:S07]  /*8a40*/  FFMA.FTZ R9, R2, R9, R21 ;  /* 0x0000000902097223 */ /* 0x002fce0000010015 */
[----:B------:R-:W-:Y:S01]  /*8a50*/  MUFU.EX2 R20, R20 ;  /* 0x0000001400147308 */ /* 0x000fe20000000800 */
[----:B------:R-:W-:Y:S02]  /*8a60*/  WARPGROUP.DEPBAR.LE gsb0, 0x0 ;  /* 0x00008000000079c5 */ /* 0x000fe40000010000 */
[----:B------:R-:W-:Y:S01]  /*8a70*/  WARPGROUP.ARRIVE ;  /* 0x00000000000079c5 */ /* 0x000fe20000000000 */
[--C-:B------:R-:W-:Y:S01]  /*8a80*/  FFMA.FTZ R188, R121, R0, -R3.reuse ;  /* 0x0000000079bc7223 */ /* 0x100fe20000010803 */
[----:B------:R-:W-:Y:S01]  /*8a90*/  FMNMX.FTZ R121, R135, R4, !PT ;  /* 0x0000000487797209 */ /* 0x000fe20007810000 */
[----:B------:R-:W-:-:S03]  /*8aa0*/  FFMA.FTZ R190, R124, R0, -R3 ;  /* 0x000000007cbe7223 */ /* 0x000fc60000010803 */
[----:B------:R-:W-:Y:S01]  /*8ab0*/  HGMMA.64x192x16.F32 R24, R184, gdesc[UR12].tnspB, R24, gsb0 ;  /* 0x42e0000cb8187df0 */ /* 0x000fe20008000818 */
[----:B------:R-:W-:Y:S01]  /*8ac0*/  UMOV UR14, UR10 ;  /* 0x0000000a000e7c82 */ /* 0x000fe20008000000 */
[----:B------:R-:W-:Y:S01]  /*8ad0*/  UMOV UR15, 0x40000040 ;  /* 0x40000040000f7882 */ /* 0x000fe20000000000 */
[----:B------:R-:W-:Y:S01]  /*8ae0*/  UIADD3 UR10, UR6, 0x180, URZ ;  /* 0x00000180060a7890 */ /* 0x000fe2000fffe03f */
[----:B------:R-:W-:Y:S01]  /*8af0*/  FMNMX.FTZ R4, R138, R121, !PT ;  /* 0x000000798a047209 */ /* 0x000fe20007810000 */
[----:B------:R-:W0:Y:S03]  /*8b00*/  MUFU.EX2 R188, R188 ;  /* 0x000000bc00bc7308 */ /* 0x000e260000000800 */
[----:B------:R-:W-:-:S04]  /*8b10*/  FMNMX.FTZ R121, R139, R4, !PT ;  /* 0x000000048b797209 */ /* 0x000fc80007810000 */
[----:B------:R-:W-:Y:S01]  /*8b20*/  FMNMX.FTZ R4, R142, R121, !PT ;  /* 0x000000798e047209 */ /* 0x000fe20007810000 */
[----:B------:R-:W-:Y:S01]  /*8b30*/  FFMA.FTZ R121, R129, R0, -R3 ;  /* 0x0000000081797223 */ /* 0x000fe20000010803 */
[----:B------:R-:W-:Y:S02]  /*8b40*/  MUFU.EX2 R190, R190 ;  /* 0x000000be00be7308 */ /* 0x000fe40000000800 */
[----:B------:R-:W-:-:S04]  /*8b50*/  FMNMX.FTZ R125, R143, R4, !PT ;  /* 0x000000048f7d7209 */ /* 0x000fc80007810000 */
[----:B------:R-:W-:Y:S02]  /*8b60*/  FMNMX.FTZ R4, R146, R125, !PT ;  /* 0x0000007d92047209 */ /* 0x000fe40007810000 */
[----:B------:R-:W-:Y:S01]  /*8b70*/  MUFU.EX2 R121, R121 ;  /* 0x0000007900797308 */ /* 0x000fe20000000800 */
[C---:B0-----:R-:W-:Y:S01]  /*8b80*/  FADD.FTZ R9, R188.reuse, R9 ;  /* 0x00000009bc097221 */ /* 0x041fe20000010000 */
[----:B------:R-:W-:Y:S02]  /*8b90*/  FMNMX.FTZ R125, R147, R4, !PT ;  /* 0x00000004937d7209 */ /* 0x000fe40007810000 */
[----:B------:R-:W-:Y:S02]  /*8ba0*/  F2FP.F16.F32.PACK_AB R188, R188, R21 ;  /* 0x00000015bcbc723e */ /* 0x000fe400000000ff */
[----:B------:R-:W-:Y:S01]  /*8bb0*/  FMNMX.FTZ R4, R150, R125, !PT ;  /* 0x0000007d96047209 */ /* 0x000fe20007810000 */
[----:B------:R-:W-:-:S03]  /*8bc0*/  FFMA.FTZ R125, R133, R0, -R3 ;  /* 0x00000000857d7223 */ /* 0x000fc60000010803 */
[----:B------:R-:W-:-:S03]  /*8bd0*/  FMNMX.FTZ R129, R151, R4, !PT ;  /* 0x0000000497817209 */ /* 0x000fc60007810000 */
[----:B------:R-:W-:Y:S01]  /*8be0*/  MUFU.EX2 R125, R125 ;  /* 0x0000007d007d7308 */ /* 0x000fe20000000800 */
[----:B------:R-:W-:-:S04]  /*8bf0*/  FMNMX.FTZ R4, R154, R129, !PT ;  /* 0x000000819a047209 */ /* 0x000fc80007810000 */
[----:B------:R-:W-:-:S04]  /*8c00*/  FMNMX.FTZ R129, R155, R4, !PT ;  /* 0x000000049b817209 */ /* 0x000fc80007810000 */
[----:B------:R-:W-:Y:S01]  /*8c10*/  FMNMX.FTZ R4, R158, R129, !PT ;  /* 0x000000819e047209 */ /* 0x000fe20007810000 */
[-CC-:B------:R-:W-:Y:S01]  /*8c20*/  FFMA.FTZ R129, R137, R0.reuse, -R3.reuse ;  /* 0x0000000089817223 */ /* 0x180fe20000010803 */
[-CC-:B------:R-:W-:Y:S01]  /*8c30*/  FFMA.FTZ R137, R145, R0.reuse, -R3.reuse ;  /* 0x0000000091897223 */ /* 0x180fe20000010803 */
[--C-:B------:R-:W-:Y:S01]  /*8c40*/  FFMA.FTZ R145, R153, R0, -R3.reuse ;  /* 0x0000000099917223 */ /* 0x100fe20000010803 */
[----:B------:R-:W-:Y:S01]  /*8c50*/  FMNMX.FTZ R133, R159, R4, !PT ;  /* 0x000000049f857209 */ /* 0x000fe20007810000 */
[----:B------:R-:W-:Y:S02]  /*8c60*/  FFMA.FTZ R153, R161, R0, -R3 ;  /* 0x00000000a1997223 */ /* 0x000fe40000010803 */
[----:B------:R-:W-:Y:S01]  /*8c70*/  MUFU.EX2 R129, R129 ;  /* 0x0000008100817308 */ /* 0x000fe20000000800 */
[----:B------:R-:W-:-:S04]  /*8c80*/  FMNMX.FTZ R4, R162, R133, !PT ;  /* 0x00000085a2047209 */ /* 0x000fc80007810000 */
[----:B------:R-:W-:-:S03]  /*8c90*/  FMNMX.FTZ R133, R163, R4, !PT ;  /* 0x00000004a3857209 */ /* 0x000fc60007810000 */
[----:B------:R-:W-:Y:S01]  /*8ca0*/  MUFU.EX2 R137, R137 ;  /* 0x0000008900897308 */ /* 0x000fe20000000800 */
[----:B------:R-:W-:Y:S01]  /*8cb0*/  FMNMX.FTZ R4, R166, R133, !PT ;  /* 0x00000085a6047209 */ /* 0x000fe20007810000 */
[-CC-:B------:R-:W-:Y:S01]  /*8cc0*/  FFMA.FTZ R133, R141, R0.reuse, -R3.reuse ;  /* 0x000000008d857223 */ /* 0x180fe20000010803 */
[-CC-:B------:R-:W-:Y:S01]  /*8cd0*/  FFMA.FTZ R141, R149, R0.reuse, -R3.reuse ;  /* 0x00000000958d7223 */ /* 0x180fe20000010803 */
[----:B------:R-:W-:Y:S01]  /*8ce0*/  FFMA.FTZ R149, R157, R0, -R3 ;  /* 0x000000009d957223 */ /* 0x000fe20000010803 */
[----:B------:R-:W-:-:S03]  /*8cf0*/  FMNMX.FTZ R4, R167, R4, !PT ;  /* 0x00000004a7047209 */ /* 0x000fc60007810000 */
        /* <DEDUP_REMOVED lines=8> */
[----:B------:R-:W-:-:S04]  /*8d80*/  FFMA.FTZ R186, R132, R0, -R3 ;  /* 0x0000000084ba7223 */ /* 0x000fc80000010803 */
[----:B------:R-:W-:Y:S01]  /*8d90*/  HGMMA.64x192x16.F32 R24, R180, gdesc[UR12].tnspB, R24, gsb0 ;  /* 0x42e0000cb4187df0 */ /* 0x000fe20008000818 */
[----:B------:R-:W-:Y:S01]  /*8da0*/  UMOV UR14, UR10 ;  /* 0x0000000a000e7c82 */ /* 0x000fe20008000000 */
[----:B------:R-:W-:Y:S01]  /*8db0*/  UMOV UR15, 0x40000040 ;  /* 0x40000040000f7882 */ /* 0x000fe20000000000 */
[----:B------:R-:W-:Y:S01]  /*8dc0*/  UIADD3 UR10, UR6, 0x200, URZ ;  /* 0x00000200060a7890 */ /* 0x000fe2000fffe03f */
[----:B------:R-:W-:Y:S01]  /*8dd0*/  MUFU.EX2 R184, R184 ;  /* 0x000000b800b87308 */ /* 0x000fe20000000800 */
[----:B------:R-:W-:-:S07]  /*8de0*/  UIADD3 UR6, UR6, 0x280, URZ ;  /* 0x0000028006067890 */ /* 0x000fce000fffe03f */
[----:B------:R-:W-:Y:S01]  /*8df0*/  MUFU.EX2 R186, R186 ;  /* 0x000000ba00ba7308 */ /* 0x000fe20000000800 */
[----:B------:R-:W-:Y:S02]  /*8e00*/  WARPGROUP.DEPBAR.LE gsb0, 0x0 ;  /* 0x00008000000079c5 */ /* 0x000fe40000010000 */
[----:B------:R-:W-:Y:S01]  /*8e10*/  WARPGROUP.ARRIVE ;  /* 0x00000000000079c5 */ /* 0x000fe20000000000 */
[-CC-:B------:R-:W-:Y:S01]  /*8e20*/  FFMA.FTZ R180, R136, R0.reuse, -R3.reuse ;  /* 0x0000000088b47223 */ /* 0x180fe20000010803 */
[----:B------:R-:W-:-:S04]  /*8e30*/  FFMA.FTZ R182, R140, R0, -R3 ;  /* 0x000000008cb67223 */ /* 0x000fc80000010803 */
[----:B------:R-:W-:Y:S01]  /*8e40*/  HGMMA.64x192x16.F32 R24, R176, gdesc[UR12].tnspB, R24, gsb0 ;  /* 0x42e0000cb0187df0 */ /* 0x000fe20008000818 */
[----:B------:R-:W-:Y:S01]  /*8e50*/  UMOV UR14, UR10 ;  /* 0x0000000a000e7c82 */ /* 0x000fe20008000000 */
[----:B------:R-:W-:Y:S01]  /*8e60*/  UMOV UR15, 0x40000040 ;  /* 0x40000040000f7882 */ /* 0x000fe20000000000 */
[----:B------:R-:W-:Y:S08]  /*8e70*/  MUFU.EX2 R180, R180 ;  /* 0x000000b400b47308 */ /* 0x000ff00000000800 */
[----:B------:R-:W-:Y:S01]  /*8e80*/  MUFU.EX2 R182, R182 ;  /* 0x000000b600b67308 */ /* 0x000fe20000000800 */
[----:B------:R-:W-:-:S02]  /*8e90*/  WARPGROUP.DEPBAR.LE gsb0, 0x0 ;  /* 0x00008000000079c5 */ /* 0x000fc40000010000 */
[----:B------:R-:W-:Y:S01]  /*8ea0*/  WARPGROUP.ARRIVE ;  /* 0x00000000000079c5 */ /* 0x000fe20000000000 */
[-CC-:B------:R-:W-:Y:S01]  /*8eb0*/  FFMA.FTZ R176, R144, R0.reuse, -R3.reuse ;  /* 0x0000000090b07223 */ /* 0x180fe20000010803 */
[----:B------:R-:W-:-:S04]  /*8ec0*/  FFMA.FTZ R178, R148, R0, -R3 ;  /* 0x0000000094b27223 */ /* 0x000fc80000010803 */
[----:B------:R-:W-:Y:S01]  /*8ed0*/  HGMMA.64x192x16.F32 R24, R172, gdesc[UR12].tnspB, R24, gsb0 ;  /* 0x42e0000cac187df0 */ /* 0x000fe20008000818 */
[----:B------:R-:W-:Y:S08]  /*8ee0*/  MUFU.EX2 R176, R176 ;  /* 0x000000b000b07308 */ /* 0x000ff00000000800 */
[----:B------:R-:W-:Y:S01]  /*8ef0*/  MUFU.EX2 R178, R178 ;  /* 0x000000b200b27308 */ /* 0x000fe20000000800 */
[----:B------:R-:W-:-:S02]  /*8f00*/  WARPGROUP.DEPBAR.LE gsb0, 0x0 ;  /* 0x00008000000079c5 */ /* 0x000fc40000010000 */
[----:B------:R-:W-:Y:S01]  /*8f10*/  WARPGROUP.ARRIVE ;  /* 0x00000000000079c5 */ /* 0x000fe20000000000 */
[----:B------:R-:W0:Y:S01]  /*8f20*/  SHFL.BFLY PT, R173, R4, 0x2, 0x1f ;  /* 0x0c401f0004ad7f89 */ /* 0x000e2200000e0000 */
[-CC-:B------:R-:W-:Y:S01]  /*8f30*/  FFMA.FTZ R172, R152, R0.reuse, -R3.reuse ;  /* 0x0000000098ac7223 */ /* 0x180fe20000010803 */
[----:B------:R-:W-:-:S05]  /*8f40*/  FFMA.FTZ R174, R156, R0, -R3 ;  /* 0x000000009cae7223 */ /* 0x000fca0000010803 */
[----:B------:R-:W-:Y:S01]  /*8f50*/  HGMMA.64x192x16.F32 R24, R168, gdesc[UR4].tnspB, R24, gsb0 ;  /* 0x42e00004a8187df0 */ /* 0x000fe20008000818 */
[----:B------:R-:W-:Y:S01]  /*8f60*/  UMOV UR7, UR4 ;  /* 0x0000000400077c82 */ /* 0x000fe20008000000 */
[----:B------:R-:W-:Y:S08]  /*8f70*/  MUFU.EX2 R172, R172 ;  /* 0x000000ac00ac7308 */ /* 0x000ff00000000800 */
[----:B------:R-:W-:Y:S01]  /*8f80*/  MUFU.EX2 R174, R174 ;  /* 0x000000ae00ae7308 */ /* 0x000fe20000000800 */
[----:B0-----:R-:W-:-:S05]  /*8f90*/  FMNMX.FTZ R173, R4, R173, !PT ;  /* 0x000000ad04ad7209 */ /* 0x001fca0007810000 */
[----:B------:R-:W0:Y:S02]  /*8fa0*/  SHFL.BFLY PT, R4, R173, 0x1, 0x1f ;  /* 0x0c201f00ad047f89 */ /* 0x000e2400000e0000 */
[----:B0-----:R-:W-:-:S05]  /*8fb0*/  FMNMX.FTZ R4, R173, R4, !PT ;  /* 0x00000004ad047209 */ /* 0x001fca0007810000 */
[C---:B------:R-:W-:Y:S01]  /*8fc0*/  FADD.FTZ R3, -R4.reuse, R15 ;  /* 0x0000000f04037221 */ /* 0x040fe20000010100 */
[-C--:B------:R-:W-:Y:S01]  /*8fd0*/  FMUL.FTZ R157, R4, R0.reuse ;  /* 0x00000000049d7220 */ /* 0x080fe20000410000 */
[----:B------:R-:W-:Y:S02]  /*8fe0*/  MUFU.EX2 R15, R165 ;  /* 0x000000a5000f7308 */ /* 0x000fe40000000800 */
[-C--:B------:R-:W-:Y:S01]  /*8ff0*/  FMUL.FTZ R3, R3, R0.reuse ;  /* 0x0000000003037220 */ /* 0x080fe20000410000 */
[-CC-:B------:R-:W-:Y:S01]  /*9000*/  FFMA.FTZ R22, R122, R0.reuse, -R157.reuse ;  /* 0x000000007a167223 */ /* 0x180fe2000001089d */
[-CC-:B------:R-:W-:Y:S01]  /*9010*/  FFMA.FTZ R123, R123, R0.reuse, -R157.reuse ;  /* 0x000000007b7b7223 */ /* 0x180fe2000001089d */
[-CC-:B------:R-:W-:Y:S01]  /*9020*/  FFMA.FTZ R126, R126, R0.reuse, -R157.reuse ;  /* 0x000000007e7e7223 */ /* 0x180fe2000001089d */
[-CC-:B------:R-:W-:Y:S01]  /*9030*/  FFMA.FTZ R127, R127, R0.reuse, -R157.reuse ;  /* 0x000000007f7f7223 */ /* 0x180fe2000001089d */
[----:B------:R-:W-:Y:S01]  /*9040*/  IMAD.U32 R122, RZ, RZ, UR11 ;  /* 0x0000000bff7a7e24 */ /* 0x000fe2000f8e00ff */
        /* <DEDUP_REMOVED lines=16> */
[----:B------:R-:W1:Y:S01]  /*9150*/  MUFU.EX2 R123, R123 ;  /* 0x0000007b007b7308 */ /* 0x000e620000000800 */
[-CC-:B------:R-:W-:Y:S01]  /*9160*/  FFMA.FTZ R158, R158, R0.reuse, -R157.reuse ;  /* 0x000000009e9e7223 */ /* 0x180fe2000001089d */
[-CC-:B------:R-:W-:Y:S01]  /*9170*/  FFMA.FTZ R159, R159, R0.reuse, -R157.reuse ;  /* 0x000000009f9f7223 */ /* 0x180fe2000001089d */
[-CC-:B------:R-:W-:Y:S01]  /*9180*/  FFMA.FTZ R162, R162, R0.reuse, -R157.reuse ;  /* 0x00000000a2a27223 */ /* 0x180fe2000001089d */
[-CC-:B------:R-:W-:Y:S01]  /*9190*/  FFMA.FTZ R163, R163, R0.reuse, -R157.reuse ;  /* 0x00000000a3a37223 */ /* 0x180fe2000001089d */
[-CC-:B------:R-:W-:Y:S01]  /*91a0*/  FFMA.FTZ R166, R166, R0.reuse, -R157.reuse ;  /* 0x00000000a6a67223 */ /* 0x180fe2000001089d */
[----:B------:R-:W-:-:S02]  /*91b0*/  FFMA.FTZ R157, R167, R0, -R157 ;  /* 0x00000000a79d7223 */ /* 0x000fc4000001089d */
[----:B------:R-:W2:Y:S01]  /*91c0*/  MUFU.EX2 R191, R126 ;  /* 0x0000007e00bf7308 */ /* 0x000ea20000000800 */
[----:B0-----:R-:W-:-:S07]  /*91d0*/  FFMA.FTZ R8, R3, R8, R22 ;  /* 0x0000000803087223 */ /* 0x001fce0000010016 */
        /* <DEDUP_REMOVED lines=34> */
[----:B--2---:R-:W-:Y:S01]  /*9400*/  FADD.FTZ R8, R179, R8 ;  /* 0x00000008b3087221 */ /* 0x004fe20000010000 */
[----:B------:R-:W-:Y:S02]  /*9410*/  WARPGROUP.DEPBAR.LE gsb0, 0x0 ;  /* 0x00008000000079c5 */ /* 0x000fe40000010000 */
[----:B------:R2:W-:Y:S04]  /*9420*/  @!P1 SYNCS.ARRIVE.TRANS64.RED.A1T0 RZ, [R120+URZ], RZ ;  /* 0x000000ff78ff99a7 */ /* 0x0005e8000810043f */
[----:B------:R-:W3:Y:S01]  /*9430*/  MUFU.EX2 R155, R155 ;  /* 0x0000009b009b7308 */ /* 0x000ee20000000800 */
[----:B0-----:R-:W-:Y:S01]  /*9440*/  FADD.FTZ R8, R151, R8 ;  /* 0x0000000897087221 */ /* 0x001fe20000010000 */
[----:B------:R-:W-:-:S02]  /*9450*/  F2FP.F16.F32.PACK_AB R168, R153, R14 ;  /* 0x0000000e99a8723e */ /* 0x000fc400000000ff */
[----:B------:R-:W-:Y:S02]  /*9460*/  F2FP.F16.F32.PACK_AB R170, R15, R20 ;  /* 0x000000140faa723e */ /* 0x000fe400000000ff */
[----:B------:R-:W-:Y:S01]  /*9470*/  F2FP.F16.F32.PACK_AB R179, R151, R179 ;  /* 0x000000b397b3723e */ /* 0x000fe200000000ff */
[----:B--2---:R-:W-:Y:S01]  /*9480*/  @!P1 VIADD R120, R122, 0x30860 ;  /* 0x000308607a789836 */ /* 0x004fe20000000000 */
[----:B------:R-:W0:Y:S01]  /*9490*/  MUFU.EX2 R175, R158 ;  /* 0x0000009e00af7308 */ /* 0x000e220000000800 */
[----:B-1----:R-:W-:-:S03]  /*94a0*/  FADD.FTZ R8, R173, R8 ;  /* 0x00000008ad087221 */ /* 0x002fc60000010000 */
[----:B------:R-:W-:-:S04]  /*94b0*/  @!P1 PRMT R120, RZ, 0x654, R120 ;  /* 0x00000654ff789816 */ /* 0x000fc80000000078 */
[----:B------:R1:W-:Y:S01]  /*94c0*/  @!P1 SYNCS.ARRIVE.TRANS64.RED.A1T0 RZ, [R120+URZ], RZ ;  /* 0x000000ff78ff99a7 */ /* 0x0003e2000810043f */
[----:B------:R-:W2:Y:S01]  /*94d0*/  MUFU.EX2 R159, R159 ;  /* 0x0000009f009f7308 */ /* 0x000ea20000000800 */
[C---:B---3--:R-:W-:Y:S01]  /*94e0*/  FADD.FTZ R8, R155.reuse, R8 ;  /* 0x000000089b087221 */ /* 0x048fe20000010000 */
[----:B------:R-:W-:Y:S01]  /*94f0*/  F2FP.F16.F32.PACK_AB R173, R155, R173 ;  /* 0x000000ad9bad723e */ /* 0x000fe200000000ff */
[----:B-1----:R-:W-:-:S05]  /*9500*/  FADD.FTZ R120, R190, R9 ;  /* 0x00000009be787221 */ /* 0x002fca0000010000 */
[----:B------:R-:W1:Y:S01]  /*9510*/  MUFU.EX2 R169, R162 ;  /* 0x000000a200a97308 */ /* 0x000e620000000800 */
[----:B0-----:R-:W-:Y:S01]  /*9520*/  FADD.FTZ R8, R175, R8 ;  /* 0x00000008af087221 */ /* 0x001fe20000010000 */
[C---:B------:R-:W-:Y:S01]  /*9530*/  F2FP.F16.F32.PACK_AB R190, R23.reuse, R190 ;  /* 0x000000be17be723e */ /* 0x040fe200000000ff */
[----:B------:R-:W-:-:S04]  /*9540*/  FADD.FTZ R9, R23, R120 ;  /* 0x0000007817097221 */ /* 0x000fc80000010000 */
[----:B------:R-:W-:Y:S01]  /*9550*/  FADD.FTZ R120, R184, R9 ;  /* 0x00000009b8787221 */ /* 0x000fe20000010000 */
[----:B------:R-:W0:Y:S01]  /*9560*/  MUFU.EX2 R163, R163 ;  /* 0x000000a300a37308 */ /* 0x000e220000000800 */
[----:B--2---:R-:W-:Y:S01]  /*9570*/  FADD.FTZ R8, R159, R8 ;  /* 0x000000089f087221 */ /* 0x004fe20000010000 */
[C---:B------:R-:W-:Y:S01]  /*9580*/  F2FP.F16.F32.PACK_AB R184, R121.reuse, R184 ;  /* 0x000000b879b8723e */ /* 0x040fe200000000ff */
[----:B------:R-:W-:Y:S01]  /*9590*/  FADD.FTZ R9, R121, R120 ;  /* 0x0000007879097221 */ /* 0x000fe20000010000 */
[----:B------:R-:W-:-:S03]  /*95a0*/  F2FP.F16.F32.PACK_AB R175, R159, R175 ;  /* 0x000000af9faf723e */ /* 0x000fc600000000ff */
[----:B------:R-:W-:Y:S01]  /*95b0*/  FADD.FTZ R120, R186, R9 ;  /* 0x00000009ba787221 */ /* 0x000fe20000010000 */
[----:B------:R-:W2:Y:S01]  /*95c0*/  MUFU.EX2 R171, R166 ;  /* 0x000000a600ab7308 */ /* 0x000ea20000000800 */
[----:B-1----:R-:W-:Y:S01]  /*95d0*/  FADD.FTZ R8, R169, R8 ;  /* 0x00000008a9087221 */ /* 0x002fe20000010000 */
[C---:B------:R-:W-:Y:S01]  /*95e0*/  F2FP.F16.F32.PACK_AB R186, R125.reuse, R186 ;  /* 0x000000ba7dba723e */ /* 0x040fe200000000ff */
[----:B------:R-:W-:-:S04]  /*95f0*/  FADD.FTZ R9, R125, R120 ;  /* 0x000000787d097221 */ /* 0x000fc80000010000 */
[----:B------:R-:W-:Y:S01]  /*9600*/  FADD.FTZ R120, R180, R9 ;  /* 0x00000009b4787221 */ /* 0x000fe20000010000 */
[----:B------:R-:W1:Y:S01]  /*9610*/  MUFU.EX2 R157, R157 ;  /* 0x0000009d009d7308 */ /* 0x000e620000000800 */
[----:B0-----:R-:W-:Y:S01]  /*9620*/  FADD.FTZ R8, R163, R8 ;  /* 0x00000008a3087221 */ /* 0x001fe20000010000 */
[C---:B------:R-:W-:Y:S01]  /*9630*/  F2FP.F16.F32.PACK_AB R180, R129.reuse, R180 ;  /* 0x000000b481b4723e */ /* 0x040fe200000000ff */
[----:B------:R-:W-:Y:S01]  /*9640*/  FADD.FTZ R9, R129, R120 ;  /* 0x0000007881097221 */ /* 0x000fe20000010000 */
[----:B------:R-:W-:-:S03]  /*9650*/  F2FP.F16.F32.PACK_AB R169, R163, R169 ;  /* 0x000000a9a3a9723e */ /* 0x000fc600000000ff */
[----:B------:R-:W-:Y:S01]  /*9660*/  FADD.FTZ R120, R182, R9 ;  /* 0x00000009b6787221 */ /* 0x000fe20000010000 */
[----:B------:R-:W-:Y:S01]  /*9670*/  F2FP.F16.F32.PACK_AB R182, R133, R182 ;  /* 0x000000b685b6723e */ /* 0x000fe200000000ff */
[----:B--2---:R-:W-:Y:S02]  /*9680*/  FADD.FTZ R8, R171, R8 ;  /* 0x00000008ab087221 */ /* 0x004fe40000010000 */
[----:B------:R-:W-:-:S04]  /*9690*/  FADD.FTZ R9, R133, R120 ;  /* 0x0000007885097221 */ /* 0x000fc80000010000 */
[----:B------:R-:W-:Y:S01]  /*96a0*/  FADD.FTZ R22, R176, R9 ;  /* 0x00000009b0167221 */ /* 0x000fe20000010000 */
[----:B------:R-:W-:Y:S01]  /*96b0*/  F2FP.F16.F32.PACK_AB R176, R137, R176 ;  /* 0x000000b089b0723e */ /* 0x000fe200000000ff */
[C---:B-1----:R-:W-:Y:S01]  /*96c0*/  FADD.FTZ R8, R157.reuse, R8 ;  /* 0x000000089d087221 */ /* 0x042fe20000010000 */
[----:B------:R-:W-:Y:S01]  /*96d0*/  F2FP.F16.F32.PACK_AB R171, R157, R171 ;  /* 0x000000ab9dab723e */ /* 0x000fe200000000ff */
[----:B------:R-:W-:-:S04]  /*96e0*/  FADD.FTZ R9, R137, R22 ;  /* 0x0000001689097221 */ /* 0x000fc80000010000 */
[----:B------:R-:W-:Y:S01]  /*96f0*/  FADD.FTZ R22, R178, R9 ;  /* 0x00000009b2167221 */ /* 0x000fe20000010000 */
[----:B------:R-:W-:-:S03]  /*9700*/  F2FP.F16.F32.PACK_AB R178, R141, R178 ;  /* 0x000000b28db2723e */ /* 0x000fc600000000ff */
[----:B------:R-:W-:-:S04]  /*9710*/  FADD.FTZ R9, R141, R22 ;  /* 0x000000168d097221 */ /* 0x000fc80000010000 */
        /* <DEDUP_REMOVED lines=10> */
[----:B------:R-:W-:Y:S02]  /*97c0*/  IMAD.MOV.U32 R15, RZ, RZ, R4 ;  /* 0x000000ffff0f7224 */ /* 0x000fe400078e0004 */
[----:B------:R-:W-:Y:S01]  /*97d0*/  IMAD.MOV.U32 R14, RZ, RZ, R5 ;  /* 0x000000ffff0e7224 */ /* 0x000fe200078e0005 */
[----:B------:R-:W-:Y:S06]  /*97e0*/  @P2 BRA `(.L_x_972) ;  /* 0xffffffe000a02947 */ /* 0x000fec000383ffff */
.L_x_963:
[----:B------:R-:W-:-:S13]  /*97f0*/  R2UR UR6, R17 ;  /* 0x00000000110672ca */ /* 0x000fda00000e0000 */
[----:B------:R-:W-:-:S13]  /*9800*/  ISETP.GE.AND P2, PT, R13, UR6, PT ;  /* 0x000000060d007c0c */ /* 0x000fda000bf46270 */
[----:B------:R-:W-:Y:S05]  /*9810*/  @!P2 BRA `(.L_x_973) ;  /* 0x0000002c00e8a947 */ /* 0x000fea0003800000 */
[----:B------:R-:W-:Y:S01]  /*9820*/  IMAD.MOV.U32 R14, RZ, RZ, R4 ;  /* 0x000000ffff0e7224 */ /* 0x000fe200078e0004 */
[----:B------:R-:W-:Y:S01]  /*9830*/  UMOV UR58, UR5 ;  /* 0x00000005003a7c82 */ /* 0x000fe20008000000 */
[----:B------:R-:W-:Y:S01]  /*9840*/  IMAD.MOV.U32 R15, RZ, RZ, R5 ;  /* 0x000000ffff0f7224 */ /* 0x000fe200078e0005 */
[----:B------:R-:W-:Y:S01]  /*9850*/  UMOV UR7, UR4 ;  /* 0x0000000400077c82 */ /* 0x000fe20008000000 */
[----:B------:R-:W-:Y:S01]  /*9860*/  ULDC UR60, c[0x0][0x9e4] ;  /* 0x00027900003c7ab9 */ /* 0x000fe20000000800 */
[----:B------:R-:W-:-:S05]  /*9870*/  ULDC UR61, c[0x0][0x288] ;  /* 0x0000a200003d7ab9 */ /* 0x000fca0000000800 */
.L_x_990:
[----:B------:R-:W-:-:S04]  /*9880*/  UIADD3 UR4, UR7, 0x1, URZ ;  /* 0x0000000107047890 */ /* 0x000fc8000fffe03f */
[----:B------:R-:W-:-:S04]  /*9890*/  UISETP.NE.AND UP2, UPT, UR4, 0x2, UPT ;  /* 0x000000020400788c */ /* 0x000fc8000bf45270 */
[----:B------:R-:W-:Y:S02]  /*98a0*/  USEL UR5, URZ, 0x1, UP2 ;  /* 0x000000013f057887 */ /* 0x000fe40009000000 */
[----:B------:R-:W-:Y:S02]  /*98b0*/  USEL UR4, UR4, URZ, UP2 ;  /* 0x0000003f04047287 */ /* 0x000fe40009000000 */
[----:B------:R-:W-:Y:S01]  /*98c0*/  ULOP3.LUT UR5, UR58, UR5, URZ, 0x3c, !UPT ;  /* 0x000000053a057292 */ /* 0x000fe2000f8e3c3f */
[----:B------:R-:W-:Y:S11]  /*98d0*/  @!P0 BRA `(.L_x_974) ;  /* 0x0000000000048947 */ /* 0x000ff60003800000 */
[----:B------:R-:W-:Y:S01]  /*98e0*/  BPT.TRAP 0x1 ;  /* 0x000000040000795c */ /* 0x000fe20000300000 */
.L_x_974:
[----:B------:R-:W-:Y:S01]  /*98f0*/  ULEA UR56, UR4, UR57, 0x3 ;  /* 0x0000003904387291 */ /* 0x000fe2000f8e183f */
[----:B------:R-:W-:-:S05]  /*9900*/  IMAD.U32 R0, RZ, RZ, UR5 ;  /* 0x00000005ff007e24 */ /* 0x000fca000f8e00ff */
[----:B------:R-:W-:-:S04]  /*9910*/  SHF.L.U32 R0, R0, 0x1f, RZ ;  /* 0x0000001f00007819 */ /* 0x000fc800000006ff */
[----:B------:R0:W1:Y:S01]  /*9920*/  SYNCS.PHASECHK.TRANS64.TRYWAIT P2, [UR56+0x30830], R0 ;  /* 0x03083000ff0075a7 */ /* 0x0000620008040178 */
[----:B------:R-:W-:Y:S05]  /*9930*/  @!P0 BRA `(.L_x_975) ;  /* 0x0000000000048947 */ /* 0x000fea0003800000 */
[----:B------:R-:W-:Y:S01]  /*9940*/  BPT.TRAP 0x1 ;  /* 0x000000040000795c */ /* 0x000fe20000300000 */
.L_x_975:
[----:B-1----:R-:W-:Y:S05]  /*9950*/  @P2 BRA `(.L_x_976) ;  /* 0x0000000000082947 */ /* 0x002fea0003800000 */
[----:B------:R-:W1:Y:S02]  /*9960*/  SYNCS.PHASECHK.TRANS64.TRYWAIT P2, [UR56+0x30830], R0 ;  /* 0x03083000ff0075a7 */ /* 0x000e640008040178 */
[----:B-1----:R-:W-:Y:S05]  /*9970*/  @!P2 BRA `(.L_x_977) ;  /* 0x000000a400dca947 */ /* 0x002fea0003800000 */
.L_x_976:
        /* <DEDUP_REMOVED lines=161> */
.L_x_978:
[----:B------:R-:W-:Y:S01]  /*a390*/  ULEA UR11, UR7, UR57, 0x3 ;  /* 0x00000039070b7291 */ /* 0x000fe2000f8e183f */
[----:B01----:R-:W-:-:S05]  /*a3a0*/  IMAD.U32 R0, RZ, RZ, UR58 ;  /* 0x0000003aff007e24 */ /* 0x003fca000f8e00ff */
[----:B------:R-:W-:-:S04]  /*a3b0*/  SHF.L.U32 R0, R0, 0x1f, RZ ;  /* 0x0000001f00007819 */ /* 0x000fc800000006ff */
[----:B------:R0:W1:Y:S01]  /*a3c0*/  SYNCS.PHASECHK.TRANS64.TRYWAIT P2, [UR11+0x30850], R0 ;  /* 0x03085000ff0075a7 */ /* 0x000062000804014b */
[----:B------:R-:W-:Y:S05]  /*a3d0*/  @!P0 BRA `(.L_x_979) ;  /* 0x0000000000048947 */ /* 0x000fea0003800000 */
[----:B------:R-:W-:Y:S01]  /*a3e0*/  BPT.TRAP 0x1 ;  /* 0x000000040000795c */ /* 0x000fe20000300000 */
.L_x_979:
[----:B-1----:R-:W-:Y:S05]  /*a3f0*/  @P2 BRA `(.L_x_980) ;  /* 0x0000000000082947 */ /* 0x002fea0003800000 */
[----:B------:R-:W1:Y:S02]  /*a400*/  SYNCS.PHASECHK.TRANS64.TRYWAIT P2, [UR11+0x30850], R0 ;  /* 0x03085000ff0075a7 */ /* 0x000e64000804014b */
[----:B-1----:R-:W-:Y:S05]  /*a410*/  @!P2 BRA `(.L_x_981) ;  /* 0x0000009c004ca947 */ /* 0x002fea0003800000 */
.L_x_980:
        /* <DEDUP_REMOVED lines=8> */
[----:B------:R-:W-:Y:S01]  /*a4a0*/  ULOP3.LUT UR6, UR6, 0x3fff, URZ, 0xc0, !UPT ;  /* 0x00003fff06067892 */ /* 0x000fe2000f8ec03f */
[----:B------:R-:W-:Y:S01]  /*a4b0*/  IMAD R20, R13, -0x60, RZ ;  /* 0xffffffa00d147824 */ /* 0x000fe200078e02ff */
[----:B------:R-:W-:Y:S01]  /*a4c0*/  ULDC UR15, c[0x0][0x9e0] ;  /* 0x00027800000f7ab9 */ /* 0x000fe20000000800 */
[----:B------:R-:W-:Y:S01]  /*a4d0*/  @!P1 VIADD R0, R0, 0x30840 ;  /* 0x0003084000009836 */ /* 0x000fe20000000000 */
[----:B------:R-:W-:-:S04]  /*a4e0*/  ULOP3.LUT UR6, UR6, 0x3000000, URZ, 0xfc, !UPT ;  /* 0x0300000006067892 */ /* 0x000fc8000f8efc3f */
[----:B------:R-:W-:Y:S01]  /*a4f0*/  UIMAD UR10, UR7, 0x900, UR6 ;  /* 0x00000900070a78a4 */ /* 0x000fe2000f8e0206 */
[----:B------:R-:W-:Y:S02]  /*a500*/  @!P1 PRMT R0, RZ, 0x654, R0 ;  /* 0x00000654ff009816 */ /* 0x000fe40000000000 */
        /* <DEDUP_REMOVED lines=38> */
[C---:B------:R-:W-:Y:S01]  /*a770*/  VIADD R170, R3.reuse, 0xffffffff ;  /* 0xffffffff03aa7836 */ /* 0x040fe20000000000 */
[----:B-1----:R-:W-:-:S05]  /*a780*/  IADD3 R0, R3, -UR61, R18 ;  /* 0x8000003d03007c10 */ /* 0x002fca000fffe012 */
[C---:B------:R-:W-:Y:S02]  /*a790*/  VIADD R22, R0.reuse, UR15 ;  /* 0x0000000f00167c36 */ /* 0x040fe40008000000 */
[----:B------:R-:W-:Y:S02]  /*a7a0*/  VIADD R168, R0, UR14 ;  /* 0x0000000e00a87c36 */ /* 0x000fe40008000000 */
[--C-:B0-----:R-:W-:Y:S02]  /*a7b0*/  IMAD.IADD R0, R22, 0x1, R21.reuse ;  /* 0x0000000116007824 */ /* 0x101fe400078e0215 */
[----:B------:R-:W-:Y:S01]  /*a7c0*/  IMAD.IADD R2, R168, 0x1, R21 ;  /* 0x00000001a8027824 */ /* 0x000fe200078e0215 */
[----:B------:R-:W-:Y:S06]  /*a7d0*/  @P2 BRA `(.L_x_982) ;  /* 0x00000000005c2947 */ /* 0x000fec0003800000 */
[----:B------:R-:W-:Y:S01]  /*a7e0*/  ULDC UR6, c[0x0][0x2f0] ;  /* 0x0000bc0000067ab9 */ /* 0x000fe20000000800 */
[----:B------:R-:W-:Y:S01]  /*a7f0*/  BSSY B0, `(.L_x_983) ;  /* 0x0000012000007945 */ /* 0x000fe20003800000 */
[----:B------:R-:W-:-:S04]  /*a800*/  IMAD R3, R16, UR6, R21 ;  /* 0x0000000610037c24 */ /* 0x000fc8000f8e0215 */
        /* <DEDUP_REMOVED lines=11> */
.L_x_984:
[----:B------:R-:W-:-:S05]  /*a8c0*/  IMAD.U32 R21, RZ, RZ, UR60 ;  /* 0x0000003cff157e24 */ /* 0x000fca000f8e00ff */
[----:B------:R-:W-:-:S13]  /*a8d0*/  ISETP.NE.AND P2, PT, R21, 0x1, PT ;  /* 0x000000011500780c */ /* 0x000fda0003f45270 */
[----:B------:R-:W0:Y:S02]  /*a8e0*/  @P2 LDC.64 R172, c[0x0][0x9e8] ;  /* 0x00027a00ffac2b82 */ /* 0x000e240000000a00 */
[----:B0-----:R-:W-:-:S05]  /*a8f0*/  @P2 IMAD.HI.U32 R4, R3, R172, RZ ;  /* 0x000000ac03042227 */ /* 0x001fca00078e00ff */
[----:B------:R-:W-:-:S07]  /*a900*/  @P2 SHF.R.U32.HI R3, RZ, R173, R4 ;  /* 0x000000adff032219 */ /* 0x000fce0000011604 */
.L_x_985:
[----:B------:R-:W-:Y:S05]  /*a910*/  BSYNC B0 ;  /* 0x0000000000007941 */ /* 0x000fea0003800000 */
.L_x_983:
[----:B------:R-:W-:-:S05]  /*a920*/  IMAD R3, R3, R21, R170 ;  /* 0x0000001503037224 */ /* 0x000fca00078e02aa */
[----:B------:R-:W-:Y:S02]  /*a930*/  VIADDMNMX R0, R3, R21, R0, PT ;  /* 0x0000001503007246 */ /* 0x000fe40003800100 */
[----:B------:R-:W-:-:S07]  /*a940*/  VIMNMX R2, R2, R3, !PT ;  /* 0x0000000302027248 */ /* 0x000fce0007fe0100 */
.L_x_982:
        /* <DEDUP_REMOVED lines=135> */
.L_x_988:
[----:B------:R-:W-:-:S05]  /*b1c0*/  IMAD.U32 R0, RZ, RZ, UR60 ;  /* 0x0000003cff007e24 */ /* 0x000fca000f8e00ff */
[----:B------:R-:W-:-:S13]  /*b1d0*/  ISETP.NE.AND P6, PT, R0, 0x1, PT ;  /* 0x000000010000780c */ /* 0x000fda0003fc5270 */
[----:B------:R-:W0:Y:S02]  /*b1e0*/  @P6 LDC.64 R180, c[0x0][0x9e8] ;  /* 0x00027a00ffb46b82 */ /* 0x000e240000000a00 */
[----:B0-----:R-:W-:-:S05]  /*b1f0*/  @P6 IMAD.HI.U32 R180, R5, R180, RZ ;  /* 0x000000b405b46227 */ /* 0x001fca00078e00ff */
[----:B------:R-:W-:-:S07]  /*b200*/  @P6 SHF.R.U32.HI R5, RZ, R181, R180 ;  /* 0x000000b5ff056219 */ /* 0x000fce00000116b4 */
.L_x_989:
[----:B------:R-:W-:Y:S05]  /*b210*/  BSYNC B0 ;  /* 0x0000000000007941 */ /* 0x000fea0003800000 */
.L_x_987:
[----:B------:R-:W-:-:S05]  /*b220*/  IMAD R5, R5, R0, R170 ;  /* 0x0000000005057224 */ /* 0x000fca00078e02aa */
[----:B------:R-:W-:Y:S02]  /*b230*/  VIADDMNMX R2, R5, R0, R2, PT ;  /* 0x0000000005027246 */ /* 0x000fe40003800102 */
[----:B------:R-:W-:-:S07]  /*b240*/  VIMNMX R4, R4, R5, !PT ;  /* 0x0000000504047248 */ /* 0x000fce0007fe0100 */
.L_x_986:
        /* <DEDUP_REMOVED lines=91> */
[----:B------:R-:W-:Y:S02]  /*b800*/  ISETP.GT.AND P2, PT, R4, 0x39, !P2 ;  /* 0x000000390400780c */ /* 0x000fe40005744270 */
[----:B------:R-:W-:Y:S01]  /*b810*/  R2UR UR6, R17 ;  /* 0x00000000110672ca */ /* 0x000fe200000e0000 */
        /* <DEDUP_REMOVED lines=9> */
[----:B------:R-:W-:-:S04]  /*b8b0*/  ISETP.GT.AND P2, PT, R4, 0x41, !P2 ;  /* 0x000000410400780c */ /* 0x000fc80005744270 */
        /* <DEDUP_REMOVED lines=13> */
[----:B------:R-:W-:Y:S01]  /*b990*/  ISETP.NE.AND P6, PT, R20, RZ, PT ;  /* 0x000000ff1400720c */ /* 0x000fe20003fc5270 */
[C---:B0-----:R-:W-:Y:S01]  /*b9a0*/  FMUL.FTZ R20, R5.reuse, R0 ;  /* 0x0000000005147220 */ /* 0x041fe20000410000 */
        /* <DEDUP_REMOVED lines=26> */
[-CC-:B------:R-:W-:Y:S01]  /*bb50*/  FFMA.FTZ R190, R197, R0.reuse, -R20.reuse ;  /* 0x00000000c5be7223 */ /* 0x180fe20000010814 */
[--C-:B------:R-:W-:Y:S01]  /*bb60*/  FFMA.FTZ R179, R179, R0, -R20.reuse ;  /* 0x00000000b3b37223 */ /* 0x100fe20000010814 */
[----:B------:R-:W-:Y:S01]  /*bb70*/  FADD.FTZ R3, -R2, R15 ;  /* 0x0000000f02037221 */ /* 0x000fe20000010100 */
[----:B------:R-:W-:Y:S01]  /*bb80*/  FMNMX.FTZ R22, R189, R22, !PT ;  /* 0x00000016bd167209 */ /* 0x000fe20007810000 */
[----:B------:R-:W-:Y:S01]  /*bb90*/  MUFU.EX2 R203, R203 ;  /* 0x000000cb00cb7308 */ /* 0x000fe20000000800 */
[-CC-:B------:R-:W-:Y:S01]  /*bba0*/  FFMA.FTZ R178, R129, R0.reuse, -R20.reuse ;  /* 0x0000000081b27223 */ /* 0x180fe20000010814 */
[----:B------:R-:W-:Y:S01]  /*bbb0*/  FMUL.FTZ R3, R3, R0 ;  /* 0x0000000003037220 */ /* 0x000fe20000410000 */
[----:B------:R-:W-:Y:S01]  /*bbc0*/  FMNMX.FTZ R22, R135, R22, !PT ;  /* 0x0000001687167209 */ /* 0x000fe20007810000 */
[-CC-:B------:R-:W-:Y:S01]  /*bbd0*/  FFMA.FTZ R172, R21, R0.reuse, -R20.reuse ;  /* 0x0000000015ac7223 */ /* 0x180fe20000010814 */
[-CC-:B------:R-:W-:Y:S01]  /*bbe0*/  FFMA.FTZ R168, R125, R0.reuse, -R20.reuse ;  /* 0x000000007da87223 */ /* 0x180fe20000010814 */
[--C-:B------:R-:W-:Y:S01]  /*bbf0*/  FFMA.FTZ R184, R177, R0, -R20.reuse ;  /* 0x00000000b1b87223 */ /* 0x100fe20000010814 */
[----:B------:R-:W-:Y:S01]  /*bc00*/  FMNMX.FTZ R22, R187, R22, !PT ;  /* 0x00000016bb167209 */ /* 0x000fe20007810000 */
[----:B------:R-:W0:Y:S01]  /*bc10*/  MUFU.EX2 R2, R3 ;  /* 0x0000000300027308 */ /* 0x000e220000000800 */
[-CC-:B------:R-:W-:Y:S01]  /*bc20*/  FFMA.FTZ R169, R169, R0.reuse, -R20.reuse ;  /* 0x00000000a9a97223 */ /* 0x180fe20000010814 */
[--C-:B------:R-:W-:Y:S01]  /*bc30*/  FFMA.FTZ R173, R173, R0, -R20.reuse ;  /* 0x00000000adad7223 */ /* 0x100fe20000010814 */
[----:B------:R-:W-:Y:S01]  /*bc40*/  FMNMX.FTZ R22, R139, R22, !PT ;  /* 0x000000168b167209 */ /* 0x000fe20007810000 */
[-CC-:B------:R-:W-:Y:S01]  /*bc50*/  FFMA.FTZ R137, R137, R0.reuse, -R20.reuse ;  /* 0x0000000089897223 */ /* 0x180fe20000010814 */
[-CC-:B------:R-:W-:Y:S01]  /*bc60*/  FFMA.FTZ R129, R149, R0.reuse, -R20.reuse ;  /* 0x0000000095817223 */ /* 0x180fe20000010814 */
[--C-:B------:R-:W-:Y:S01]  /*bc70*/  FFMA.FTZ R21, R153, R0, -R20.reuse ;  /* 0x0000000099157223 */ /* 0x100fe20000010814 */
[----:B------:R-:W-:Y:S01]  /*bc80*/  FMNMX.FTZ R22, R185, R22, !PT ;  /* 0x00000016b9167209 */ /* 0x000fe20007810000 */
[----:B------:R-:W1:Y:S01]  /*bc90*/  MUFU.EX2 R188, R188 ;  /* 0x000000bc00bc7308 */ /* 0x000e620000000800 */
[-CC-:B------:R-:W-:Y:S01]  /*bca0*/  FFMA.FTZ R125, R161, R0.reuse, -R20.reuse ;  /* 0x00000000a17d7223 */ /* 0x180fe20000010814 */
[--C-:B------:R-:W-:Y:S01]  /*bcb0*/  FFMA.FTZ R170, R121, R0, -R20.reuse ;  /* 0x0000000079aa7223 */ /* 0x100fe20000010814 */
[----:B------:R-:W-:Y:S01]  /*bcc0*/  FMNMX.FTZ R22, R127, R22, !PT ;  /* 0x000000167f167209 */ /* 0x000fe20007810000 */
[----:B------:R-:W-:-:S03]  /*bcd0*/  FFMA.FTZ R15, R165, R0, -R20 ;  /* 0x00000000a50f7223 */ /* 0x000fc60000010814 */
[----:B------:R-:W-:Y:S01]  /*bce0*/  FMNMX.FTZ R22, R147, R22, !PT ;  /* 0x0000001693167209 */ /* 0x000fe20007810000 */
[----:B------:R-:W2:Y:S01]  /*bcf0*/  MUFU.EX2 R190, R190 ;  /* 0x000000be00be7308 */ /* 0x000ea20000000800 */
[----:B0-----:R-:W-:Y:S02]  /*bd00*/  FFMA.FTZ R9, R2, R9, R203 ;  /* 0x0000000902097223 */ /* 0x001fe400000100cb */
[----:B------:R-:W-:-:S04]  /*bd10*/  FMNMX.FTZ R22, R123, R22, !PT ;  /* 0x000000167b167209 */ /* 0x000fc80007810000 */
[----:B------:R-:W-:Y:S01]  /*bd20*/  FMNMX.FTZ R22, R151, R22, !PT ;  /* 0x0000001697167209 */ /* 0x000fe20007810000 */
[----:B------:R-:W0:Y:S01]  /*bd30*/  MUFU.EX2 R179, R179 ;  /* 0x000000b300b37308 */ /* 0x000e220000000800 */
[C---:B-1----:R-:W-:Y:S01]  /*bd40*/  FADD.FTZ R9, R188.reuse, R9 ;  /* 0x00000009bc097221 */ /* 0x042fe20000010000 */
[----:B------:R-:W-:Y:S02]  /*bd50*/  F2FP.F16.F32.PACK_AB R188, R188, R203 ;  /* 0x000000cbbcbc723e */ /* 0x000fe400000000ff */
[----:B------:R-:W-:-:S04]  /*bd60*/  FMNMX.FTZ R22, R143, R22, !PT ;  /* 0x000000168f167209 */ /* 0x000fc80007810000 */
[----:B------:R-:W-:Y:S01]  /*bd70*/  FMNMX.FTZ R22, R155, R22, !PT ;  /* 0x000000169b167209 */ /* 0x000fe20007810000 */
[----:B------:R-:W1:Y:S01]  /*bd80*/  MUFU.EX2 R184, R184 ;  /* 0x000000b800b87308 */ /* 0x000e620000000800 */
[----:B--2---:R-:W-:Y:S02]  /*bd90*/  FADD.FTZ R130, R190, R9 ;  /* 0x00000009be827221 */ /* 0x004fe40000010000 */
[----:B------:R-:W-:-:S04]  /*bda0*/  FMNMX.FTZ R22, R199, R22, !PT ;  /* 0x00000016c7167209 */ /* 0x000fc80007810000 */
[----:B------:R-:W-:Y:S01]  /*bdb0*/  FMNMX.FTZ R22, R159, R22, !PT ;  /* 0x000000169f167209 */ /* 0x000fe20007810000 */
[----:B------:R-:W2:Y:S01]  /*bdc0*/  MUFU.EX2 R169, R169 ;  /* 0x000000a900a97308 */ /* 0x000ea20000000800 */
[C---:B0-----:R-:W-:Y:S01]  /*bdd0*/  FADD.FTZ R9, R179.reuse, R130 ;  /* 0x00000082b3097221 */ /* 0x041fe20000010000 */
[----:B------:R-:W-:Y:S02]  /*bde0*/  F2FP.F16.F32.PACK_AB R190, R179, R190 ;  /* 0x000000beb3be723e */ /* 0x000fe400000000ff */
[----:B------:R-:W-:-:S04]  /*bdf0*/  FMNMX.FTZ R22, R171, R22, !PT ;  /* 0x00000016ab167209 */ /* 0x000fc80007810000 */
[----:B------:R-:W-:Y:S01]  /*be00*/  FMNMX.FTZ R22, R163, R22, !PT ;  /* 0x00000016a3167209 */ /* 0x000fe20007810000 */
[----:B------:R-:W0:Y:S01]  /*be10*/  MUFU.EX2 R186, R186 ;  /* 0x000000ba00ba7308 */ /* 0x000e220000000800 */
[----:B-1----:R-:W-:Y:S02]  /*be20*/  FADD.FTZ R132, R184, R9 ;  /* 0x00000009b8847221 */ /* 0x002fe40000010000 */
[----:B------:R-:W-:-:S04]  /*be30*/  FMNMX.FTZ R22, R175, R22, !PT ;  /* 0x00000016af167209 */ /* 0x000fc80007810000 */
[----:B------:R-:W-:Y:S01]  /*be40*/  FMNMX.FTZ R22, R167, R22, !PT ;  /* 0x00000016a7167209 */ /* 0x000fe20007810000 */
[----:B------:R-:W1:Y:S01]  /*be50*/  MUFU.EX2 R173, R173 ;  /* 0x000000ad00ad7308 */ /* 0x000e620000000800 */
[----:B--2---:R-:W-:-:S03]  /*be60*/  F2FP.F16.F32.PACK_AB R184, R169, R184 ;  /* 0x000000b8a9b8723e */ /* 0x004fc600000000ff */
[----:B------:R-:W2:Y:S04]  /*be70*/  SHFL.BFLY PT, R141, R22, 0x2, 0x1f ;  /* 0x0c401f00168d7f89 */ /* 0x000ea800000e0000 */
[----:B------:R-:W3:Y:S08]  /*be80*/  MUFU.EX2 R180, R180 ;  /* 0x000000b400b47308 */ /* 0x000ef00000000800 */
[----:B------:R-:W-:Y:S08]  /*be90*/  MUFU.EX2 R137, R137 ;  /* 0x0000008900897308 */ /* 0x000ff00000000800 */
[----:B------:R-:W-:Y:S01]  /*bea0*/  MUFU.EX2 R182, R182 ;  /* 0x000000b600b67308 */ /* 0x000fe20000000800 */
[----:B--2---:R-:W-:Y:S01]  /*beb0*/  FMNMX.FTZ R4, R22, R141, !PT ;  /* 0x0000008d16047209 */ /* 0x004fe20007810000 */
[----:B------:R-:W-:-:S06]  /*bec0*/  FFMA.FTZ R141, R157, R0, -R20 ;  /* 0x000000009d8d7223 */ /* 0x000fcc0000010814 */
[----:B------:R-:W-:Y:S01]  /*bed0*/  MUFU.EX2 R133, R133 ;  /* 0x0000008500857308 */ /* 0x000fe20000000800 */
[----:B------:R-:W2:Y:S07]  /*bee0*/  SHFL.BFLY PT, R145, R4, 0x1, 0x1f ;  /* 0x0c201f0004917f89 */ /* 0x000eae00000e0000 */
[----:B------:R-:W-:Y:S08]  /*bef0*/  MUFU.EX2 R176, R176 ;  /* 0x000000b000b07308 */ /* 0x000ff00000000800 */
[----:B------:R-:W-:Y:S08]  /*bf00*/  MUFU.EX2 R23, R23 ;  /* 0x0000001700177308 */ /* 0x000ff00000000800 */
[----:B------:R-:W-:Y:S01]  /*bf10*/  MUFU.EX2 R178, R178 ;  /* 0x000000b200b27308 */ /* 0x000fe20000000800 */
[----:B--2---:R-:W-:-:S04]  /*bf20*/  FMNMX.FTZ R4, R4, R145, !PT ;  /* 0x0000009104047209 */ /* 0x004fc80007810000 */
[C---:B------:R-:W-:Y:S01]  /*bf30*/  FSETP.NEU.FTZ.AND P2, PT, R4.reuse, -INF , PT ;  /* 0xff8000000400780b */ /* 0x040fe20003f5d000 */
[C---:B------:R-:W-:Y:S02]  /*bf40*/  FMUL.FTZ R126, R4.reuse, R0 ;  /* 0x00000000047e7220 */ /* 0x040fe40000410000 */
[----:B------:R-:W-:Y:S01]  /*bf50*/  MUFU.EX2 R129, R129 ;  /* 0x0000008100817308 */ /* 0x000fe20000000800 */
[----:B------:R-:W-:Y:S02]  /*bf60*/  FSEL R3, R4, RZ, P2 ;  /* 0x000000ff04037208 */ /* 0x000fe40001000000 */
[----:B------:R-:W-:Y:S02]  /*bf70*/  FSEL R126, R126, RZ, P2 ;  /* 0x000000ff7e7e7208 */ /* 0x000fe40001000000 */
[----:B------:R-:W-:Y:S01]  /*bf80*/  ISETP.GT.AND P2, PT, R13, UR6, PT ;  /* 0x000000060d007c0c */ /* 0x000fe2000bf44270 */
[----:B------:R-:W-:Y:S01]  /*bf90*/  FADD.FTZ R3, -R3, R14 ;  /* 0x0000000e03037221 */ /* 0x000fe20000010100 */
[----:B------:R-:W-:-:S02]  /*bfa0*/  VIADD R13, R13, 0xffffffff ;  /* 0xffffffff0d0d7836 */ /* 0x000fc40000000000 */
[-CC-:B------:R-:W-:Y:S01]  /*bfb0*/  FFMA.FTZ R20, R205, R0.reuse, -R126.reuse ;  /* 0x00000000cd147223 */ /* 0x180fe2000001087e */
[-CC-:B------:R-:W-:Y:S01]  /*bfc0*/  FFMA.FTZ R121, R195, R0.reuse, -R126.reuse ;  /* 0x00000000c3797223 */ /* 0x180fe2000001087e */
[-C--:B------:R-:W-:Y:S01]  /*bfd0*/  FMUL.FTZ R3, R3, R0.reuse ;  /* 0x0000000003037220 */ /* 0x080fe20000410000 */
[-CC-:B------:R-:W-:Y:S01]  /*bfe0*/  FFMA.FTZ R22, R181, R0.reuse, -R126.reuse ;  /* 0x00000000b5167223 */ /* 0x180fe2000001087e */
[-CC-:B------:R-:W-:Y:S01]  /*bff0*/  FFMA.FTZ R145, R193, R0.reuse, -R126.reuse ;  /* 0x00000000c1917223 */ /* 0x180fe2000001087e */
[-CC-:B------:R-:W-:Y:S01]  /*c000*/  FFMA.FTZ R120, R183, R0.reuse, -R126.reuse ;  /* 0x00000000b7787223 */ /* 0x180fe2000001087e */
[----:B------:R-:W-:Y:S01]  /*c010*/  MUFU.EX2 R20, R20 ;  /* 0x0000001400147308 */ /* 0x000fe20000000800 */
[-CC-:B------:R-:W-:Y:S01]  /*c020*/  FFMA.FTZ R149, R191, R0.reuse, -R126.reuse ;  /* 0x00000000bf957223 */ /* 0x180fe2000001087e */
[-CC-:B------:R-:W-:Y:S01]  /*c030*/  FFMA.FTZ R122, R131, R0.reuse, -R126.reuse ;  /* 0x00000000837a7223 */ /* 0x180fe2000001087e */
[-C--:B------:R-:W-:Y:S01]  /*c040*/  FFMA.FTZ R177, R127, R0.reuse, -R126 ;  /* 0x000000007fb17223 */ /* 0x080fe2000001087e */
[----:B------:R-:W-:Y:S01]  /*c050*/  FADD.FTZ R127, R169, R132 ;  /* 0x00000084a97f7221 */ /* 0x000fe20000010000 */
[-CC-:B------:R-:W-:Y:S01]  /*c060*/  FFMA.FTZ R131, R189, R0.reuse, -R126.reuse ;  /* 0x00000000bd837223 */ /* 0x180fe2000001087e */
[-CC-:B------:R-:W-:Y:S01]  /*c070*/  FFMA.FTZ R181, R135, R0.reuse, -R126.reuse ;  /* 0x0000000087b57223 */ /* 0x180fe2000001087e */
[-CC-:B------:R-:W-:Y:S01]  /*c080*/  FFMA.FTZ R124, R187, R0.reuse, -R126.reuse ;  /* 0x00000000bb7c7223 */ /* 0x180fe2000001087e */
[----:B------:R-:W2:Y:S01]  /*c090*/  MUFU.EX2 R3, R3 ;  /* 0x0000000300037308 */ /* 0x000ea20000000800 */
[----:B0-----:R-:W-:Y:S01]  /*c0a0*/  FADD.FTZ R132, R186, R127 ;  /* 0x0000007fba847221 */ /* 0x001fe20000010000 */
[-CC-:B------:R-:W-:Y:S01]  /*c0b0*/  FFMA.FTZ R123, R123, R0.reuse, -R126.reuse ;  /* 0x000000007b7b7223 */ /* 0x180fe2000001087e */
[-CC-:B------:R-:W-:Y:S01]  /*c0c0*/  FFMA.FTZ R183, R139, R0.reuse, -R126.reuse ;  /* 0x000000008bb77223 */ /* 0x180fe2000001087e */
[-C--:B------:R-:W-:Y:S01]  /*c0d0*/  FFMA.FTZ R185, R185, R0.reuse, -R126 ;  /* 0x00000000b9b97223 */ /* 0x080fe2000001087e */
[----:B-1----:R-:W-:Y:S01]  /*c0e0*/  FADD.FTZ R127, R173, R132 ;  /* 0x00000084ad7f7221 */ /* 0x002fe20000010000 */
[-CC-:B------:R-:W-:Y:S01]  /*c0f0*/  FFMA.FTZ R128, R147, R0.reuse, -R126.reuse ;  /* 0x0000000093807223 */ /* 0x180fe2000001087e */
[-CC-:B------:R-:W-:Y:S01]  /*c100*/  FFMA.FTZ R151, R151, R0.reuse, -R126.reuse ;  /* 0x0000000097977223 */ /* 0x180fe2000001087e */
[----:B------:R-:W0:Y:S01]  /*c110*/  MUFU.EX2 R121, R121 ;  /* 0x0000007900797308 */ /* 0x000e220000000800 */
[----:B---3--:R-:W-:Y:S01]  /*c120*/  FADD.FTZ R132, R180, R127 ;  /* 0x0000007fb4847221 */ /* 0x008fe20000010000 */
[-CC-:B------:R-:W-:Y:S01]  /*c130*/  FFMA.FTZ R143, R143, R0.reuse, -R126.reuse ;  /* 0x000000008f8f7223 */ /* 0x180fe2000001087e */
[-CC-:B------:R-:W-:Y:S01]  /*c140*/  FFMA.FTZ R155, R155, R0.reuse, -R126.reuse ;  /* 0x000000009b9b7223 */ /* 0x180fe2000001087e */
[-CC-:B------:R-:W-:Y:S01]  /*c150*/  FFMA.FTZ R199, R199, R0.reuse, -R126.reuse ;  /* 0x00000000c7c77223 */ /* 0x180fe2000001087e */
[-CC-:B------:R-:W-:Y:S01]  /*c160*/  FFMA.FTZ R159, R159, R0.reuse, -R126.reuse ;  /* 0x000000009f9f7223 */ /* 0x180fe2000001087e */
[-CC-:B------:R-:W-:Y:S01]  /*c170*/  FFMA.FTZ R171, R171, R0.reuse, -R126.reuse ;  /* 0x00000000abab7223 */ /* 0x180fe2000001087e */
[----:B------:R-:W-:Y:S01]  /*c180*/  FFMA.FTZ R163, R163, R0, -R126 ;  /* 0x00000000a3a37223 */ /* 0x000fe2000001087e */
[----:B------:R-:W1:Y:S01]  /*c190*/  MUFU.EX2 R22, R22 ;  /* 0x0000001600167308 */ /* 0x000e620000000800 */
[----:B--2---:R-:W-:Y:S01]  /*c1a0*/  FFMA.FTZ R130, R3, R8, R20 ;  /* 0x0000000803827223 */ /* 0x004fe20000010014 */
[-CC-:B------:R-:W-:Y:S01]  /*c1b0*/  FFMA.FTZ R175, R175, R0.reuse, -R126.reuse ;  /* 0x00000000afaf7223 */ /* 0x180fe2000001087e */
[----:B------:R-:W-:Y:S01]  /*c1c0*/  FFMA.FTZ R126, R167, R0, -R126 ;  /* 0x00000000a77e7223 */ /* 0x000fe2000001087e */
[----:B------:R-:W-:Y:S01]  /*c1d0*/  IMAD.U32 R127, RZ, RZ, UR11 ;  /* 0x0000000bff7f7e24 */ /* 0x000fe2000f8e00ff */
[----:B------:R-:W-:-:S02]  /*c1e0*/  F2FP.F16.F32.PACK_AB R186, R173, R186 ;  /* 0x000000baadba723e */ /* 0x000fc400000000ff */
[----:B------:R-:W-:Y:S01]  /*c1f0*/  F2FP.F16.F32.PACK_AB R180, R137, R180 ;  /* 0x000000b489b4723e */ /* 0x000fe200000000ff */
[----:B------:R-:W2:Y:S01]  /*c200*/  MUFU.EX2 R145, R145 ;  /* 0x0000009100917308 */ /* 0x000ea20000000800 */
[----:B0-----:R-:W-:Y:S01]  /*c210*/  FADD.FTZ R9, R121, R130 ;  /* 0x0000008279097221 */ /* 0x001fe20000010000 */
[----:B------:R-:W-:Y:S01]  /*c220*/  @!P1 VIADD R127, R127, 0x30860 ;  /* 0x000308607f7f9836 */ /* 0x000fe20000000000 */
[----:B------:R-:W-:-:S04]  /*c230*/  F2FP.F16.F32.PACK_AB R189, R121, R20 ;  /* 0x0000001479bd723e */ /* 0x000fc800000000ff */
[----:B------:R-:W-:Y:S01]  /*c240*/  @!P1 PRMT R127, RZ, 0x654, R127 ;  /* 0x00000654ff7f9816 */ /* 0x000fe2000000007f */
[----:B------:R-:W0:Y:S01]  /*c250*/  MUFU.EX2 R120, R120 ;  /* 0x0000007800787308 */ /* 0x000e220000000800 */
[----:B-1----:R-:W-:Y:S02]  /*c260*/  FADD.FTZ R130, R22, R9 ;  /* 0x0000000916827221 */ /* 0x002fe40000010000 */
[----:B------:R1:W-:Y:S05]  /*c270*/  @!P1 SYNCS.ARRIVE.TRANS64.RED.A1T0 RZ, [R127+URZ], RZ ;  /* 0x000000ff7fff99a7 */ /* 0x0003ea000810043f */
[----:B------:R-:W3:Y:S01]  /*c280*/  MUFU.EX2 R149, R149 ;  /* 0x0000009500957308 */ /* 0x000ee20000000800 */
[C---:B--2---:R-:W-:Y:S01]  /*c290*/  FADD.FTZ R9, R145.reuse, R130 ;  /* 0x0000008291097221 */ /* 0x044fe20000010000 */
[----:B------:R-:W-:-:S06]  /*c2a0*/  F2FP.F16.F32.PACK_AB R191, R145, R22 ;  /* 0x0000001691bf723e */ /* 0x000fcc00000000ff */
[----:B------:R-:W2:Y:S01]  /*c2b0*/  MUFU.EX2 R122, R122 ;  /* 0x0000007a007a7308 */ /* 0x000ea20000000800 */
[----:B0-----:R-:W-:-:S07]  /*c2c0*/  FADD.FTZ R130, R120, R9 ;  /* 0x0000000978827221 */ /* 0x001fce0000010000 */
[----:B------:R-:W0:Y:S01]  /*c2d0*/  MUFU.EX2 R131, R131 ;  /* 0x0000008300837308 */ /* 0x000e220000000800 */
[----:B---3--:R-:W-:-:S07]  /*c2e0*/  FADD.FTZ R9, R149, R130 ;  /* 0x0000008295097221 */ /* 0x008fce0000010000 */
[----:B------:R-:W3:Y:S01]  /*c2f0*/  MUFU.EX2 R181, R181 ;  /* 0x000000b500b57308 */ /* 0x000ee20000000800 */
[----:B--2---:R-:W-:-:S07]  /*c300*/  FADD.FTZ R130, R122, R9 ;  /* 0x000000097a827221 */ /* 0x004fce0000010000 */
[----:B------:R2:W-:Y:S01]  /*c310*/  MUFU.EX2 R8, R123 ;  /* 0x0000007b00087308 */ /* 0x0005e20000000800 */
[C---:B0-----:R-:W-:Y:S01]  /*c320*/  FADD.FTZ R130, R131.reuse, R130 ;  /* 0x0000008283827221 */ /* 0x041fe20000010000 */
[----:B------:R-:W-:-:S06]  /*c330*/  F2FP.F16.F32.PACK_AB R187, R131, R122 ;  /* 0x0000007a83bb723e */ /* 0x000fcc00000000ff */
[----:B------:R-:W0:Y:S01]  /*c340*/  MUFU.EX2 R124, R124 ;  /* 0x0000007c007c7308 */ /* 0x000e220000000800 */
[----:B--2---:R-:W-:-:S04]  /*c350*/  FADD.FTZ R123, R137, R132 ;  /* 0x00000084897b7221 */ /* 0x004fc80000010000 */
[----:B------:R-:W-:Y:S01]  /*c360*/  FADD.FTZ R132, R182, R123 ;  /* 0x0000007bb6847221 */ /* 0x000fe20000010000 */
[C---:B------:R-:W-:Y:S02]  /*c370*/  F2FP.F16.F32.PACK_AB R182, R133.reuse, R182 ;  /* 0x000000b685b6723e */ /* 0x040fe400000000ff */
[----:B------:R-:W2:Y:S01]  /*c380*/  MUFU.EX2 R183, R183 ;  /* 0x000000b700b77308 */ /* 0x000ea20000000800 */
[----:B------:R-:W-:-:S04]  /*c390*/  FADD.FTZ R9, R133, R132 ;  /* 0x0000008485097221 */ /* 0x000fc80000010000 */
[----:B------:R-:W-:Y:S01]  /*c3a0*/  FADD.FTZ R132, R176, R9 ;  /* 0x00000009b0847221 */ /* 0x000fe20000010000 */
[----:B---3--:R-:W-:Y:S01]  /*c3b0*/  FADD.FTZ R9, R181, R130 ;  /* 0x00000082b5097221 */ /* 0x008fe20000010000 */
[C---:B------:R-:W-:Y:S01]  /*c3c0*/  F2FP.F16.F32.PACK_AB R176, R23.reuse, R176 ;  /* 0x000000b017b0723e */ /* 0x040fe200000000ff */
[----:B------:R3:W4:Y:S01]  /*c3d0*/  MUFU.EX2 R14, R185 ;  /* 0x000000b9000e7308 */ /* 0x0007220000000800 */
[----:B------:R-:W-:Y:S01]  /*c3e0*/  FADD.FTZ R123, R23, R132 ;  /* 0x00000084177b7221 */ /* 0x000fe20000010000 */
[C---:B0-----:R-:W-:Y:S01]  /*c3f0*/  FADD.FTZ R130, R124.reuse, R9 ;  /* 0x000000097c827221 */ /* 0x041fe20000010000 */
[----:B------:R-:W-:Y:S02]  /*c400*/  F2FP.F16.F32.PACK_AB R181, R124, R181 ;  /* 0x000000b57cb5723e */ /* 0x000fe400000000ff */
[----:B------:R-:W-:Y:S01]  /*c410*/  FADD.FTZ R132, R178, R123 ;  /* 0x0000007bb2847221 */ /* 0x000fe20000010000 */
[----:B------:R-:W-:Y:S02]  /*c420*/  F2FP.F16.F32.PACK_AB R178, R129, R178 ;  /* 0x000000b281b2723e */ /* 0x000fe400000000ff */
[----:B------:R-:W0:Y:S01]  /*c430*/  MUFU.EX2 R177, R177 ;  /* 0x000000b100b17308 */ /* 0x000e220000000800 */
[----:B--2---:R-:W-:Y:S01]  /*c440*/  FADD.FTZ R9, R183, R130 ;  /* 0x00000082b7097221 */ /* 0x004fe20000010000 */
[----:B------:R-:W-:Y:S01]  /*c450*/  FADD.FTZ R123, R129, R132 ;  /* 0x00000084817b7221 */ /* 0x000fe20000010000 */
[----:B---3--:R-:W-:-:S05]  /*c460*/  F2FP.F16.F32.PACK_AB R185, R149, R120 ;  /* 0x0000007895b9723e */ /* 0x008fca00000000ff */
[----:B------:R-:W2:Y:S01]  /*c470*/  MUFU.EX2 R128, R128 ;  /* 0x0000008000807308 */ /* 0x000ea20000000800 */
[C---:B----4-:R-:W-:Y:S01]  /*c480*/  FADD.FTZ R130, R14.reuse, R9 ;  /* 0x000000090e827221 */ /* 0x050fe20000010000 */
[----:B------:R-:W-:Y:S01]  /*c490*/  F2FP.F16.F32.PACK_AB R183, R14, R183 ;  /* 0x000000b70eb7723e */ /* 0x000fe200000000ff */
[----:B------:R-:W-:-:S05]  /*c4a0*/  IMAD.MOV.U32 R14, RZ, RZ, R4 ;  /* 0x000000ffff0e7224 */ /* 0x000fca00078e0004 */
[----:B------:R-:W3:Y:S01]  /*c4b0*/  MUFU.EX2 R172, R172 ;  /* 0x000000ac00ac7308 */ /* 0x000ee20000000800 */
[----:B0-----:R-:W-:-:S07]  /*c4c0*/  FADD.FTZ R9, R177, R130 ;  /* 0x00000082b1097221 */ /* 0x001fce0000010000 */
[----:B------:R-:W0:Y:S01]  /*c4d0*/  MUFU.EX2 R151, R151 ;  /* 0x0000009700977308 */ /* 0x000e220000000800 */
[C---:B--2---:R-:W-:Y:S01]  /*c4e0*/  FADD.FTZ R9, R128.reuse, R9 ;  /* 0x0000000980097221 */ /* 0x044fe20000010000 */
[----:B------:R-:W-:-:S03]  /*c4f0*/  F2FP.F16.F32.PACK_AB R177, R128, R177 ;  /* 0x000000b180b1723e */ /* 0x000fc600000000ff */
[----:B------:R-:W-:-:S03]  /*c500*/  FADD.FTZ R9, R8, R9 ;  /* 0x0000000908097221 */ /* 0x000fc60000010000 */
[----:B------:R-:W2:Y:S01]  /*c510*/  MUFU.EX2 R21, R21 ;  /* 0x0000001500157308 */ /* 0x000ea20000000800 */
[----:B---3--:R-:W-:-:S07]  /*c520*/  FADD.FTZ R132, R172, R123 ;  /* 0x0000007bac847221 */ /* 0x008fce0000010000 */
[----:B------:R-:W3:Y:S01]  /*c530*/  MUFU.EX2 R134, R143 ;  /* 0x0000008f00867308 */ /* 0x000ee20000000800 */
[C---:B0-----:R-:W-:Y:S01]  /*c540*/  FADD.FTZ R9, R151.reuse, R9 ;  /* 0x0000000997097221 */ /* 0x041fe20000010000 */
[----:B------:R-:W-:-:S06]  /*c550*/  F2FP.F16.F32.PACK_AB R179, R151, R8 ;  /* 0x0000000897b3723e */ /* 0x000fcc00000000ff */
[----:B------:R-:W0:Y:S01]  /*c560*/  MUFU.EX2 R155, R155 ;  /* 0x0000009b009b7308 */ /* 0x000e220000000800 */
[C---:B--2---:R-:W-:Y:S01]  /*c570*/  FADD.FTZ R123, R21.reuse, R132 ;  /* 0x00000084157b7221 */ /* 0x044fe20000010000 */
[----:B------:R-:W-:-:S06]  /*c580*/  F2FP.F16.F32.PACK_AB R172, R21, R172 ;  /* 0x000000ac15ac723e */ /* 0x000fcc00000000ff */
[----:B------:R-:W2:Y:S01]  /*c590*/  MUFU.EX2 R174, R174 ;  /* 0x000000ae00ae7308 */ /* 0x000ea20000000800 */
[----:B---3--:R-:W-:-:S07]  /*c5a0*/  FADD.FTZ R9, R134, R9 ;  /* 0x0000000986097221 */ /* 0x008fce0000010000 */
[----:B------:R-:W3:Y:S01]  /*c5b0*/  MUFU.EX2 R136, R199 ;  /* 0x000000c700887308 */ /* 0x000ee20000000800 */
[C---:B0-----:R-:W-:Y:S01]  /*c5c0*/  FADD.FTZ R9, R155.reuse, R9 ;  /* 0x000000099b097221 */ /* 0x041fe20000010000 */
[----:B------:R-:W-:-:S06]  /*c5d0*/  F2FP.F16.F32.PACK_AB R173, R155, R134 ;  /* 0x000000869bad723e */ /* 0x000fcc00000000ff */
[----:B------:R-:W0:Y:S01]  /*c5e0*/  MUFU.EX2 R141, R141 ;  /* 0x0000008d008d7308 */ /* 0x000e220000000800 */
[----:B--2---:R-:W-:-:S07]  /*c5f0*/  FADD.FTZ R130, R174, R123 ;  /* 0x0000007bae827221 */ /* 0x004fce0000010000 */
        /* <DEDUP_REMOVED lines=10> */
[----:B0-----:R-:W-:-:S07]  /*c6a0*/  FADD.FTZ R21, R132, R21 ;  /* 0x0000001584157221 */ /* 0x001fce0000010000 */
[----:B------:R-:W0:Y:S01]  /*c6b0*/  MUFU.EX2 R170, R170 ;  /* 0x000000aa00aa7308 */ /* 0x000e220000000800 */
[C---:B--2---:R-:W-:Y:S01]  /*c6c0*/  FADD.FTZ R23, R125.reuse, R130 ;  /* 0x000000827d177221 */ /* 0x044fe20000010000 */
[----:B------:R-:W-:-:S06]  /*c6d0*/  F2FP.F16.F32.PACK_AB R168, R125, R168 ;  /* 0x000000a87da8723e */ /* 0x000fcc00000000ff */
[----:B------:R2:W4:Y:S01]  /*c6e0*/  MUFU.EX2 R138, R175 ;  /* 0x000000af008a7308 */ /* 0x0005220000000800 */
[C---:B---3--:R-:W-:Y:S01]  /*c6f0*/  FADD.FTZ R21, R163.reuse, R21 ;  /* 0x00000015a3157221 */ /* 0x048fe20000010000 */
[----:B------:R-:W-:-:S06]  /*c700*/  F2FP.F16.F32.PACK_AB R169, R163, R132 ;  /* 0x00000084a3a9723e */ /* 0x000fcc00000000ff */
[----:B------:R-:W3:Y:S01]  /*c710*/  MUFU.EX2 R15, R15 ;  /* 0x0000000f000f7308 */ /* 0x000ee20000000800 */
[----:B0-----:R-:W-:Y:S01]  /*c720*/  FADD.FTZ R130, R170, R23 ;  /* 0x00000017aa827221 */ /* 0x001fe20000010000 */
[----:B--2---:R-:W-:-:S06]  /*c730*/  F2FP.F16.F32.PACK_AB R175, R159, R136 ;  /* 0x000000889faf723e */ /* 0x004fcc00000000ff */
[----:B------:R-:W0:Y:S01]  /*c740*/  MUFU.EX2 R126, R126 ;  /* 0x0000007e007e7308 */ /* 0x000e220000000800 */
[----:B----4-:R-:W-:Y:S01]  /*c750*/  FADD.FTZ R21, R138, R21 ;  /* 0x000000158a157221 */ /* 0x010fe20000010000 */
[C---:B---3--:R-:W-:Y:S01]  /*c760*/  FADD.FTZ R9, R15.reuse, R130 ;  /* 0x000000820f097221 */ /* 0x048fe20000010000 */
[----:B------:R-:W-:Y:S01]  /*c770*/  F2FP.F16.F32.PACK_AB R170, R15, R170 ;  /* 0x000000aa0faa723e */ /* 0x000fe200000000ff */
[----:B------:R-:W-:Y:S02]  /*c780*/  IMAD.MOV.U32 R15, RZ, RZ, R5 ;  /* 0x000000ffff0f7224 */ /* 0x000fe400078e0005 */
[C---:B0-----:R-:W-:Y:S01]  /*c790*/  FADD.FTZ R8, R126.reuse, R21 ;  /* 0x000000157e087221 */ /* 0x041fe20000010000 */
[----:B------:R-:W-:Y:S01]  /*c7a0*/  F2FP.F16.F32.PACK_AB R171, R126, R138 ;  /* 0x0000008a7eab723e */ /* 0x000fe200000000ff */
[----:B-1----:R-:W-:Y:S06]  /*c7b0*/  @P2 BRA `(.L_x_990) ;  /* 0xffffffd000302947 */ /* 0x002fec000383ffff */
.L_x_973:
        /* <DEDUP_REMOVED lines=99> */
.L_x_991:
[----:B------:R-:W-:Y:S01]  /*cdf0*/  ULEA UR7, UR4, UR57, 0x3 ;  /* 0x0000003904077291 */ /* 0x000fe2000f8e183f */
[----:B------:R-:W-:-:S05]  /*ce00*/  IMAD.U32 R2, RZ, RZ, UR5 ;  /* 0x00000005ff027e24 */ /* 0x000fca000f8e00ff */
[----:B------:R-:W-:-:S04]  /*ce10*/  SHF.L.U32 R2, R2, 0x1f, RZ ;  /* 0x0000001f02027819 */ /* 0x000fc800000006ff */
[----:B------:R0:W1:Y:S01]  /*ce20*/  SYNCS.PHASECHK.TRANS64.TRYWAIT P2, [UR7+0x30850], R2 ;  /* 0x03085002ff0075a7 */ /* 0x0000620008040147 */
[----:B------:R-:W-:Y:S05]  /*ce30*/  @!P0 BRA `(.L_x_992) ;  /* 0x0000000000048947 */ /* 0x000fea0003800000 */
[----:B------:R-:W-:Y:S01]  /*ce40*/  BPT.TRAP 0x1 ;  /* 0x000000040000795c */ /* 0x000fe20000300000 */
.L_x_992:
[----:B-1----:R-:W-:Y:S05]  /*ce50*/  @P2 BRA `(.L_x_993) ;  /* 0x0000000000082947 */ /* 0x002fea0003800000 */
[----:B------:R-:W1:Y:S02]  /*ce60*/  SYNCS.PHASECHK.TRANS64.TRYWAIT P0, [UR7+0x30850], R2 ;  /* 0x03085002ff0075a7 */ /* 0x000e640008000147 */
[----:B-1----:R-:W-:Y:S05]  /*ce70*/  @!P0 BRA `(.L_x_994) ;  /* 0x0000007000cc8947 */ /* 0x002fea0003800000 */
.L_x_993:
[----:B------:R-:W-:Y:S01]  /*ce80*/  UIADD3 UR57, UR57, 0x400, URZ ;  /* 0x0000040039397890 */ /* 0x000fe2000fffe03f */
[----:B------:R-:W-:Y:S01]  /*ce90*/  WARPGROUP.ARRIVE ;  /* 0x00000000000079c5 */ /* 0x000fe20000000000 */
[----:B------:R-:W-:Y:S01]  /*cea0*/  UMOV UR11, 0x40000040 ;  /* 0x40000040000b7882 */ /* 0x000fe20000000000 */
[----:B01----:R-:W0:Y:S01]  /*ceb0*/  SHFL.BFLY PT, R2, R9, 0x2, 0x1f ;  /* 0x0c401f0009027f89 */ /* 0x003e2200000e0000 */
[----:B------:R-:W-:Y:S01]  /*cec0*/  USHF.R.U32.HI UR57, URZ, 0x4, UR57 ;  /* 0x000000043f397899 */ /* 0x000fe20008011639 */
[----:B------:R-:W-:Y:S02]  /*ced0*/  IMAD.U32 R12, RZ, RZ, UR7 ;  /* 0x00000007ff0c7e24 */ /* 0x000fe4000f8e00ff */
[----:B------:R-:W1:Y:S01]  /*cee0*/  SHFL.BFLY PT, R3, R8, 0x2, 0x1f ;  /* 0x0c401f0008037f89 */ /* 0x000e6200000e0000 */
[----:B------:R-:W-:Y:S01]  /*cef0*/  ULOP3.LUT UR57, UR57, 0x3fff, URZ, 0xc0, !UPT ;  /* 0x00003fff39397892 */ /* 0x000fe2000f8ec03f */
[----:B------:R-:W-:-:S03]  /*cf00*/  @!P1 VIADD R12, R12, 0x30860 ;  /* 0x000308600c0c9836 */ /* 0x000fc60000000000 */
[----:B------:R-:W-:Y:S02]  /*cf10*/  ULOP3.LUT UR57, UR57, 0x3000000, URZ, 0xfc, !UPT ;  /* 0x0300000039397892 */ /* 0x000fe4000f8efc3f */
[----:B------:R-:W-:Y:S02]  /*cf20*/  @!P1 PRMT R12, RZ, 0x654, R12 ;  /* 0x00000654ff0c9816 */ /* 0x000fe4000000000c */
[----:B------:R-:W-:-:S04]  /*cf30*/  UIMAD UR4, UR4, 0x900, UR57 ;  /* 0x00000900040478a4 */ /* 0x000fc8000f8e0239 */
[----:B------:R-:W-:-:S03]  /*cf40*/  UIADD3 UR6, UR4, 0x80, URZ ;  /* 0x0000008004067890 */ /* 0x000fc6000fffe03f */
[----:B------:R-:W-:Y:S02]  /*cf50*/  UMOV UR10, UR4 ;  /* 0x00000004000a7c82 */ /* 0x000fe40008000000 */
[----:B------:R-:W-:Y:S01]  /*cf60*/  HGMMA.64x192x16.F32 R24, R188, gdesc[UR8].tnspB, R24, gsb0 ;  /* 0x42e00008bc187df0 */ /* 0x000fe20008000818 */
[----:B------:R-:W-:Y:S01]  /*cf70*/  UMOV UR11, 0x40000040 ;  /* 0x40000040000b7882 */ /* 0x000fe20000000000 */
[----:B------:R-:W-:Y:S01]  /*cf80*/  UMOV UR10, UR6 ;  /* 0x00000006000a7c82 */ /* 0x000fe20008000000 */
[----:B------:R-:W-:Y:S01]  /*cf90*/  UIADD3 UR6, UR4, 0x100, URZ ;  /* 0x0000010004067890 */ /* 0x000fe2000fffe03f */
[----:B0-----:R-:W-:Y:S01]  /*cfa0*/  FADD.FTZ R2, R2, R9 ;  /* 0x0000000902027221 */ /* 0x001fe20000010000 */
[----:B-1----:R-:W-:Y:S01]  /*cfb0*/  FADD.FTZ R6, R3, R8 ;  /* 0x0000000803067221 */ /* 0x002fe20000010000 */
[----:B------:R-:W-:-:S03]  /*cfc0*/  IMAD.MOV.U32 R8, RZ, RZ, RZ ;  /* 0x000000ffff087224 */ /* 0x000fc600078e00ff */
[----:B------:R-:W0:Y:S04]  /*cfd0*/  SHFL.BFLY PT, R3, R2, 0x1, 0x1f ;  /* 0x0c201f0002037f89 */ /* 0x000e2800000e0000 */
[----:B------:R-:W1:Y:S01]  /*cfe0*/  SHFL.BFLY PT, R7, R6, 0x1, 0x1f ;  /* 0x0c201f0006077f89 */ /* 0x000e6200000e0000 */
[----:B0-----:R-:W-:Y:S01]  /*cff0*/  FADD.FTZ R13, R2, R3 ;  /* 0x00000003020d7221 */ /* 0x001fe20000010000 */
[----:B------:R-:W-:Y:S02]  /*d000*/  IMAD.MOV.U32 R3, RZ, RZ, -0x800000 ;  /* 0xff800000ff037424 */ /* 0x000fe400078e00ff */
[----:B------:R-:W-:Y:S02]  /*d010*/  IMAD.MOV.U32 R2, RZ, RZ, -0x800000 ;  /* 0xff800000ff027424 */ /* 0x000fe400078e00ff */
[----:B-1----:R-:W-:Y:S01]  /*d020*/  FADD.FTZ R14, R6, R7 ;  /* 0x00000007060e7221 */ /* 0x002fe20000010000 */
[----:B------:R-:W-:Y:S01]  /*d030*/  FSETP.NE.FTZ.AND P0, PT, R13, RZ, PT ;  /* 0x000000ff0d00720b */ /* 0x000fe20003f15000 */
[----:B------:R-:W-:-:S03]  /*d040*/  IMAD.MOV.U32 R7, RZ, RZ, RZ ;  /* 0x000000ffff077224 */ /* 0x000fc600078e00ff */
        /* <DEDUP_REMOVED lines=15> */
[----:B------:R-:W-:Y:S01]  /*d140*/  UMOV UR10, UR6 ;  /* 0x00000006000a7c82 */ /* 0x000fe20008000000 */
[----:B------:R-:W-:Y:S01]  /*d150*/  UMOV UR11, 0x40000040 ;  /* 0x40000040000b7882 */ /* 0x000fe20000000000 */
[----:B------:R-:W-:Y:S01]  /*d160*/  UIADD3 UR6, UR4, 0x180, URZ ;  /* 0x0000018004067890 */ /* 0x000fe2000fffe03f */
[----:B------:R-:W-:Y:S02]  /*d170*/  WARPGROUP.DEPBAR.LE gsb0, 0x0 ;  /* 0x00008000000079c5 */ /* 0x000fe40000010000 */
[----:B------:R-:W-:-:S14]  /*d180*/  WARPGROUP.ARRIVE ;  /* 0x00000000000079c5 */ /* 0x000fdc0000000000 */
[----:B------:R-:W-:Y:S01]  /*d190*/  HGMMA.64x192x16.F32 R24, R180, gdesc[UR8].tnspB, R24, gsb0 ;  /* 0x42e00008b4187df0 */ /* 0x000fe20008000818 */
[----:B------:R-:W-:Y:S01]  /*d1a0*/  UMOV UR10, UR6 ;  /* 0x00000006000a7c82 */ /* 0x000fe20008000000 */
[----:B------:R-:W-:Y:S01]  /*d1b0*/  UMOV UR11, 0x40000040 ;  /* 0x40000040000b7882 */ /* 0x000fe20000000000 */
[----:B------:R-:W-:Y:S02]  /*d1c0*/  UIADD3 UR6, UR4, 0x200, URZ ;  /* 0x0000020004067890 */ /* 0x000fe4000fffe03f */
[----:B------:R-:W-:Y:S01]  /*d1d0*/  UIADD3 UR4, UR4, 0x280, URZ ;  /* 0x0000028004047890 */ /* 0x000fe2000fffe03f */
[----:B------:R-:W-:Y:S02]  /*d1e0*/  WARPGROUP.DEPBAR.LE gsb0, 0x0 ;  /* 0x00008000000079c5 */ /* 0x000fe40000010000 */
[----:B------:R-:W-:-:S12]  /*d1f0*/  WARPGROUP.ARRIVE ;  /* 0x00000000000079c5 */ /* 0x000fd80000000000 */
[----:B------:R-:W-:Y:S01]  /*d200*/  HGMMA.64x192x16.F32 R24, R176, gdesc[UR8].tnspB, R24, gsb0 ;  /* 0x42e00008b0187df0 */ /* 0x000fe20008000818 */
[----:B------:R-:W-:Y:S01]  /*d210*/  UMOV UR10, UR6 ;  /* 0x00000006000a7c82 */ /* 0x000fe20008000000 */
[----:B------:R-:W-:Y:S01]  /*d220*/  UMOV UR11, 0x40000040 ;  /* 0x40000040000b7882 */ /* 0x000fe20000000000 */
[----:B------:R-:W-:Y:S02]  /*d230*/  WARPGROUP.DEPBAR.LE gsb0, 0x0 ;  /* 0x00008000000079c5 */ /* 0x000fe40000010000 */
[----:B------:R-:W-:-:S15]  /*d240*/  WARPGROUP.ARRIVE ;  /* 0x00000000000079c5 */ /* 0x000fde0000000000 */
        /* <DEDUP_REMOVED lines=104> */
.L_x_924:
        /* <DEDUP_REMOVED lines=20> */
[----:B------:R-:W-:Y:S01]  /*da10*/  ULDC.64 UR8, c[0x0][0xb38] ;  /* 0x0002ce0000087ab9 */ /* 0x000fe20000000a00 */
[----:B---3--:R-:W-:Y:S02]  /*da20*/  USHF.R.S32.HI UR10, URZ, 0x1f, UR12 ;  /* 0x0000001f3f0a7899 */ /* 0x008fe4000801140c */
[----:B------:R-:W-:Y:S01]  /*da30*/  UIMAD UR7, UR7, UR8, URZ ;  /* 0x00000008070772a4 */ /* 0x000fe2000f8e023f */
[----:B------:R-:W-:Y:S02]  /*da40*/  SHF.R.S32.HI R5, RZ, 0x1f, R4 ;  /* 0x0000001fff057819 */ /* 0x000fe40000011404 */
[----:B------:R-:W0:Y:S02]  /*da50*/  LDC.64 R14, c[0x0][0xb40] ;  /* 0x0002d000ff0e7b82 */ /* 0x000e240000000a00 */
[----:B------:R-:W-:-:S02]  /*da60*/  LEA.HI R0, R5, R4, RZ, 0x7 ;  /* 0x0000000405007211 */ /* 0x000fc400078f38ff */
[----:B------:R-:W-:Y:S02]  /*da70*/  LEA.HI R5, R5, R4, RZ, 0x2 ;  /* 0x0000000405057211 */ /* 0x000fe400078f10ff */
[----:B------:R-:W-:Y:S02]  /*da80*/  LOP3.LUT R7, R0, 0xffffff80, RZ, 0xc0, !PT ;  /* 0xffffff8000077812 */ /* 0x000fe400078ec0ff */
[----:B------:R-:W-:Y:S01]  /*da90*/  LOP3.LUT R5, R5, 0xfffffffc, RZ, 0xc0, !PT ;  /* 0xfffffffc05057812 */ /* 0x000fe200078ec0ff */
[----:B------:R-:W1:Y:S02]  /*daa0*/  @P0 LDC R13, c[0x0][0xbf0] ;  /* 0x0002fc00ff0d0b82 */ /* 0x000e640000000800 */
[C---:B------:R-:W-:Y:S01]  /*dab0*/  IMAD.IADD R20, R4.reuse, 0x1, -R7 ;  /* 0x0000000104147824 */ /* 0x040fe200078e0a07 */
[----:B------:R-:W-:Y:S01]  /*dac0*/  SHF.R.S32.HI R7, RZ, 0x7, R0 ;  /* 0x00000007ff077819 */ /* 0x000fe20000011400 */
[----:B------:R-:W-:-:S03]  /*dad0*/  IMAD.IADD R5, R4, 0x1, -R5 ;  /* 0x0000000104057824 */ /* 0x000fc600078e0a05 */
[----:B------:R-:W-:Y:S01]  /*dae0*/  SHF.R.S32.HI R9, RZ, 0x1f, R20 ;  /* 0x0000001fff097819 */ /* 0x000fe20000011414 */
[----:B------:R-:W3:Y:S01]  /*daf0*/  @P0 LDC R123, c[0x0][0xbec] ;  /* 0x0002fb00ff7b0b82 */ /* 0x000ee20000000800 */
[----:B------:R-:W-:Y:S01]  /*db00*/  LEA.HI R0, R0, R7, RZ, 0x1 ;  /* 0x0000000700007211 */ /* 0x000fe200078f08ff */
[----:B----4-:R-:W-:Y:S01]  /*db10*/  IMAD R23, R23, R16, UR11 ;  /* 0x0000000b17177e24 */ /* 0x010fe2000f8e0210 */
[-C--:B------:R-:W-:Y:S02]  /*db20*/  LEA.HI R22, R9, R20.reuse, RZ, 0x2 ;  /* 0x0000001409167211 */ /* 0x080fe400078f10ff */
[----:B------:R-:W-:Y:S02]  /*db30*/  LOP3.LUT R0, R0, 0x3fffffe, RZ, 0xc0, !PT ;  /* 0x03fffffe00007812 */ /* 0x000fe400078ec0ff */
[--C-:B------:R-:W-:Y:S01]  /*db40*/  SHF.R.S32.HI R6, RZ, 0x2, R22.reuse ;  /* 0x00000002ff067819 */ /* 0x100fe20000011416 */
[----:B------:R-:W4:Y:S01]  /*db50*/  @P0 LDC R18, c[0x0][0xbf0] ;  /* 0x0002fc00ff120b82 */ /* 0x000f220000000800 */
[----:B------:R-:W-:Y:S01]  /*db60*/  SHF.R.S32.HI R11, RZ, 0x1f, R22 ;  /* 0x0000001fff0b7819 */ /* 0x000fe20000011416 */
[----:B------:R-:W-:Y:S01]  /*db70*/  IMAD.IADD R0, R7, 0x1, -R0 ;  /* 0x0000000107007824 */ /* 0x000fe200078e0a00 */
[----:B------:R-:W-:-:S02]  /*db80*/  LEA.HI R9, R9, R20, RZ, 0x5 ;  /* 0x0000001409097211 */ /* 0x000fc400078f28ff */
[----:B------:R-:W-:Y:S02]  /*db90*/  LEA.HI R11, R11, R6, RZ, 0x3 ;  /* 0x000000060b0b7211 */ /* 0x000fe400078f18ff */
[----:B------:R-:W-:Y:S02]  /*dba0*/  SHF.R.S32.HI R7, RZ, 0x5, R9 ;  /* 0x00000005ff077819 */ /* 0x000fe40000011409 */
[----:B------:R-:W-:Y:S01]  /*dbb0*/  LOP3.LUT R11, R11, 0xfffffff8, RZ, 0xc0, !PT ;  /* 0xfffffff80b0b7812 */ /* 0x000fe200078ec0ff */
[----:B------:R-:W5:Y:S04]  /*dbc0*/  @P0 LDC R9, c[0x0][0xbec] ;  /* 0x0002fb00ff090b82 */ /* 0x000f680000000800 */
[----:B------:R-:W-:Y:S01]  /*dbd0*/  IMAD.IADD R4, R6, 0x1, -R11 ;  /* 0x0000000106047824 */ /* 0x000fe200078e0a0b */
[----:B------:R-:W-:-:S03]  /*dbe0*/  LEA.HI R6, R5, R5, RZ, 0x1 ;  /* 0x0000000505067211 */ /* 0x000fc600078f08ff */
[----:B------:R-:W0:Y:S01]  /*dbf0*/  LDC.64 R10, c[0x0][0xbd8] ;  /* 0x0002f600ff0a7b82 */ /* 0x000e220000000a00 */
[----:B------:R-:W-:Y:S01]  /*dc00*/  LOP3.LUT R6, R6, 0x1ffffffe, RZ, 0xc0, !PT ;  /* 0x1ffffffe06067812 */ /* 0x000fe200078ec0ff */
[----:B------:R-:W-:Y:S02]  /*dc10*/  IMAD R7, R7, 0x10, R4 ;  /* 0x0000001007077824 */ /* 0x000fe400078e0204 */
[----:B------:R-:W-:Y:S02]  /*dc20*/  IMAD.U32 R4, RZ, RZ, UR4 ;  /* 0x00000004ff047e24 */ /* 0x000fe4000f8e00ff */
[----:B------:R-:W-:Y:S02]  /*dc30*/  IMAD.IADD R121, R5, 0x1, -R6 ;  /* 0x0000000105797824 */ /* 0x000fe400078e0a06 */
[----:B------:R-:W-:Y:S02]  /*dc40*/  IMAD R12, R0, 0x40, R7 ;  /* 0x00000040000c7824 */ /* 0x000fe400078e0207 */
[----:B------:R-:W-:Y:S01]  /*dc50*/  IMAD.U32 R5, RZ, RZ, UR5 ;  /* 0x00000005ff057e24 */ /* 0x000fe2000f8e00ff */
[----:B------:R-:W-:Y:S01]  /*dc60*/  UIMAD.WIDE.U32 UR4, UR13, UR8, URZ ;  /* 0x000000080d0472a5 */ /* 0x000fe2000f8e003f */
[----:B------:R-:W-:Y:S01]  /*dc70*/  IMAD.U32 R5, RZ, RZ, UR6 ;  /* 0x00000006ff057e24 */ /* 0x000fe2000f8e00ff */
[----:B------:R-:W-:Y:S01]  /*dc80*/  UIMAD UR6, UR13, UR9, UR7 ;  /* 0x000000090d0672a4 */ /* 0x000fe2000f8e0207 */
[----:B------:R-:W-:-:S02]  /*dc90*/  IMAD R0, R121, 0x8, R12 ;  /* 0x0000000879007824 */ /* 0x000fc400078e020c */
[----:B------:R-:W-:Y:S01]  /*dca0*/  ULDC.64 UR8, c[0x0][0xb28] ;  /* 0x0002ca0000087ab9 */ /* 0x000fe20000000a00 */
[----:B------:R-:W-:Y:S01]  /*dcb0*/  UIADD3 UR6, UR5, UR6, URZ ;  /* 0x0000000605067290 */ /* 0x000fe2000fffe03f */
[----:B--2---:R-:W-:Y:S02]  /*dcc0*/  IMAD R0, R17, 0x80, R0 ;  /* 0x0000008011007824 */ /* 0x004fe400078e0200 */
[----:B------:R-:W-:Y:S02]  /*dcd0*/  IMAD.U32 R7, RZ, RZ, UR5 ;  /* 0x00000005ff077e24 */ /* 0x000fe4000f8e00ff */
[----:B-----5:R-:W-:-:S04]  /*dce0*/  @P0 IMAD.HI.U32 R8, R0, R9, RZ ;  /* 0x0000000900080227 */ /* 0x020fc800078e00ff */
[C---:B0-----:R-:W-:Y:S02]  /*dcf0*/  IMAD R6, R10.reuse, UR10, RZ ;  /* 0x0000000a0a067c24 */ /* 0x041fe4000f8e02ff */
[----:B------:R-:W-:-:S04]  /*dd00*/  IMAD.WIDE.U32 R4, R10, UR12, R4 ;  /* 0x0000000c0a047c25 */ /* 0x000fc8000f8e0004 */
[----:B------:R-:W-:Y:S02]  /*dd10*/  IMAD R11, R11, UR12, R6 ;  /* 0x0000000c0b0b7c24 */ /* 0x000fe4000f8e0206 */
[C---:B------:R-:W-:Y:S02]  /*dd20*/  IMAD R10, R14.reuse, UR10, RZ ;  /* 0x0000000a0e0a7c24 */ /* 0x040fe4000f8e02ff */
[----:B------:R-:W-:Y:S01]  /*dd30*/  IMAD.U32 R6, RZ, RZ, UR4 ;  /* 0x00000004ff067e24 */ /* 0x000fe2000f8e00ff */
[----:B------:R-:W-:Y:S01]  /*dd40*/  ULDC.64 UR4, c[0x0][0xbe0] ;  /* 0x0002f80000047ab9 */ /* 0x000fe20000000a00 */
[----:B------:R-:W-:Y:S01]  /*dd50*/  IMAD.U32 R7, RZ, RZ, UR6 ;  /* 0x00000006ff077e24 */ /* 0x000fe2000f8e00ff */
[----:B------:R-:W-:Y:S01]  /*dd60*/  ULDC.64 UR6, c[0x0][0xb48] ;  /* 0x0002d20000067ab9 */ /* 0x000fe20000000a00 */
[----:B------:R-:W-:Y:S01]  /*dd70*/  IMAD.MOV.U32 R9, RZ, RZ, R0 ;  /* 0x000000ffff097224 */ /* 0x000fe200078e0000 */
[----:B-1----:R-:W-:Y:S01]  /*dd80*/  @P0 SHF.R.U32.HI R9, RZ, R13, R8 ;  /* 0x0000000dff090219 */ /* 0x002fe20000011608 */
[----:B------:R-:W-:Y:S01]  /*dd90*/  IMAD R13, R15, UR12, R10 ;  /* 0x0000000c0f0d7c24 */ /* 0x000fe2000f8e020a */
[----:B------:R-:W-:Y:S01]  /*dda0*/  SHF.R.S32.HI R10, RZ, 0x1f, R23 ;  /* 0x0000001fff0a7819 */ /* 0x000fe20000011417 */
[----:B------:R-:W-:-:S04]  /*ddb0*/  IMAD.WIDE.U32 R6, R14, UR12, R6 ;  /* 0x0000000c0e067c25 */ /* 0x000fc8000f8e0006 */
[----:B------:R-:W-:Y:S02]  /*ddc0*/  IMAD.IADD R5, R5, 0x1, R11 ;  /* 0x0000000105057824 */ /* 0x000fe400078e020b */
[----:B---3--:R-:W-:-:S04]  /*ddd0*/  @P0 IMAD.HI.U32 R123, R0, R123, RZ ;  /* 0x0000007b007b0227 */ /* 0x008fc800078e00ff */
[----:B------:R-:W-:Y:S02]  /*dde0*/  IMAD.IADD R7, R7, 0x1, R13 ;  /* 0x0000000107077824 */ /* 0x000fe400078e020d */
        /* <DEDUP_REMOVED lines=40> */
[----:B------:R-:W-:Y:S01]  /*e070*/  SHFL.IDX PT, R8, R13, RZ, 0x1c1f ;  /* 0x001c1fff0d087589 */ /* 0x000fe200000e0000 */
[----:B------:R-:W-:Y:S01]  /*e080*/  IMAD R12, R17, 0x80, R12 ;  /* 0x00000080110c7824 */ /* 0x000fe200078e020c */
[----:B------:R-:W-:Y:S01]  /*e090*/  LEA.HI.X R7, R4, UR7, R9, 0x2, P0 ;  /* 0x0000000704077c11 */ /* 0x000fe200080f1409 */
[----:B0-----:R-:W-:Y:S01]  /*e0a0*/  ULEA UR4, UR5, UR4, 0x18 ;  /* 0x0000000405047291 */ /* 0x001fe2000f8ec03f */
[----:B------:R-:W-:Y:S01]  /*e0b0*/  SHFL.IDX PT, R10, R13, 0x1, 0x1c1f ;  /* 0x003c1f000d0a7f89 */ /* 0x000fe200000e0000 */
[----:B------:R-:W-:Y:S01]  /*e0c0*/  IMAD R21, R21, UR6, RZ ;  /* 0x0000000615157c24 */ /* 0x000fe2000f8e02ff */
[----:B------:R-:W-:Y:S01]  /*e0d0*/  LOP3.LUT P0, RZ, R20, 0x3, RZ, 0xc0, !PT ;  /* 0x0000000314ff7812 */ /* 0x000fe2000780c0ff */
[----:B------:R-:W-:Y:S01]  /*e0e0*/  VIADD R18, R12, 0x8 ;  /* 0x000000080c127836 */ /* 0x000fe20000000000 */
[----:B------:R-:W0:Y:S01]  /*e0f0*/  SHFL.IDX PT, R9, R7, RZ, 0x1c1f ;  /* 0x001c1fff07097589 */ /* 0x000e2200000e0000 */
[----:B------:R-:W-:Y:S01]  /*e100*/  LEA.HI.X R6, R6, UR9, R5, 0x2, P1 ;  /* 0x0000000906067c11 */ /* 0x000fe200088f1405 */
[----:B------:R-:W-:Y:S01]  /*e110*/  UIADD3 UR4, UR4, 0x30820, URZ ;  /* 0x0003082004047890 */ /* 0x000fe2000fffe03f */
[-C--:B------:R-:W-:Y:S01]  /*e120*/  ISETP.GE.OR P1, PT, R12, R21.reuse, P0 ;  /* 0x000000150c00720c */ /* 0x080fe20000726670 */
[----:B------:R1:W2:Y:S01]  /*e130*/  SHFL.IDX PT, R11, R7, 0x1, 0x1c1f ;  /* 0x003c1f00070b7f89 */ /* 0x0002a200000e0000 */
[-C--:B------:R-:W-:Y:S01]  /*e140*/  ISETP.GE.OR P0, PT, R18, R21.reuse, P0 ;  /* 0x000000151200720c */ /* 0x080fe20000706670 */
[----:B------:R-:W-:Y:S01]  /*e150*/  UPRMT UR4, URZ, 0x654, UR4 ;  /* 0x000006543f047896 */ /* 0x000fe20008000004 */
[----:B------:R-:W-:Y:S01]  /*e160*/  ISETP.GE.AND P2, PT, R12, R21, PT ;  /* 0x000000150c00720c */ /* 0x000fe20003f46270 */
[----:B------:R3:W4:Y:S01]  /*e170*/  SHFL.IDX PT, R4, R0, RZ, 0x1c1f ;  /* 0x001c1fff00047589 */ /* 0x00072200000e0000 */
[----:B-1----:R-:W-:-:S03]  /*e180*/  LOP3.LUT R7, R22, 0x7ffffffc, RZ, 0xc0, !PT ;  /* 0x7ffffffc16077812 */ /* 0x002fc600078ec0ff */
[----:B------:R3:W1:Y:S03]  /*e190*/  SHFL.IDX PT, R5, R6, RZ, 0x1c1f ;  /* 0x001c1fff06057589 */ /* 0x00066600000e0000 */
[----:B------:R-:W-:Y:S01]  /*e1a0*/  SYNCS.ARRIVE.TRANS64.RED.A1T0 RZ, [UR4], RZ ;  /* 0x000000ffffff79a7 */ /* 0x000fe20008100404 */
[----:B------:R-:W-:-:S04]  /*e1b0*/  IMAD.IADD R7, R20, 0x1, -R7 ;  /* 0x0000000114077824 */ /* 0x000fc800078e0a07 */
[----:B------:R-:W-:Y:S01]  /*e1c0*/  IMAD.SHL.U32 R7, R7, 0x2, RZ ;  /* 0x0000000207077824 */ /* 0x000fe200078e00ff */
[----:B0-----:R3:W-:Y:S04]  /*e1d0*/  @!P1 ST.E desc[UR14][R8.64], R3 ;  /* 0x0000000308009985 */ /* 0x0017e8000c10190e */
[----:B--2---:R3:W-:Y:S01]  /*e1e0*/  @!P0 ST.E desc[UR14][R10.64], R2 ;  /* 0x000000020a008985 */ /* 0x0047e2000c10190e */
[----:B------:R-:W-:Y:S05]  /*e1f0*/  @P2 BRA `(.L_x_997) ;  /* 0x00000008003c2947 */ /* 0x000fea0003800000 */
[C---:B---3--:R-:W-:Y:S01]  /*e200*/  VIADD R2, R7.reuse, 0x8 ;  /* 0x0000000807027836 */ /* 0x048fe20000000000 */
[----:B------:R-:W-:Y:S01]  /*e210*/  ULDC UR4, c[0x0][0xac8] ;  /* 0x0002b20000047ab9 */ /* 0x000fe20000000800 */
[C---:B------:R-:W-:Y:S01]  /*e220*/  VIADD R3, R7.reuse, 0x10 ;  /* 0x0000001007037836 */ /* 0x040fe20000000000 */
[C---:B------:R-:W-:Y:S01]  /*e230*/  ISETP.GE.AND P0, PT, R7.reuse, UR4, PT ;  /* 0x0000000407007c0c */ /* 0x040fe2000bf06270 */
[C---:B------:R-:W-:Y:S01]  /*e240*/  VIADD R12, R7.reuse, 0x18 ;  /* 0x00000018070c7836 */ /* 0x040fe20000000000 */
[----:B------:R-:W-:Y:S01]  /*e250*/  ISETP.GE.AND P1, PT, R2, UR4, PT ;  /* 0x0000000402007c0c */ /* 0x000fe2000bf26270 */
[----:B------:R-:W-:Y:S01]  /*e260*/  VIADD R13, R7, 0x20 ;  /* 0x00000020070d7836 */ /* 0x000fe20000000000 */
[----:B------:R-:W-:Y:S01]  /*e270*/  ISETP.GE.AND P2, PT, R3, UR4, PT ;  /* 0x0000000403007c0c */ /* 0x000fe2000bf46270 */
[C---:B------:R-:W-:Y:S01]  /*e280*/  VIADD R14, R7.reuse, 0x28 ;  /* 0x00000028070e7836 */ /* 0x040fe20000000000 */
[----:B------:R-:W-:Y:S01]  /*e290*/  ISETP.GE.AND P5, PT, R12, UR4, PT ;  /* 0x000000040c007c0c */ /* 0x000fe2000bfa6270 */
[----:B------:R-:W-:Y:S01]  /*e2a0*/  VIADD R15, R7, 0x30 ;  /* 0x00000030070f7836 */ /* 0x000fe20000000000 */
[----:B------:R-:W-:Y:S01]  /*e2b0*/  ISETP.GE.AND P6, PT, R13, UR4, PT ;  /* 0x000000040d007c0c */ /* 0x000fe2000bfc6270 */
[----:B------:R-:W-:Y:S01]  /*e2c0*/  ULDC.64 UR6, c[0x0][0x208] ;  /* 0x0000820000067ab9 */ /* 0x000fe20000000a00 */
[----:B------:R-:W-:-:S02]  /*e2d0*/  VIADD R16, R7, 0x38 ;  /* 0x0000003807107836 */ /* 0x000fc40000000000 */
[----:B------:R-:W-:Y:S01]  /*e2e0*/  VIADD R17, R7, 0x40 ;  /* 0x0000004007117836 */ /* 0x000fe20000000000 */
[----:B------:R-:W-:Y:S01]  /*e2f0*/  ISETP.GE.AND P4, PT, R15, UR4, PT ;  /* 0x000000040f007c0c */ /* 0x000fe2000bf86270 */
[C---:B------:R-:W-:Y:S01]  /*e300*/  VIADD R20, R7.reuse, 0x48 ;  /* 0x0000004807147836 */ /* 0x040fe20000000000 */
[----:B------:R-:W-:Y:S01]  /*e310*/  @!P1 LEA.HI R2, R2, R2, RZ, 0x1 ;  /* 0x0000000202029211 */ /* 0x000fe200078f08ff */
[----:B------:R-:W-:Y:S01]  /*e320*/  VIADD R22, R7, 0x50 ;  /* 0x0000005007167836 */ /* 0x000fe20000000000 */
[----:B------:R-:W-:Y:S02]  /*e330*/  @!P2 LEA.HI R3, R3, R3, RZ, 0x1 ;  /* 0x000000030303a211 */ /* 0x000fe400078f08ff */
[----:B------:R-:W-:Y:S02]  /*e340*/  @!P1 LOP3.LUT R9, R2, 0xfffffffe, RZ, 0xc0, !PT ;  /* 0xfffffffe02099812 */ /* 0x000fe400078ec0ff */
[----:B------:R-:W-:Y:S01]  /*e350*/  @!P2 LOP3.LUT R11, R3, 0xfffffffe, RZ, 0xc0, !PT ;  /* 0xfffffffe030ba812 */ /* 0x000fe200078ec0ff */
[----:B-1--4-:R-:W-:Y:S01]  /*e360*/  @!P0 IMAD.WIDE R2, R7, 0x4, R4 ;  /* 0x0000000407028825 */ /* 0x012fe200078e0204 */
[----:B------:R-:W-:-:S02]  /*e370*/  ISETP.GE.AND P3, PT, R16, UR4, PT ;  /* 0x0000000410007c0c */ /* 0x000fc4000bf66270 */
[----:B------:R-:W-:Y:S01]  /*e380*/  @!P5 LEA.HI R12, R12, R12, RZ, 0x1 ;  /* 0x0000000c0c0cd211 */ /* 0x000fe200078f08ff */
[--C-:B------:R-:W-:Y:S01]  /*e390*/  @!P1 IMAD.WIDE R8, R9, 0x4, R4.reuse ;  /* 0x0000000409089825 */ /* 0x100fe200078e0204 */
[----:B------:R0:W-:Y:S01]  /*e3a0*/  @!P0 ST.E.64 desc[UR6][R2.64], R24 ;  /* 0x0000001802008985 */ /* 0x0001e2000c101b06 */
[----:B------:R-:W-:Y:S02]  /*e3b0*/  ISETP.GE.AND P0, PT, R14, UR4, PT ;  /* 0x000000040e007c0c */ /* 0x000fe4000bf06270 */
[----:B------:R-:W-:Y:S01]  /*e3c0*/  @!P2 IMAD.WIDE R10, R11, 0x4, R4 ;  /* 0x000000040b0aa825 */ /* 0x000fe200078e0204 */
[----:B------:R1:W-:Y:S01]  /*e3d0*/  @!P1 ST.E.64 desc[UR6][R8.64], R28 ;  /* 0x0000001c08009985 */ /* 0x0003e2000c101b06 */
[----:B------:R-:W-:Y:S02]  /*e3e0*/  ISETP.GE.AND P1, PT, R20, UR4, PT ;  /* 0x0000000414007c0c */ /* 0x000fe4000bf26270 */
[----:B------:R-:W-:Y:S01]  /*e3f0*/  @!P6 LEA.HI R13, R13, R13, RZ, 0x1 ;  /* 0x0000000d0d0de211 */ /* 0x000fe200078f08ff */
[----:B------:R2:W-:Y:S01]  /*e400*/  @!P2 ST.E.64 desc[UR6][R10.64], R32 ;  /* 0x000000200a00a985 */ /* 0x0005e2000c101b06 */
[----:B------:R-:W-:-:S02]  /*e410*/  ISETP.GE.AND P2, PT, R17, UR4, PT ;  /* 0x0000000411007c0c */ /* 0x000fc4000bf46270 */
[----:B------:R-:W-:Y:S02]  /*e420*/  @!P4 LEA.HI R15, R15, R15, RZ, 0x1 ;  /* 0x0000000f0f0fc211 */ /* 0x000fe400078f08ff */
[----:B------:R-:W-:Y:S01]  /*e430*/  @!P3 LEA.HI R16, R16, R16, RZ, 0x1 ;  /* 0x000000101010b211 */ /* 0x000fe200078f08ff */
[C---:B0-----:R-:W-:Y:S01]  /*e440*/  VIADD R24, R7.reuse, 0x58 ;  /* 0x0000005807187836 */ /* 0x041fe20000000000 */
[----:B------:R-:W-:Y:S01]  /*e450*/  @!P5 LOP3.LUT R3, R12, 0xfffffffe, RZ, 0xc0, !PT ;  /* 0xfffffffe0c03d812 */ /* 0x000fe200078ec0ff */
[----:B------:R-:W-:Y:S01]  /*e460*/  VIADD R25, R7, 0x80 ;  /* 0x0000008007197836 */ /* 0x000fe20000000000 */
[----:B------:R-:W-:Y:S02]  /*e470*/  @!P0 LEA.HI R14, R14, R14, RZ, 0x1 ;  /* 0x0000000e0e0e8211 */ /* 0x000fe400078f08ff */
[----:B-1----:R-:W-:Y:S01]  /*e480*/  @!P6 LOP3.LUT R9, R13, 0xfffffffe, RZ, 0xc0, !PT ;  /* 0xfffffffe0d09e812 */ /* 0x002fe200078ec0ff */
[----:B------:R-:W-:Y:S01]  /*e490*/  @!P5 IMAD.WIDE R2, R3, 0x4, R4 ;  /* 0x000000040302d825 */ /* 0x000fe200078e0204 */
[----:B------:R-:W-:-:S02]  /*e4a0*/  @!P1 LEA.HI R20, R20, R20, RZ, 0x1 ;  /* 0x0000001414149211 */ /* 0x000fc400078f08ff */
[----:B------:R-:W-:Y:S01]  /*e4b0*/  @!P2 LEA.HI R17, R17, R17, RZ, 0x1 ;  /* 0x000000111111a211 */ /* 0x000fe200078f08ff */
[----:B------:R-:W-:Y:S01]  /*e4c0*/  @!P6 IMAD.WIDE R8, R9, 0x4, R4 ;  /* 0x000000040908e825 */ /* 0x000fe200078e0204 */
[----:B--2---:R-:W-:Y:S01]  /*e4d0*/  @!P0 LOP3.LUT R11, R14, 0xfffffffe, RZ, 0xc0, !PT ;  /* 0xfffffffe0e0b8812 */ /* 0x004fe200078ec0ff */
[----:B------:R0:W-:Y:S01]  /*e4e0*/  @!P5 ST.E.64 desc[UR6][R2.64], R36 ;  /* 0x000000240200d985 */ /* 0x0001e2000c101b06 */
[----:B------:R-:W-:Y:S02]  /*e4f0*/  @!P4 LOP3.LUT R15, R15, 0xfffffffe, RZ, 0xc0, !PT ;  /* 0xfffffffe0f0fc812 */ /* 0x000fe400078ec0ff */
[----:B------:R-:W-:Y:S01]  /*e500*/  @!P3 LOP3.LUT R13, R16, 0xfffffffe, RZ, 0xc0, !PT ;  /* 0xfffffffe100db812 */ /* 0x000fe200078ec0ff */
[----:B------:R1:W-:Y:S01]  /*e510*/  @!P6 ST.E.64 desc[UR6][R8.64], R40 ;  /* 0x000000280800e985 */ /* 0x0003e2000c101b06 */
[----:B------:R-:W-:Y:S01]  /*e520*/  @!P2 LOP3.LUT R17, R17, 0xfffffffe, RZ, 0xc0, !PT ;  /* 0xfffffffe1111a812 */ /* 0x000fe200078ec0ff */
[C---:B------:R-:W-:Y:S01]  /*e530*/  VIADD R16, R7.reuse, 0x60 ;  /* 0x0000006007107836 */ /* 0x040fe20000000000 */
[----:B------:R-:W-:Y:S01]  /*e540*/  @!P1 LOP3.LUT R23, R20, 0xfffffffe, RZ, 0xc0, !PT ;  /* 0xfffffffe14179812 */ /* 0x000fe200078ec0ff */
[----:B------:R-:W-:Y:S01]  /*e550*/  VIADD R20, R7, 0x70 ;  /* 0x0000007007147836 */ /* 0x000fe20000000000 */
[----:B------:R-:W-:-:S02]  /*e560*/  ISETP.GE.AND P5, PT, R22, UR4, PT ;  /* 0x0000000416007c0c */ /* 0x000fc4000bfa6270 */
[----:B------:R-:W-:Y:S01]  /*e570*/  ISETP.GE.AND P6, PT, R24, UR4, PT ;  /* 0x0000000418007c0c */ /* 0x000fe2000bfc6270 */
[----:B0-----:R-:W-:-:S04]  /*e580*/  @!P0 IMAD.WIDE R2, R11, 0x4, R4 ;  /* 0x000000040b028825 */ /* 0x001fc800078e0204 */
        /* <DEDUP_REMOVED lines=9> */
[----:B------:R-:W-:Y:S01]  /*e620*/  @!P1 IMAD.WIDE R14, R23, 0x4, R4 ;  /* 0x00000004170e9825 */ /* 0x000fe200078e0204 */
[----:B------:R3:W-:Y:S01]  /*e630*/  @!P2 ST.E.64 desc[UR6][R12.64], R56 ;  /* 0x000000380c00a985 */ /* 0x0007e2000c101b06 */
[----:B------:R-:W-:Y:S02]  /*e640*/  ISETP.GE.AND P2, PT, R20, UR4, PT ;  /* 0x0000000414007c0c */ /* 0x000fe4000bf46270 */
[C---:B------:R-:W-:Y:S01]  /*e650*/  VIADD R17, R7.reuse, 0x68 ;  /* 0x0000006807117836 */ /* 0x040fe20000000000 */
[----:B------:R4:W-:Y:S01]  /*e660*/  @!P1 ST.E.64 desc[UR6][R14.64], R60 ;  /* 0x0000003c0e009985 */ /* 0x0009e2000c101b06 */
[----:B------:R-:W-:Y:S01]  /*e670*/  VIADD R23, R7, 0x78 ;  /* 0x0000007807177836 */ /* 0x000fe20000000000 */
[----:B------:R-:W-:Y:S02]  /*e680*/  @!P6 LEA.HI R24, R24, R24, RZ, 0x1 ;  /* 0x000000181818e211 */ /* 0x000fe400078f08ff */
[----:B------:R-:W-:Y:S02]  /*e690*/  ISETP.GE.AND P1, PT, R17, UR4, PT ;  /* 0x0000000411007c0c */ /* 0x000fe4000bf26270 */
[----:B------:R-:W-:-:S02]  /*e6a0*/  ISETP.GE.AND P3, PT, R23, UR4, PT ;  /* 0x0000000417007c0c */ /* 0x000fc4000bf66270 */
[----:B0-----:R-:W-:Y:S01]  /*e6b0*/  @!P5 LOP3.LUT R3, R22, 0xfffffffe, RZ, 0xc0, !PT ;  /* 0xfffffffe1603d812 */ /* 0x001fe200078ec0ff */
[----:B------:R-:W-:Y:S01]  /*e6c0*/  VIADD R22, R7, 0xa0 ;  /* 0x000000a007167836 */ /* 0x000fe20000000000 */
[----:B------:R-:W-:Y:S02]  /*e6d0*/  @!P0 LEA.HI R16, R16, R16, RZ, 0x1 ;  /* 0x0000001010108211 */ /* 0x000fe400078f08ff */
[----:B-1----:R-:W-:Y:S01]  /*e6e0*/  @!P6 LOP3.LUT R9, R24, 0xfffffffe, RZ, 0xc0, !PT ;  /* 0xfffffffe1809e812 */ /* 0x002fe200078ec0ff */
[--C-:B------:R-:W-:Y:S01]  /*e6f0*/  @!P5 IMAD.WIDE R2, R3, 0x4, R4.reuse ;  /* 0x000000040302d825 */ /* 0x100fe200078e0204 */
[----:B--2---:R-:W-:Y:S02]  /*e700*/  @!P0 LOP3.LUT R11, R16, 0xfffffffe, RZ, 0xc0, !PT ;  /* 0xfffffffe100b8812 */ /* 0x004fe400078ec0ff */
[----:B------:R-:W-:Y:S01]  /*e710*/  @!P2 LEA.HI R20, R20, R20, RZ, 0x1 ;  /* 0x000000141414a211 */ /* 0x000fe200078f08ff */
[--C-:B------:R-:W-:Y:S01]  /*e720*/  @!P6 IMAD.WIDE R8, R9, 0x4, R4.reuse ;  /* 0x000000040908e825 */ /* 0x100fe200078e0204 */
[----:B------:R-:W-:Y:S01]  /*e730*/  @!P1 LEA.HI R17, R17, R17, RZ, 0x1 ;  /* 0x0000001111119211 */ /* 0x000fe200078f08ff */
[----:B------:R0:W-:Y:S01]  /*e740*/  @!P5 ST.E.64 desc[UR6][R2.64], R64 ;  /* 0x000000400200d985 */ /* 0x0001e2000c101b06 */
[----:B------:R-:W-:Y:S01]  /*e750*/  @!P3 LEA.HI R23, R23, R23, RZ, 0x1 ;  /* 0x000000171717b211 */ /* 0x000fe200078f08ff */
[----:B------:R-:W-:Y:S01]  /*e760*/  @!P0 IMAD.WIDE R10, R11, 0x4, R4 ;  /* 0x000000040b0a8825 */ /* 0x000fe200078e0204 */
[----:B------:R-:W-:Y:S01]  /*e770*/  @!P1 LOP3.LUT R17, R17, 0xfffffffe, RZ, 0xc0, !PT ;  /* 0xfffffffe11119812 */ /* 0x000fe200078ec0ff */
[----:B------:R1:W-:Y:S01]  /*e780*/  @!P6 ST.E.64 desc[UR6][R8.64], R68 ;  /* 0x000000440800e985 */ /* 0x0003e2000c101b06 */
[----:B------:R-:W-:Y:S01]  /*e790*/  @!P4 LEA.HI R25, R25, R25, RZ, 0x1 ;  /* 0x000000191919c211 */ /* 0x000fe200078f08ff */
[----:B------:R-:W-:Y:S01]  /*e7a0*/  VIADD R16, R7, 0x88 ;  /* 0x0000008807107836 */ /* 0x000fe20000000000 */
[----:B---3--:R-:W-:Y:S01]  /*e7b0*/  @!P2 LOP3.LUT R13, R20, 0xfffffffe, RZ, 0xc0, !PT ;  /* 0xfffffffe140da812 */ /* 0x008fe200078ec0ff */
[----:B------:R2:W-:Y:S01]  /*e7c0*/  @!P0 ST.E.64 desc[UR6][R10.64], R72 ;  /* 0x000000480a008985 */ /* 0x0005e2000c101b06 */
[----:B------:R-:W-:Y:S01]  /*e7d0*/  @!P3 LOP3.LUT R23, R23, 0xfffffffe, RZ, 0xc0, !PT ;  /* 0xfffffffe1717b812 */ /* 0x000fe200078ec0ff */
[----:B------:R-:W-:Y:S01]  /*e7e0*/  VIADD R20, R7, 0x98 ;  /* 0x0000009807147836 */ /* 0x000fe20000000000 */
[----:B----4-:R-:W-:-:S02]  /*e7f0*/  @!P4 LOP3.LUT R15, R25, 0xfffffffe, RZ, 0xc0, !PT ;  /* 0xfffffffe190fc812 */ /* 0x010fc400078ec0ff */
[----:B------:R-:W-:Y:S01]  /*e800*/  ISETP.GE.AND P0, PT, R16, UR4, PT ;  /* 0x0000000410007c0c */ /* 0x000fe2000bf06270 */
[----:B0-----:R-:W-:-:S04]  /*e810*/  @!P1 IMAD.WIDE R2, R17, 0x4, R4 ;  /* 0x0000000411029825 */ /* 0x001fc800078e0204 */
[--C-:B-1----:R-:W-:Y:S01]  /*e820*/  @!P2 IMAD.WIDE R8, R13, 0x4, R4.reuse ;  /* 0x000000040d08a825 */ /* 0x102fe200078e0204 */
[----:B------:R0:W-:Y:S03]  /*e830*/  @!P1 ST.E.64 desc[UR6][R2.64], R76 ;  /* 0x0000004c02009985 */ /* 0x0001e6000c101b06 */
[----:B------:R-:W-:Y:S01]  /*e840*/  VIADD R17, R7, 0x90 ;  /* 0x0000009007117836 */ /* 0x000fe20000000000 */
[----:B------:R1:W-:Y:S01]  /*e850*/  @!P2 ST.E.64 desc[UR6][R8.64], R80 ;  /* 0x000000500800a985 */ /* 0x0003e2000c101b06 */
[--C-:B------:R-:W-:Y:S01]  /*e860*/  @!P3 IMAD.WIDE R12, R23, 0x4, R4.reuse ;  /* 0x00000004170cb825 */ /* 0x100fe200078e0204 */
[----:B------:R-:W-:Y:S02]  /*e870*/  ISETP.GE.AND P2, PT, R20, UR4, PT ;  /* 0x0000000414007c0c */ /* 0x000fe4000bf46270 */
[----:B------:R-:W-:Y:S01]  /*e880*/  ISETP.GE.AND P1, PT, R17, UR4, PT ;  /* 0x0000000411007c0c */ /* 0x000fe2000bf26270 */
[----:B------:R-:W-:Y:S01]  /*e890*/  @!P4 IMAD.WIDE R14, R15, 0x4, R4 ;  /* 0x000000040f0ec825 */ /* 0x000fe200078e0204 */
[----:B------:R3:W-:Y:S01]  /*e8a0*/  @!P3 ST.E.64 desc[UR6][R12.64], R84 ;  /* 0x000000540c00b985 */ /* 0x0007e2000c101b06 */
[----:B------:R-:W-:-:S02]  /*e8b0*/  ISETP.GE.AND P3, PT, R22, UR4, PT ;  /* 0x0000000416007c0c */ /* 0x000fc4000bf66270 */
[C---:B--2---:R-:W-:Y:S01]  /*e8c0*/  VIADD R10, R7.reuse, 0xa8 ;  /* 0x000000a8070a7836 */ /* 0x044fe20000000000 */
[----:B------:R2:W-:Y:S01]  /*e8d0*/  @!P4 ST.E.64 desc[UR6][R14.64], R88 ;  /* 0x000000580e00c985 */ /* 0x0005e2000c101b06 */
[C---:B0-----:R-:W-:Y:S01]  /*e8e0*/  VIADD R3, R7.reuse, 0xb8 ;  /* 0x000000b807037836 */ /* 0x041fe20000000000 */
[----:B------:R-:W-:Y:S01]  /*e8f0*/  @!P0 LEA.HI R16, R16, R16, RZ, 0x1 ;  /* 0x0000001010108211 */ /* 0x000fe200078f08ff */
[----:B------:R-:W-:Y:S01]  /*e900*/  VIADD R11, R7, 0xb0 ;  /* 0x000000b0070b7836 */ /* 0x000fe20000000000 */
[----:B------:R-:W-:Y:S02]  /*e910*/  ISETP.GE.AND P4, PT, R10, UR4, PT ;  /* 0x000000040a007c0c */ /* 0x000fe4000bf86270 */
[----:B------:R-:W-:Y:S02]  /*e920*/  ISETP.GE.AND P6, PT, R3, UR4, PT ;  /* 0x0000000403007c0c */ /* 0x000fe4000bfc6270 */
[----:B------:R-:W-:Y:S02]  /*e930*/  ISETP.GE.AND P5, PT, R11, UR4, PT ;  /* 0x000000040b007c0c */ /* 0x000fe4000bfa6270 */
[----:B------:R-:W-:-:S02]  /*e940*/  @!P1 LEA.HI R17, R17, R17, RZ, 0x1 ;  /* 0x0000001111119211 */ /* 0x000fc400078f08ff */
[----:B------:R-:W-:Y:S02]  /*e950*/  @!P2 LEA.HI R20, R20, R20, RZ, 0x1 ;  /* 0x000000141414a211 */ /* 0x000fe400078f08ff */
[----:B------:R-:W-:Y:S02]  /*e960*/  @!P3 LEA.HI R22, R22, R22, RZ, 0x1 ;  /* 0x000000161616b211 */ /* 0x000fe400078f08ff */
[----:B-1----:R-:W-:Y:S02]  /*e970*/  @!P1 LOP3.LUT R9, R17, 0xfffffffe, RZ, 0xc0, !PT ;  /* 0xfffffffe11099812 */ /* 0x002fe400078ec0ff */
[----:B------:R-:W-:Y:S02]  /*e980*/  @!P4 LEA.HI R10, R10, R10, RZ, 0x1 ;  /* 0x0000000a0a0ac211 */ /* 0x000fe400078f08ff */
[----:B------:R-:W-:Y:S02]  /*e990*/  @!P6 LEA.HI R8, R3, R3, RZ, 0x1 ;  /* 0x000000030308e211 */ /* 0x000fe400078f08ff */
[----:B------:R-:W-:-:S02]  /*e9a0*/  @!P5 LEA.HI R2, R11, R11, RZ, 0x1 ;  /* 0x0000000b0b02d211 */ /* 0x000fc400078f08ff */
[----:B------:R-:W-:Y:S02]  /*e9b0*/  @!P0 LOP3.LUT R3, R16, 0xfffffffe, RZ, 0xc0, !PT ;  /* 0xfffffffe10038812 */ /* 0x000fe400078ec0ff */
[----:B------:R-:W-:Y:S02]  /*e9c0*/  @!P2 LOP3.LUT R11, R20, 0xfffffffe, RZ, 0xc0, !PT ;  /* 0xfffffffe140ba812 */ /* 0x000fe400078ec0ff */
[----:B---3--:R-:W-:Y:S02]  /*e9d0*/  @!P3 LOP3.LUT R13, R22, 0xfffffffe, RZ, 0xc0, !PT ;  /* 0xfffffffe160db812 */ /* 0x008fe400078ec0ff */
[----:B--2---:R-:W-:Y:S01]  /*e9e0*/  @!P4 LOP3.LUT R15, R10, 0xfffffffe, RZ, 0xc0, !PT ;  /* 0xfffffffe0a0fc812 */ /* 0x004fe200078ec0ff */
        /* <DEDUP_REMOVED lines=16> */
.L_x_997:
[----:B------:R-:W-:Y:S05]  /*eaf0*/  BSYNC B0 ;  /* 0x0000000000007941 */ /* 0x000fea0003800000 */
.L_x_996:
[----:B------:R-:W-:Y:S01]  /*eb00*/  ISETP.GE.AND P0, PT, R18, R21, PT ;  /* 0x000000151200720c */ /* 0x000fe20003f06270 */
[----:B0--3--:R2:W3:Y:S04]  /*eb10*/  SHFL.IDX PT, R3, R6, 0x1, 0x1c1f ;  /* 0x003c1f0006037f89 */ /* 0x0094e800000e0000 */
[----:B------:R2:W0:Y:S08]  /*eb20*/  SHFL.IDX PT, R2, R0, 0x1, 0x1c1f ;  /* 0x003c1f0000027f89 */ /* 0x00043000000e0000 */
[----:B--2---:R-:W-:Y:S05]  /*eb30*/  @P0 BRA `(.L_x_916) ;  /* 0x0000005000d40947 */ /* 0x004fea0003800000 */
[C---:B------:R-:W-:Y:S01]  /*eb40*/  VIADD R0, R7.reuse, 0x8 ;  /* 0x0000000807007836 */ /* 0x040fe20000000000 */
[----:B------:R-:W-:Y:S01]  /*eb50*/  ULDC UR4, c[0x0][0xac8] ;  /* 0x0002b20000047ab9 */ /* 0x000fe20000000800 */
[C---:B------:R-:W-:Y:S01]  /*eb60*/  VIADD R6, R7.reuse, 0x10 ;  /* 0x0000001007067836 */ /* 0x040fe20000000000 */
[C---:B------:R-:W-:Y:S01]  /*eb70*/  ISETP.GE.AND P2, PT, R7.reuse, UR4, PT ;  /* 0x0000000407007c0c */ /* 0x040fe2000bf46270 */
[C---:B------:R-:W-:Y:S01]  /*eb80*/  VIADD R10, R7.reuse, 0x18 ;  /* 0x00000018070a7836 */ /* 0x040fe20000000000 */
[----:B------:R-:W-:Y:S01]  /*eb90*/  ISETP.GE.AND P3, PT, R0, UR4, PT ;  /* 0x0000000400007c0c */ /* 0x000fe2000bf66270 */
[C---:B------:R-:W-:Y:S01]  /*eba0*/  VIADD R11, R7.reuse, 0x28 ;  /* 0x00000028070b7836 */ /* 0x040fe20000000000 */
[----:B------:R-:W-:Y:S01]  /*ebb0*/  ISETP.GE.AND P0, PT, R6, UR4, PT ;  /* 0x0000000406007c0c */ /* 0x000fe2000bf06270 */
[----:B------:R-:W-:Y:S01]  /*ebc0*/  ULDC.64 UR6, c[0x0][0x208] ;  /* 0x0000820000067ab9 */ /* 0x000fe20000000a00 */
[----:B------:R-:W-:Y:S01]  /*ebd0*/  ISETP.GE.AND P1, PT, R10, UR4, PT ;  /* 0x000000040a007c0c */ /* 0x000fe2000bf26270 */
[----:B------:R-:W-:-:S02]  /*ebe0*/  VIADD R12, R7, 0x30 ;  /* 0x00000030070c7836 */ /* 0x000fc40000000000 */
[C---:B------:R-:W-:Y:S02]  /*ebf0*/  VIADD R13, R7.reuse, 0x38 ;  /* 0x00000038070d7836 */ /* 0x040fe40000000000 */
[C---:B------:R-:W-:Y:S01]  /*ec00*/  VIADD R14, R7.reuse, 0x40 ;  /* 0x00000040070e7836 */ /* 0x040fe20000000000 */
[----:B------:R-:W-:Y:S01]  /*ec10*/  ISETP.GE.AND P4, PT, R12, UR4, PT ;  /* 0x000000040c007c0c */ /* 0x000fe2000bf86270 */
[--C-:B01-34-:R-:W-:Y:S01]  /*ec20*/  @!P2 IMAD.WIDE R4, R7, 0x4, R2.reuse ;  /* 0x000000040704a825 */ /* 0x11bfe200078e0202 */
[----:B------:R-:W-:Y:S02]  /*ec30*/  ISETP.GE.AND P5, PT, R13, UR4, PT ;  /* 0x000000040d007c0c */ /* 0x000fe4000bfa6270 */
[----:B------:R-:W-:Y:S01]  /*ec40*/  @!P3 LEA.HI R0, R0, R0, RZ, 0x1 ;  /* 0x000000000000b211 */ /* 0x000fe200078f08ff */
[C---:B------:R-:W-:Y:S01]  /*ec50*/  VIADD R16, R7.reuse, 0x48 ;  /* 0x0000004807107836 */ /* 0x040fe20000000000 */
[----:B------:R0:W-:Y:S01]  /*ec60*/  @!P2 ST.E.64 desc[UR6][R4.64], R26 ;  /* 0x0000001a0400a985 */ /* 0x0001e2000c101b06 */
[----:B------:R-:W-:Y:S01]  /*ec70*/  ISETP.GE.AND P6, PT, R14, UR4, PT ;  /* 0x000000040e007c0c */ /* 0x000fe2000bfc6270 */
[C---:B------:R-:W-:Y:S01]  /*ec80*/  VIADD R18, R7.reuse, 0x50 ;  /* 0x0000005007127836 */ /* 0x040fe20000000000 */
[----:B------:R-:W-:Y:S01]  /*ec90*/  @!P3 LOP3.LUT R9, R0, 0xfffffffe, RZ, 0xc0, !PT ;  /* 0xfffffffe0009b812 */ /* 0x000fe200078ec0ff */
[C---:B------:R-:W-:Y:S01]  /*eca0*/  VIADD R0, R7.reuse, 0x20 ;  /* 0x0000002007007836 */ /* 0x040fe20000000000 */
[----:B------:R-:W-:Y:S01]  /*ecb0*/  @!P0 LEA.HI R6, R6, R6, RZ, 0x1 ;  /* 0x0000000606068211 */ /* 0x000fe200078f08ff */
[----:B------:R-:W-:Y:S01]  /*ecc0*/  VIADD R20, R7, 0x70 ;  /* 0x0000007007147836 */ /* 0x000fe20000000000 */
[----:B------:R-:W-:Y:S01]  /*ecd0*/  @!P1 LEA.HI R10, R10, R10, RZ, 0x1 ;  /* 0x0000000a0a0a9211 */ /* 0x000fe200078f08ff */
[----:B------:R-:W-:Y:S01]  /*ece0*/  @!P3 IMAD.WIDE R8, R9, 0x4, R2 ;  /* 0x000000040908b825 */ /* 0x000fe200078e0202 */
[----:B------:R-:W-:-:S02]  /*ecf0*/  ISETP.GE.AND P2, PT, R0, UR4, PT ;  /* 0x0000000400007c0c */ /* 0x000fc4000bf46270 */
[----:B------:R-:W-:Y:S02]  /*ed00*/  @!P4 LEA.HI R12, R12, R12, RZ, 0x1 ;  /* 0x0000000c0c0cc211 */ /* 0x000fe400078f08ff */
[----:B------:R1:W-:Y:S01]  /*ed10*/  @!P3 ST.E.64 desc[UR6][R8.64], R30 ;  /* 0x0000001e0800b985 */ /* 0x0003e2000c101b06 */
[----:B------:R-:W-:Y:S02]  /*ed20*/  ISETP.GE.AND P3, PT, R11, UR4, PT ;  /* 0x000000040b007c0c */ /* 0x000fe4000bf66270 */
[----:B0-----:R-:W-:Y:S02]  /*ed30*/  @!P0 LOP3.LUT R5, R6, 0xfffffffe, RZ, 0xc0, !PT ;  /* 0xfffffffe06058812 */ /* 0x001fe400078ec0ff */
[----:B------:R-:W-:Y:S02]  /*ed40*/  @!P6 LEA.HI R14, R14, R14, RZ, 0x1 ;  /* 0x0000000e0e0ee211 */ /* 0x000fe400078f08ff */
[----:B------:R-:W-:Y:S01]  /*ed50*/  @!P4 LOP3.LUT R15, R12, 0xfffffffe, RZ, 0xc0, !PT ;  /* 0xfffffffe0c0fc812 */ /* 0x000fe200078ec0ff */
[----:B------:R-:W-:Y:S01]  /*ed60*/  @!P0 IMAD.WIDE R4, R5, 0x4, R2 ;  /* 0x0000000405048825 */ /* 0x000fe200078e0202 */
[----:B------:R-:W-:-:S02]  /*ed70*/  @!P2 LEA.HI R0, R0, R0, RZ, 0x1 ;  /* 0x000000000000a211 */ /* 0x000fc400078f08ff */
[----:B------:R-:W-:Y:S02]  /*ed80*/  @!P6 LOP3.LUT R21, R14, 0xfffffffe, RZ, 0xc0, !PT ;  /* 0xfffffffe0e15e812 */ /* 0x000fe400078ec0ff */
        /* <DEDUP_REMOVED lines=20> */
[--C-:B------:R-:W-:Y:S01]  /*eed0*/  @!P5 IMAD.WIDE R12, R17, 0x4, R2.reuse ;  /* 0x00000004110cd825 */ /* 0x100fe200078e0202 */
[----:B------:R1:W-:Y:S01]  /*eee0*/  @!P3 ST.E.64 desc[UR6][R8.64], R46 ;  /* 0x0000002e0800b985 */ /* 0x0003e2000c101b06 */
[----:B0-----:R-:W-:Y:S02]  /*eef0*/  @!P1 LOP3.LUT R5, R16, 0xfffffffe, RZ, 0xc0, !PT ;  /* 0xfffffffe10059812 */ /* 0x001fe400078ec0ff */
[C---:B------:R-:W-:Y:S01]  /*ef00*/  VIADD R6, R7.reuse, 0x60 ;  /* 0x0000006007067836 */ /* 0x040fe20000000000 */
[----:B------:R0:W-:Y:S01]  /*ef10*/  @!P4 ST.E.64 desc[UR6][R10.64], R50 ;  /* 0x000000320a00c985 */ /* 0x0001e2000c101b06 */
[C---:B------:R-:W-:Y:S01]  /*ef20*/  VIADD R17, R7.reuse, 0x68 ;  /* 0x0000006807117836 */ /* 0x040fe20000000000 */
[----:B------:R-:W-:Y:S01]  /*ef30*/  ISETP.GE.AND P4, PT, R20, UR4, PT ;  /* 0x0000000414007c0c */ /* 0x000fe2000bf86270 */
[----:B------:R-:W-:Y:S01]  /*ef40*/  VIADD R21, R7, 0x78 ;  /* 0x0000007807157836 */ /* 0x000fe20000000000 */
[----:B------:R-:W-:Y:S01]  /*ef50*/  @!P5 ST.E.64 desc[UR6][R12.64], R54 ;  /* 0x000000360c00d985 */ /* 0x000fe2000c101b06 */
[----:B------:R-:W-:Y:S01]  /*ef60*/  @!P2 LEA.HI R0, R0, R0, RZ, 0x1 ;  /* 0x000000000000a211 */ /* 0x000fe200078f08ff */
[----:B------:R-:W-:Y:S01]  /*ef70*/  @!P1 IMAD.WIDE R4, R5, 0x4, R2 ;  /* 0x0000000405049825 */ /* 0x000fe200078e0202 */
[----:B------:R-:W-:Y:S01]  /*ef80*/  ISETP.GE.AND P5, PT, R17, UR4, PT ;  /* 0x0000000411007c0c */ /* 0x000fe2000bfa6270 */
[----:B------:R-:W-:Y:S01]  /*ef90*/  @!P6 ST.E.64 desc[UR6][R14.64], R58 ;  /* 0x0000003a0e00e985 */ /* 0x000fe2000c101b06 */
[----:B------:R-:W-:Y:S01]  /*efa0*/  ISETP.GE.AND P6, PT, R6, UR4, PT ;  /* 0x0000000406007c0c */ /* 0x000fe2000bfc6270 */
[----:B------:R-:W-:Y:S01]  /*efb0*/  VIADD R16, R7, 0x80 ;  /* 0x0000008007107836 */ /* 0x000fe20000000000 */
[----:B------:R-:W-:Y:S01]  /*efc0*/  ISETP.GE.AND P3, PT, R21, UR4, PT ;  /* 0x0000000415007c0c */ /* 0x000fe2000bf66270 */
[----:B------:R2:W-:Y:S01]  /*efd0*/  @!P1 ST.E.64 desc[UR6][R4.64], R62 ;  /* 0x0000003e04009985 */ /* 0x0005e2000c101b06 */
[----:B-1----:R-:W-:Y:S01]  /*efe0*/  @!P0 LOP3.LUT R9, R18, 0xfffffffe, RZ, 0xc0, !PT ;  /* 0xfffffffe12098812 */ /* 0x002fe200078ec0ff */
[----:B------:R-:W-:Y:S01]  /*eff0*/  VIADD R18, R7, 0x88 ;  /* 0x0000008807127836 */ /* 0x000fe20000000000 */
[----:B------:R-:W-:-:S02]  /*f000*/  @!P4 LEA.HI R20, R20, R20, RZ, 0x1 ;  /* 0x000000141414c211 */ /* 0x000fc400078f08ff */
[----:B0-----:R-:W-:Y:S01]  /*f010*/  @!P2 LOP3.LUT R11, R0, 0xfffffffe, RZ, 0xc0, !PT ;  /* 0xfffffffe000ba812 */ /* 0x001fe200078ec0ff */
[--C-:B------:R-:W-:Y:S01]  /*f020*/  @!P0 IMAD.WIDE R8, R9, 0x4, R2.reuse ;  /* 0x0000000409088825 */ /* 0x100fe200078e0202 */
[----:B------:R-:W-:Y:S02]  /*f030*/  ISETP.GE.AND P1, PT, R18, UR4, PT ;  /* 0x0000000412007c0c */ /* 0x000fe4000bf26270 */
[----:B------:R-:W-:Y:S01]  /*f040*/  @!P5 LEA.HI R17, R17, R17, RZ, 0x1 ;  /* 0x000000111111d211 */ /* 0x000fe200078f08ff */
[----:B------:R-:W-:Y:S01]  /*f050*/  VIADD R0, R7, 0x90 ;  /* 0x0000009007007836 */ /* 0x000fe20000000000 */
[----:B------:R-:W-:Y:S01]  /*f060*/  @!P6 LEA.HI R6, R6, R6, RZ, 0x1 ;  /* 0x000000060606e211 */ /* 0x000fe200078f08ff */
[----:B------:R0:W-:Y:S01]  /*f070*/  @!P0 ST.E.64 desc[UR6][R8.64], R66 ;  /* 0x0000004208008985 */ /* 0x0001e2000c101b06 */
[----:B------:R-:W-:Y:S01]  /*f080*/  @!P3 LEA.HI R21, R21, R21, RZ, 0x1 ;  /* 0x000000151515b211 */ /* 0x000fe200078f08ff */
[----:B--2---:R-:W-:Y:S01]  /*f090*/  @!P2 IMAD.WIDE R4, R11, 0x4, R2 ;  /* 0x000000040b04a825 */ /* 0x004fe200078e0202 */
[----:B------:R-:W-:-:S02]  /*f0a0*/  @!P6 LOP3.LUT R13, R6, 0xfffffffe, RZ, 0xc0, !PT ;  /* 0xfffffffe060de812 */ /* 0x000fc400078ec0ff */
[----:B------:R-:W-:Y:S01]  /*f0b0*/  @!P5 LOP3.LUT R17, R17, 0xfffffffe, RZ, 0xc0, !PT ;  /* 0xfffffffe1111d812 */ /* 0x000fe200078ec0ff */
[----:B------:R-:W-:Y:S01]  /*f0c0*/  VIADD R6, R7, 0x98 ;  /* 0x0000009807067836 */ /* 0x000fe20000000000 */
[----:B------:R-:W-:Y:S01]  /*f0d0*/  @!P4 LOP3.LUT R15, R20, 0xfffffffe, RZ, 0xc0, !PT ;  /* 0xfffffffe140fc812 */ /* 0x000fe200078ec0ff */
[----:B------:R1:W-:Y:S01]  /*f0e0*/  @!P2 ST.E.64 desc[UR6][R4.64], R70 ;  /* 0x000000460400a985 */ /* 0x0003e2000c101b06 */
[----:B------:R-:W-:Y:S01]  /*f0f0*/  @!P3 LOP3.LUT R21, R21, 0xfffffffe, RZ, 0xc0, !PT ;  /* 0xfffffffe1515b812 */ /* 0x000fe200078ec0ff */
[--C-:B------:R-:W-:Y:S01]  /*f100*/  @!P5 IMAD.WIDE R10, R17, 0x4, R2.reuse ;  /* 0x00000004110ad825 */ /* 0x100fe200078e0202 */
[----:B------:R-:W-:Y:S02]  /*f110*/  ISETP.GE.AND P0, PT, R16, UR4, PT ;  /* 0x0000000410007c0c */ /* 0x000fe4000bf06270 */
[----:B------:R-:W-:Y:S01]  /*f120*/  ISETP.GE.AND P2, PT, R0, UR4, PT ;  /* 0x0000000400007c0c */ /* 0x000fe2000bf46270 */
[----:B0-----:R-:W-:Y:S01]  /*f130*/  @!P6 IMAD.WIDE R8, R13, 0x4, R2 ;  /* 0x000000040d08e825 */ /* 0x001fe200078e0202 */
[----:B------:R-:W-:-:S03]  /*f140*/  @!P1 LEA.HI R18, R18, R18, RZ, 0x1 ;  /* 0x0000001212129211 */ /* 0x000fc600078f08ff */
[--C-:B------:R-:W-:Y:S01]  /*f150*/  @!P4 IMAD.WIDE R12, R15, 0x4, R2.reuse ;  /* 0x000000040f0cc825 */ /* 0x100fe200078e0202 */
[----:B------:R0:W-:Y:S03]  /*f160*/  @!P6 ST.E.64 desc[UR6][R8.64], R74 ;  /* 0x0000004a0800e985 */ /* 0x0001e6000c101b06 */
[--C-:B------:R-:W-:Y:S01]  /*f170*/  @!P3 IMAD.WIDE R14, R21, 0x4, R2.reuse ;  /* 0x00000004150eb825 */ /* 0x100fe200078e0202 */
[----:B------:R2:W-:Y:S01]  /*f180*/  @!P5 ST.E.64 desc[UR6][R10.64], R78 ;  /* 0x0000004e0a00d985 */ /* 0x0005e2000c101b06 */
[----:B------:R-:W-:Y:S02]  /*f190*/  @!P0 LEA.HI R16, R16, R16, RZ, 0x1 ;  /* 0x0000001010108211 */ /* 0x000fe400078f08ff */
[C---:B------:R-:W-:Y:S01]  /*f1a0*/  VIADD R17, R7.reuse, 0xa0 ;  /* 0x000000a007117836 */ /* 0x040fe20000000000 */
[----:B------:R3:W-:Y:S01]  /*f1b0*/  @!P4 ST.E.64 desc[UR6][R12.64], R82 ;  /* 0x000000520c00c985 */ /* 0x0007e2000c101b06 */
[C---:B------:R-:W-:Y:S01]  /*f1c0*/  VIADD R20, R7.reuse, 0xa8 ;  /* 0x000000a807147836 */ /* 0x040fe20000000000 */
[----:B-1----:R-:W-:Y:S01]  /*f1d0*/  @!P0 LOP3.LUT R5, R16, 0xfffffffe, RZ, 0xc0, !PT ;  /* 0xfffffffe10058812 */ /* 0x002fe200078ec0ff */
[C---:B------:R-:W-:Y:S01]  /*f1e0*/  VIADD R21, R7.reuse, 0xb0 ;  /* 0x000000b007157836 */ /* 0x040fe20000000000 */
[----:B------:R-:W-:Y:S01]  /*f1f0*/  @!P3 ST.E.64 desc[UR6][R14.64], R86 ;  /* 0x000000560e00b985 */ /* 0x000fe2000c101b06 */
[----:B------:R-:W-:Y:S01]  /*f200*/  ISETP.GE.AND P3, PT, R6, UR4, PT ;  /* 0x0000000406007c0c */ /* 0x000fe2000bf66270 */
[----:B------:R-:W-:Y:S01]  /*f210*/  VIADD R7, R7, 0xb8 ;  /* 0x000000b807077836 */ /* 0x000fe20000000000 */
[----:B------:R-:W-:Y:S01]  /*f220*/  ISETP.GE.AND P4, PT, R17, UR4, PT ;  /* 0x0000000411007c0c */ /* 0x000fe2000bf86270 */
[----:B------:R-:W-:Y:S01]  /*f230*/  @!P0 IMAD.WIDE R4, R5, 0x4, R2 ;  /* 0x0000000405048825 */ /* 0x000fe200078e0202 */
[----:B------:R-:W-:-:S02]  /*f240*/  ISETP.GE.AND P5, PT, R20, UR4, PT ;  /* 0x0000000414007c0c */ /* 0x000fc4000bfa6270 */
[----:B------:R-:W-:Y:S02]  /*f250*/  ISETP.GE.AND P6, PT, R21, UR4, PT ;  /* 0x0000000415007c0c */ /* 0x000fe4000bfc6270 */
[----:B0-----:R-:W-:Y:S01]  /*f260*/  @!P1 LOP3.LUT R9, R18, 0xfffffffe, RZ, 0xc0, !PT ;  /* 0xfffffffe12099812 */ /* 0x001fe200078ec0ff */
[----:B------:R0:W-:Y:S01]  /*f270*/  @!P0 ST.E.64 desc[UR6][R4.64], R90 ;  /* 0x0000005a04008985 */ /* 0x0001e2000c101b06 */
[----:B------:R-:W-:Y:S02]  /*f280*/  @!P2 LEA.HI R0, R0, R0, RZ, 0x1 ;  /* 0x000000000000a211 */ /* 0x000fe400078f08ff */
[----:B------:R-:W-:Y:S01]  /*f290*/  ISETP.GE.AND P0, PT, R7, UR4, PT ;  /* 0x0000000407007c0c */ /* 0x000fe2000bf06270 */
[----:B------:R-:W-:Y:S01]  /*f2a0*/  @!P1 IMAD.WIDE R8, R9, 0x4, R2 ;  /* 0x0000000409089825 */ /* 0x000fe200078e0202 */
[----:B------:R-:W-:Y:S02]  /*f2b0*/  @!P3 LEA.HI R6, R6, R6, RZ, 0x1 ;  /* 0x000000060606b211 */ /* 0x000fe400078f08ff */
[----:B------:R-:W-:-:S02]  /*f2c0*/  @!P4 LEA.HI R17, R17, R17, RZ, 0x1 ;  /* 0x000000111111c211 */ /* 0x000fc400078f08ff */
[----:B------:R-:W-:Y:S01]  /*f2d0*/  @!P5 LEA.HI R20, R20, R20, RZ, 0x1 ;  /* 0x000000141414d211 */ /* 0x000fe200078f08ff */
[----:B------:R1:W-:Y:S01]  /*f2e0*/  @!P1 ST.E.64 desc[UR6][R8.64], R94 ;  /* 0x0000005e08009985 */ /* 0x0003e2000c101b06 */
[----:B------:R-:W-:Y:S02]  /*f2f0*/  @!P6 LEA.HI R21, R21, R21, RZ, 0x1 ;  /* 0x000000151515e211 */ /* 0x000fe400078f08ff */
[----:B--2---:R-:W-:Y:S02]  /*f300*/  @!P2 LOP3.LUT R11, R0, 0xfffffffe, RZ, 0xc0, !PT ;  /* 0xfffffffe000ba812 */ /* 0x004fe400078ec0ff */
[----:B---3--:R-:W-:Y:S02]  /*f310*/  @!P3 LOP3.LUT R13, R6, 0xfffffffe, RZ, 0xc0, !PT ;  /* 0xfffffffe060db812 */ /* 0x008fe400078ec0ff */
[----:B------:R-:W-:Y:S01]  /*f320*/  @!P4 LOP3.LUT R17, R17, 0xfffffffe, RZ, 0xc0, !PT ;  /* 0xfffffffe1111c812 */ /* 0x000fe200078ec0ff */
[----:B0-----:R-:W-:Y:S01]  /*f330*/  @!P2 IMAD.WIDE R4, R11, 0x4, R2 ;  /* 0x000000040b04a825 */ /* 0x001fe200078e0202 */
[----:B------:R-:W-:-:S02]  /*f340*/  @!P5 LOP3.LUT R15, R20, 0xfffffffe, RZ, 0xc0, !PT ;  /* 0xfffffffe140fd812 */ /* 0x000fc400078ec0ff */
[----:B------:R-:W-:Y:S01]  /*f350*/  @!P6 LOP3.LUT R21, R21, 0xfffffffe, RZ, 0xc0, !PT ;  /* 0xfffffffe1515e812 */ /* 0x000fe200078ec0ff */
[--C-:B------:R-:W-:Y:S01]  /*f360*/  @!P4 IMAD.WIDE R10, R17, 0x4, R2.reuse ;  /* 0x00000004110ac825 */ /* 0x100fe200078e0202 */
[----:B------:R2:W-:Y:S03]  /*f370*/  @!P2 ST.E.64 desc[UR6][R4.64], R98 ;  /* 0x000000620400a985 */ /* 0x0005e6000c101b06 */
[----:B-1----:R-:W-:-:S04]  /*f380*/  @!P3 IMAD.WIDE R8, R13, 0x4, R2 ;  /* 0x000000040d08b825 */ /* 0x002fc800078e0202 */
[--C-:B------:R-:W-:Y:S01]  /*f390*/  @!P5 IMAD.WIDE R12, R15, 0x4, R2.reuse ;  /* 0x000000040f0cd825 */ /* 0x100fe200078e0202 */
[----:B------:R2:W-:Y:S03]  /*f3a0*/  @!P3 ST.E.64 desc[UR6][R8.64], R102 ;  /* 0x000000660800b985 */ /* 0x0005e6000c101b06 */
[----:B------:R-:W-:Y:S01]  /*f3b0*/  @!P6 IMAD.WIDE R14, R21, 0x4, R2 ;  /* 0x00000004150ee825 */ /* 0x000fe200078e0202 */
[----:B------:R2:W-:Y:S04]  /*f3c0*/  @!P4 ST.E.64 desc[UR6][R10.64], R106 ;  /* 0x0000006a0a00c985 */ /* 0x0005e8000c101b06 */
        /* <DEDUP_REMOVED lines=9> */
.L_x_995:
        /* <DEDUP_REMOVED lines=31> */
[----:B------:R-:W-:-:S02]  /*f650*/  IMAD.U32 R3, RZ, RZ, UR6 ;  /* 0x00000006ff037e24 */ /* 0x000fc4000f8e00ff */
[C---:B-1----:R-:W-:Y:S02]  /*f660*/  IMAD R12, R10.reuse, UR8, RZ ;  /* 0x000000080a0c7c24 */ /* 0x042fe4000f8e02ff */
[----:B------:R-:W-:-:S03]  /*f670*/  IMAD.WIDE.U32 R2, R10, UR7, R2 ;  /* 0x000000070a027c25 */ /* 0x000fc6000f8e0002 */
[----:B------:R-:W0:Y:S01]  /*f680*/  LDC R8, c[0x0][0xc50] ;  /* 0x00031400ff087b82 */ /* 0x000e220000000800 */
[----:B--2---:R-:W-:-:S04]  /*f690*/  @P0 IMAD.HI.U32 R4, R0, R7, RZ ;  /* 0x0000000700040227 */ /* 0x004fc800078e00ff */
[----:B------:R-:W-:Y:S02]  /*f6a0*/  IMAD R7, RZ, RZ, -UR11 ;  /* 0x8000000bff077e24 */ /* 0x000fe4000f8e02ff */
[----:B------:R-:W-:Y:S01]  /*f6b0*/  IMAD R11, R11, UR7, R12 ;  /* 0x000000070b0b7c24 */ /* 0x000fe2000f8e020c */
        /* <DEDUP_REMOVED lines=24> */
.L_x_914:
        /* <DEDUP_REMOVED lines=18> */
.L_x_998:
[----:B------:R-:W-:Y:S01]  /*f960*/  ULDC UR7, c[0x0][0xc50] ;  /* 0x0003140000077ab9 */ /* 0x000fe20000000800 */
[----:B------:R-:W-:Y:S01]  /*f970*/  UMOV UR36, UR6 ;  /* 0x0000000600247c82 */ /* 0x000fe20008000000 */
[----:B------:R-:W-:-:S11]  /*f980*/  UISETP.NE.AND UP0, UPT, UR7, 0x1, UPT ;  /* 0x000000010700788c */ /* 0x000fd6000bf05270 */
[----:B------:R-:W-:Y:S01]  /*f990*/  @UP0 ULDC UR4, c[0x0][0xc54] ;  /* 0x0003150000040ab9 */ /* 0x000fe20000000800 */
[----:B------:R-:W-:Y:S01]  /*f9a0*/  @UP0 ULDC UR8, c[0x0][0xc58] ;  /* 0x0003160000080ab9 */ /* 0x000fe20000000800 */
[----:B------:R-:W-:-:S04]  /*f9b0*/  UIMAD.WIDE.U32 UR4, UR6, UR4, URZ ;  /* 0x00000004060472a5 */ /* 0x000fc8000f8e003f */
[----:B------:R-:W-:-:S12]  /*f9c0*/  @UP0 USHF.R.U32.HI UR36, URZ, UR8, UR5 ;  /* 0x000000083f240299 */ /* 0x000fd80008011605 */
.L_x_999:
[----:B------:R-:W-:Y:S01]  /*f9d0*/  ISETP.GE.AND P0, PT, R19, RZ, PT ;  /* 0x000000ff1300720c */ /* 0x000fe20003f06270 */
[----:B------:R-:W-:Y:S01]  /*f9e0*/  UIADD3 UR44, -UR36, URZ, URZ ;  /* 0x0000003f242c7290 */ /* 0x000fe2000fffe13f */
[----:B------:R-:W-:Y:S02]  /*f9f0*/  IMAD.MOV.U32 R10, RZ, RZ, 0x1 ;  /* 0x00000001ff0a7424 */ /* 0x000fe400078e00ff */
[----:B------:R-:W-:Y:S01]  /*fa00*/  IMAD.MOV.U32 R0, RZ, RZ, RZ ;  /* 0x000000ffff007224 */ /* 0x000fe200078e00ff */
[----:B------:R-:W-:Y:S01]  /*fa10*/  UIMAD UR44, UR7, UR44, UR6 ;  /* 0x0000002c072c72a4 */ /* 0x000fe2000f8e0206 */
[----:B------:R-:W-:-:S07]  /*fa20*/  IMAD.MOV.U32 R3, RZ, RZ, 0x1 ;  /* 0x00000001ff037424 */ /* 0x000fce00078e00ff */
[----:B------:R-:W-:Y:S05]  /*fa30*/  @!P0 BRA `(.L_x_1000) ;  /* 0x00000040004c8947 */ /* 0x000fea0003800000 */
[----:B------:R-:W0:Y:S01]  /*fa40*/  S2UR UR45, SR_CTAID.X ;  /* 0x00000000002d79c3 */ /* 0x000e220000002500 */
[----:B------:R-:W-:Y:S01]  /*fa50*/  ULDC UR6, c[0x0][0x448] ;  /* 0x0001120000067ab9 */ /* 0x000fe20000000800 */
[----:B------:R-:W-:Y:S01]  /*fa60*/  ULDC.64 UR4, c[0x0][0x418] ;  /* 0x0001060000047ab9 */ /* 0x000fe20000000a00 */
[----:B------:R-:W-:Y:S02]  /*fa70*/  UISETP.NE.AND UP1, UPT, UR6, 0x1, UPT ;  /* 0x000000010600788c */ /* 0x000fe4000bf25270 */
[----:B------:R-:W-:Y:S01]  /*fa80*/  UISETP.NE.U32.AND UP0, UPT, UR4, URZ, UPT ;  /* 0x0000003f0400728c */ /* 0x000fe2000bf05070 */
[----:B------:R-:W-:Y:S02]  /*fa90*/  ULDC UR11, c[0x0][0x288] ;  /* 0x0000a200000b7ab9 */ /* 0x000fe40000000800 */
[----:B------:R-:W-:Y:S01]  /*faa0*/  ULDC UR4, c[0x0][0x424] ;  /* 0x0001090000047ab9 */ /* 0x000fe20000000800 */
[----:B------:R-:W-:Y:S01]  /*fab0*/  UISETP.NE.AND.EX UP0, UPT, UR5, URZ, UPT, UP0 ;  /* 0x0000003f0500728c */ /* 0x000fe2000bf05300 */
[----:B------:R-:W-:Y:S01]  /*fac0*/  ULDC UR12, c[0x0][0x2f0] ;  /* 0x0000bc00000c7ab9 */ /* 0x000fe20000000800 */
[----:B------:R-:W-:-:S02]  /*fad0*/  UIADD3 UR6, -UR11, 0x1, URZ ;  /* 0x000000010b067890 */ /* 0x000fc4000fffe13f */
[----:B------:R-:W-:Y:S01]  /*fae0*/  USEL UR10, UR4, 0x1, UP0 ;  /* 0x00000001040a7887 */ /* 0x000fe20008000000 */
[----:B------:R-:W-:Y:S02]  /*faf0*/  @UP1 ULDC UR13, c[0x0][0x450] ;  /* 0x00011400000d1ab9 */ /* 0x000fe40000000800 */
[----:B------:R-:W-:Y:S01]  /*fb00*/  @UP1 ULDC UR4, c[0x0][0x44c] ;  /* 0x0001130000041ab9 */ /* 0x000fe20000000800 */
[----:B------:R-:W-:Y:S02]  /*fb10*/  UIMAD UR7, UR10, UR12, 0x5f ;  /* 0x0000005f0a0774a4 */ /* 0x000fe4000f8e020c */
[----:B------:R-:W-:Y:S02]  /*fb20*/  UIMAD UR9, UR10, UR12, UR6 ;  /* 0x0000000c0a0972a4 */ /* 0x000fe4000f8e0206 */
[----:B------:R-:W-:Y:S02]  /*fb30*/  UIMAD.WIDE UR6, UR7, 0x2aaaaaab, URZ ;  /* 0x2aaaaaab070678a5 */ /* 0x000fe4000f8e023f */
[----:B0-----:R-:W-:-:S02]  /*fb40*/  USHF.L.U32 UR45, UR45, 0x7, URZ ;  /* 0x000000072d2d7899 */ /* 0x001fc4000800063f */
[----:B------:R-:W-:Y:S02]  /*fb50*/  USHF.R.U32.HI UR43, URZ, 0x1f, UR7 ;  /* 0x0000001f3f2b7899 */ /* 0x000fe40008011607 */
[----:B------:R-:W-:Y:S02]  /*fb60*/  UIADD3 UR8, UR45, 0x7f, URZ ;  /* 0x0000007f2d087890 */ /* 0x000fe4000fffe03f */
[----:B------:R-:W-:Y:S02]  /*fb70*/  ULEA.HI.SX32 UR43, UR7, UR43, 0x1c ;  /* 0x0000002b072b7291 */ /* 0x000fe4000f8fe23f */
[----:B------:R-:W-:-:S04]  /*fb80*/  UIMAD.WIDE.U32 UR4, UR8, UR4, URZ ;  /* 0x00000004080472a5 */ /* 0x000fc8000f8e003f */
[----:B------:R-:W-:-:S03]  /*fb90*/  @UP1 USHF.R.U32.HI UR8, URZ, UR13, UR5 ;  /* 0x0000000d3f081299 */ /* 0x000fc60008011605 */
[----:B------:R-:W-:Y:S01]  /*fba0*/  ULDC.64 UR4, c[0x0][0x9e0] ;  /* 0x0002780000047ab9 */ /* 0x000fe20000000a00 */
[----:B------:R-:W-:Y:S02]  /*fbb0*/  UIADD3 UR9, UR9, UR8, URZ ;  /* 0x0000000809097290 */ /* 0x000fe4000fffe03f */
[----:B------:R-:W-:Y:S02]  /*fbc0*/  UISETP.GE.AND UP0, UPT, UR5, 0x1, UPT ;  /* 0x000000010500788c */ /* 0x000fe4000bf06270 */
[----:B------:R-:W-:-:S04]  /*fbd0*/  UIADD3 UR4, UR9, UR4, URZ ;  /* 0x0000000409047290 */ /* 0x000fc8000fffe03f */
[----:B------:R-:W-:-:S13]  /*fbe0*/  PLOP3.LUT P1, PT, PT, PT, UP0, 0x80, 0x0 ;  /* 0x000000000000781c */ /* 0x000fda0003f2f008 */
[----:B------:R-:W-:Y:S05]  /*fbf0*/  @!P1 BRA `(.L_x_1001) ;  /* 0x0000000000449947 */ /* 0x000fea0003800000 */
        /* <DEDUP_REMOVED lines=10> */
.L_x_1002:
[----:B------:R-:W-:-:S11]  /*fca0*/  UISETP.NE.AND UP0, UPT, UR5, 0x1, UPT ;  /* 0x000000010500788c */ /* 0x000fd6000bf05270 */
[----:B------:R-:W-:Y:S02]  /*fcb0*/  @UP0 ULDC.64 UR14, c[0x0][0x9e8] ;  /* 0x00027a00000e0ab9 */ /* 0x000fe40000000a00 */
[----:B------:R-:W-:-:S04]  /*fcc0*/  UIMAD.WIDE.U32 UR6, UR8, UR14, URZ ;  /* 0x0000000e080672a5 */ /* 0x000fc8000f8e003f */
[----:B------:R-:W-:-:S12]  /*fcd0*/  @UP0 USHF.R.U32.HI UR8, URZ, UR15, UR7 ;  /* 0x0000000f3f080299 */ /* 0x000fd80008011607 */
.L_x_1003:
[----:B------:R-:W-:-:S04]  /*fce0*/  UIMAD UR8, UR8, UR5, UR5 ;  /* 0x00000005080872a4 */ /* 0x000fc8000f8e0205 */
[----:B------:R-:W-:-:S04]  /*fcf0*/  UISETP.LT.AND UP0, UPT, UR4, UR8, UPT ;  /* 0x000000080400728c */ /* 0x000fc8000bf01270 */
[----:B------:R-:W-:-:S12]  /*fd00*/  USEL UR4, UR4, UR8, UP0 ;  /* 0x0000000804047287 */ /* 0x000fd80008000000 */
.L_x_1001:
[----:B------:R-:W-:Y:S01]  /*fd10*/  UIADD3 UR6, UR4, 0x5f, URZ ;  /* 0x0000005f04067890 */ /* 0x000fe2000fffe03f */
[----:B------:R-:W-:Y:S01]  /*fd20*/  @UP1 ULDC UR8, c[0x0][0x44c] ;  /* 0x0001130000081ab9 */ /* 0x000fe20000000800 */
[----:B------:R-:W-:Y:S02]  /*fd30*/  @UP1 ULDC UR13, c[0x0][0x450] ;  /* 0x00011400000d1ab9 */ /* 0x000fe40000000800 */
[----:B------:R-:W-:Y:S02]  /*fd40*/  UIMAD.WIDE UR6, UR6, 0x2aaaaaab, URZ ;  /* 0x2aaaaaab060678a5 */ /* 0x000fe4000f8e023f */
[----:B------:R-:W-:Y:S02]  /*fd50*/  UIMAD.WIDE.U32 UR8, UR45, UR8, URZ ;  /* 0x000000082d0872a5 */ /* 0x000fe4000f8e003f */
[----:B------:R-:W-:Y:S01]  /*fd60*/  USHF.R.U32.HI UR42, URZ, 0x1f, UR7 ;  /* 0x0000001f3f2a7899 */ /* 0x000fe20008011607 */
[----:B------:R-:W-:Y:S01]  /*fd70*/  UMOV UR4, UR45 ;  /* 0x0000002d00047c82 */ /* 0x000fe20008000000 */
[----:B------:R-:W-:-:S02]  /*fd80*/  UIMAD UR10, UR10, UR12, -UR11 ;  /* 0x0000000c0a0a72a4 */ /* 0x000fc4000f8e0a0b */
[----:B------:R-:W-:Y:S02]  /*fd90*/  @UP1 USHF.R.U32.HI UR4, URZ, UR13, UR9 ;  /* 0x0000000d3f041299 */ /* 0x000fe40008011609 */
[----:B------:R-:W-:Y:S02]  /*fda0*/  ULEA.HI.SX32 UR42, UR7, UR42, 0x1c ;  /* 0x0000002a072a7291 */ /* 0x000fe4000f8fe23f */
[----:B------:R-:W-:Y:S02]  /*fdb0*/  UIADD3 UR4, UR10, UR4, URZ ;  /* 0x000000040a047290 */ /* 0x000fe4000fffe03f */
[----:B------:R-:W-:Y:S01]  /*fdc0*/  UISETP.LT.AND UP0, UPT, UR43, UR42, UPT ;  /* 0x0000002a2b00728c */ /* 0x000fe2000bf01270 */
[----:B------:R-:W-:Y:S02]  /*fdd0*/  ULDC UR8, c[0x0][0x9dc] ;  /* 0x0002770000087ab9 */ /* 0x000fe40000000800 */
[----:B------:R-:W-:Y:S02]  /*fde0*/  UIADD3 UR8, UR4, -UR8, URZ ;  /* 0x8000000804087290 */ /* 0x000fe4000fffe03f */
[----:B------:R-:W-:Y:S01]  /*fdf0*/  USEL UR12, UR43, UR42, UP0 ;  /* 0x0000002a2b0c7287 */ /* 0x000fe20008000000 */
[----:B------:R-:W-:Y:S11]  /*fe00*/  @!P1 BRA `(.L_x_1004) ;  /* 0x0000000000449947 */ /* 0x000ff60003800000 */
        /* <DEDUP_REMOVED lines=10> */
.L_x_1005:
[----:B------:R-:W-:-:S11]  /*feb0*/  UISETP.NE.AND UP0, UPT, UR5, 0x1, UPT ;  /* 0x000000010500788c */ /* 0x000fd6000bf05270 */
[----:B------:R-:W-:Y:S02]  /*fec0*/  @UP0 ULDC.64 UR10, c[0x0][0x9e8] ;  /* 0x00027a00000a0ab9 */ /* 0x000fe40000000a00 */
[----:B------:R-:W-:-:S04]  /*fed0*/  UIMAD.WIDE.U32 UR6, UR4, UR10, URZ ;  /* 0x0000000a040672a5 */ /* 0x000fc8000f8e003f */
[----:B------:R-:W-:-:S12]  /*fee0*/  @UP0 USHF.R.U32.HI UR4, URZ, UR11, UR7 ;  /* 0x0000000b3f040299 */ /* 0x000fd80008011607 */
.L_x_1006:
[----:B------:R-:W-:-:S04]  /*fef0*/  UIMAD UR4, UR4, UR5, URZ ;  /* 0x00000005040472a4 */ /* 0x000fc8000f8e023f */
[----:B------:R-:W-:-:S04]  /*ff00*/  UISETP.LT.AND UP0, UPT, UR8, UR4, UPT ;  /* 0x000000040800728c */ /* 0x000fc8000bf01270 */
[----:B------:R-:W-:-:S12]  /*ff10*/  USEL UR8, UR8, UR4, !UP0 ;  /* 0x0000000408087287 */ /* 0x000fd8000c000000 */
.L_x_1004:
[----:B------:R-:W-:Y:S02]  /*ff20*/  UIMAD.WIDE UR4, UR8, 0x2aaaaaab, URZ ;  /* 0x2aaaaaab080478a5 */ /* 0x000fe4000f8e023f */
[----:B------:R-:W-:Y:S02]  /*ff30*/  USHF.R.U32.HI UR10, URZ, 0x10, UR44 ;  /* 0x000000103f0a7899 */ /* 0x000fe4000801162c */
[----:B------:R-:W-:Y:S02]  /*ff40*/  USHF.R.U32.HI UR4, URZ, 0x1f, UR5 ;  /* 0x0000001f3f047899 */ /* 0x000fe40008011605 */
[----:B------:R-:W-:Y:S02]  /*ff50*/  ULOP3.LUT UR44, UR44, 0xffff, URZ, 0xc0, !UPT ;  /* 0x0000ffff2c2c7892 */ /* 0x000fe4000f8ec03f */
[----:B------:R-:W-:Y:S01]  /*ff60*/  ULEA.HI.SX32 UR4, UR5, UR4, 0x1c ;  /* 0x0000000405047291 */ /* 0x000fe2000f8fe23f */
[----:B------:R-:W-:-:S03]  /*ff70*/  UMOV UR41, URZ ;  /* 0x0000003f00297c82 */ /* 0x000fc60008000000 */
[----:B------:R-:W-:-:S04]  /*ff80*/  UISETP.LT.AND UP0, UPT, URZ, UR4, UPT ;  /* 0x000000043f00728c */ /* 0x000fc8000bf01270 */
[----:B------:R-:W-:Y:S02]  /*ff90*/  USEL UR40, URZ, UR4, !UP0 ;  /* 0x000000043f287287 */ /* 0x000fe4000c000000 */
[----:B------:R-:W-:Y:S02]  /*ffa0*/  UISETP.NE.AND UP0, UPT, UR10, URZ, UPT ;  /* 0x0000003f0a00728c */ /* 0x000fe4000bf05270 */
[----:B------:R-:W-:-:S06]  /*ffb0*/  UISETP.GT.AND UP1, UPT, UR12, UR40, UPT ;  /* 0x000000280c00728c */ /* 0x000fcc000bf24270 */
[----:B------:R-:W-:-:S03]  /*ffc0*/  PLOP3.LUT P0, PT, PT, PT, UP1, 0x80, 0x0 ;  /* 0x000000000000781c */ /* 0x000fc60003f0f018 */
[----:B------:R-:W-:-:S10]  /*ffd0*/  @!UP0 ULDC UR10, c[0x0][0x9f0] ;  /* 0x00027c00000a8ab9 */ /* 0x000fd40000000800 */
[----:B------:R-:W-:Y:S05]  /*ffe0*/  @!P0 BRA `(.L_x_1007) ;  /* 0x0000000000808947 */ /* 0x000fea0003800000 */
[----:B------:R-:W-:Y:S01]  /*fff0*/  IMAD.U32 R3, RZ, RZ, UR10 ;  /* 0x0000000aff037e24 */ /* 0x000fe2000f8e00ff */
[----:B------:R-:W-:-:S04]  /*10000*/  UIADD3 UR4, UR10, -0x1, UR12 ;  /* 0xffffffff0a047890 */ /* 0x000fc8000fffe00c */
[-C--:B------:R-:W-:Y:S01]  /*10010*/  IABS R0, R3.reuse ;  /* 0x0000000300007213 */ /* 0x080fe20000000000 */
[----:B------:R-:W-:Y:S01]  /*10020*/  UIADD3 UR6, -UR40, UR4, URZ ;  /* 0x0000000428067290 */ /* 0x000fe2000fffe13f */
[----:B------:R-:W-:Y:S02]  /*10030*/  IABS R3, R3 ;  /* 0x0000000300037213 */ /* 0x000fe40000000000 */
[----:B------:R-:W-:Y:S01]  /*10040*/  R2UR UR11, R0 ;  /* 0x00000000000b72ca */ /* 0x000fe200000e0000 */
[----:B------:R-:W-:Y:S02]  /*10050*/  UMOV UR4, URZ ;  /* 0x0000003f00047c82 */ /* 0x000fe40008000000 */
[----:B------:R-:W-:-:S05]  /*10060*/  IMAD.MOV R3, RZ, RZ, -R3 ;  /* 0x000000ffff037224 */ /* 0x000fca00078e0a03 */
[----:B------:R-:W-:-:S05]  /*10070*/  R2UR UR9, R3 ;  /* 0x00000000030972ca */ /* 0x000fca00000e0000 */
[----:B------:R-:W0:Y:S08]  /*10080*/  I2F.RP R0, UR11 ;  /* 0x0000000b00007d06 */ /* 0x000e300008209400 */
[----:B0-----:R-:W0:Y:S02]  /*10090*/  MUFU.RCP R0, R0 ;  /* 0x0000000000007308 */ /* 0x001e240000001000 */
[----:B0-----:R-:W-:Y:S01]  /*100a0*/  VIADD R2, R0, 0xffffffe ;  /* 0x0ffffffe00027836 */ /* 0x001fe20000000000 */
[----:B------:R-:W-:Y:S01]  /*100b0*/  IABS R0, UR6 ;  /* 0x0000000600007c13 */ /* 0x000fe20008000000 */
[----:B------:R-:W-:-:S03]  /*100c0*/  ULOP3.LUT UR6, UR6, UR10, URZ, 0x3c, !UPT ;  /* 0x0000000a06067292 */ /* 0x000fc6000f8e3c3f */
[----:B------:R-:W-:Y:S01]  /*100d0*/  R2UR UR8, R0 ;  /* 0x00000000000872ca */ /* 0x000fe200000e0000 */
[----:B------:R-:W0:Y:S02]  /*100e0*/  F2I.FTZ.U32.TRUNC.NTZ R2, R2 ;  /* 0x0000000200027305 */ /* 0x000e24000021f000 */
        /* <DEDUP_REMOVED lines=16> */
.L_x_1007:
[----:B------:R-:W-:Y:S01]  /*101f0*/  UIMAD UR39, UR44, UR41, UR40 ;  /* 0x000000292c2772a4 */ /* 0x000fe2000f8e0228 */
[----:B------:R-:W-:Y:S02]  /*10200*/  IMAD.U32 R0, RZ, RZ, UR12 ;  /* 0x0000000cff007e24 */ /* 0x000fe4000f8e00ff */
[----:B------:R-:W-:-:S03]  /*10210*/  IMAD.MOV.U32 R10, RZ, RZ, 0x1 ;  /* 0x00000001ff0a7424 */ /* 0x000fc600078e00ff */
        /* <DEDUP_REMOVED lines=30> */
.L_x_1008:
        /* <DEDUP_REMOVED lines=9> */
[----:B------:R-:W-:Y:S02]  /*10490*/  IMAD.U32 R4, RZ, RZ, UR6 ;  /* 0x00000006ff047e24 */ /* 0x000fe4000f8e00ff */
[----:B------:R-:W-:Y:S02]  /*104a0*/  IMAD.U32 R5, RZ, RZ, UR7 ;  /* 0x00000007ff057e24 */ /* 0x000fe4000f8e00ff */
[----:B------:R-:W-:Y:S02]  /*104b0*/  IMAD.U32 R6, RZ, RZ, UR8 ;  /* 0x00000008ff067e24 */ /* 0x000fe4000f8e00ff */
[----:B------:R-:W-:-:S02]  /*104c0*/  IMAD.U32 R7, RZ, RZ, UR9 ;  /* 0x00000009ff077e24 */ /* 0x000fc4000f8e00ff */
[----:B------:R-:W-:Y:S02]  /*104d0*/  IMAD.U32 R10, RZ, RZ, UR4 ;  /* 0x00000004ff0a7e24 */ /* 0x000fe4000f8e00ff */
[----:B------:R-:W-:Y:S02]  /*104e0*/  IMAD.U32 R11, RZ, RZ, UR5 ;  /* 0x00000005ff0b7e24 */ /* 0x000fe4000f8e00ff */
[----:B------:R-:W-:Y:S02]  /*104f0*/  IMAD.MOV.U32 R8, RZ, RZ, 0x70 ;  /* 0x00000070ff087424 */ /* 0x000fe400078e00ff */
[----:B------:R-:W-:Y:S02]  /*10500*/  IMAD.MOV.U32 R12, RZ, RZ, 0x1 ;  /* 0x00000001ff0c7424 */ /* 0x000fe400078e00ff */
[----:B0-----:R-:W-:-:S07]  /*10510*/  IMAD.MOV.U32 R13, RZ, RZ, RZ ;  /* 0x000000ffff0d7224 */ /* 0x001fce00078e00ff */
[----:B------:R-:W-:-:S07]  /*10520*/  LEPC R20, `(.L_x_1010) ;  /* 0x000000001014794e */ /* 0x000fce0000000000 */
[----:B-1----:R-:W-:Y:S05]  /*10530*/  CALL.ABS.NOINC R2 ;  /* 0x0000000002007343 */ /* 0x002fea0003c00000 */
.L_x_1010:
[----:B------:R0:W1:Y:S01]  /*10540*/  LDC.64 R2, c[0x4][R16] ;  /* 0x0100000010027b82 */ /* 0x0000620000000a00 */
[----:B------:R-:W-:Y:S01]  /*10550*/  ULDC.64 UR6, c[0x4][0xa8] ;  /* 0x01002a0000067ab9 */ /* 0x000fe20000000a00 */
[----:B------:R-:W-:Y:S01]  /*10560*/  ULDC.64 UR8, c[0x4][0xb0] ;  /* 0x01002c0000087ab9 */ /* 0x000fe20000000a00 */
[----:B------:R-:W-:Y:S01]  /*10570*/  ULDC.64 UR4, c[0x4][0x40] ;  /* 0x0100100000047ab9 */ /* 0x000fe20000000a00 */
        /* <DEDUP_REMOVED lines=11> */
.L_x_1009:
        /* <DEDUP_REMOVED lines=22> */
.L_x_1095:
        /* <DEDUP_REMOVED lines=8> */
.L_x_1098:
        /* <DEDUP_REMOVED lines=15> */
[----:B------:R-:W-:-:S04]  /*10900*/  IMAD.WIDE.U32 R2, R19, UR4, R2 ;  /* 0x0000000413027c25 */ /* 0x000fc8000f8e0002 */
[----:B------:R-:W-:Y:S01]  /*10910*/  IMAD.IADD R3, R3, 0x1, R7 ;  /* 0x0000000103037824 */ /* 0x000fe200078e0207 */
[----:B------:R-:W-:-:S04]  /*10920*/  LEA R4, P0, R2, R4, 0x2 ;  /* 0x0000000402047211 */ /* 0x000fc800078010ff */
[----:B------:R-:W-:-:S05]  /*10930*/  LEA.HI.X R5, R2, R5, R3, 0x2, P0 ;  /* 0x0000000502057211 */ /* 0x000fca00000f1403 */
[----:B------:R2:W5:Y:S01]  /*10940*/  LDG.E R16, desc[UR6][R4.64] ;  /* 0x0000000604107981 */ /* 0x000562000c1e1900 */
[----:B------:R-:W-:-:S04]  /*10950*/  IMAD.MOV R3, RZ, RZ, -R0 ;  /* 0x000000ffff037224 */ /* 0x000fc800078e0a00 */
[----:B------:R-:W-:-:S07]  /*10960*/  IMAD R18, R6, R3, R18 ;  /* 0x0000000306127224 */ /* 0x000fce00078e0212 */
.L_x_1014:
[----:B-1----:R-:W-:Y:S01]  /*10970*/  IMAD.MOV.U32 R0, RZ, RZ, 0x1 ;  /* 0x00000001ff007424 */ /* 0x002fe200078e00ff */
[----:B------:R-:W1:Y:S04]  /*10980*/  S2R R9, SR_TID.X ;  /* 0x0000000000097919 */ /* 0x000e680000002100 */
[----:B------:R-:W-:-:S04]  /*10990*/  SHF.L.U32 R0, R0, 0x1f, RZ ;  /* 0x0000001f00007819 */ /* 0x000fc800000006ff */
[----:B------:R-:W3:Y:S01]  /*109a0*/  SYNCS.PHASECHK.TRANS64.TRYWAIT P0, [UR38+0x30840], R0 ;  /* 0x03084000ff0075a7 */ /* 0x000ee20008000166 */
[----:B-1----:R-:W-:-:S04]  /*109b0*/  LOP3.LUT R2, R9, 0x7f, RZ, 0xc0, !PT ;  /* 0x0000007f09027812 */ /* 0x002fc800078ec0ff */
[----:B------:R-:W-:Y:S01]  /*109c0*/  ISETP.NE.AND P1, PT, R2, RZ, PT ;  /* 0x000000ff0200720c */ /* 0x000fe20003f25270 */
[----:B---3--:R-:W-:-:S12]  /*109d0*/  @!P0 BRA `(.L_x_1015) ;  /* 0x00000038004c8947 */ /* 0x008fd80003800000 */
.L_x_1099:
[----:B------:R-:W-:Y:S05]  /*109e0*/  @P1 BRA `(.L_x_1016) ;  /* 0x0000000000181947 */ /* 0x000fea0003800000 */
[----:B------:R-:W3:Y:S01]  /*109f0*/  S2R R2, SR_TID.X ;  /* 0x0000000000027919 */ /* 0x000ee20000002100 */
[----:B-1----:R-:W-:-:S04]  /*10a00*/  IMAD.MOV.U32 R0, RZ, RZ, 0x9000 ;  /* 0x00009000ff007424 */ /* 0x002fc800078e00ff */
[----:B------:R4:W-:Y:S01]  /*10a10*/  SYNCS.ARRIVE.TRANS64 RZ, [UR38+0x30830], R0 ;  /* 0x03083000ffff79a7 */ /* 0x0009e20008000026 */
[----:B---3--:R-:W-:-:S13]  /*10a20*/  LOP3.LUT P0, RZ, R2, 0x1f, RZ, 0xc0, !PT ;  /* 0x0000001f02ff7812 */ /* 0x008fda000780c0ff */
[----:B----4-:R-:W-:Y:S05]  /*10a30*/  @!P0 BRA `(.L_x_1016) ;  /* 0x0000000000048947 */ /* 0x010fea0003800000 */
[----:B------:R-:W-:Y:S01]  /*10a40*/  BPT.TRAP 0x1 ;  /* 0x000000040000795c */ /* 0x000fe20000300000 */
.L_x_1016:
        /* <DEDUP_REMOVED lines=31> */
.L_x_1012:
        /* <DEDUP_REMOVED lines=10> */
[----:B--2---:R-:W-:Y:S02]  /*10ce0*/  IMAD.U32 R4, RZ, RZ, UR6 ;  /* 0x00000006ff047e24 */ /* 0x004fe4000f8e00ff */
[----:B-1----:R-:W1:Y:S01]  /*10cf0*/  LDC.64 R2, c[0x4][R2] ;  /* 0x0100000002027b82 */ /* 0x002e620000000a00 */
[----:B------:R-:W-:Y:S02]  /*10d00*/  IMAD.U32 R5, RZ, RZ, UR7 ;  /* 0x00000007ff057e24 */ /* 0x000fe4000f8e00ff */
[----:B------:R-:W-:Y:S02]  /*10d10*/  IMAD.U32 R6, RZ, RZ, UR8 ;  /* 0x00000008ff067e24 */ /* 0x000fe4000f8e00ff */
[----:B0-----:R-:W-:-:S02]  /*10d20*/  IMAD.U32 R7, RZ, RZ, UR9 ;  /* 0x00000009ff077e24 */ /* 0x001fc4000f8e00ff */
[----:B------:R-:W-:Y:S02]  /*10d30*/  IMAD.U32 R10, RZ, RZ, UR4 ;  /* 0x00000004ff0a7e24 */ /* 0x000fe4000f8e00ff */
[----:B------:R-:W-:Y:S02]  /*10d40*/  IMAD.U32 R11, RZ, RZ, UR5 ;  /* 0x00000005ff0b7e24 */ /* 0x000fe4000f8e00ff */
[----:B------:R-:W-:Y:S02]  /*10d50*/  IMAD.MOV.U32 R8, RZ, RZ, 0x70 ;  /* 0x00000070ff087424 */ /* 0x000fe400078e00ff */
[----:B------:R-:W-:Y:S02]  /*10d60*/  IMAD.MOV.U32 R12, RZ, RZ, 0x1 ;  /* 0x00000001ff0c7424 */ /* 0x000fe400078e00ff */
[----:B------:R-:W-:-:S07]  /*10d70*/  IMAD.MOV.U32 R13, RZ, RZ, RZ ;  /* 0x000000ffff0d7224 */ /* 0x000fce00078e00ff */
[----:B------:R-:W-:-:S07]  /*10d80*/  LEPC R20, `(.L_x_1017) ;  /* 0x000000001014794e */ /* 0x000fce0000000000 */
[----:B-1----:R-:W-:Y:S05]  /*10d90*/  CALL.ABS.NOINC R2 ;  /* 0x0000000002007343 */ /* 0x002fea0003c00000 */
.L_x_1017:
[----:B0-----:R-:W0:Y:S01]  /*10da0*/  LDC R7, c[0x0][0x448] ;  /* 0x00011200ff077b82 */ /* 0x001e220000000800 */
[----:B------:R-:W3:Y:S01]  /*10db0*/  S2R R13, SR_TID.X ;  /* 0x00000000000d7919 */ /* 0x000ee20000002100 */
[----:B------:R-:W-:Y:S01]  /*10dc0*/  USHF.R.S32.HI UR4, URZ, 0x1f, UR36 ;  /* 0x0000001f3f047899 */ /* 0x000fe20008011424 */
[----:B------:R-:W-:Y:S01]  /*10dd0*/  ULDC.64 UR8, c[0x0][0x2d8] ;  /* 0x0000b60000087ab9 */ /* 0x000fe20000000a00 */
[----:B------:R-:W4:Y:S02]  /*10de0*/  S2R R8, SR_CTAID.Z ;  /* 0x0000000000087919 */ /* 0x000f240000002700 */
[----:B------:R-:W-:Y:S02]  /*10df0*/  UIMAD UR6, UR4, UR8, URZ ;  /* 0x00000008040672a4 */ /* 0x000fe4000f8e023f */
[----:B------:R-:W-:Y:S02]  /*10e00*/  UIMAD.WIDE.U32 UR4, UR36, UR8, URZ ;  /* 0x00000008240472a5 */ /* 0x000fe4000f8e003f */
[----:B------:R-:W-:-:S04]  /*10e10*/  UIMAD UR6, UR36, UR9, UR6 ;  /* 0x00000009240672a4 */ /* 0x000fc8000f8e0206 */
[----:B------:R-:W-:Y:S01]  /*10e20*/  UIADD3 UR5, UR5, UR6, URZ ;  /* 0x0000000605057290 */ /* 0x000fe2000fffe03f */
[----:B0-----:R-:W-:Y:S02]  /*10e30*/  ISETP.NE.AND P0, PT, R7, 0x1, PT ;  /* 0x000000010700780c */ /* 0x001fe40003f05270 */
[C---:B---3--:R-:W-:Y:S01]  /*10e40*/  LOP3.LUT R12, R13.reuse, 0x7f, RZ, 0xc0, !PT ;  /* 0x0000007f0d0c7812 */ /* 0x048fe200078ec0ff */
[----:B-1----:R-:W-:-:S10]  /*10e50*/  IMAD.SHL.U32 R3, R13, 0x10, RZ ;  /* 0x000000100d037824 */ /* 0x002fd400078e00ff */
[----:B--2---:R-:W0:Y:S01]  /*10e60*/  @P0 LDC R5, c[0x0][0x44c] ;  /* 0x00011300ff050b82 */ /* 0x004e220000000800 */
[----:B------:R-:W-:-:S04]  /*10e70*/  SHF.R.U32.HI R6, RZ, 0x3, R12 ;  /* 0x00000003ff067819 */ /* 0x000fc8000001160c */
[----:B------:R-:W-:-:S03]  /*10e80*/  LOP3.LUT R0, R6, 0x70, R3, 0xf8, !PT ;  /* 0x0000007006007812 */ /* 0x000fc600078ef803 */
[----:B------:R-:W1:Y:S02]  /*10e90*/  @P0 LDC R4, c[0x0][0x450] ;  /* 0x00011400ff040b82 */ /* 0x000e640000000800 */
[----:B------:R-:W-:-:S04]  /*10ea0*/  VIADD R0, R0, UR45 ;  /* 0x0000002d00007c36 */ /* 0x000fc80008000000 */
[----:B------:R-:W-:Y:S02]  /*10eb0*/  IMAD.MOV.U32 R9, RZ, RZ, R0 ;  /* 0x000000ffff097224 */ /* 0x000fe400078e0000 */
[----:B------:R-:W2:Y:S01]  /*10ec0*/  LDC.64 R2, c[0x0][0x2e0] ;  /* 0x0000b800ff027b82 */ /* 0x000ea20000000a00 */
[----:B0-----:R-:W-:-:S05]  /*10ed0*/  @P0 IMAD.HI.U32 R5, R0, R5, RZ ;  /* 0x0000000500050227 */ /* 0x001fca00078e00ff */
[----:B-1----:R-:W-:Y:S02]  /*10ee0*/  @P0 SHF.R.U32.HI R9, RZ, R4, R5 ;  /* 0x00000004ff090219 */ /* 0x002fe40000011605 */
[----:B----4-:R-:W-:-:S05]  /*10ef0*/  SHF.R.S32.HI R5, RZ, 0x1f, R8 ;  /* 0x0000001fff057819 */ /* 0x010fca0000011408 */
[----:B--2---:R-:W-:-:S04]  /*10f00*/  IMAD R4, R5, R2, RZ ;  /* 0x0000000205047224 */ /* 0x004fc800078e02ff */
[C---:B------:R-:W-:Y:S01]  /*10f10*/  IMAD R5, R8.reuse, R3, R4 ;  /* 0x0000000308057224 */ /* 0x040fe200078e0204 */
[----:B------:R-:W-:Y:S01]  /*10f20*/  SHF.R.S32.HI R4, RZ, 0x1f, R9 ;  /* 0x0000001fff047819 */ /* 0x000fe20000011409 */
[----:B------:R-:W-:Y:S01]  /*10f30*/  IMAD.WIDE.U32 R2, R8, R2, UR4 ;  /* 0x0000000408027e25 */ /* 0x000fe2000f8e0002 */
[----:B------:R-:W-:-:S03]  /*10f40*/  ULDC.64 UR4, c[0x0][0x2d0] ;  /* 0x0000b40000047ab9 */ /* 0x000fc60000000a00 */
[----:B------:R-:W-:Y:S02]  /*10f50*/  IMAD.IADD R3, R3, 0x1, R5 ;  /* 0x0000000103037824 */ /* 0x000fe400078e0205 */
[----:B------:R-:W-:Y:S02]  /*10f60*/  IMAD.MOV R5, RZ, RZ, -R9 ;  /* 0x000000ffff057224 */ /* 0x000fe400078e0a09 */
[----:B------:R-:W-:Y:S02]  /*10f70*/  IMAD R4, R4, UR4, RZ ;  /* 0x0000000404047c24 */ /* 0x000fe4000f8e02ff */
[----:B------:R-:W-:Y:S02]  /*10f80*/  IMAD R5, R7, R5, R0 ;  /* 0x0000000507057224 */ /* 0x000fe400078e0200 */
[C---:B------:R-:W-:Y:S02]  /*10f90*/  IMAD R11, R9.reuse, UR5, R4 ;  /* 0x00000005090b7c24 */ /* 0x040fe4000f8e0204 */
[----:B------:R-:W-:Y:S01]  /*10fa0*/  IMAD.WIDE.U32 R2, R9, UR4, R2 ;  /* 0x0000000409027c25 */ /* 0x000fe2000f8e0002 */
[----:B------:R-:W-:Y:S01]  /*10fb0*/  SHF.R.S32.HI R0, RZ, 0x1f, R5 ;  /* 0x0000001fff007819 */ /* 0x000fe20000011405 */
[----:B------:R-:W-:-:S02]  /*10fc0*/  ULDC.64 UR4, c[0x0][0x2c8] ;  /* 0x0000b20000047ab9 */ /* 0x000fc40000000a00 */
[----:B------:R-:W-:Y:S02]  /*10fd0*/  IMAD.IADD R3, R3, 0x1, R11 ;  /* 0x0000000103037824 */ /* 0x000fe400078e020b */
[----:B------:R-:W-:Y:S02]  /*10fe0*/  IMAD R0, R0, UR4, RZ ;  /* 0x0000000400007c24 */ /* 0x000fe4000f8e02ff */
[----:B------:R-:W-:-:S04]  /*10ff0*/  IMAD.WIDE.U32 R2, R5, UR4, R2 ;  /* 0x0000000405027c25 */ /* 0x000fc8000f8e0002 */
[----:B------:R-:W-:Y:S01]  /*11000*/  IMAD R9, R5, UR5, R0 ;  /* 0x0000000505097c24 */ /* 0x000fe2000f8e0200 */
[----:B------:R-:W-:Y:S02]  /*11010*/  ULDC.64 UR4, c[0x0][0x280] ;  /* 0x0000a00000047ab9 */ /* 0x000fe40000000a00 */
[----:B------:R-:W-:Y:S01]  /*11020*/  LEA R0, P0, R2, UR4, 0x1 ;  /* 0x0000000402007c11 */ /* 0x000fe2000f8008ff */
[----:B------:R-:W-:Y:S01]  /*11030*/  IMAD.IADD R3, R3, 0x1, R9 ;  /* 0x0000000103037824 */ /* 0x000fe200078e0209 */
[----:B------:R-:W-:Y:S01]  /*11040*/  ULDC UR4, c[0x0][0x2b8] ;  /* 0x0000ae0000047ab9 */ /* 0x000fe20000000800 */
[----:B------:R-:W-:-:S03]  /*11050*/  IMAD.SHL.U32 R9, R12, 0x8, RZ ;  /* 0x000000080c097824 */ /* 0x000fc600078e00ff */
        /* <DEDUP_REMOVED lines=14> */
[----:B------:R-:W0:Y:S01]  /*11140*/  SHFL.IDX PT, R2, R8, RZ, 0x181f ;  /* 0x00181fff08027589 */ /* 0x000e2200000e0000 */
[----:B------:R-:W-:Y:S01]  /*11150*/  ULDC UR4, c[0x0][0x288] ;  /* 0x0000a20000047ab9 */ /* 0x000fe20000000800 */
[----:B------:R-:W-:Y:S01]  /*11160*/  VIADD R6, R6, UR45 ;  /* 0x0000002d06067c36 */ /* 0x000fe20008000000 */
[----:B------:R-:W-:Y:S01]  /*11170*/  ULDC.64 UR6, c[0x0][0x208] ;  /* 0x0000820000067ab9 */ /* 0x000fe20000000a00 */
[----:B------:R-:W1:Y:S01]  /*11180*/  SHFL.IDX PT, R14, R0, RZ, 0x181f ;  /* 0x00181fff000e7589 */ /* 0x000e6200000e0000 */
[----:B------:R-:W-:Y:S02]  /*11190*/  IMAD R7, R7, UR4, RZ ;  /* 0x0000000407077c24 */ /* 0x000fe4000f8e02ff */
[C---:B------:R-:W-:Y:S01]  /*111a0*/  VIADD R12, R6.reuse, 0x10 ;  /* 0x00000010060c7836 */ /* 0x040fe20000000000 */
[----:B------:R-:W2:Y:S02]  /*111b0*/  SHFL.IDX PT, R4, R8, 0x1, 0x181f ;  /* 0x00381f0008047f89 */ /* 0x000ea400000e0000 */
[----:B------:R-:W-:-:S13]  /*111c0*/  ISETP.GE.AND P3, PT, R6, R7, PT ;  /* 0x000000070600720c */ /* 0x000fda0003f66270 */
[----:B------:R-:W-:Y:S01]  /*111d0*/  @!P3 LEA R21, R9, UR38, 0x1 ;  /* 0x000000260915bc11 */ /* 0x000fe2000f8e08ff */
[----:B0-----:R-:W-:Y:S02]  /*111e0*/  IMAD.MOV.U32 R3, RZ, RZ, R2 ;  /* 0x000000ffff037224 */ /* 0x001fe400078e0002 */
[----:B-1----:R-:W-:Y:S02]  /*111f0*/  IMAD.MOV.U32 R2, RZ, RZ, R14 ;  /* 0x000000ffff027224 */ /* 0x002fe400078e000e */
[----:B------:R-:W0:Y:S02]  /*11200*/  SHFL.IDX PT, R14, R0, 0x1, 0x181f ;  /* 0x00381f00000e7f89 */ /* 0x000e2400000e0000 */
[----:B------:R-:W-:-:S04]  /*11210*/  @!P3 IMAD.WIDE.U32 R2, R10, 0x2, R2 ;  /* 0x000000020a02b825 */ /* 0x000fc800078e0002 */
[----:B--2---:R-:W-:Y:S01]  /*11220*/  IMAD.MOV.U32 R5, RZ, RZ, R4 ;  /* 0x000000ffff057224 */ /* 0x004fe200078e0004 */
[----:B------:R-:W-:Y:S04]  /*11230*/  @!P3 LDGSTS.E.BYPASS.LTC128B.128 [R21+0x12400], desc[UR6][R2.64], !P2 ;  /* 0x124000000215bfae */ /* 0x000fe8000d101d46 */
[----:B------:R-:W-:Y:S04]  /*11240*/  @!P3 LDGSTS.E.BYPASS.LTC128B.128 [R21+0x16400], desc[UR6][R2.64+0x80], !P0 ;  /* 0x164000800215bfae */ /* 0x000fe8000c101d46 */
[----:B------:R1:W-:Y:S01]  /*11250*/  @!P3 LDGSTS.E.BYPASS.LTC128B.128 [R21+0x1a400], desc[UR6][R2.64+0x100], !P1 ;  /* 0x1a4001000215bfae */ /* 0x0003e2000c901d46 */
[----:B------:R-:W-:Y:S01]  /*11260*/  ISETP.GE.AND P3, PT, R12, R7, PT ;  /* 0x000000070c00720c */ /* 0x000fe20003f66270 */
[----:B------:R-:W-:-:S02]  /*11270*/  VIADD R12, R6, 0x20 ;  /* 0x00000020060c7836 */ /* 0x000fc40000000000 */
[----:B0-----:R-:W-:Y:S02]  /*11280*/  IMAD.MOV.U32 R4, RZ, RZ, R14 ;  /* 0x000000ffff047224 */ /* 0x001fe400078e000e */
[----:B------:R-:W-:Y:S08]  /*11290*/  SHFL.IDX PT, R14, R0, 0x2, 0x181f ;  /* 0x00581f00000e7f89 */ /* 0x000ff000000e0000 */
[----:B------:R-:W-:Y:S01]  /*112a0*/  @!P3 IMAD.WIDE.U32 R4, R10, 0x2, R4 ;  /* 0x000000020a04b825 */ /* 0x000fe200078e0004 */
[----:B-1----:R-:W0:Y:S01]  /*112b0*/  SHFL.IDX PT, R2, R8, 0x2, 0x181f ;  /* 0x00581f0008027f89 */ /* 0x002e2200000e0000 */
[----:B------:R-:W-:-:S05]  /*112c0*/  @!P3 LEA R20, R9, UR38, 0x1 ;  /* 0x000000260914bc11 */ /* 0x000fca000f8e08ff */
[----:B------:R-:W-:Y:S04]  /*112d0*/  @!P3 LDGSTS.E.BYPASS.LTC128B.128 [R20+0x12c00], desc[UR6][R4.64], !P2 ;  /* 0x12c000000414bfae */ /* 0x000fe8000d101d46 */
[----:B------:R-:W-:Y:S04]  /*112e0*/  @!P3 LDGSTS.E.BYPASS.LTC128B.128 [R20+0x16c00], desc[UR6][R4.64+0x80], !P0 ;  /* 0x16c000800414bfae */ /* 0x000fe8000c101d46 */
[----:B------:R1:W-:Y:S01]  /*112f0*/  @!P3 LDGSTS.E.BYPASS.LTC128B.128 [R20+0x1ac00], desc[UR6][R4.64+0x100], !P1 ;  /* 0x1ac001000414bfae */ /* 0x0003e2000c901d46 */
[----:B------:R-:W-:Y:S01]  /*11300*/  ISETP.GE.AND P3, PT, R12, R7, PT ;  /* 0x000000070c00720c */ /* 0x000fe20003f66270 */
[----:B------:R-:W-:-:S02]  /*11310*/  VIADD R12, R6, 0x30 ;  /* 0x00000030060c7836 */ /* 0x000fc40000000000 */
[----:B0-----:R-:W-:Y:S02]  /*11320*/  IMAD.MOV.U32 R3, RZ, RZ, R2 ;  /* 0x000000ffff037224 */ /* 0x001fe400078e0002 */
[----:B------:R-:W-:Y:S01]  /*11330*/  IMAD.MOV.U32 R2, RZ, RZ, R14 ;  /* 0x000000ffff027224 */ /* 0x000fe200078e000e */
[----:B-1----:R-:W0:Y:S07]  /*11340*/  SHFL.IDX PT, R4, R8, 0x3, 0x181f ;  /* 0x00781f0008047f89 */ /* 0x002e2e00000e0000 */
[----:B------:R-:W-:Y:S01]  /*11350*/  @!P3 LEA R21, R9, UR38, 0x1 ;  /* 0x000000260915bc11 */ /* 0x000fe2000f8e08ff */
[----:B------:R-:W-:Y:S01]  /*11360*/  @!P3 IMAD.WIDE.U32 R2, R10, 0x2, R2 ;  /* 0x000000020a02b825 */ /* 0x000fe200078e0002 */
[----:B------:R-:W1:Y:S04]  /*11370*/  SHFL.IDX PT, R14, R0, 0x3, 0x181f ;  /* 0x00781f00000e7f89 */ /* 0x000e6800000e0000 */
[----:B------:R-:W-:Y:S04]  /*11380*/  @!P3 LDGSTS.E.BYPASS.LTC128B.128 [R21+0x13400], desc[UR6][R2.64], !P2 ;  /* 0x134000000215bfae */ /* 0x000fe8000d101d46 */
[----:B------:R-:W-:Y:S04]  /*11390*/  @!P3 LDGSTS.E.BYPASS.LTC128B.128 [R21+0x17400], desc[UR6][R2.64+0x80], !P0 ;  /* 0x174000800215bfae */ /* 0x000fe8000c101d46 */
[----:B------:R2:W-:Y:S01]  /*113a0*/  @!P3 LDGSTS.E.BYPASS.LTC128B.128 [R21+0x1b400], desc[UR6][R2.64+0x100], !P1 ;  /* 0x1b4001000215bfae */ /* 0x0005e2000c901d46 */
[----:B------:R-:W-:Y:S01]  /*113b0*/  ISETP.GE.AND P3, PT, R12, R7, PT ;  /* 0x000000070c00720c */ /* 0x000fe20003f66270 */
[----:B------:R-:W-:-:S02]  /*113c0*/  VIADD R12, R6, 0x40 ;  /* 0x00000040060c7836 */ /* 0x000fc40000000000 */
[----:B0-----:R-:W-:Y:S02]  /*113d0*/  IMAD.MOV.U32 R5, RZ, RZ, R4 ;  /* 0x000000ffff057224 */ /* 0x001fe400078e0004 */
[----:B-1----:R-:W-:Y:S01]  /*113e0*/  IMAD.MOV.U32 R4, RZ, RZ, R14 ;  /* 0x000000ffff047224 */ /* 0x002fe200078e000e */
[----:B--2---:R-:W0:Y:S07]  /*113f0*/  SHFL.IDX PT, R2, R8, 0x4, 0x181f ;  /* 0x00981f0008027f89 */ /* 0x004e2e00000e0000 */
        /* <DEDUP_REMOVED lines=29> */
[----:B0-----:R-:W-:-:S02]  /*115d0*/  IMAD.MOV.U32 R3, RZ, RZ, R2 ;  /* 0x000000ffff037224 */ /* 0x001fc400078e0002 */
[----:B-1----:R-:W-:Y:S01]  /*115e0*/  IMAD.MOV.U32 R2, RZ, RZ, R14 ;  /* 0x000000ffff027224 */ /* 0x002fe200078e000e */
[----:B--2---:R0:W1:Y:S09]  /*115f0*/  SHFL.IDX PT, R4, R8, 0x7, 0x181f ;  /* 0x00f81f0008047f89 */ /* 0x00407200000e0000 */
[----:B------:R-:W-:Y:S01]  /*11600*/  @!P3 LEA R21, R9, UR38, 0x1 ;  /* 0x000000260915bc11 */ /* 0x000fe2000f8e08ff */
[----:B------:R-:W-:Y:S01]  /*11610*/  @!P3 IMAD.WIDE.U32 R2, R10, 0x2, R2 ;  /* 0x000000020a02b825 */ /* 0x000fe200078e0002 */
[----:B------:R0:W2:Y:S04]  /*11620*/  SHFL.IDX PT, R14, R0, 0x7, 0x181f ;  /* 0x00f81f00000e7f89 */ /* 0x0000a800000e0000 */
[----:B------:R0:W-:Y:S04]  /*11630*/  @!P3 LDGSTS.E.BYPASS.LTC128B.128 [R21+0x15400], desc[UR6][R2.64], !P2 ;  /* 0x154000000215bfae */ /* 0x0001e8000d101d46 */
[----:B------:R0:W-:Y:S04]  /*11640*/  @!P3 LDGSTS.E.BYPASS.LTC128B.128 [R21+0x19400], desc[UR6][R2.64+0x80], !P0 ;  /* 0x194000800215bfae */ /* 0x0001e8000c101d46 */
[----:B------:R0:W-:Y:S02]  /*11650*/  @!P3 LDGSTS.E.BYPASS.LTC128B.128 [R21+0x1d400], desc[UR6][R2.64+0x100], !P1 ;  /* 0x1d4001000215bfae */ /* 0x0001e4000c901d46 */
.L_x_1116:
[----:B------:R-:W-:Y:S01]  /*11660*/  VIADD R6, R6, 0x70 ;  /* 0x0000007006067836 */ /* 0x000fe20000000000 */
[----:B------:R-:W-:Y:S01]  /*11670*/  BSSY B0, `(.L_x_1019) ;  /* 0x000000e000007945 */ /* 0x000fe20003800000 */
[----:B0-2---:R-:W-:Y:S02]  /*11680*/  IMAD.MOV.U32 R2, RZ, RZ, R14 ;  /* 0x000000ffff027224 */ /* 0x005fe400078e000e */
[----:B-1----:R-:W-:Y:S01]  /*11690*/  IMAD.MOV.U32 R3, RZ, RZ, R4 ;  /* 0x000000ffff037224 */ /* 0x002fe200078e0004 */
[----:B------:R-:W-:-:S13]  /*116a0*/  ISETP.GE.AND P3, PT, R6, R7, PT ;  /* 0x000000070600720c */ /* 0x000fda0003f66270 */
        /* <DEDUP_REMOVED lines=10> */
.L_x_1020:
[----:B------:R-:W-:Y:S05]  /*11750*/  BSYNC B0 ;  /* 0x0000000000007941 */ /* 0x000fea0003800000 */
.L_x_1019:
        /* <DEDUP_REMOVED lines=12> */
.L_x_1117:
[----:B0-----:R-:W-:Y:S02]  /*11820*/  IMAD.MOV.U32 R10, RZ, RZ, 0x1 ;  /* 0x00000001ff0a7424 */ /* 0x001fe400078e00ff */
[----:B-1----:R-:W-:Y:S01]  /*11830*/  IMAD.MOV.U32 R0, RZ, RZ, RZ ;  /* 0x000000ffff007224 */ /* 0x002fe200078e00ff */
[----:B------:R-:W-:Y:S06]  /*11840*/  @!P1 BRA `(.L_x_1022) ;  /* 0x0000001c009c9947 */ /* 0x000fec0003800000 */
[----:B------:R-:W-:Y:S01]  /*11850*/  UIADD3 UR4, UR44, 0x1, URZ ;  /* 0x000000012c047890 */ /* 0x000fe2000fffe03f */
[----:B------:R-:W0:Y:S01]  /*11860*/  S2R R4, SR_TID.X ;  /* 0x0000000000047919 */ /* 0x000e220000002100 */
[----:B------:R-:W-:Y:S01]  /*11870*/  ULOP3.LUT UR5, URZ, UR42, URZ, 0x33, !UPT ;  /* 0x0000002a3f057292 */ /* 0x000fe2000f8e333f */
[----:B------:R-:W-:Y:S01]  /*11880*/  IMAD.MOV.U32 R10, RZ, RZ, 0x1 ;  /* 0x00000001ff0a7424 */ /* 0x000fe200078e00ff */
[----:B------:R-:W-:-:S04]  /*11890*/  UIMAD UR4, UR4, UR41, URZ ;  /* 0x00000029040472a4 */ /* 0x000fc8000f8e023f */
[----:B------:R-:W-:Y:S01]  /*118a0*/  IMAD.U32 R3, RZ, RZ, UR5 ;  /* 0x00000005ff037e24 */ /* 0x000fe2000f8e00ff */
[----:B------:R-:W-:Y:S01]  /*118b0*/  ULOP3.LUT UR5, URZ, UR39, URZ, 0x33, !UPT ;  /* 0x000000273f057292 */ /* 0x000fe2000f8e333f */
[----:B------:R-:W-:Y:S01]  /*118c0*/  LOP3.LUT R2, RZ, UR4, RZ, 0x33, !PT ;  /* 0x00000004ff027c12 */ /* 0x000fe2000f8e33ff */
[----:B------:R-:W-:-:S03]  /*118d0*/  ULOP3.LUT UR4, URZ, UR43, URZ, 0x33, !UPT ;  /* 0x0000002b3f047292 */ /* 0x000fc6000f8e333f */
[----:B------:R-:W-:Y:S01]  /*118e0*/  VIADDMNMX R2, R2, -UR40, R3, !PT ;  /* 0x8000002802027c46 */ /* 0x000fe2000f800103 */
[----:B------:R-:W-:-:S03]  /*118f0*/  IMAD.MOV.U32 R3, RZ, RZ, 0x2 ;  /* 0x00000002ff037424 */ /* 0x000fc600078e00ff */
[----:B------:R-:W-:-:S04]  /*11900*/  VIMNMX R2, R2, UR4, !PT ;  /* 0x0000000402027c48 */ /* 0x000fc8000ffe0100 */
[----:B------:R-:W-:-:S05]  /*11910*/  VIADDMNMX R3, R2, R3, UR5, !PT ;  /* 0x0000000502037e46 */ /* 0x000fca000f800103 */
[----:B------:R-:W-:-:S05]  /*11920*/  VIADD R5, R3, 0xfffffffe ;  /* 0xfffffffe03057836 */ /* 0x000fca0000000000 */
[-C--:B------:R-:W-:Y:S02]  /*11930*/  ISETP.NE.AND P0, PT, R5, R2.reuse, PT ;  /* 0x000000020500720c */ /* 0x080fe40003f05270 */
[----:B------:R-:W-:Y:S02]  /*11940*/  LOP3.LUT R2, RZ, R2, RZ, 0x33, !PT ;  /* 0x00000002ff027212 */ /* 0x000fe400078e33ff */
[----:B0-----:R-:W-:Y:S01]  /*11950*/  LOP3.LUT R9, R4, 0x1f, RZ, 0xc0, !PT ;  /* 0x0000001f04097812 */ /* 0x001fe200078ec0ff */
[----:B------:R-:W-:Y:S02]  /*11960*/  IMAD.MOV.U32 R4, RZ, RZ, R16 ;  /* 0x000000ffff047224 */ /* 0x000fe400078e0010 */
[----:B------:R-:W-:-:S05]  /*11970*/  IMAD.IADD R2, R3, 0x1, R2 ;  /* 0x0000000103027824 */ /* 0x000fca00078e0202 */
[----:B------:R-:W-:Y:S01]  /*11980*/  LOP3.LUT R11, R2, 0x1, RZ, 0xc0, !PT ;  /* 0x00000001020b7812 */ /* 0x000fe200078ec0ff */
[----:B------:R-:W-:Y:S06]  /*11990*/  @!P0 BRA `(.L_x_1023) ;  /* 0x0000001000e48947 */ /* 0x000fec0003800000 */
[----:B------:R-:W-:Y:S01]  /*119a0*/  BSSY B0, `(.L_x_1023) ;  /* 0x0000138000007945 */ /* 0x000fe20003800000 */
[----:B------:R-:W-:Y:S02]  /*119b0*/  IMAD.IADD R7, R2, 0x1, -R11 ;  /* 0x0000000102077824 */ /* 0x000fe400078e0a0b */
[----:B------:R-:W-:Y:S02]  /*119c0*/  IMAD.MOV.U32 R8, RZ, RZ, 0x1 ;  /* 0x00000001ff087424 */ /* 0x000fe400078e00ff */
[----:B------:R-:W-:-:S07]  /*119d0*/  IMAD.MOV.U32 R4, RZ, RZ, R16 ;  /* 0x000000ffff047224 */ /* 0x000fce00078e0010 */
.L_x_1058:
        /* <DEDUP_REMOVED lines=28> */
.L_x_1026:
[----:B------:R-:W1:Y:S01]  /*11ba0*/  S2R R2, SR_TID.X ;  /* 0x0000000000027919 */ /* 0x000e620000002100 */
[----:B------:R-:W-:Y:S01]  /*11bb0*/  BSSY B2, `(.L_x_1027) ;  /* 0x0000006000027945 */ /* 0x000fe20003800000 */
[----:B-1----:R-:W-:Y:S02]  /*11bc0*/  LOP3.LUT R3, R2, 0x7f, RZ, 0xc0, !PT ;  /* 0x0000007f02037812 */ /* 0x002fe400078ec0ff */
[----:B------:R-:W-:Y:S02]  /*11bd0*/  SHF.L.U32 R2, R8, 0x1f, RZ ;  /* 0x0000001f08027819 */ /* 0x000fe400000006ff */
[----:B------:R-:W-:Y:S02]  /*11be0*/  ISETP.NE.AND P2, PT, R3, RZ, PT ;  /* 0x000000ff0300720c */ /* 0x000fe40003f45270 */
[----:B------:R-:W1:Y:S02]  /*11bf0*/  SYNCS.PHASECHK.TRANS64.TRYWAIT P0, [UR38+0x30848], R2 ;  /* 0x03084802ff0075a7 */ /* 0x000e640008000166 */
[----:B-1----:R-:W-:Y:S09]  /*11c00*/  @!P0 BRA `(.L_x_1028) ;  /* 0x0000003000b08947 */ /* 0x002ff20003800000 */
.L_x_1118:
[----:B------:R-:W-:Y:S05]  /*11c10*/  BSYNC B2 ;  /* 0x0000000000027941 */ /* 0x000fea0003800000 */
.L_x_1027:
[----:B------:R-:W-:Y:S04]  /*11c20*/  BSSY B2, `(.L_x_1029) ;  /* 0x0000007000027945 */ /* 0x000fe80003800000 */
[----:B------:R-:W-:Y:S05]  /*11c30*/  @P2 BRA `(.L_x_1030) ;  /* 0x0000000000142947 */ /* 0x000fea0003800000 */
[----:B------:R-:W-:Y:S01]  /*11c40*/  ISETP.NE.AND P0, PT, R9, RZ, PT ;  /* 0x000000ff0900720c */ /* 0x000fe20003f05270 */
[----:B-1----:R-:W-:-:S04]  /*11c50*/  IMAD.MOV.U32 R3, RZ, RZ, 0x9000 ;  /* 0x00009000ff037424 */ /* 0x002fc800078e00ff */
[----:B------:R2:W-:Y:S08]  /*11c60*/  SYNCS.ARRIVE.TRANS64 RZ, [UR38+0x30838], R3 ;  /* 0x03083803ffff79a7 */ /* 0x0005f00008000026 */
[----:B--2---:R-:W-:Y:S05]  /*11c70*/  @!P0 BRA `(.L_x_1030) ;  /* 0x0000000000048947 */ /* 0x004fea0003800000 */
[----:B------:R-:W-:Y:S01]  /*11c80*/  BPT.TRAP 0x1 ;  /* 0x000000040000795c */ /* 0x000fe20000300000 */
.L_x_1030:
[----:B------:R-:W-:Y:S05]  /*11c90*/  BSYNC B2 ;  /* 0x0000000000027941 */ /* 0x000fea0003800000 */
.L_x_1029:
        /* <DEDUP_REMOVED lines=11> */
.L_x_1031:
        /* <DEDUP_REMOVED lines=13> */
.L_x_1032:
        /* <DEDUP_REMOVED lines=15> */
.L_x_1033:
        /* <DEDUP_REMOVED lines=12> */
.L_x_1119:
[----:B------:R-:W-:Y:S05]  /*11fd0*/  BSYNC B2 ;  /* 0x0000000000027941 */ /* 0x000fea0003800000 */
.L_x_1034:
        /* <DEDUP_REMOVED lines=9> */
.L_x_1037:
[----:B------:R-:W-:Y:S05]  /*12070*/  BSYNC B2 ;  /* 0x0000000000027941 */ /* 0x000fea0003800000 */
.L_x_1036:
        /* <DEDUP_REMOVED lines=10> */
.L_x_1038:
        /* <DEDUP_REMOVED lines=13> */
.L_x_1039:
        /* <DEDUP_REMOVED lines=13> */
.L_x_1040:
        /* <DEDUP_REMOVED lines=10> */
.L_x_1025:
[----:B------:R-:W-:Y:S05]  /*12360*/  BSYNC B1 ;  /* 0x0000000000017941 */ /* 0x000fea0003800000 */
.L_x_1024:
        /* <DEDUP_REMOVED lines=27> */
.L_x_1043:
[----:B------:R-:W1:Y:S01]  /*12520*/  S2R R2, SR_TID.X ;  /* 0x0000000000027919 */ /* 0x000e620000002100 */
[----:B------:R-:W-:Y:S01]  /*12530*/  BSSY B2, `(.L_x_1044) ;  /* 0x0000006000027945 */ /* 0x000fe20003800000 */
[----:B-1----:R-:W-:Y:S02]  /*12540*/  LOP3.LUT R3, R2, 0x7f, RZ, 0xc0, !PT ;  /* 0x0000007f02037812 */ /* 0x002fe400078ec0ff */
[----:B------:R-:W-:Y:S02]  /*12550*/  SHF.L.U32 R2, R10, 0x1f, RZ ;  /* 0x0000001f0a027819 */ /* 0x000fe400000006ff */
[----:B------:R-:W-:Y:S02]  /*12560*/  ISETP.NE.AND P2, PT, R3, RZ, PT ;  /* 0x000000ff0300720c */ /* 0x000fe40003f45270 */
[----:B------:R-:W1:Y:S02]  /*12570*/  SYNCS.PHASECHK.TRANS64.TRYWAIT P0, [UR38+0x30840], R2 ;  /* 0x03084002ff0075a7 */ /* 0x000e640008000166 */
[----:B-1----:R-:W-:Y:S09]  /*12580*/  @!P0 BRA `(.L_x_1045) ;  /* 0x0000002800808947 */ /* 0x002ff20003800000 */
.L_x_1120:
[----:B------:R-:W-:Y:S05]  /*12590*/  BSYNC B2 ;  /* 0x0000000000027941 */ /* 0x000fea0003800000 */
.L_x_1044:
[----:B------:R-:W-:Y:S04]  /*125a0*/  BSSY B2, `(.L_x_1046) ;  /* 0x0000007000027945 */ /* 0x000fe80003800000 */
[----:B------:R-:W-:Y:S05]  /*125b0*/  @P2 BRA `(.L_x_1047) ;  /* 0x0000000000142947 */ /* 0x000fea0003800000 */
[----:B------:R-:W-:Y:S01]  /*125c0*/  ISETP.NE.AND P0, PT, R9, RZ, PT ;  /* 0x000000ff0900720c */ /* 0x000fe20003f05270 */
[----:B-1----:R-:W-:-:S04]  /*125d0*/  IMAD.MOV.U32 R2, RZ, RZ, 0x9000 ;  /* 0x00009000ff027424 */ /* 0x002fc800078e00ff */
[----:B------:R2:W-:Y:S08]  /*125e0*/  SYNCS.ARRIVE.TRANS64 RZ, [UR38+0x30830], R2 ;  /* 0x03083002ffff79a7 */ /* 0x0005f00008000026 */
[----:B--2---:R-:W-:Y:S05]  /*125f0*/  @!P0 BRA `(.L_x_1047) ;  /* 0x0000000000048947 */ /* 0x004fea0003800000 */
[----:B------:R-:W-:Y:S01]  /*12600*/  BPT.TRAP 0x1 ;  /* 0x000000040000795c */ /* 0x000fe20000300000 */
.L_x_1047:
[----:B------:R-:W-:Y:S05]  /*12610*/  BSYNC B2 ;  /* 0x0000000000027941 */ /* 0x000fea0003800000 */
.L_x_1046:
        /* <DEDUP_REMOVED lines=11> */
.L_x_1048:
        /* <DEDUP_REMOVED lines=14> */
.L_x_1049:
        /* <DEDUP_REMOVED lines=14> */
.L_x_1050:
        /* <DEDUP_REMOVED lines=12> */
.L_x_1121:
[----:B------:R-:W-:Y:S05]  /*12950*/  BSYNC B2 ;  /* 0x0000000000027941 */ /* 0x000fea0003800000 */
.L_x_1051:
        /* <DEDUP_REMOVED lines=9> */
.L_x_1054:
[----:B------:R-:W-:Y:S05]  /*129f0*/  BSYNC B2 ;  /* 0x0000000000027941 */ /* 0x000fea0003800000 */
.L_x_1053:
        /* <DEDUP_REMOVED lines=10> */
.L_x_1055:
        /* <DEDUP_REMOVED lines=13> */
.L_x_1056:
        /* <DEDUP_REMOVED lines=13> */
.L_x_1057:
        /* <DEDUP_REMOVED lines=10> */
.L_x_1042:
[----:B------:R-:W-:Y:S05]  /*12ce0*/  BSYNC B1 ;  /* 0x0000000000017941 */ /* 0x000fea0003800000 */
.L_x_1041:
[----:B------:R-:W-:Y:S02]  /*12cf0*/  VIADD R6, R6, 0xfffffffe ;  /* 0xfffffffe06067836 */ /* 0x000fe40000000000 */
[----:B------:R-:W-:Y:S01]  /*12d00*/  IMAD.MOV.U32 R8, RZ, RZ, R10 ;  /* 0x000000ffff087224 */ /* 0x000fe200078e000a */
[----:B------:R-:W-:Y:S06]  /*12d10*/  @P1 BRA `(.L_x_1058) ;  /* 0xffffffec00301947 */ /* 0x000fec000383ffff */
[----:B------:R-:W-:Y:S05]  /*12d20*/  BSYNC B0 ;  /* 0x0000000000007941 */ /* 0x000fea0003800000 */
.L_x_1023:
        /* <DEDUP_REMOVED lines=29> */
.L_x_1060:
[----:B------:R-:W1:Y:S01]  /*12f00*/  S2R R2, SR_TID.X ;  /* 0x0000000000027919 */ /* 0x000e620000002100 */
[----:B------:R-:W-:Y:S01]  /*12f10*/  BSSY B1, `(.L_x_1061) ;  /* 0x0000006000017945 */ /* 0x000fe20003800000 */
[----:B-1----:R-:W-:Y:S02]  /*12f20*/  LOP3.LUT R3, R2, 0x7f, RZ, 0xc0, !PT ;  /* 0x0000007f02037812 */ /* 0x002fe400078ec0ff */
[----:B------:R-:W-:Y:S02]  /*12f30*/  SHF.L.U32 R2, R10, 0x1f, RZ ;  /* 0x0000001f0a027819 */ /* 0x000fe400000006ff */
[----:B------:R-:W-:Y:S02]  /*12f40*/  ISETP.NE.AND P1, PT, R3, RZ, PT ;  /* 0x000000ff0300720c */ /* 0x000fe40003f25270 */
[----:B------:R-:W1:Y:S02]  /*12f50*/  SYNCS.PHASECHK.TRANS64.TRYWAIT P0, [UR38+0x30848], R2 ;  /* 0x03084802ff0075a7 */ /* 0x000e640008000166 */
[----:B-1----:R-:W-:Y:S09]  /*12f60*/  @!P0 BRA `(.L_x_1062) ;  /* 0x0000002000388947 */ /* 0x002ff20003800000 */
.L_x_1122:
[----:B------:R-:W-:Y:S05]  /*12f70*/  BSYNC B1 ;  /* 0x0000000000017941 */ /* 0x000fea0003800000 */
.L_x_1061:
[----:B------:R-:W-:Y:S04]  /*12f80*/  BSSY B1, `(.L_x_1063) ;  /* 0x0000007000017945 */ /* 0x000fe80003800000 */
[----:B------:R-:W-:Y:S05]  /*12f90*/  @P1 BRA `(.L_x_1064) ;  /* 0x0000000000141947 */ /* 0x000fea0003800000 */
[----:B------:R-:W-:Y:S01]  /*12fa0*/  ISETP.NE.AND P0, PT, R9, RZ, PT ;  /* 0x000000ff0900720c */ /* 0x000fe20003f05270 */
[----:B-1----:R-:W-:-:S04]  /*12fb0*/  IMAD.MOV.U32 R3, RZ, RZ, 0x9000 ;  /* 0x00009000ff037424 */ /* 0x002fc800078e00ff */
[----:B------:R2:W-:Y:S08]  /*12fc0*/  SYNCS.ARRIVE.TRANS64 RZ, [UR38+0x30838], R3 ;  /* 0x03083803ffff79a7 */ /* 0x0005f00008000026 */
[----:B--2---:R-:W-:Y:S05]  /*12fd0*/  @!P0 BRA `(.L_x_1064) ;  /* 0x0000000000048947 */ /* 0x004fea0003800000 */
[----:B------:R-:W-:Y:S01]  /*12fe0*/  BPT.TRAP 0x1 ;  /* 0x000000040000795c */ /* 0x000fe20000300000 */
.L_x_1064:
[----:B------:R-:W-:Y:S05]  /*12ff0*/  BSYNC B1 ;  /* 0x0000000000017941 */ /* 0x000fea0003800000 */
.L_x_1063:
[----:B------:R-:W-:Y:S01]  /*13000*/  IMAD.MOV.U32 R8, RZ, RZ, RZ ;  /* 0x000000ffff087224 */ /* 0x000fe200078e00ff */
        /* <DEDUP_REMOVED lines=10> */
.L_x_1065:
        /* <DEDUP_REMOVED lines=14> */
.L_x_1066:
        /* <DEDUP_REMOVED lines=14> */
.L_x_1067:
        /* <DEDUP_REMOVED lines=11> */
.L_x_1123:
[----:B------:R-:W-:Y:S05]  /*13320*/  BSYNC B1 ;  /* 0x0000000000017941 */ /* 0x000fea0003800000 */
.L_x_1068:
        /* <DEDUP_REMOVED lines=9> */
.L_x_1071:
[----:B------:R-:W-:Y:S05]  /*133c0*/  BSYNC B1 ;  /* 0x0000000000017941 */ /* 0x000fea0003800000 */
.L_x_1070:
        /* <DEDUP_REMOVED lines=10> */
.L_x_1072:
        /* <DEDUP_REMOVED lines=13> */
.L_x_1073:
        /* <DEDUP_REMOVED lines=13> */
.L_x_1074:
        /* <DEDUP_REMOVED lines=10> */
.L_x_1059:
[----:B------:R-:W-:Y:S05]  /*136b0*/  BSYNC B0 ;  /* 0x0000000000007941 */ /* 0x000fea0003800000 */
.L_x_1022:
        /* <DEDUP_REMOVED lines=11> */
.L_x_1124:
[----:B------:R-:W-:Y:S05]  /*13770*/  BSYNC B1 ;  /* 0x0000000000017941 */ /* 0x000fea0003800000 */
.L_x_1077:
        /* <DEDUP_REMOVED lines=8> */
.L_x_1080:
[----:B------:R-:W-:Y:S05]  /*13800*/  BSYNC B1 ;  /* 0x0000000000017941 */ /* 0x000fea0003800000 */
.L_x_1079:
        /* <DEDUP_REMOVED lines=13> */
.L_x_1081:
        /* <DEDUP_REMOVED lines=13> */
.L_x_1082:
        /* <DEDUP_REMOVED lines=13> */
.L_x_1083:
        /* <DEDUP_REMOVED lines=8> */
.L_x_1076:
[----:B------:R-:W-:Y:S05]  /*13b00*/  BSYNC B0 ;  /* 0x0000000000007941 */ /* 0x000fea0003800000 */
.L_x_1075:
[----:B------:R-:W-:-:S05]  /*13b10*/  VIADD R0, R0, 0x1 ;  /* 0x0000000100007836 */ /* 0x000fca0000000000 */
[----:B------:R-:W-:-:S04]  /*13b20*/  ISETP.NE.AND P0, PT, R0, 0x2, PT ;  /* 0x000000020000780c */ /* 0x000fc80003f05270 */
[----:B0-----:R-:W-:Y:S02]  /*13b30*/  SEL R3, RZ, 0x1, P0 ;  /* 0x00000001ff037807 */ /* 0x001fe40000000000 */
[----:B------:R-:W-:Y:S02]  /*13b40*/  SEL R0, R0, RZ, P0 ;  /* 0x000000ff00007207 */ /* 0x000fe40000000000 */
[----:B------:R-:W-:Y:S01]  /*13b50*/  LOP3.LUT R10, R10, R3, RZ, 0x3c, !PT ;  /* 0x000000030a0a7212 */ /* 0x000fe200078e3cff */
[----:B------:R-:W-:-:S07]  /*13b60*/  IMAD.MOV.U32 R3, RZ, RZ, RZ ;  /* 0x000000ffff037224 */ /* 0x000fce00078e00ff */
.L_x_1000:
[----:B------:R-:W0:Y:S01]  /*13b70*/  S2R R5, SR_CgaCtaId ;  /* 0x0000000000057919 */ /* 0x000e220000008800 */
[----:B------:R-:W-:Y:S02]  /*13b80*/  MOV R2, 0x400 ;  /* 0x0000040000027802 */ /* 0x000fe40000000f00 */
[----:B------:R-:W-:Y:S02]  /*13b90*/  SHF.L.U32 R3, R3, 0x1f, RZ ;  /* 0x0000001f03037819 */ /* 0x000fe400000006ff */
[----:B0-----:R-:W-:-:S04]  /*13ba0*/  LEA R2, R5, R2, 0x18 ;  /* 0x0000000205027211 */ /* 0x001fc800078ec0ff */
[----:B------:R-:W0:Y:S02]  /*13bb0*/  SYNCS.PHASECHK.TRANS64.TRYWAIT P0, [R2+URZ+0x30820], R3 ;  /* 0x03082003020075a7 */ /* 0x000e24000800017f */
[----:B0-----:R-:W-:Y:S05]  /*13bc0*/  @!P0 BRA `(.L_x_1084) ;  /* 0x0000001400648947 */ /* 0x001fea0003800000 */
.L_x_1125:
[----:B------:R-:W-:-:S03]  /*13bd0*/  UMOV UR4, 0xffffffff ;  /* 0xffffffff00047882 */ /* 0x000fc60000000000 */
[----:B------:R-:W-:Y:S05]  /*13be0*/  BRA.DIV UR4, `(.L_x_1085) ;  /* 0x0000001604707947 */ /* 0x000fea000b800000 */
[----:B0-----:R-:W0:Y:S02]  /*13bf0*/  S2R R3, SR_TID.X ;  /* 0x0000000000037919 */ /* 0x001e240000002100 */
[----:B0-----:R-:W-:-:S04]  /*13c00*/  SHF.R.U32.HI R3, RZ, 0x5, R3 ;  /* 0x00000005ff037819 */ /* 0x001fc80000011603 */
[----:B------:R-:W-:-:S05]  /*13c10*/  LOP3.LUT R3, R3, 0x3, RZ, 0xc0, !PT ;  /* 0x0000000303037812 */ /* 0x000fca00078ec0ff */
[----:B------:R0:W1:Y:S02]  /*13c20*/  SHFL.IDX PT, R14, R3, RZ, 0x1f ;  /* 0x00001fff030e7589 */ /* 0x00006400000e0000 */
.L_x_1128:
[----:B-1----:R-:W-:-:S13]  /*13c30*/  ISETP.NE.AND P0, PT, R14, RZ, PT ;  /* 0x000000ff0e00720c */ /* 0x002fda0003f05270 */
[----:B------:R-:W-:Y:S05]  /*13c40*/  @P0 BRA `(.L_x_916) ;  /* 0x0000000000900947 */ /* 0x000fea0003800000 */
[----:B------:R-:W-:-:S03]  /*13c50*/  UMOV UR4, 0xffffffff ;  /* 0xffffffff00047882 */ /* 0x000fc60000000000 */
[----:B------:R-:W-:Y:S05]  /*13c60*/  BRA.DIV UR4, `(.L_x_1086) ;  /* 0x0000001604847947 */ /* 0x000fea000b800000 */
[----:B------:R-:W-:-:S13]  /*13c70*/  ELECT P6, URZ, PT ;  /* 0x00000000003f782f */ /* 0x000fda00038c0000 */
.L_x_1131:
        /* <DEDUP_REMOVED lines=8> */
.L_x_1087:
[----:B------:R-:W-:Y:S01]  /*13d00*/  VIADD R9, R2, 0x30840 ;  /* 0x0003084002097836 */ /* 0x000fe20000000000 */
[----:B------:R-:W-:Y:S01]  /*13d10*/  SHF.L.U32 R4, R10, 0x1f, RZ ;  /* 0x0000001f0a047819 */ /* 0x000fe200000006ff */
[C---:B------:R-:W-:Y:S02]  /*13d20*/  VIADD R3, R0.reuse, 0x1 ;  /* 0x0000000100037836 */ /* 0x040fe40000000000 */
[----:B------:R-:W-:-:S03]  /*13d30*/  IMAD R7, R0, 0x8, R9 ;  /* 0x0000000800077824 */ /* 0x000fc600078e0209 */
[C---:B------:R-:W-:Y:S01]  /*13d40*/  ISETP.NE.AND P1, PT, R3.reuse, 0x2, PT ;  /* 0x000000020300780c */ /* 0x040fe20003f25270 */
[----:B------:R-:W0:Y:S03]  /*13d50*/  SYNCS.PHASECHK.TRANS64.TRYWAIT P0, [R7+URZ], R4 ;  /* 0x00000004070075a7 */ /* 0x000e26000800017f */
[----:B------:R-:W-:Y:S02]  /*13d60*/  SEL R5, RZ, 0x1, P1 ;  /* 0x00000001ff057807 */ /* 0x000fe40000800000 */
[----:B------:R-:W-:Y:S02]  /*13d70*/  SEL R6, R3, RZ, P1 ;  /* 0x000000ff03067207 */ /* 0x000fe40000800000 */
[----:B------:R-:W-:-:S03]  /*13d80*/  LOP3.LUT R5, R10, R5, RZ, 0x3c, !PT ;  /* 0x000000050a057212 */ /* 0x000fc600078e3cff */
[----:B------:R-:W-:Y:S01]  /*13d90*/  IMAD R8, R6, 0x8, R9 ;  /* 0x0000000806087824 */ /* 0x000fe200078e0209 */
[----:B------:R-:W-:Y:S01]  /*13da0*/  SHF.L.U32 R5, R5, 0x1f, RZ ;  /* 0x0000001f05057819 */ /* 0x000fe200000006ff */
[----:B0-----:R-:W-:Y:S06]  /*13db0*/  @!P0 BRA `(.L_x_1088) ;  /* 0x0000001400508947 */ /* 0x001fec0003800000 */
.L_x_1132:
[----:B------:R-:W1:Y:S02]  /*13dc0*/  SYNCS.PHASECHK.TRANS64.TRYWAIT P0, [R8+URZ], R5 ;  /* 0x00000005080075a7 */ /* 0x000e64000800017f */
[----:B-1----:R-:W-:Y:S05]  /*13dd0*/  @!P0 BRA `(.L_x_1089) ;  /* 0x00000014005c8947 */ /* 0x002fea0003800000 */
.L_x_1133:
[----:B------:R-:W-:Y:S05]  /*13de0*/  @!P2 BRA `(.L_x_1090) ;  /* 0x000000000004a947 */ /* 0x000fea0003800000 */
[----:B------:R-:W-:Y:S01]  /*13df0*/  BPT.TRAP 0x1 ;  /* 0x000000040000795c */ /* 0x000fe20000300000 */
.L_x_1090:
[----:B------:R-:W-:-:S04]  /*13e00*/  VIADD R3, R2, 0x30860 ;  /* 0x0003086002037836 */ /* 0x000fc80000000000 */
[----:B0-----:R-:W-:-:S04]  /*13e10*/  IMAD R7, R0, 0x8, R3 ;  /* 0x0000000800077824 */ /* 0x001fc800078e0203 */
[----:B------:R-:W0:Y:S02]  /*13e20*/  SYNCS.PHASECHK.TRANS64.TRYWAIT P0, [R7+URZ], R4 ;  /* 0x00000004070075a7 */ /* 0x000e24000800017f */
[----:B0-----:R-:W-:Y:S05]  /*13e30*/  @!P0 BRA `(.L_x_1091) ;  /* 0x0000001400588947 */ /* 0x001fea0003800000 */
.L_x_1134:
[----:B------:R-:W-:-:S07]  /*13e40*/  IMAD R6, R6, 0x8, R3 ;  /* 0x0000000806067824 */ /* 0x000fce00078e0203 */
.L_x_1092:
[----:B--2---:R2:W3:Y:S02]  /*13e50*/  SYNCS.PHASECHK.TRANS64.TRYWAIT P0, [R6+URZ], R5 ;  /* 0x00000005060075a7 */ /* 0x0044e4000800017f */
[----:B---3--:R-:W-:Y:S05]  /*13e60*/  @!P0 NANOSLEEP.SYNCS 0x989680 ;  /* 0x009896800000895d */ /* 0x008fea0003900000 */
[----:B------:R-:W3:Y:S02]  /*13e70*/  @!P0 SYNCS.PHASECHK.TRANS64 P0, [R6+URZ], R5 ;  /* 0x00000005060085a7 */ /* 0x000ee4000800007f */
[----:B---3--:R-:W-:Y:S05]  /*13e80*/  @!P0 BRA `(.L_x_1092) ;  /* 0xfffffffc00f08947 */ /* 0x008fea000383ffff */
.L_x_916:
[----:B------:R-:W-:Y:S05]  /*13e90*/  BSYNC B6 ;  /* 0x0000000000067941 */ /* 0x000fea0003800000 */
.L_x_913:
[----:B------:R-:W-:Y:S05]  /*13ea0*/  EXIT ;  /* 0x000000000000794d */ /* 0x000fea0003800000 */
.L_x_926:
[----:B0-----:R-:W-:-:S04]  /*13eb0*/  IMAD.U32 R3, RZ, RZ, UR57 ;  /* 0x00000039ff037e24 */ /* 0x001fc8000f8e00ff */
[----:B------:R0:W1:Y:S03]  /*13ec0*/  SYNCS.PHASECHK.TRANS64.TRYWAIT P0, [R3+URZ+0x30800], R0 ;  /* 0x03080000030075a7 */ /* 0x000066000800017f */
[----:B-1----:R-:W-:Y:S05]  /*13ed0*/  @!P0 NANOSLEEP.SYNCS 0x989680 ;  /* 0x009896800000895d */ /* 0x002fea0003900000 */
[----:B------:R-:W1:Y:S02]  /*13ee0*/  @!P0 SYNCS.PHASECHK.TRANS64 P0, [R3+URZ+0x30800], R0 ;  /* 0x03080000030085a7 */ /* 0x000e64000800007f */
[----:B-1----:R-:W-:Y:S05]  /*13ef0*/  @!P0 BRA `(.L_x_926) ;  /* 0xfffffffc00ec8947 */ /* 0x002fea000383ffff */
[----:B------:R-:W-:Y:S05]  /*13f00*/  BRA `(.L_x_1093) ;  /* 0xfffffed800687947 */ /* 0x000fea000383ffff */
.L_x_930:
[----:B0-----:R-:W-:-:S04]  /*13f10*/  IMAD.U32 R3, RZ, RZ, UR57 ;  /* 0x00000039ff037e24 */ /* 0x001fc8000f8e00ff */
[----:B------:R0:W2:Y:S03]  /*13f20*/  SYNCS.PHASECHK.TRANS64.TRYWAIT P2, [R3+URZ+0x30830], R0 ;  /* 0x03083000030075a7 */ /* 0x0000a6000804017f */
[----:B--2---:R-:W-:Y:S05]  /*13f30*/  @!P2 NANOSLEEP.SYNCS 0x989680 ;  /* 0x009896800000a95d */ /* 0x004fea0003900000 */
[----:B------:R-:W2:Y:S02]  /*13f40*/  @!P2 SYNCS.PHASECHK.TRANS64 P2, [R3+URZ+0x30830], R0 ;  /* 0x030830000300a5a7 */ /* 0x000ea4000804007f */
[----:B--2---:R-:W-:Y:S05]  /*13f50*/  @!P2 BRA `(.L_x_930) ;  /* 0xfffffffc00eca947 */ /* 0x004fea000383ffff */
[----:B------:R-:W-:Y:S05]  /*13f60*/  BRA `(.L_x_929) ;  /* 0xfffffed800987947 */ /* 0x000fea000383ffff */
.L_x_946:
[----:B-1----:R-:W-:-:S04]  /*13f70*/  IMAD.U32 R15, RZ, RZ, UR61 ;  /* 0x0000003dff0f7e24 */ /* 0x002fc8000f8e00ff */
[----:B------:R1:W2:Y:S03]  /*13f80*/  SYNCS.PHASECHK.TRANS64.TRYWAIT P2, [R15+URZ+0x30830], R0 ;  /* 0x030830000f0075a7 */ /* 0x0002a6000804017f */
[----:B--2---:R-:W-:Y:S05]  /*13f90*/  @!P2 NANOSLEEP.SYNCS 0x989680 ;  /* 0x009896800000a95d */ /* 0x004fea0003900000 */
[----:B------:R-:W2:Y:S02]  /*13fa0*/  @!P2 SYNCS.PHASECHK.TRANS64 P2, [R15+URZ+0x30830], R0 ;  /* 0x030830000f00a5a7 */ /* 0x000ea4000804007f */
[----:B--2---:R-:W-:Y:S05]  /*13fb0*/  @!P2 BRA `(.L_x_946) ;  /* 0xfffffffc00eca947 */ /* 0x004fea000383ffff */
[----:B------:R-:W-:Y:S05]  /*13fc0*/  BRA `(.L_x_945) ;  /* 0xffffff08004c7947 */ /* 0x000fea000383ffff */
.L_x_950:
[----:B-1----:R-:W-:-:S04]  /*13fd0*/  IMAD.U32 R3, RZ, RZ, UR11 ;  /* 0x0000000bff037e24 */ /* 0x002fc8000f8e00ff */
[----:B------:R1:W2:Y:S03]  /*13fe0*/  SYNCS.PHASECHK.TRANS64.TRYWAIT P2, [R3+URZ+0x30850], R0 ;  /* 0x03085000030075a7 */ /* 0x0002a6000804017f */
[----:B--2---:R-:W-:Y:S05]  /*13ff0*/  @!P2 NANOSLEEP.SYNCS 0x989680 ;  /* 0x009896800000a95d */ /* 0x004fea0003900000 */
[----:B------:R-:W2:Y:S02]  /*14000*/  @!P2 SYNCS.PHASECHK.TRANS64 P2, [R3+URZ+0x30850], R0 ;  /* 0x030850000300a5a7 */ /* 0x000ea4000804007f */
[----:B--2---:R-:W-:Y:S05]  /*14010*/  @!P2 BRA `(.L_x_950) ;  /* 0xfffffffc00eca947 */ /* 0x004fea000383ffff */
[----:B------:R-:W-:Y:S05]  /*14020*/  BRA `(.L_x_949) ;  /* 0xffffff1000dc7947 */ /* 0x000fea000383ffff */
.L_x_967:
[----:B-1----:R-:W-:-:S04]  /*14030*/  IMAD.U32 R5, RZ, RZ, UR56 ;  /* 0x00000038ff057e24 */ /* 0x002fc8000f8e00ff */
[----:B------:R1:W2:Y:S03]  /*14040*/  SYNCS.PHASECHK.TRANS64.TRYWAIT P2, [R5+URZ+0x30830], R0 ;  /* 0x03083000050075a7 */ /* 0x0002a6000804017f */
[----:B--2---:R-:W-:Y:S05]  /*14050*/  @!P2 NANOSLEEP.SYNCS 0x989680 ;  /* 0x009896800000a95d */ /* 0x004fea0003900000 */
[----:B------:R-:W2:Y:S02]  /*14060*/  @!P2 SYNCS.PHASECHK.TRANS64 P2, [R5+URZ+0x30830], R0 ;  /* 0x030830000500a5a7 */ /* 0x000ea4000804007f */
[----:B--2---:R-:W-:Y:S05]  /*14070*/  @!P2 BRA `(.L_x_967) ;  /* 0xfffffffc00eca947 */ /* 0x004fea000383ffff */
[----:B------:R-:W-:Y:S05]  /*14080*/  BRA `(.L_x_966) ;  /* 0xffffff3800b87947 */ /* 0x000fea000383ffff */
.L_x_971:
[----:B-1----:R-:W-:-:S04]  /*14090*/  IMAD.U32 R3, RZ, RZ, UR11 ;  /* 0x0000000bff037e24 */ /* 0x002fc8000f8e00ff */
[----:B------:R1:W2:Y:S03]  /*140a0*/  SYNCS.PHASECHK.TRANS64.TRYWAIT P2, [R3+URZ+0x30850], R0 ;  /* 0x03085000030075a7 */ /* 0x0002a6000804017f */
[----:B--2---:R-:W-:Y:S05]  /*140b0*/  @!P2 NANOSLEEP.SYNCS 0x989680 ;  /* 0x009896800000a95d */ /* 0x004fea0003900000 */
[----:B------:R-:W2:Y:S02]  /*140c0*/  @!P2 SYNCS.PHASECHK.TRANS64 P2, [R3+URZ+0x30850], R0 ;  /* 0x030850000300a5a7 */ /* 0x000ea4000804007f */
[----:B--2---:R-:W-:Y:S05]  /*140d0*/  @!P2 BRA `(.L_x_971) ;  /* 0xfffffffc00eca947 */ /* 0x004fea000383ffff */
[----:B------:R-:W-:Y:S05]  /*140e0*/  BRA `(.L_x_970) ;  /* 0xffffff4400487947 */ /* 0x000fea000383ffff */
.L_x_977:
[----:B-1----:R-:W-:-:S04]  /*140f0*/  IMAD.U32 R5, RZ, RZ, UR56 ;  /* 0x00000038ff057e24 */ /* 0x002fc8000f8e00ff */
[----:B------:R1:W2:Y:S03]  /*14100*/  SYNCS.PHASECHK.TRANS64.TRYWAIT P2, [R5+URZ+0x30830], R0 ;  /* 0x03083000050075a7 */ /* 0x0002a6000804017f */
[----:B--2---:R-:W-:Y:S05]  /*14110*/  @!P2 NANOSLEEP.SYNCS 0x989680 ;  /* 0x009896800000a95d */ /* 0x004fea0003900000 */
[----:B------:R-:W2:Y:S02]  /*14120*/  @!P2 SYNCS.PHASECHK.TRANS64 P2, [R5+URZ+0x30830], R0 ;  /* 0x030830000500a5a7 */ /* 0x000ea4000804007f */
[----:B--2---:R-:W-:Y:S05]  /*14130*/  @!P2 BRA `(.L_x_977) ;  /* 0xfffffffc00eca947 */ /* 0x004fea000383ffff */
[----:B------:R-:W-:Y:S05]  /*14140*/  BRA `(.L_x_976) ;  /* 0xffffff58000c7947 */ /* 0x000fea000383ffff */
.L_x_981:
[----:B-1----:R-:W-:-:S04]  /*14150*/  IMAD.U32 R3, RZ, RZ, UR11 ;  /* 0x0000000bff037e24 */ /* 0x002fc8000f8e00ff */
[----:B------:R1:W2:Y:S03]  /*14160*/  SYNCS.PHASECHK.TRANS64.TRYWAIT P2, [R3+URZ+0x30850], R0 ;  /* 0x03085000030075a7 */ /* 0x0002a6000804017f */
[----:B--2---:R-:W-:Y:S05]  /*14170*/  @!P2 NANOSLEEP.SYNCS 0x989680 ;  /* 0x009896800000a95d */ /* 0x004fea0003900000 */
[----:B------:R-:W2:Y:S02]  /*14180*/  @!P2 SYNCS.PHASECHK.TRANS64 P2, [R3+URZ+0x30850], R0 ;  /* 0x030850000300a5a7 */ /* 0x000ea4000804007f */
[----:B--2---:R-:W-:Y:S05]  /*14190*/  @!P2 BRA `(.L_x_981) ;  /* 0xfffffffc00eca947 */ /* 0x004fea000383ffff */
[----:B------:R-:W-:Y:S05]  /*141a0*/  BRA `(.L_x_980) ;  /* 0xffffff60009c7947 */ /* 0x000fea000383ffff */
.L_x_994:
[----:B-1----:R-:W-:-:S04]  /*141b0*/  IMAD.U32 R3, RZ, RZ, UR7 ;  /* 0x00000007ff037e24 */ /* 0x002fc8000f8e00ff */
[----:B------:R1:W2:Y:S03]  /*141c0*/  SYNCS.PHASECHK.TRANS64.TRYWAIT P0, [R3+URZ+0x30850], R2 ;  /* 0x03085002030075a7 */ /* 0x0002a6000800017f */
[----:B--2---:R-:W-:Y:S05]  /*141d0*/  @!P0 NANOSLEEP.SYNCS 0x989680 ;  /* 0x009896800000895d */ /* 0x004fea0003900000 */
[----:B------:R-:W2:Y:S02]  /*141e0*/  @!P0 SYNCS.PHASECHK.TRANS64 P0, [R3+URZ+0x30850], R2 ;  /* 0x03085002030085a7 */ /* 0x000ea4000800007f */
[----:B--2---:R-:W-:Y:S05]  /*141f0*/  @!P0 BRA `(.L_x_994) ;  /* 0xfffffffc00ec8947 */ /* 0x004fea000383ffff */
[----:B------:R-:W-:Y:S05]  /*14200*/  BRA `(.L_x_993) ;  /* 0xffffff8c001c7947 */ /* 0x000fea000383ffff */
.L_x_1011:
[----:B------:R-:W-:Y:S02]  /*14210*/  IMAD.MOV.U32 R13, RZ, RZ, R0 ;  /* 0x000000ffff0d7224 */ /* 0x000fe400078e0000 */
[----:B------:R-:W-:Y:S02]  /*14220*/  IMAD.MOV.U32 R12, RZ, RZ, RZ ;  /* 0x000000ffff0c7224 */ /* 0x000fe400078e00ff */
[----:B------:R-:W-:Y:S02]  /*14230*/  IMAD.MOV.U32 R11, RZ, RZ, 0x1f ;  /* 0x0000001fff0b7424 */ /* 0x000fe400078e00ff */
[----:B------:R-:W-:-:S07]  /*14240*/  IMAD.MOV.U32 R15, RZ, RZ, -0x1 ;  /* 0xffffffffff0f7424 */ /* 0x000fce00078e00ff */
[----:B0-----:R-:W-:Y:S05]  /*14250*/  WARPSYNC.COLLECTIVE R15, `(.L_x_1094) ;  /* 0x000000000f087348 */ /* 0x001fea0003c00000 */
[----:B------:R1:W2:Y:S02]  /*14260*/  SHFL.IDX P6, R14, R13, R12, R11 ;  /* 0x0000000c0d0e7389 */ /* 0x0002a400000c000b */
[----:B012---:R-:W-:Y:S01]  /*14270*/  ENDCOLLECTIVE ;  /* 0x000000000000791b */ /* 0x007fe20003800000 */
.L_x_1094:
[----:B------:R-:W-:Y:S05]  /*14280*/  BRA `(.L_x_1095) ;  /* 0xffffffc400407947 */ /* 0x000fea000383ffff */
.L_x_1013:
[----:B------:R-:W-:Y:S01]  /*14290*/  BSSY B0, `(.L_x_1096) ;  /* 0x0000006000007945 */ /* 0x000fe20003800000 */
[----:B------:R-:W-:-:S07]  /*142a0*/  IMAD.MOV.U32 R15, RZ, RZ, -0x1 ;  /* 0xffffffffff0f7424 */ /* 0x000fce00078e00ff */
[----:B01----:R-:W-:Y:S05]  /*142b0*/  WARPSYNC.COLLECTIVE R15, `(.L_x_1097) ;  /* 0x000000000f0c7348 */ /* 0x003fea0003c00000 */
[----:B------:R-:W-:Y:S02]  /*142c0*/  ELECT P6, UR62, PT ;  /* 0x00000000003e782f */ /* 0x000fe400038c0000 */
[----:B------:R-:W-:Y:S01]  /*142d0*/  MOV R14, UR62 ;  /* 0x0000003e000e7c02 */ /* 0x000fe20008000f00 */
[----:B01----:R-:W-:Y:S10]  /*142e0*/  ENDCOLLECTIVE ;  /* 0x000000000000791b */ /* 0x003ff40003800000 */
.L_x_1097:
[----:B------:R-:W-:Y:S05]  /*142f0*/  BSYNC B0 ;  /* 0x0000000000007941 */ /* 0x000fea0003800000 */
.L_x_1096:
[----:B------:R-:W-:Y:S05]  /*14300*/  BRA `(.L_x_1098) ;  /* 0xffffffc400407947 */ /* 0x000fea000383ffff */
.L_x_1015:
[----:B-1----:R-:W-:-:S04]  /*14310*/  IMAD.U32 R3, RZ, RZ, UR38 ;  /* 0x00000026ff037e24 */ /* 0x002fc8000f8e00ff */
[----:B------:R1:W3:Y:S03]  /*14320*/  SYNCS.PHASECHK.TRANS64.TRYWAIT P0, [R3+URZ+0x30840], R0 ;  /* 0x03084000030075a7 */ /* 0x0002e6000800017f */
[----:B---3--:R-:W-:Y:S05]  /*14330*/  @!P0 NANOSLEEP.SYNCS 0x989680 ;  /* 0x009896800000895d */ /* 0x008fea0003900000 */
[----:B------:R-:W3:Y:S02]  /*14340*/  @!P0 SYNCS.PHASECHK.TRANS64 P0, [R3+URZ+0x30840], R0 ;  /* 0x03084000030085a7 */ /* 0x000ee4000800007f */
[----:B---3--:R-:W-:Y:S05]  /*14350*/  @!P0 BRA `(.L_x_1015) ;  /* 0xfffffffc00ec8947 */ /* 0x008fea000383ffff */
[----:B------:R-:W-:Y:S05]  /*14360*/  BRA `(.L_x_1099) ;  /* 0xffffffc4009c7947 */ /* 0x000fea000383ffff */
.L_x_1018:
[----:B------:R-:W-:Y:S02]  /*14370*/  IMAD.MOV.U32 R13, RZ, RZ, R8 ;  /* 0x000000ffff0d7224 */ /* 0x000fe400078e0008 */
[----:B------:R-:W-:Y:S02]  /*14380*/  IMAD.MOV.U32 R12, RZ, RZ, RZ ;  /* 0x000000ffff0c7224 */ /* 0x000fe400078e00ff */
[----:B------:R-:W-:Y:S02]  /*14390*/  IMAD.MOV.U32 R11, RZ, RZ, 0x181f ;  /* 0x0000181fff0b7424 */ /* 0x000fe400078e00ff */
[----:B------:R-:W-:Y:S02]  /*143a0*/  IMAD.MOV.U32 R15, RZ, RZ, -0x1 ;  /* 0xffffffffff0f7424 */ /* 0x000fe400078e00ff */
[----:B------:R-:W-:-:S07]  /*143b0*/  VIADD R6, R6, UR45 ;  /* 0x0000002d06067c36 */ /* 0x000fce0008000000 */
[----:B------:R-:W-:Y:S05]  /*143c0*/  WARPSYNC.COLLECTIVE R15, `(.L_x_1100) ;  /* 0x000000000f087348 */ /* 0x000fea0003c00000 */
[----:B------:R0:W1:Y:S02]  /*143d0*/  SHFL.IDX P6, R14, R13, R12, R11 ;  /* 0x0000000c0d0e7389 */ /* 0x00006400000c000b */
[----:B01----:R-:W-:Y:S01]  /*143e0*/  ENDCOLLECTIVE ;  /* 0x000000000000791b */ /* 0x003fe20003800000 */
.L_x_1100:
[----:B------:R-:W-:Y:S02]  /*143f0*/  VIADD R4, R6, 0x10 ;  /* 0x0000001006047836 */ /* 0x000fe40000000000 */
[----:B------:R-:W-:Y:S02]  /*14400*/  IMAD.MOV.U32 R13, RZ, RZ, R0 ;  /* 0x000000ffff0d7224 */ /* 0x000fe400078e0000 */
[----:B------:R-:W-:-:S07]  /*14410*/  IMAD.MOV.U32 R2, RZ, RZ, R14 ;  /* 0x000000ffff027224 */ /* 0x000fce00078e000e */
[----:B------:R-:W-:Y:S05]  /*14420*/  WARPSYNC.COLLECTIVE R15, `(.L_x_1101) ;  /* 0x000000000f087348 */ /* 0x000fea0003c00000 */
[----:B------:R0:W1:Y:S02]  /*14430*/  SHFL.IDX P6, R14, R13, R12, R11 ;  /* 0x0000000c0d0e7389 */ /* 0x00006400000c000b */
[----:B01----:R-:W-:Y:S01]  /*14440*/  ENDCOLLECTIVE ;  /* 0x000000000000791b */ /* 0x003fe20003800000 */
.L_x_1101:
[----:B------:R-:W-:Y:S01]  /*14450*/  ULDC UR4, c[0x0][0x288] ;  /* 0x0000a20000047ab9 */ /* 0x000fe20000000800 */
[----:B------:R-:W-:Y:S01]  /*14460*/  IMAD.MOV.U32 R3, RZ, RZ, R2 ;  /* 0x000000ffff037224 */ /* 0x000fe200078e0002 */
[----:B------:R-:W-:Y:S01]  /*14470*/  ULDC.64 UR6, c[0x0][0x208] ;  /* 0x0000820000067ab9 */ /* 0x000fe20000000a00 */
[----:B------:R-:W-:-:S05]  /*14480*/  IMAD R7, R7, UR4, RZ ;  /* 0x0000000407077c24 */ /* 0x000fca000f8e02ff */
        /* <DEDUP_REMOVED lines=16> */
.L_x_1102:
[----:B------:R-:W-:Y:S01]  /*14590*/  VIADD R2, R6, 0x20 ;  /* 0x0000002006027836 */ /* 0x000fe20000000000 */
[----:B------:R-:W-:Y:S01]  /*145a0*/  @!P3 LEA R20, R9, UR38, 0x1 ;  /* 0x000000260914bc11 */ /* 0x000fe2000f8e08ff */
[----:B------:R-:W-:Y:S02]  /*145b0*/  IMAD.MOV.U32 R13, RZ, RZ, R0 ;  /* 0x000000ffff0d7224 */ /* 0x000fe400078e0000 */
[----:B------:R-:W-:-:S07]  /*145c0*/  IMAD.MOV.U32 R4, RZ, RZ, R14 ;  /* 0x000000ffff047224 */ /* 0x000fce00078e000e */
[----:B------:R-:W-:Y:S05]  /*145d0*/  WARPSYNC.COLLECTIVE R15, `(.L_x_1103) ;  /* 0x000000000f087348 */ /* 0x000fea0003c00000 */
[----:B------:R0:W1:Y:S02]  /*145e0*/  SHFL.IDX P6, R14, R13, R12, R11 ;  /* 0x0000000c0d0e7389 */ /* 0x00006400000c000b */
[----:B01----:R-:W-:Y:S01]  /*145f0*/  ENDCOLLECTIVE ;  /* 0x000000000000791b */ /* 0x003fe20003800000 */
.L_x_1103:
        /* <DEDUP_REMOVED lines=16> */
.L_x_1104:
[----:B------:R-:W-:Y:S01]  /*14700*/  VIADD R4, R6, 0x30 ;  /* 0x0000003006047836 */ /* 0x000fe20000000000 */
[----:B------:R-:W-:Y:S01]  /*14710*/  @!P3 LEA R21, R9, UR38, 0x1 ;  /* 0x000000260915bc11 */ /* 0x000fe2000f8e08ff */
[----:B------:R-:W-:Y:S02]  /*14720*/  IMAD.MOV.U32 R13, RZ, RZ, R0 ;  /* 0x000000ffff0d7224 */ /* 0x000fe400078e0000 */
[----:B------:R-:W-:-:S07]  /*14730*/  IMAD.MOV.U32 R2, RZ, RZ, R14 ;  /* 0x000000ffff027224 */ /* 0x000fce00078e000e */
[----:B------:R-:W-:Y:S05]  /*14740*/  WARPSYNC.COLLECTIVE R15, `(.L_x_1105) ;  /* 0x000000000f087348 */ /* 0x000fea0003c00000 */
[----:B------:R0:W1:Y:S02]  /*14750*/  SHFL.IDX P6, R14, R13, R12, R11 ;  /* 0x0000000c0d0e7389 */ /* 0x00006400000c000b */
[----:B01----:R-:W-:Y:S01]  /*14760*/  ENDCOLLECTIVE ;  /* 0x000000000000791b */ /* 0x003fe20003800000 */
.L_x_1105:
        /* <DEDUP_REMOVED lines=16> */
.L_x_1106:
[----:B------:R-:W-:Y:S01]  /*14870*/  VIADD R2, R6, 0x40 ;  /* 0x0000004006027836 */ /* 0x000fe20000000000 */
[----:B------:R-:W-:Y:S01]  /*14880*/  @!P3 LEA R20, R9, UR38, 0x1 ;  /* 0x000000260914bc11 */ /* 0x000fe2000f8e08ff */
[----:B------:R-:W-:Y:S02]  /*14890*/  IMAD.MOV.U32 R13, RZ, RZ, R0 ;  /* 0x000000ffff0d7224 */ /* 0x000fe400078e0000 */
[----:B------:R-:W-:-:S07]  /*148a0*/  IMAD.MOV.U32 R4, RZ, RZ, R14 ;  /* 0x000000ffff047224 */ /* 0x000fce00078e000e */
[----:B------:R-:W-:Y:S05]  /*148b0*/  WARPSYNC.COLLECTIVE R15, `(.L_x_1107) ;  /* 0x000000000f087348 */ /* 0x000fea0003c00000 */
[----:B------:R0:W1:Y:S02]  /*148c0*/  SHFL.IDX P6, R14, R13, R12, R11 ;  /* 0x0000000c0d0e7389 */ /* 0x00006400000c000b */
[----:B01----:R-:W-:Y:S01]  /*148d0*/  ENDCOLLECTIVE ;  /* 0x000000000000791b */ /* 0x003fe20003800000 */
.L_x_1107:
        /* <DEDUP_REMOVED lines=16> */
.L_x_1108:
[----:B------:R-:W-:Y:S01]  /*149e0*/  VIADD R4, R6, 0x50 ;  /* 0x0000005006047836 */ /* 0x000fe20000000000 */
[----:B------:R-:W-:Y:S01]  /*149f0*/  @!P3 LEA R21, R9, UR38, 0x1 ;  /* 0x000000260915bc11 */ /* 0x000fe2000f8e08ff */
[----:B------:R-:W-:Y:S02]  /*14a00*/  IMAD.MOV.U32 R13, RZ, RZ, R0 ;  /* 0x000000ffff0d7224 */ /* 0x000fe400078e0000 */
[----:B------:R-:W-:-:S07]  /*14a10*/  IMAD.MOV.U32 R2, RZ, RZ, R14 ;  /* 0x000000ffff027224 */ /* 0x000fce00078e000e */
[----:B------:R-:W-:Y:S05]  /*14a20*/  WARPSYNC.COLLECTIVE R15, `(.L_x_1109) ;  /* 0x000000000f087348 */ /* 0x000fea0003c00000 */
[----:B------:R0:W1:Y:S02]  /*14a30*/  SHFL.IDX P6, R14, R13, R12, R11 ;  /* 0x0000000c0d0e7389 */ /* 0x00006400000c000b */
[----:B01----:R-:W-:Y:S01]  /*14a40*/  ENDCOLLECTIVE ;  /* 0x000000000000791b */ /* 0x003fe20003800000 */
.L_x_1109:
        /* <DEDUP_REMOVED lines=16> */
.L_x_1110:
[----:B------:R-:W-:Y:S01]  /*14b50*/  VIADD R2, R6, 0x60 ;  /* 0x0000006006027836 */ /* 0x000fe20000000000 */
[----:B------:R-:W-:Y:S01]  /*14b60*/  @!P3 LEA R20, R9, UR38, 0x1 ;  /* 0x000000260914bc11 */ /* 0x000fe2000f8e08ff */
[----:B------:R-:W-:Y:S02]  /*14b70*/  IMAD.MOV.U32 R13, RZ, RZ, R0 ;  /* 0x000000ffff0d7224 */ /* 0x000fe400078e0000 */
[----:B------:R-:W-:-:S07]  /*14b80*/  IMAD.MOV.U32 R4, RZ, RZ, R14 ;  /* 0x000000ffff047224 */ /* 0x000fce00078e000e */
[----:B------:R-:W-:Y:S05]  /*14b90*/  WARPSYNC.COLLECTIVE R15, `(.L_x_1111) ;  /* 0x000000000f087348 */ /* 0x000fea0003c00000 */
[----:B------:R0:W1:Y:S02]  /*14ba0*/  SHFL.IDX P6, R14, R13, R12, R11 ;  /* 0x0000000c0d0e7389 */ /* 0x00006400000c000b */
[----:B01----:R-:W-:Y:S01]  /*14bb0*/  ENDCOLLECTIVE ;  /* 0x000000000000791b */ /* 0x003fe20003800000 */
.L_x_1111:
        /* <DEDUP_REMOVED lines=16> */
.L_x_1112:
[----:B------:R-:W-:Y:S01]  /*14cc0*/  @!P3 LEA R21, R9, UR38, 0x1 ;  /* 0x000000260915bc11 */ /* 0x000fe2000f8e08ff */
[----:B------:R-:W-:Y:S02]  /*14cd0*/  IMAD.MOV.U32 R13, RZ, RZ, R0 ;  /* 0x000000ffff0d7224 */ /* 0x000fe400078e0000 */
[----:B------:R-:W-:-:S07]  /*14ce0*/  IMAD.MOV.U32 R2, RZ, RZ, R14 ;  /* 0x000000ffff027224 */ /* 0x000fce00078e000e */
[----:B------:R-:W-:Y:S05]  /*14cf0*/  WARPSYNC.COLLECTIVE R15, `(.L_x_1113) ;  /* 0x000000000f087348 */ /* 0x000fea0003c00000 */
[----:B------:R0:W1:Y:S02]  /*14d00*/  SHFL.IDX P6, R14, R13, R12, R11 ;  /* 0x0000000c0d0e7389 */ /* 0x00006400000c000b */
[----:B01----:R-:W-:Y:S01]  /*14d10*/  ENDCOLLECTIVE ;  /* 0x000000000000791b */ /* 0x003fe20003800000 */
.L_x_1113:
        /* <DEDUP_REMOVED lines=15> */
.L_x_1114:
[----:B------:R-:W-:Y:S02]  /*14e10*/  IMAD.MOV.U32 R13, RZ, RZ, R0 ;  /* 0x000000ffff0d7224 */ /* 0x000fe400078e0000 */
[----:B------:R-:W-:-:S07]  /*14e20*/  IMAD.MOV.U32 R4, RZ, RZ, R14 ;  /* 0x000000ffff047224 */ /* 0x000fce00078e000e */
[----:B------:R-:W-:Y:S05]  /*14e30*/  WARPSYNC.COLLECTIVE R15, `(.L_x_1115) ;  /* 0x000000000f087348 */ /* 0x000fea0003c00000 */
[----:B------:R0:W1:Y:S02]  /*14e40*/  SHFL.IDX P6, R14, R13, R12, R11 ;  /* 0x0000000c0d0e7389 */ /* 0x00006400000c000b */
[----:B01----:R-:W-:Y:S01]  /*14e50*/  ENDCOLLECTIVE ;  /* 0x000000000000791b */ /* 0x003fe20003800000 */
.L_x_1115:
[----:B------:R-:W-:Y:S05]  /*14e60*/  BRA `(.L_x_1116) ;  /* 0xffffffc400fc7947 */ /* 0x000fea000383ffff */
.L_x_1021:
[----:B-1----:R-:W-:-:S04]  /*14e70*/  IMAD.U32 R3, RZ, RZ, UR38 ;  /* 0x00000026ff037e24 */ /* 0x002fc8000f8e00ff */
[----:B------:R1:W2:Y:S03]  /*14e80*/  SYNCS.PHASECHK.TRANS64.TRYWAIT P0, [R3+URZ+0x30820], R0 ;  /* 0x03082000030075a7 */ /* 0x0002a6000800017f */
[----:B--2---:R-:W-:Y:S05]  /*14e90*/  @!P0 NANOSLEEP.SYNCS 0x989680 ;  /* 0x009896800000895d */ /* 0x004fea0003900000 */
[----:B------:R-:W2:Y:S02]  /*14ea0*/  @!P0 SYNCS.PHASECHK.TRANS64 P0, [R3+URZ+0x30820], R0 ;  /* 0x03082000030085a7 */ /* 0x000ea4000800007f */
[----:B--2---:R-:W-:Y:S05]  /*14eb0*/  @!P0 BRA `(.L_x_1021) ;  /* 0xfffffffc00ec8947 */ /* 0x004fea000383ffff */
[----:B------:R-:W-:Y:S05]  /*14ec0*/  BRA `(.L_x_1117) ;  /* 0xffffffc800547947 */ /* 0x000fea000383ffff */
.L_x_1028:
[----:B-1----:R-:W-:-:S04]  /*14ed0*/  IMAD.U32 R3, RZ, RZ, UR38 ;  /* 0x00000026ff037e24 */ /* 0x002fc8000f8e00ff */
[----:B------:R1:W2:Y:S03]  /*14ee0*/  SYNCS.PHASECHK.TRANS64.TRYWAIT P0, [R3+URZ+0x30848], R2 ;  /* 0x03084802030075a7 */ /* 0x0002a6000800017f */
[----:B--2---:R-:W-:Y:S05]  /*14ef0*/  @!P0 NANOSLEEP.SYNCS 0x989680 ;  /* 0x009896800000895d */ /* 0x004fea0003900000 */
[----:B------:R-:W2:Y:S02]  /*14f00*/  @!P0 SYNCS.PHASECHK.TRANS64 P0, [R3+URZ+0x30848], R2 ;  /* 0x03084802030085a7 */ /* 0x000ea4000800007f */
[----:B--2---:R-:W-:Y:S05]  /*14f10*/  @!P0 BRA `(.L_x_1028) ;  /* 0xfffffffc00ec8947 */ /* 0x004fea000383ffff */
[----:B------:R-:W-:Y:S05]  /*14f20*/  BRA `(.L_x_1118) ;  /* 0xffffffcc00387947 */ /* 0x000fea000383ffff */
.L_x_1035:
[----:B0-----:R-:W-:-:S04]  /*14f30*/  IMAD.U32 R3, RZ, RZ, UR38 ;  /* 0x00000026ff037e24 */ /* 0x001fc8000f8e00ff */
[----:B------:R0:W1:Y:S03]  /*14f40*/  SYNCS.PHASECHK.TRANS64.TRYWAIT P0, [R3+URZ+0x30860], R2 ;  /* 0x03086002030075a7 */ /* 0x000066000800017f */
[----:B-1----:R-:W-:Y:S05]  /*14f50*/  @!P0 NANOSLEEP.SYNCS 0x989680 ;  /* 0x009896800000895d */ /* 0x002fea0003900000 */
[----:B------:R-:W1:Y:S02]  /*14f60*/  @!P0 SYNCS.PHASECHK.TRANS64 P0, [R3+URZ+0x30860], R2 ;  /* 0x03086002030085a7 */ /* 0x000e64000800007f */
[----:B-1----:R-:W-:Y:S05]  /*14f70*/  @!P0 BRA `(.L_x_1035) ;  /* 0xfffffffc00ec8947 */ /* 0x002fea000383ffff */
[----:B------:R-:W-:Y:S05]  /*14f80*/  BRA `(.L_x_1119) ;  /* 0xffffffd000107947 */ /* 0x000fea000383ffff */
.L_x_1045:
[----:B-1----:R-:W-:-:S04]  /*14f90*/  IMAD.U32 R3, RZ, RZ, UR38 ;  /* 0x00000026ff037e24 */ /* 0x002fc8000f8e00ff */
[----:B------:R1:W2:Y:S03]  /*14fa0*/  SYNCS.PHASECHK.TRANS64.TRYWAIT P0, [R3+URZ+0x30840], R2 ;  /* 0x03084002030075a7 */ /* 0x0002a6000800017f */
[----:B--2---:R-:W-:Y:S05]  /*14fb0*/  @!P0 NANOSLEEP.SYNCS 0x989680 ;  /* 0x009896800000895d */ /* 0x004fea0003900000 */
[----:B------:R-:W2:Y:S02]  /*14fc0*/  @!P0 SYNCS.PHASECHK.TRANS64 P0, [R3+URZ+0x30840], R2 ;  /* 0x03084002030085a7 */ /* 0x000ea4000800007f */
[----:B--2---:R-:W-:Y:S05]  /*14fd0*/  @!P0 BRA `(.L_x_1045) ;  /* 0xfffffffc00ec8947 */ /* 0x004fea000383ffff */
[----:B------:R-:W-:Y:S05]  /*14fe0*/  BRA `(.L_x_1120) ;  /* 0xffffffd400687947 */ /* 0x000fea000383ffff */
.L_x_1052:
[----:B0-----:R-:W-:-:S04]  /*14ff0*/  IMAD.U32 R3, RZ, RZ, UR38 ;  /* 0x00000026ff037e24 */ /* 0x001fc8000f8e00ff */
[----:B------:R0:W1:Y:S03]  /*15000*/  SYNCS.PHASECHK.TRANS64.TRYWAIT P0, [R3+URZ+0x30868], R2 ;  /* 0x03086802030075a7 */ /* 0x000066000800017f */
[----:B-1----:R-:W-:Y:S05]  /*15010*/  @!P0 NANOSLEEP.SYNCS 0x989680 ;  /* 0x009896800000895d */ /* 0x002fea0003900000 */
[----:B------:R-:W1:Y:S02]  /*15020*/  @!P0 SYNCS.PHASECHK.TRANS64 P0, [R3+URZ+0x30868], R2 ;  /* 0x03086802030085a7 */ /* 0x000e64000800007f */
[----:B-1----:R-:W-:Y:S05]  /*15030*/  @!P0 BRA `(.L_x_1052) ;  /* 0xfffffffc00ec8947 */ /* 0x002fea000383ffff */
[----:B------:R-:W-:Y:S05]  /*15040*/  BRA `(.L_x_1121) ;  /* 0xffffffd800407947 */ /* 0x000fea000383ffff */
.L_x_1062:
[----:B-1----:R-:W-:-:S04]  /*15050*/  IMAD.U32 R3, RZ, RZ, UR38 ;  /* 0x00000026ff037e24 */ /* 0x002fc8000f8e00ff */
[----:B------:R1:W2:Y:S03]  /*15060*/  SYNCS.PHASECHK.TRANS64.TRYWAIT P0, [R3+URZ+0x30848], R2 ;  /* 0x03084802030075a7 */ /* 0x0002a6000800017f */
[----:B--2---:R-:W-:Y:S05]  /*15070*/  @!P0 NANOSLEEP.SYNCS 0x989680 ;  /* 0x009896800000895d */ /* 0x004fea0003900000 */
[----:B------:R-:W2:Y:S02]  /*15080*/  @!P0 SYNCS.PHASECHK.TRANS64 P0, [R3+URZ+0x30848], R2 ;  /* 0x03084802030085a7 */ /* 0x000ea4000800007f */
[----:B--2---:R-:W-:Y:S05]  /*15090*/  @!P0 BRA `(.L_x_1062) ;  /* 0xfffffffc00ec8947 */ /* 0x004fea000383ffff */
[----:B------:R-:W-:Y:S05]  /*150a0*/  BRA `(.L_x_1122) ;  /* 0xffffffdc00b07947 */ /* 0x000fea000383ffff */
.L_x_1069:
[----:B0-----:R-:W-:-:S04]  /*150b0*/  IMAD.U32 R3, RZ, RZ, UR38 ;  /* 0x00000026ff037e24 */ /* 0x001fc8000f8e00ff */
[----:B------:R0:W1:Y:S03]  /*150c0*/  SYNCS.PHASECHK.TRANS64.TRYWAIT P0, [R3+URZ+0x30860], R2 ;  /* 0x03086002030075a7 */ /* 0x000066000800017f */
[----:B-1----:R-:W-:Y:S05]  /*150d0*/  @!P0 NANOSLEEP.SYNCS 0x989680 ;  /* 0x009896800000895d */ /* 0x002fea0003900000 */
[----:B------:R-:W1:Y:S02]  /*150e0*/  @!P0 SYNCS.PHASECHK.TRANS64 P0, [R3+URZ+0x30860], R2 ;  /* 0x03086002030085a7 */ /* 0x000e64000800007f */
[----:B-1----:R-:W-:Y:S05]  /*150f0*/  @!P0 BRA `(.L_x_1069) ;  /* 0xfffffffc00ec8947 */ /* 0x002fea000383ffff */
[----:B------:R-:W-:Y:S05]  /*15100*/  BRA `(.L_x_1123) ;  /* 0xffffffe000847947 */ /* 0x000fea000383ffff */
.L_x_1078:
[----:B0-----:R0:W1:Y:S02]  /*15110*/  SYNCS.PHASECHK.TRANS64.TRYWAIT P0, [R3+URZ+0x30860], R2 ;  /* 0x03086002030075a7 */ /* 0x001064000800017f */
[----:B-1----:R-:W-:Y:S05]  /*15120*/  @!P0 NANOSLEEP.SYNCS 0x989680 ;  /* 0x009896800000895d */ /* 0x002fea0003900000 */
[----:B------:R-:W1:Y:S02]  /*15130*/  @!P0 SYNCS.PHASECHK.TRANS64 P0, [R3+URZ+0x30860], R2 ;  /* 0x03086002030085a7 */ /* 0x000e64000800007f */
[----:B-1----:R-:W-:Y:S05]  /*15140*/  @!P0 BRA `(.L_x_1078) ;  /* 0xfffffffc00f08947 */ /* 0x002fea000383ffff */
[----:B------:R-:W-:Y:S05]  /*15150*/  BRA `(.L_x_1124) ;  /* 0xffffffe400847947 */ /* 0x000fea000383ffff */
.L_x_1084:
[----:B0-----:R0:W1:Y:S02]  /*15160*/  SYNCS.PHASECHK.TRANS64.TRYWAIT P0, [R2+URZ+0x30820], R3 ;  /* 0x03082003020075a7 */ /* 0x001064000800017f */
[----:B-1----:R-:W-:Y:S05]  /*15170*/  @!P0 NANOSLEEP.SYNCS 0x989680 ;  /* 0x009896800000895d */ /* 0x002fea0003900000 */
[----:B------:R-:W1:Y:S02]  /*15180*/  @!P0 SYNCS.PHASECHK.TRANS64 P0, [R2+URZ+0x30820], R3 ;  /* 0x03082003020085a7 */ /* 0x000e64000800007f */
[----:B-1----:R-:W-:Y:S05]  /*15190*/  @!P0 BRA `(.L_x_1084) ;  /* 0xfffffffc00f08947 */ /* 0x002fea000383ffff */
[----:B------:R-:W-:Y:S05]  /*151a0*/  BRA `(.L_x_1125) ;  /* 0xffffffe800887947 */ /* 0x000fea000383ffff */
.L_x_1085:
        /* <DEDUP_REMOVED lines=11> */
.L_x_1127:
[----:B------:R-:W-:Y:S05]  /*15260*/  BSYNC B0 ;  /* 0x0000000000007941 */ /* 0x000fea0003800000 */
.L_x_1126:
[----:B------:R-:W-:Y:S05]  /*15270*/  BRA `(.L_x_1128) ;  /* 0xffffffe8006c7947 */ /* 0x000fea000383ffff */
.L_x_1086:
[----:B------:R-:W-:Y:S01]  /*15280*/  BSSY B0, `(.L_x_1129) ;  /* 0x0000006000007945 */ /* 0x000fe20003800000 */
[----:B------:R-:W-:-:S07]  /*15290*/  IMAD.MOV.U32 R15, RZ, RZ, -0x1 ;  /* 0xffffffffff0f7424 */ /* 0x000fce00078e00ff */
[----:B0-----:R-:W-:Y:S05]  /*152a0*/  WARPSYNC.COLLECTIVE R15, `(.L_x_1130) ;  /* 0x000000000f0c7348 */ /* 0x001fea0003c00000 */
[----:B------:R-:W-:Y:S02]  /*152b0*/  ELECT P6, UR62, PT ;  /* 0x00000000003e782f */ /* 0x000fe400038c0000 */
[----:B------:R-:W-:Y:S01]  /*152c0*/  MOV R14, UR62 ;  /* 0x0000003e000e7c02 */ /* 0x000fe20008000f00 */
[----:B0-----:R-:W-:Y:S10]  /*152d0*/  ENDCOLLECTIVE ;  /* 0x000000000000791b */ /* 0x001ff40003800000 */
.L_x_1130:
[----:B------:R-:W-:Y:S05]  /*152e0*/  BSYNC B0 ;  /* 0x0000000000007941 */ /* 0x000fea0003800000 */
.L_x_1129:
[----:B------:R-:W-:Y:S05]  /*152f0*/  BRA `(.L_x_1131) ;  /* 0xffffffe800607947 */ /* 0x000fea000383ffff */
.L_x_1088:
[----:B0-----:R0:W1:Y:S02]  /*15300*/  SYNCS.PHASECHK.TRANS64.TRYWAIT P0, [R7+URZ], R4 ;  /* 0x00000004070075a7 */ /* 0x001064000800017f */
[----:B-1----:R-:W-:Y:S05]  /*15310*/  @!P0 NANOSLEEP.SYNCS 0x989680 ;  /* 0x009896800000895d */ /* 0x002fea0003900000 */
[----:B------:R-:W1:Y:S02]  /*15320*/  @!P0 SYNCS.PHASECHK.TRANS64 P0, [R7+URZ], R4 ;  /* 0x00000004070085a7 */ /* 0x000e64000800007f */
[----:B-1----:R-:W-:Y:S05]  /*15330*/  @!P0 BRA `(.L_x_1088) ;  /* 0xfffffffc00f08947 */ /* 0x002fea000383ffff */
[----:B------:R-:W-:Y:S05]  /*15340*/  BRA `(.L_x_1132) ;  /* 0xffffffe8009c7947 */ /* 0x000fea000383ffff */
.L_x_1089:
[----:B-1----:R1:W2:Y:S02]  /*15350*/  SYNCS.PHASECHK.TRANS64.TRYWAIT P0, [R8+URZ], R5 ;  /* 0x00000005080075a7 */ /* 0x0022a4000800017f */
[----:B--2---:R-:W-:Y:S05]  /*15360*/  @!P0 NANOSLEEP.SYNCS 0x989680 ;  /* 0x009896800000895d */ /* 0x004fea0003900000 */
[----:B------:R-:W2:Y:S02]  /*15370*/  @!P0 SYNCS.PHASECHK.TRANS64 P0, [R8+URZ], R5 ;  /* 0x00000005080085a7 */ /* 0x000ea4000800007f */
[----:B--2---:R-:W-:Y:S05]  /*15380*/  @!P0 BRA `(.L_x_1089) ;  /* 0xfffffffc00f08947 */ /* 0x004fea000383ffff */
[----:B------:R-:W-:Y:S05]  /*15390*/  BRA `(.L_x_1133) ;  /* 0xffffffe800907947 */ /* 0x000fea000383ffff */
.L_x_1091:
[----:B0-----:R0:W2:Y:S02]  /*153a0*/  SYNCS.PHASECHK.TRANS64.TRYWAIT P0, [R7+URZ], R4 ;  /* 0x00000004070075a7 */ /* 0x0010a4000800017f */
[----:B--2---:R-:W-:Y:S05]  /*153b0*/  @!P0 NANOSLEEP.SYNCS 0x989680 ;  /* 0x009896800000895d */ /* 0x004fea0003900000 */
[----:B------:R-:W2:Y:S02]  /*153c0*/  @!P0 SYNCS.PHASECHK.TRANS64 P0, [R7+URZ], R4 ;  /* 0x00000004070085a7 */ /* 0x000ea4000800007f */
[----:B--2---:R-:W-:Y:S05]  /*153d0*/  @!P0 BRA `(.L_x_1091) ;  /* 0xfffffffc00f08947 */ /* 0x004fea000383ffff */
[----:B------:R-:W-:Y:S05]  /*153e0*/  BRA `(.L_x_1134) ;  /* 0xffffffe800947947 */ /* 0x000fea000383ffff */
.L_x_1135:
        /* <DEDUP_REMOVED lines=9> */
.L_x_3025:


//--------------------- .text._ZN7cutlass13device_kernelIN5flash11enable_sm90INS1_16FlashAttnFwdSm90INS1_25CollectiveMainloopFwdSm90ILi2EN4cute5tupleIJNS5_1CILi1EEES8_S8_EEENS6_IJNS7_ILi128EEENS7_ILi96EEENS7_ILi192EEEEEELi192ENS_6half_tEfNS_4arch4Sm90ELb0ELb1ELb0ELb1ELb0ELb0ELb0ELb1ELb1ELb1ELb1ELb0EEENS1_21CollectiveEpilogueFwdINS6_IJSA_SC_SB_EEES9_SE_SG_Li256ELb1ELb1ELb1ELb0EEENS1_36VarlenDynamicPersistentTileSchedulerILi128ELi96ELi256ELi128ELb1ELb1ELb1ELb1ELb0ELb1EEEEEEEEEvNT_6ParamsE --------------------------
	.section	.text._ZN7cutlass13device_kernelIN5flash11enable_sm90INS1_16FlashAttnFwdSm90INS1_25CollectiveMainloopFwdSm90ILi2EN4cute5tupleIJNS5_1CILi1EEES8_S8_EEENS6_IJNS7_ILi128EEENS7_ILi96EEENS7_ILi192EEEEEELi192ENS_6half_tEfNS_4arch4Sm90ELb0ELb1ELb0ELb1ELb0ELb0ELb0ELb1ELb1ELb1ELb1ELb0EEENS1_21CollectiveEpilogueFwdINS6_IJSA_SC_SB_EEES9_SE_SG_Li256ELb1ELb1ELb1ELb0EEENS1_36VarlenDynamicPersistentTileSchedulerILi128ELi96ELi256ELi128ELb1ELb1ELb1ELb1ELb0ELb1EEEEEEEEEvNT_6ParamsE,"ax",@progbits
	.align	128
.text._ZN7cutlass13device_kernelIN5flash11enable_sm90INS1_16FlashAttnFwdSm90INS1_25CollectiveMainloopFwdSm90ILi2EN4cute5tupleIJNS5_1CILi1EEES8_S8_EEENS6_IJNS7_ILi128EEENS7_ILi96EEENS7_ILi192EEEEEELi192ENS_6half_tEfNS_4arch4Sm90ELb0ELb1ELb0ELb1ELb0ELb0ELb0ELb1ELb1ELb1ELb1ELb0EEENS1_21CollectiveEpilogueFwdINS6_IJSA_SC_SB_EEES9_SE_SG_Li256ELb1ELb1ELb1ELb0EEENS1_36VarlenDynamicPersistentTileSchedulerILi128ELi96ELi256ELi128ELb1ELb1ELb1ELb1ELb0ELb1EEEEEEEEEvNT_6ParamsE:
        .type           _ZN7cutlass13device_kernelIN5flash11enable_sm90INS1_16FlashAttnFwdSm90INS1_25CollectiveMainloopFwdSm90ILi2EN4cute5tupleIJNS5_1CILi1EEES8_S8_EEENS6_IJNS7_ILi128EEENS7_ILi96EEENS7_ILi192EEEEEELi192ENS_6half_tEfNS_4arch4Sm90ELb0ELb1ELb0ELb1ELb0ELb0ELb0ELb1ELb1ELb1ELb1ELb0EEENS1_21CollectiveEpilogueFwdINS6_IJSA_SC_SB_EEES9_SE_SG_Li256ELb1ELb1ELb1ELb0EEENS1_36VarlenDynamicPersistentTileSchedulerILi128ELi96ELi256ELi128ELb1ELb1ELb1ELb1ELb0ELb1EEEEEEEEEvNT_6ParamsE,@function
        .size           _ZN7cutlass13device_kernelIN5flash11enable_sm90INS1_16FlashAttnFwdSm90INS1_25CollectiveMainloopFwdSm90ILi2EN4cute5tupleIJNS5_1CILi1EEES8_S8_EEENS6_IJNS7_ILi128EEENS7_ILi96EEENS7_ILi192EEEEEELi192ENS_6half_tEfNS_4arch4Sm90ELb0ELb1ELb0ELb1ELb0ELb0ELb0ELb1ELb1ELb1ELb1ELb0EEENS1_21CollectiveEpilogueFwdINS6_IJSA_SC_SB_EEES9_SE_SG_Li256ELb1ELb1ELb1ELb0EEENS1_36VarlenDynamicPersistentTileSchedulerILi128ELi96ELi256ELi128ELb1ELb1ELb1ELb1ELb0ELb1EEEEEEEEEvNT_6ParamsE,(.L_x_3026 - _ZN7cutlass13device_kernelIN5flash11enable_sm90INS1_16FlashAttnFwdSm90INS1_25CollectiveMainloopFwdSm90ILi2EN4cute5tupleIJNS5_1CILi1EEES8_S8_EEENS6_IJNS7_ILi128EEENS7_ILi96EEENS7_ILi192EEEEEELi192ENS_6half_tEfNS_4arch4Sm90ELb0ELb1ELb0ELb1ELb0ELb0ELb0ELb1ELb1ELb1ELb1ELb0EEENS1_21CollectiveEpilogueFwdINS6_IJSA_SC_SB_EEES9_SE_SG_Li256ELb1ELb1ELb1ELb0EEENS1_36VarlenDynamicPersistentTileSchedulerILi128ELi96ELi256ELi128ELb1ELb1ELb1ELb1ELb0ELb1EEEEEEEEEvNT_6ParamsE)
        .other          _ZN7cutlass13device_kernelIN5flash11enable_sm90INS1_16FlashAttnFwdSm90INS1_25CollectiveMainloopFwdSm90ILi2EN4cute5tupleIJNS5_1CILi1EEES8_S8_EEENS6_IJNS7_ILi128EEENS7_ILi96EEENS7_ILi192EEEEEELi192ENS_6half_tEfNS_4arch4Sm90ELb0ELb1ELb0ELb1ELb0ELb0ELb0ELb1ELb1ELb1ELb1ELb0EEENS1_21CollectiveEpilogueFwdINS6_IJSA_SC_SB_EEES9_SE_SG_Li256ELb1ELb1ELb1ELb0EEENS1_36VarlenDynamicPersistentTileSchedulerILi128ELi96ELi256ELi128ELb1ELb1ELb1ELb1ELb0ELb1EEEEEEEEEvNT_6ParamsE,@"STO_CUDA_ENTRY STV_DEFAULT"
_ZN7cutlass13device_kernelIN5flash11enable_sm90INS1_16FlashAttnFwdSm90INS1_25CollectiveMainloopFwdSm90ILi2EN4cute5tupleIJNS5_1CILi1EEES8_S8_EEENS6_IJNS7_ILi128EEENS7_ILi96EEENS7_ILi192EEEEEELi192ENS_6half_tEfNS_4arch4Sm90ELb0ELb1ELb0ELb1ELb0ELb0ELb0ELb1ELb1ELb1ELb1ELb0EEENS1_21CollectiveEpilogueFwdINS6_IJSA_SC_SB_EEES9_SE_SG_Li256ELb1ELb1ELb1ELb0EEENS1_36VarlenDynamicPersistentTileSchedulerILi128ELi96ELi256ELi128ELb1ELb1ELb1ELb1ELb0ELb1EEEEEEEEEvNT_6ParamsE:
        /* <DEDUP_REMOVED lines=18> */
.L_x_1137:
[----:B------:R-:W-:Y:S05]  /*0120*/  BSYNC B0 ;  /* 0x0000000000007941 */ /* 0x000fea0003800000 */
.L_x_1136:
        /* <DEDUP_REMOVED lines=41> */
.L_x_1138:
        /* <DEDUP_REMOVED lines=22> */
.L_x_1139:
        /* <DEDUP_REMOVED lines=18> */
.L_x_1140:
        /* <DEDUP_REMOVED lines=22> */
.L_x_1141:
        /* <DEDUP_REMOVED lines=22> */
.L_x_1142:
        /* <DEDUP_REMOVED lines=8> */
.L_x_1144:
        /* <DEDUP_REMOVED lines=14> */
[----:B------:R-:W2:Y:S01]  /*0a60*/  LDL R0, [R1+0x5c] ;  /* 0x00005c0001007983 */ /* 0x000ea20000100800 */
[----:B------:R-:W-:Y:S01]  /*0a70*/  VIADD R12, R6, 0xffffff80 ;  /* 0xffffff80060c7836 */ /* 0x000fe20000000000 */
[----:B------:R-:W-:Y:S01]  /*0a80*/  R2UR UR5, R9 ;  /* 0x00000000090572ca */ /* 0x000fe200000e0000 */
[----:B------:R-:W-:Y:S01]  /*0a90*/  UMOV UR38, URZ ;  /* 0x0000003f00267c82 */ /* 0x000fe20008000000 */
[----:B------:R-:W-:Y:S01]  /*0aa0*/  R2UR UR7, R10 ;  /* 0x000000000a0772ca */ /* 0x000fe200000e0000 */
[----:B------:R-:W-:Y:S01]  /*0ab0*/  UMOV UR36, URZ ;  /* 0x0000003f00247c82 */ /* 0x000fe20008000000 */
[----:B------:R-:W-:Y:S02]  /*0ac0*/  R2UR UR6, R11 ;  /* 0x000000000b0672ca */ /* 0x000fe400000e0000 */
[----:B--2---:R-:W-:Y:S02]  /*0ad0*/  R2UR UR4, R0 ;  /* 0x00000000000472ca */ /* 0x004fe400000e0000 */
[----:B------:R-:W-:-:S04]  /*0ae0*/  SHF.R.S32.HI R0, RZ, 0x1f, R12 ;  /* 0x0000001fff007819 */ /* 0x000fc8000001140c */
[CC--:B0-----:R-:W-:Y:S02]  /*0af0*/  LEA.HI R2, R0.reuse, R12.reuse, RZ, 0x7 ;  /* 0x0000000c00027211 */ /* 0x0c1fe400078f38ff */
[-C--:B------:R-:W-:Y:S02]  /*0b00*/  LEA.HI R4, R0, R12.reuse, RZ, 0x5 ;  /* 0x0000000c00047211 */ /* 0x080fe400078f28ff */
[----:B------:R-:W-:Y:S02]  /*0b10*/  LOP3.LUT R223, R2, 0xffffff80, RZ, 0xc0, !PT ;  /* 0xffffff8002df7812 */ /* 0x000fe400078ec0ff */
[----:B------:R-:W-:Y:S01]  /*0b20*/  LEA.HI R3, R0, R12, RZ, 0x4 ;  /* 0x0000000c00037211 */ /* 0x000fe200078f20ff */
[----:B------:R-:W-:Y:S01]  /*0b30*/  IMAD.SHL.U32 R5, R4, 0x20, RZ ;  /* 0x0000002004057824 */ /* 0x000fe200078e00ff */
[----:B------:R-:W-:Y:S01]  /*0b40*/  SHF.R.S32.HI R11, RZ, 0x7, R2 ;  /* 0x00000007ff0b7819 */ /* 0x000fe20000011402 */
[----:B------:R-:W-:Y:S01]  /*0b50*/  IMAD.IADD R223, R12, 0x1, -R223 ;  /* 0x000000010cdf7824 */ /* 0x000fe200078e0adf */
[----:B------:R-:W-:Y:S01]  /*0b60*/  LOP3.LUT R4, R3, 0x3fffff0, RZ, 0xc0, !PT ;  /* 0x03fffff003047812 */ /* 0x000fe200078ec0ff */
[----:B------:R-:W-:Y:S01]  /*0b70*/  ULOP3.LUT UR4, UR4, 0x1, URZ, 0xfc, !UPT ;  /* 0x0000000104047892 */ /* 0x000fe2000f8efc3f */
[----:B------:R-:W-:-:S02]  /*0b80*/  SHF.R.S32.HI R6, RZ, 0x4, R3 ;  /* 0x00000004ff067819 */ /* 0x000fc40000011403 */
[----:B------:R-:W-:Y:S01]  /*0b90*/  SHF.R.S32.HI R8, RZ, 0x1f, R223 ;  /* 0x0000001fff087819 */ /* 0x000fe200000114df */
[----:B------:R-:W-:Y:S01]  /*0ba0*/  IMAD.IADD R4, R12, 0x1, -R4 ;  /* 0x000000010c047824 */ /* 0x000fe200078e0a04 */
[----:B------:R-:W-:Y:S02]  /*0bb0*/  LOP3.LUT R5, R5, 0xfffffc00, RZ, 0xc0, !PT ;  /* 0xfffffc0005057812 */ /* 0x000fe400078ec0ff */
[----:B------:R-:W-:Y:S02]  /*0bc0*/  LEA.HI R7, R8, R223, RZ, 0x2 ;  /* 0x000000df08077211 */ /* 0x000fe400078f10ff */
[----:B------:R-:W-:Y:S01]  /*0bd0*/  LEA.HI R3, R3, R6, RZ, 0x1 ;  /* 0x0000000603037211 */ /* 0x000fe200078f08ff */
[----:B------:R-:W-:Y:S01]  /*0be0*/  IMAD R4, R4, 0x40, R5 ;  /* 0x0000004004047824 */ /* 0x000fe200078e0205 */
[--C-:B------:R-:W-:Y:S02]  /*0bf0*/  SHF.R.S32.HI R9, RZ, 0x2, R7.reuse ;  /* 0x00000002ff097819 */ /* 0x100fe40000011407 */
[----:B------:R-:W-:-:S02]  /*0c00*/  SHF.R.S32.HI R10, RZ, 0x1f, R7 ;  /* 0x0000001fff0a7819 */ /* 0x000fc40000011407 */
[----:B------:R-:W-:Y:S02]  /*0c10*/  LOP3.LUT R3, R3, 0x1ffffffe, RZ, 0xc0, !PT ;  /* 0x1ffffffe03037812 */ /* 0x000fe400078ec0ff */
[----:B------:R-:W-:Y:S02]  /*0c20*/  LEA.HI R5, R0, R12, RZ, 0x2 ;  /* 0x0000000c00057211 */ /* 0x000fe400078f10ff */
[----:B------:R-:W-:Y:S01]  /*0c30*/  LEA.HI R10, R10, R9, RZ, 0x3 ;  /* 0x000000090a0a7211 */ /* 0x000fe200078f18ff */
[----:B------:R-:W-:Y:S01]  /*0c40*/  IMAD.IADD R3, R6, 0x1, -R3 ;  /* 0x0000000106037824 */ /* 0x000fe200078e0a03 */
[----:B------:R-:W-:Y:S02]  /*0c50*/  LOP3.LUT R5, R5, 0xfffffffc, RZ, 0xc0, !PT ;  /* 0xfffffffc05057812 */ /* 0x000fe400078ec0ff */
[----:B------:R-:W-:Y:S01]  /*0c60*/  LOP3.LUT R10, R10, 0xfffffff8, RZ, 0xc0, !PT ;  /* 0xfffffff80a0a7812 */ /* 0x000fe200078ec0ff */
[----:B------:R-:W-:Y:S01]  /*0c70*/  IMAD R3, R3, 0x8, R4 ;  /* 0x0000000803037824 */ /* 0x000fe200078e0204 */
[----:B------:R-:W-:Y:S01]  /*0c80*/  LEA.HI R8, R8, R223, RZ, 0x5 ;  /* 0x000000df08087211 */ /* 0x000fe200078f28ff */
[----:B------:R-:W-:Y:S01]  /*0c90*/  IMAD.IADD R5, R12, 0x1, -R5 ;  /* 0x000000010c057824 */ /* 0x000fe200078e0a05 */
[----:B------:R-:W-:Y:S01]  /*0ca0*/  LEA.HI R2, R2, R11, RZ, 0x1 ;  /* 0x0000000b02027211 */ /* 0x000fe200078f08ff */
[----:B------:R-:W-:Y:S01]  /*0cb0*/  IMAD.IADD R9, R9, 0x1, -R10 ;  /* 0x0000000109097824 */ /* 0x000fe200078e0a0a */
[----:B------:R-:W-:Y:S01]  /*0cc0*/  LOP3.LUT R6, R7, 0x7ffffffc, RZ, 0xc0, !PT ;  /* 0x7ffffffc07067812 */ /* 0x000fe200078ec0ff */
[----:B------:R0:W-:Y:S01]  /*0cd0*/  STL [R1+0x2c], R3 ;  /* 0x00002c0301007387 */ /* 0x0001e20000100800 */
[----:B------:R-:W-:-:S02]  /*0ce0*/  SHF.R.S32.HI R8, RZ, 0x5, R8 ;  /* 0x00000005ff087819 */ /* 0x000fc40000011408 */
[----:B------:R-:W-:Y:S01]  /*0cf0*/  LOP3.LUT R2, R2, 0x3fffffe, RZ, 0xc0, !PT ;  /* 0x03fffffe02027812 */ /* 0x000fe200078ec0ff */
[----:B------:R-:W-:Y:S01]  /*0d00*/  IMAD.IADD R6, R223, 0x1, -R6 ;  /* 0x00000001df067824 */ /* 0x000fe200078e0a06 */
[----:B------:R-:W-:Y:S01]  /*0d10*/  LEA.HI R0, R0, R12, RZ, 0x3 ;  /* 0x0000000c00007211 */ /* 0x000fe200078f18ff */
[----:B------:R-:W-:Y:S02]  /*0d20*/  IMAD R9, R8, 0x10, R9 ;  /* 0x0000001008097824 */ /* 0x000fe400078e0209 */
[----:B------:R-:W-:Y:S01]  /*0d30*/  IMAD.IADD R2, R11, 0x1, -R2 ;  /* 0x000000010b027824 */ /* 0x000fe200078e0a02 */
[----:B------:R-:W-:Y:S01]  /*0d40*/  LOP3.LUT R193, R0, 0xfffffff8, RZ, 0xc0, !PT ;  /* 0xfffffff800c17812 */ /* 0x000fe200078ec0ff */
[----:B------:R-:W-:Y:S01]  /*0d50*/  IMAD.SHL.U32 R19, R6, 0x2, RZ ;  /* 0x0000000206137824 */ /* 0x000fe200078e00ff */
[----:B0-----:R-:W-:Y:S01]  /*0d60*/  LEA.HI R3, R5, R5, RZ, 0x1 ;  /* 0x0000000505037211 */ /* 0x001fe200078f08ff */
[----:B------:R-:W-:Y:S01]  /*0d70*/  IMAD R2, R2, 0x40, R9 ;  /* 0x0000004002027824 */ /* 0x000fe200078e0209 */
[----:B------:R-:W-:Y:S01]  /*0d80*/  SHF.R.S32.HI R220, RZ, 0x3, R0 ;  /* 0x00000003ffdc7819 */ /* 0x000fe20000011400 */
[----:B------:R-:W-:Y:S01]  /*0d90*/  IMAD.IADD R193, R12, 0x1, -R193 ;  /* 0x000000010cc17824 */ /* 0x000fe200078e0ac1 */
[----:B------:R-:W-:Y:S01]  /*0da0*/  LOP3.LUT R4, R3, 0x1ffffffe, RZ, 0xc0, !PT ;  /* 0x1ffffffe03047812 */ /* 0x000fe200078ec0ff */
[----:B------:R-:W-:Y:S01]  /*0db0*/  IMAD.U32 R3, RZ, RZ, UR4 ;  /* 0x00000004ff037e24 */ /* 0x000fe2000f8e00ff */
[----:B------:R-:W-:Y:S01]  /*0dc0*/  STL [R1+0x28], R2 ;  /* 0x0000280201007387 */ /* 0x000fe20000100800 */
[C---:B------:R-:W-:Y:S01]  /*0dd0*/  VIADD R219, R19.reuse, 0x8 ;  /* 0x0000000813db7836 */ /* 0x040fe20000000000 */
[----:B------:R-:W-:Y:S01]  /*0de0*/  UMOV UR4, URZ ;  /* 0x0000003f00047c82 */ /* 0x000fe20008000000 */
[C---:B------:R-:W-:Y:S01]  /*0df0*/  VIADD R218, R19.reuse, 0x10 ;  /* 0x0000001013da7836 */ /* 0x040fe20000000000 */
[----:B------:R0:W-:Y:S01]  /*0e00*/  STL [R1+0x30], R3 ;  /* 0x0000300301007387 */ /* 0x0001e20000100800 */
[----:B------:R-:W-:-:S02]  /*0e10*/  VIADD R217, R19, 0x18 ;  /* 0x0000001813d97836 */ /* 0x000fc40000000000 */
[C---:B------:R-:W-:Y:S02]  /*0e20*/  VIADD R216, R19.reuse, 0x20 ;  /* 0x0000002013d87836 */ /* 0x040fe40000000000 */
[C---:B------:R-:W-:Y:S01]  /*0e30*/  VIADD R215, R19.reuse, 0x28 ;  /* 0x0000002813d77836 */ /* 0x040fe20000000000 */
[----:B------:R-:W-:Y:S01]  /*0e40*/  SHF.R.S32.HI R0, RZ, 0x1f, R217 ;  /* 0x0000001fff007819 */ /* 0x000fe200000114d9 */
[C---:B------:R-:W-:Y:S02]  /*0e50*/  VIADD R214, R19.reuse, 0x30 ;  /* 0x0000003013d67836 */ /* 0x040fe40000000000 */
        /* <DEDUP_REMOVED lines=34> */
[----:B------:R-:W-:Y:S01]  /*1080*/  IMAD.IADD R4, R5, 0x1, -R4 ;  /* 0x0000000105047824 */ /* 0x000fe200078e0a04 */
[----:B------:R-:W-:Y:S01]  /*1090*/  SHF.R.S32.HI R5, RZ, 0x1f, R219 ;  /* 0x0000001fff057819 */ /* 0x000fe200000114db */
[----:B------:R-:W-:Y:S01]  /*10a0*/  IMAD.SHL.U32 R22, R193, 0x8, RZ ;  /* 0x00000008c1167824 */ /* 0x000fe200078e00ff */
[----:B------:R-:W-:Y:S01]  /*10b0*/  SHF.R.S32.HI R5, RZ, 0x1f, R216 ;  /* 0x0000001fff057819 */ /* 0x000fe200000114d8 */
[----:B------:R-:W-:Y:S01]  /*10c0*/  IMAD.U32 R222, RZ, RZ, UR4 ;  /* 0x00000004ffde7e24 */ /* 0x000fe2000f8e00ff */
[----:B------:R-:W-:Y:S01]  /*10d0*/  SHF.R.S32.HI R5, RZ, 0x1f, R213 ;  /* 0x0000001fff057819 */ /* 0x000fe200000114d5 */
[----:B------:R-:W-:Y:S01]  /*10e0*/  VIADD R192, R22, 0x80 ;  /* 0x0000008016c07836 */ /* 0x000fe20000000000 */
[----:B------:R-:W-:Y:S01]  /*10f0*/  SHF.R.S32.HI R225, RZ, 0x1f, R198 ;  /* 0x0000001fffe17819 */ /* 0x000fe200000114c6 */
[----:B------:R-:W-:Y:S01]  /*1100*/  IMAD R23, R4, 0x8, R2 ;  /* 0x0000000804177824 */ /* 0x000fe200078e0202 */
[----:B------:R-:W-:-:S07]  /*1110*/  SHF.R.S32.HI R224, RZ, 0x1f, R197 ;  /* 0x0000001fffe07819 */ /* 0x000fce00000114c5 */
.L_x_1248:
[----:B------:R-:W-:Y:S01]  /*1120*/  ULDC.64 UR8, c[0x0][0xa28] ;  /* 0x00028a0000087ab9 */ /* 0x000fe20000000a00 */
[----:B0---4-:R-:W0:Y:S01]  /*1130*/  LDC.64 R8, c[0x0][0x418] ;  /* 0x00010600ff087b82 */ /* 0x011e220000000a00 */
[----:B------:R-:W-:Y:S01]  /*1140*/  UISETP.NE.U32.AND UP0, UPT, UR8, URZ, UPT ;  /* 0x0000003f0800728c */ /* 0x000fe2000bf05070 */
[----:B-1-3--:R-:W-:Y:S01]  /*1150*/  IMAD.MOV.U32 R7, RZ, RZ, RZ ;  /* 0x000000ffff077224 */ /* 0x00afe200078e00ff */
[----:B------:R-:W-:Y:S02]  /*1160*/  ULDC.64 UR12, c[0x0][0x208] ;  /* 0x00008200000c7ab9 */ /* 0x000fe40000000a00 */
[----:B------:R-:W-:-:S03]  /*1170*/  UISETP.NE.AND.EX UP0, UPT, UR9, URZ, UPT, UP0 ;  /* 0x0000003f0900728c */ /* 0x000fc6000bf05300 */
[----:B------:R-:W-:Y:S01]  /*1180*/  ULDC.64 UR8, c[0x0][0xa18] ;  /* 0x0002860000087ab9 */ /* 0x000fe20000000a00 */
[----:B------:R-:W1:Y:S01]  /*1190*/  LDC R17, c[0x0][0x288] ;  /* 0x0000a200ff117b82 */ /* 0x000e620000000800 */
[----:B------:R-:W-:Y:S01]  /*11a0*/  UISETP.NE.U32.AND UP1, UPT, UR8, URZ, UPT ;  /* 0x0000003f0800728c */ /* 0x000fe2000bf25070 */
[----:B------:R-:W-:-:S03]  /*11b0*/  PLOP3.LUT P0, PT, PT, PT, UP0, 0x80, 0x0 ;  /* 0x000000000000781c */ /* 0x000fc60003f0f008 */
[----:B------:R-:W-:-:S03]  /*11c0*/  UISETP.NE.AND.EX UP1, UPT, UR9, URZ, UPT, UP1 ;  /* 0x0000003f0900728c */ /* 0x000fc6000bf25310 */
[----:B------:R-:W-:Y:S01]  /*11d0*/  @UP0 ULDC.64 UR8, c[0x0][0xa28] ;  /* 0x00028a0000080ab9 */ /* 0x000fe20000000a00 */
[----:B--2---:R-:W2:Y:S01]  /*11e0*/  LDC R0, c[0x0][0x424] ;  /* 0x00010900ff007b82 */ /* 0x004ea20000000800 */
[----:B------:R-:W-:Y:S01]  /*11f0*/  @UP0 UIMAD.WIDE UR8, UR6, 0x4, UR8 ;  /* 0x00000004060808a5 */ /* 0x000fe2000f8e0208 */
[----:B------:R-:W-:-:S05]  /*1200*/  PLOP3.LUT P2, PT, PT, PT, UP1, 0x80, 0x0 ;  /* 0x000000000000781c */ /* 0x000fca0003f4f018 */
[----:B------:R-:W-:Y:S01]  /*1210*/  @UP1 ULDC.64 UR10, c[0x0][0xa18] ;  /* 0x00028600000a1ab9 */ /* 0x000fe20000000a00 */
[----:B------:R-:W-:Y:S01]  /*1220*/  IMAD.U32 R2, RZ, RZ, UR8 ;  /* 0x00000008ff027e24 */ /* 0x000fe2000f8e00ff */
[----:B------:R-:W3:Y:S01]  /*1230*/  LDC R11, c[0x0][0x2f0] ;  /* 0x0000bc00ff0b7b82 */ /* 0x000ee20000000800 */
[----:B------:R-:W-:Y:S01]  /*1240*/  IMAD.U32 R3, RZ, RZ, UR9 ;  /* 0x00000009ff037e24 */ /* 0x000fe2000f8e00ff */
[----:B------:R-:W-:Y:S02]  /*1250*/  @UP1 UIMAD.WIDE UR8, UR6, 0x4, UR10 ;  /* 0x00000004060818a5 */ /* 0x000fe4000f8e020a */
[----:B------:R-:W-:Y:S02]  /*1260*/  ULOP3.LUT UR4, UR7, 0xff000000, URZ, 0xc0, !UPT ;  /* 0xff00000007047892 */ /* 0x000fe4000f8ec03f */
[----:B------:R4:W5:Y:S01]  /*1270*/  @P0 LDG.E R7, desc[UR12][R2.64] ;  /* 0x0000000c02070981 */ /* 0x000962000c1e1900 */
[----:B------:R-:W-:Y:S01]  /*1280*/  ULDC.64 UR10, c[0x0][0xa20] ;  /* 0x00028800000a7ab9 */ /* 0x000fe20000000a00 */
[----:B------:R-:W-:Y:S01]  /*1290*/  IMAD.U32 R4, RZ, RZ, UR8 ;  /* 0x00000008ff047e24 */ /* 0x000fe2000f8e00ff */
[----:B------:R-:W-:Y:S01]  /*12a0*/  ULOP3.LUT UR8, UR7, 0xff0000, URZ, 0xc0, !UPT ;  /* 0x00ff000007087892 */ /* 0x000fe2000f8ec03f */
[----:B------:R-:W-:Y:S01]  /*12b0*/  IMAD.U32 R5, RZ, RZ, UR9 ;  /* 0x00000009ff057e24 */ /* 0x000fe2000f8e00ff */
[----:B------:R-:W-:Y:S01]  /*12c0*/  USHF.R.U32.HI UR4, URZ, 0x8, UR4 ;  /* 0x000000083f047899 */ /* 0x000fe20008011604 */
[----:B0-----:R-:W-:-:S03]  /*12d0*/  ISETP.NE.U32.AND P0, PT, R8, RZ, PT ;  /* 0x000000ff0800720c */ /* 0x001fc60003f05070 */
[----:B------:R-:W-:Y:S01]  /*12e0*/  ULEA.HI UR8, UR8, UR4, URZ, 0x10 ;  /* 0x0000000408087291 */ /* 0x000fe2000f8f803f */
[----:B------:R-:W-:Y:S01]  /*12f0*/  ISETP.NE.U32.AND P1, PT, RZ, UR10, PT ;  /* 0x0000000aff007c0c */ /* 0x000fe2000bf25070 */
[----:B------:R-:W-:Y:S01]  /*1300*/  ULOP3.LUT UR4, UR7, 0xffff, URZ, 0xc0, !UPT ;  /* 0x0000ffff07047892 */ /* 0x000fe2000f8ec03f */
[----:B------:R-:W-:Y:S01]  /*1310*/  ISETP.NE.AND.EX P0, PT, R9, RZ, PT, P0 ;  /* 0x000000ff0900720c */ /* 0x000fe20003f05300 */
[----:B-1----:R4:W5:Y:S01]  /*1320*/  @P2 LDG.E R17, desc[UR12][R4.64] ;  /* 0x0000000c04112981 */ /* 0x002962000c1e1900 */
[----:B------:R-:W-:Y:S02]  /*1330*/  ISETP.NE.AND.EX P1, PT, RZ, UR11, PT, P1 ;  /* 0x0000000bff007c0c */ /* 0x000fe4000bf25310 */
[----:B--2---:R-:W-:Y:S01]  /*1340*/  SEL R0, R0, 0x1, P0 ;  /* 0x0000000100007807 */ /* 0x004fe20000000000 */
[----:B------:R-:W-:Y:S01]  /*1350*/  IMAD.U32 R196, RZ, RZ, UR4 ;  /* 0x00000004ffc47e24 */ /* 0x000fe2000f8e00ff */
[----:B----4-:R-:W-:Y:S09]  /*1360*/  @P2 BRA `(.L_x_1145) ;  /* 0x0000000000302947 */ /* 0x010ff20003800000 */
[----:B------:R-:W-:Y:S02]  /*1370*/  ULDC.64 UR10, c[0x0][0xa00] ;  /* 0x00028000000a7ab9 */ /* 0x000fe40000000a00 */
[----:B------:R-:W-:-:S04]  /*1380*/  ISETP.NE.U32.AND P0, PT, RZ, UR10, PT ;  /* 0x0000000aff007c0c */ /* 0x000fc8000bf05070 */
[----:B------:R-:W-:-:S13]  /*1390*/  ISETP.NE.AND.EX P0, PT, RZ, UR11, PT, P0 ;  /* 0x0000000bff007c0c */ /* 0x000fda000bf05300 */
[----:B------:R-:W-:Y:S05]  /*13a0*/  @!P0 BRA `(.L_x_1145) ;  /* 0x0000000000208947 */ /* 0x000fea0003800000 */
[----:B------:R-:W-:Y:S01]  /*13b0*/  ULDC.64 UR10, c[0x0][0xa00] ;  /* 0x00028000000a7ab9 */ /* 0x000fe20000000a00 */
[----:B------:R-:W-:Y:S01]  /*13c0*/  ULDC.64 UR12, c[0x0][0x208] ;  /* 0x00008200000c7ab9 */ /* 0x000fe20000000a00 */
[----:B------:R-:W-:-:S06]  /*13d0*/  UIMAD.WIDE UR10, UR6, 0x4, UR10 ;  /* 0x00000004060a78a5 */ /* 0x000fcc000f8e020a */
[----:B------:R-:W-:Y:S02]  /*13e0*/  IMAD.U32 R2, RZ, RZ, UR10 ;  /* 0x0000000aff027e24 */ /* 0x000fe4000f8e00ff */
[----:B------:R-:W-:-:S05]  /*13f0*/  IMAD.U32 R3, RZ, RZ, UR11 ;  /* 0x0000000bff037e24 */ /* 0x000fca000f8e00ff */
[----:B-----5:R-:W2:Y:S04]  /*1400*/  LDG.E R17, desc[UR12][R2.64] ;  /* 0x0000000c02117981 */ /* 0x020ea8000c1e1900 */
[----:B------:R-:W2:Y:S02]  /*1410*/  LDG.E R4, desc[UR12][R2.64+0x4] ;  /* 0x0000040c02047981 */ /* 0x000ea4000c1e1900 */
[----:B--2---:R-:W-:-:S07]  /*1420*/  IMAD.IADD R17, R4, 0x1, -R17 ;  /* 0x0000000104117824 */ /* 0x004fce00078e0a11 */
.L_x_1145:
[----:B---3--:R-:W-:Y:S02]  /*1430*/  IMAD R16, R0, R11, RZ ;  /* 0x0000000b00107224 */ /* 0x008fe400078e02ff */
[----:B------:R-:W-:Y:S01]  /*1440*/  IMAD.U32 R221, RZ, RZ, UR6 ;  /* 0x00000006ffdd7e24 */ /* 0x000fe2000f8e00ff */
[----:B------:R-:W-:Y:S06]  /*1450*/  @!P1 BRA `(.L_x_1146) ;  /* 0x00000000001c9947 */ /* 0x000fec0003800000 */
[----:B------:R-:W-:Y:S01]  /*1460*/  ULDC.64 UR10, c[0x0][0xa20] ;  /* 0x00028800000a7ab9 */ /* 0x000fe20000000a00 */
[----:B------:R-:W-:Y:S01]  /*1470*/  ULDC.64 UR12, c[0x0][0x208] ;  /* 0x00008200000c7ab9 */ /* 0x000fe20000000a00 */
[----:B------:R-:W-:-:S06]  /*1480*/  UIMAD.WIDE UR6, UR6, 0x4, UR10 ;  /* 0x00000004060678a5 */ /* 0x000fcc000f8e020a */
[----:B------:R-:W-:Y:S02]  /*1490*/  IMAD.U32 R2, RZ, RZ, UR6 ;  /* 0x00000006ff027e24 */ /* 0x000fe4000f8e00ff */
[----:B------:R-:W-:-:S05]  /*14a0*/  IMAD.U32 R3, RZ, RZ, UR7 ;  /* 0x00000007ff037e24 */ /* 0x000fca000f8e00ff */
[----:B------:R0:W5:Y:S01]  /*14b0*/  LDG.E R16, desc[UR12][R2.64] ;  /* 0x0000000c02107981 */ /* 0x000162000c1e1900 */
[----:B------:R-:W-:Y:S05]  /*14c0*/  BRA `(.L_x_1147) ;  /* 0x0000000000307947 */ /* 0x000fea0003800000 */
.L_x_1146:
        /* <DEDUP_REMOVED lines=9> */
[----:B------:R-:W2:Y:S04]  /*1560*/  LDG.E R16, desc[UR12][R2.64] ;  /* 0x0000000c02107981 */ /* 0x000ea8000c1e1900 */
[----:B------:R-:W2:Y:S02]  /*1570*/  LDG.E R5, desc[UR12][R2.64+0x4] ;  /* 0x0000040c02057981 */ /* 0x000ea4000c1e1900 */
[----:B--2---:R-:W-:-:S07]  /*1580*/  IMAD.IADD R16, R5, 0x1, -R16 ;  /* 0x0000000105107824 */ /* 0x004fce00078e0a10 */
.L_x_1147:
[----:B------:R-:W-:Y:S01]  /*1590*/  ULDC UR4, c[0x0][0x448] ;  /* 0x0001120000047ab9 */ /* 0x000fe20000000800 */
[----:B-----5:R-:W-:Y:S01]  /*15a0*/  IMAD.IADD R16, R16, 0x1, -R7 ;  /* 0x0000000110107824 */ /* 0x020fe200078e0a07 */
[----:B------:R-:W-:Y:S02]  /*15b0*/  UISETP.NE.AND UP0, UPT, UR4, 0x1, UPT ;  /* 0x000000010400788c */ /* 0x000fe4000bf05270 */
[----:B------:R-:W-:Y:S02]  /*15c0*/  USHF.L.U32 UR39, UR5, 0x7, URZ ;  /* 0x0000000705277899 */ /* 0x000fe4000800063f */
[----:B------:R-:W-:Y:S01]  /*15d0*/  IADD3 R0, R16, 0x1, -R17 ;  /* 0x0000000110007810 */ /* 0x000fe20007ffe811 */
[----:B------:R-:W-:Y:S01]  /*15e0*/  ULDC.64 UR4, c[0x0][0x9e0] ;  /* 0x0002780000047ab9 */ /* 0x000fe20000000a00 */
[----:B------:R-:W-:Y:S02]  /*15f0*/  UIADD3 UR9, UR39, 0x7f, URZ ;  /* 0x0000007f27097890 */ /* 0x000fe4000fffe03f */
[----:B------:R-:W-:Y:S01]  /*1600*/  R2UR UR10, R0 ;  /* 0x00000000000a72ca */ /* 0x000fe200000e0000 */
[----:B------:R-:W-:-:S02]  /*1610*/  UISETP.GE.AND UP1, UPT, UR5, 0x1, UPT ;  /* 0x000000010500788c */ /* 0x000fc4000bf26270 */
[----:B------:R-:W-:Y:S01]  /*1620*/  @UP0 ULDC UR6, c[0x0][0x44c] ;  /* 0x0001130000060ab9 */ /* 0x000fe20000000800 */
[----:B------:R-:W-:Y:S01]  /*1630*/  @UP0 ULDC UR11, c[0x0][0x450] ;  /* 0x00011400000b0ab9 */ /* 0x000fe20000000800 */
[----:B------:R-:W-:Y:S02]  /*1640*/  UIMAD.WIDE.U32 UR6, UR9, UR6, URZ ;  /* 0x00000006090672a5 */ /* 0x000fe4000f8e003f */
[----:B------:R-:W-:Y:S02]  /*1650*/  PLOP3.LUT P1, PT, PT, PT, UP1, 0x80, 0x0 ;  /* 0x000000000000781c */ /* 0x000fe40003f2f018 */
        /* <DEDUP_REMOVED lines=15> */
.L_x_1149:
[----:B------:R-:W-:-:S11]  /*1750*/  UISETP.NE.AND UP1, UPT, UR5, 0x1, UPT ;  /* 0x000000010500788c */ /* 0x000fd6000bf25270 */
[----:B------:R-:W-:Y:S02]  /*1760*/  @UP1 ULDC.64 UR10, c[0x0][0x9e8] ;  /* 0x00027a00000a1ab9 */ /* 0x000fe40000000a00 */
[----:B------:R-:W-:-:S04]  /*1770*/  UIMAD.WIDE.U32 UR6, UR4, UR10, URZ ;  /* 0x0000000a040672a5 */ /* 0x000fc8000f8e003f */
[----:B------:R-:W-:-:S12]  /*1780*/  @UP1 USHF.R.U32.HI UR4, URZ, UR11, UR7 ;  /* 0x0000000b3f041299 */ /* 0x000fd80008011607 */
.L_x_1150:
[----:B------:R-:W-:-:S06]  /*1790*/  UIMAD UR4, UR4, UR5, UR5 ;  /* 0x00000005040472a4 */ /* 0x000fcc000f8e0205 */
[----:B------:R-:W-:-:S07]  /*17a0*/  VIMNMX R0, R0, UR4, PT ;  /* 0x0000000400007c48 */ /* 0x000fce000bfe0100 */
.L_x_1148:
[----:B------:R-:W-:Y:S01]  /*17b0*/  IMAD.IADD R77, R16, 0x1, -R17 ;  /* 0x00000001104d7824 */ /* 0x000fe200078e0a11 */
[----:B------:R-:W-:Y:S01]  /*17c0*/  @UP0 ULDC UR6, c[0x0][0x44c] ;  /* 0x0001130000060ab9 */ /* 0x000fe20000000800 */
[----:B0-----:R-:W-:Y:S01]  /*17d0*/  VIADD R2, R0, 0x5f ;  /* 0x0000005f00027836 */ /* 0x001fe20000000000 */
[----:B------:R-:W-:Y:S01]  /*17e0*/  UIMAD.WIDE.U32 UR6, UR39, UR6, URZ ;  /* 0x00000006270672a5 */ /* 0x000fe2000f8e003f */
[----:B------:R-:W-:Y:S01]  /*17f0*/  VIADD R0, R16, 0x5f ;  /* 0x0000005f10007836 */ /* 0x000fe20000000000 */
        /* <DEDUP_REMOVED lines=25> */
.L_x_1152:
[----:B------:R-:W-:-:S11]  /*1990*/  UISETP.NE.AND UP0, UPT, UR5, 0x1, UPT ;  /* 0x000000010500788c */ /* 0x000fd6000bf05270 */
[----:B------:R-:W-:Y:S02]  /*19a0*/  @UP0 ULDC.64 UR10, c[0x0][0x9e8] ;  /* 0x00027a00000a0ab9 */ /* 0x000fe40000000a00 */
[----:B------:R-:W-:-:S04]  /*19b0*/  UIMAD.WIDE.U32 UR6, UR4, UR10, URZ ;  /* 0x0000000a040672a5 */ /* 0x000fc8000f8e003f */
[----:B------:R-:W-:-:S12]  /*19c0*/  @UP0 USHF.R.U32.HI UR4, URZ, UR11, UR7 ;  /* 0x0000000b3f040299 */ /* 0x000fd80008011607 */
.L_x_1153:
[----:B------:R-:W-:-:S04]  /*19d0*/  UIMAD UR4, UR4, UR5, URZ ;  /* 0x00000005040472a4 */ /* 0x000fc8000f8e023f */
[----:B------:R-:W-:-:S04]  /*19e0*/  UISETP.LT.AND UP0, UPT, UR9, UR4, UPT ;  /* 0x000000040900728c */ /* 0x000fc8000bf01270 */
[----:B------:R-:W-:-:S12]  /*19f0*/  USEL UR9, UR9, UR4, !UP0 ;  /* 0x0000000409097287 */ /* 0x000fd8000c000000 */
.L_x_1151:
[----:B------:R-:W-:Y:S02]  /*1a00*/  UIMAD.WIDE UR4, UR9, 0x2aaaaaab, URZ ;  /* 0x2aaaaaab090478a5 */ /* 0x000fe4000f8e023f */
[----:B------:R-:W-:Y:S02]  /*1a10*/  ULOP3.LUT UR6, UR8, 0xff, URZ, 0xc0, !UPT ;  /* 0x000000ff08067892 */ /* 0x000fe4000f8ec03f */
[----:B------:R-:W-:-:S04]  /*1a20*/  USHF.R.U32.HI UR4, URZ, 0x1f, UR5 ;  /* 0x0000001f3f047899 */ /* 0x000fc80008011605 */
[----:B------:R-:W-:Y:S01]  /*1a30*/  ULEA.HI.SX32 UR4, UR5, UR4, 0x1c ;  /* 0x0000000405047291 */ /* 0x000fe2000f8fe23f */
[----:B------:R-:W-:Y:S01]  /*1a40*/  IMAD.U32 R195, RZ, RZ, UR6 ;  /* 0x00000006ffc37e24 */ /* 0x000fe2000f8e00ff */
[----:B------:R-:W-:Y:S02]  /*1a50*/  USHF.R.U32.HI UR5, URZ, 0x10, UR8 ;  /* 0x000000103f057899 */ /* 0x000fe40008011608 */
[----:B------:R-:W-:-:S04]  /*1a60*/  UISETP.LT.AND UP0, UPT, URZ, UR4, UPT ;  /* 0x000000043f00728c */ /* 0x000fc8000bf01270 */
[----:B------:R-:W-:Y:S01]  /*1a70*/  USEL UR61, URZ, UR4, !UP0 ;  /* 0x000000043f3d7287 */ /* 0x000fe2000c000000 */
[----:B------:R-:W-:Y:S02]  /*1a80*/  IMAD.U32 R194, RZ, RZ, UR5 ;  /* 0x00000005ffc27e24 */ /* 0x000fe4000f8e00ff */
[----:B------:R-:W-:-:S03]  /*1a90*/  UMOV UR4, URZ ;  /* 0x0000003f00047c82 */ /* 0x000fc60008000000 */
[----:B------:R-:W-:-:S13]  /*1aa0*/  ISETP.GT.AND P0, PT, R76, UR61, PT ;  /* 0x0000003d4c007c0c */ /* 0x000fda000bf04270 */
[----:B------:R-:W-:Y:S05]  /*1ab0*/  @!P0 BRA `(.L_x_1154) ;  /* 0x00000000009c8947 */ /* 0x000fea0003800000 */
[----:B------:R-:W-:Y:S01]  /*1ac0*/  R2UR UR5, R194 ;  /* 0x00000000c20572ca */ /* 0x000fe200000e0000 */
[----:B------:R-:W-:-:S12]  /*1ad0*/  ULDC UR4, c[0x0][0x9f0] ;  /* 0x00027c0000047ab9 */ /* 0x000fd80000000800 */
[----:B------:R-:W-:-:S04]  /*1ae0*/  UISETP.NE.AND UP0, UPT, UR5, URZ, UPT ;  /* 0x0000003f0500728c */ /* 0x000fc8000bf05270 */
[----:B------:R-:W-:-:S03]  /*1af0*/  USEL UR9, UR5, UR4, UP0 ;  /* 0x0000000405097287 */ /* 0x000fc60008000000 */
[----:B------:R-:W-:-:S03]  /*1b00*/  UMOV UR4, URZ ;  /* 0x0000003f00047c82 */ /* 0x000fc60008000000 */
[----:B------:R-:W-:-:S05]  /*1b10*/  IMAD.U32 R5, RZ, RZ, UR9 ;  /* 0x00000009ff057e24 */ /* 0x000fca000f8e00ff */
        /* <DEDUP_REMOVED lines=33> */
.L_x_1154:
[----:B------:R-:W-:Y:S01]  /*1d30*/  R2UR UR5, R195 ;  /* 0x00000000c30572ca */ /* 0x000fe200000e0000 */
[----:B------:R-:W-:Y:S01]  /*1d40*/  IMAD.U32 R3, RZ, RZ, UR4 ;  /* 0x00000004ff037e24 */ /* 0x000fe2000f8e00ff */
[----:B------:R-:W-:Y:S01]  /*1d50*/  PLOP3.LUT P0, PT, PT, PT, PT, 0x80, 0x0 ;  /* 0x000000000000781c */ /* 0x000fe20003f0f070 */
[----:B------:R-:W-:Y:S01]  /*1d60*/  IMAD.MOV.U32 R4, RZ, RZ, RZ ;  /* 0x000000ffff047224 */ /* 0x000fe200078e00ff */
        /* <DEDUP_REMOVED lines=9> */
[----:B------:R-:W-:Y:S01]  /*1e00*/  UIMAD UR61, UR5, UR4, UR61 ;  /* 0x00000004053d72a4 */ /* 0x000fe2000f8e023d */
[----:B------:R-:W-:Y:S02]  /*1e10*/  CS2R R102, SRZ ;  /* 0x0000000000667805 */ /* 0x000fe4000001ff00 */
[----:B------:R-:W-:-:S02]  /*1e20*/  CS2R R100, SRZ ;  /* 0x0000000000647805 */ /* 0x000fc4000001ff00 */
[----:B------:R-:W-:Y:S02]  /*1e30*/  CS2R R98, SRZ ;  /* 0x0000000000627805 */ /* 0x000fe4000001ff00 */
[----:B------:R-:W-:Y:S02]  /*1e40*/  CS2R R96, SRZ ;  /* 0x0000000000607805 */ /* 0x000fe4000001ff00 */
[----:B------:R-:W-:Y:S02]  /*1e50*/  CS2R R94, SRZ ;  /* 0x00000000005e7805 */ /* 0x000fe4000001ff00 */
[----:B------:R-:W-:Y:S02]  /*1e60*/  VIADDMNMX R76, R3, UR61, R76, PT ;  /* 0x0000003d034c7c46 */ /* 0x000fe4000b80014c */
[----:B------:R-:W-:Y:S02]  /*1e70*/  CS2R R92, SRZ ;  /* 0x00000000005c7805 */ /* 0x000fe4000001ff00 */
        /* <DEDUP_REMOVED lines=72> */
.L_x_1156:
[----:B------:R-:W2:Y:S01]  /*2300*/  LDL R2, [R1+0x30] ;  /* 0x0000300001027983 */ /* 0x000ea20000100800 */
[----:B------:R-:W-:-:S13]  /*2310*/  R2UR UR6, R222 ;  /* 0x00000000de0672ca */ /* 0x000fda00000e0000 */
[----:B------:R-:W-:-:S04]  /*2320*/  ULEA.HI UR4, UR6, UR6, URZ, 0x1 ;  /* 0x0000000606047291 */ /* 0x000fc8000f8f083f */
[----:B------:R-:W-:-:S04]  /*2330*/  ULOP3.LUT UR4, UR4, 0xfffffffe, URZ, 0xc0, !UPT ;  /* 0xfffffffe04047892 */ /* 0x000fc8000f8ec03f */
[----:B------:R-:W-:-:S06]  /*2340*/  UIADD3 UR4, UR6, -UR4, URZ ;  /* 0x8000000406047290 */ /* 0x000fcc000fffe03f */
[----:B------:R-:W-:-:S05]  /*2350*/  IMAD.U32 R0, RZ, RZ, UR4 ;  /* 0x00000004ff007e24 */ /* 0x000fca000f8e00ff */
[----:B------:R-:W-:-:S04]  /*2360*/  SHF.L.U32 R0, R0, 0x1f, RZ ;  /* 0x0000001f00007819 */ /* 0x000fc800000006ff */
[----:B------:R-:W0:Y:S01]  /*2370*/  SYNCS.PHASECHK.TRANS64.TRYWAIT P1, [UR37+0x30800], R0 ;  /* 0x03080000ff0075a7 */ /* 0x000e220008020165 */
[----:B--2---:R-:W-:-:S13]  /*2380*/  R2UR UR5, R2 ;  /* 0x00000000020572ca */ /* 0x004fda00000e0000 */
[----:B------:R-:W-:-:S05]  /*2390*/  IMAD.U32 R2, RZ, RZ, UR5 ;  /* 0x00000005ff027e24 */ /* 0x000fca000f8e00ff */
[----:B------:R-:W-:Y:S01]  /*23a0*/  ISETP.NE.AND P0, PT, R2, 0x3, PT ;  /* 0x000000030200780c */ /* 0x000fe20003f05270 */
[----:B0-----:R-:W-:-:S12]  /*23b0*/  @!P1 BRA `(.L_x_1157) ;  /* 0x0000017400d49947 */ /* 0x001fd80003800000 */
.L_x_1387:
[----:B------:R-:W-:Y:S05]  /*23c0*/  @!P0 BRA `(.L_x_1158) ;  /* 0x0000000000048947 */ /* 0x000fea0003800000 */
[----:B------:R-:W-:Y:S01]  /*23d0*/  BPT.TRAP 0x1 ;  /* 0x000000040000795c */ /* 0x000fe20000300000 */
.L_x_1158:
[----:B0-----:R-:W-:Y:S02]  /*23e0*/  IMAD.U32 R3, RZ, RZ, UR36 ;  /* 0x00000024ff037e24 */ /* 0x001fe4000f8e00ff */
[----:B------:R-:W-:-:S03]  /*23f0*/  IMAD.U32 R0, RZ, RZ, UR38 ;  /* 0x00000026ff007e24 */ /* 0x000fc6000f8e00ff */
[----:B------:R-:W-:Y:S02]  /*2400*/  LEA R3, R3, UR37, 0x3 ;  /* 0x0000002503037c11 */ /* 0x000fe4000f8e18ff */
[----:B------:R-:W-:-:S04]  /*2410*/  SHF.L.U32 R0, R0, 0x1f, RZ ;  /* 0x0000001f00007819 */ /* 0x000fc800000006ff */
[----:B------:R0:W1:Y:S01]  /*2420*/  SYNCS.PHASECHK.TRANS64.TRYWAIT P2, [R3+URZ+0x30830], R0 ;  /* 0x03083000030075a7 */ /* 0x000062000804017f */
[----:B------:R-:W-:Y:S05]  /*2430*/  @!P0 BRA `(.L_x_1159) ;  /* 0x0000000000048947 */ /* 0x000fea0003800000 */
[----:B------:R-:W-:Y:S01]  /*2440*/  BPT.TRAP 0x1 ;  /* 0x000000040000795c */ /* 0x000fe20000300000 */
.L_x_1159:
[----:B------:R-:W2:Y:S02]  /*2450*/  S2R R2, SR_TID.X ;  /* 0x0000000000027919 */ /* 0x000ea40000002100 */
[----:B--2---:R-:W-:-:S04]  /*2460*/  LOP3.LUT R2, R2, 0x7f, RZ, 0xc0, !PT ;  /* 0x0000007f02027812 */ /* 0x004fc800078ec0ff */
[----:B------:R-:W-:Y:S01]  /*2470*/  ISETP.NE.AND P1, PT, R2, RZ, PT ;  /* 0x000000ff0200720c */ /* 0x000fe20003f25270 */
[----:B-1----:R-:W-:-:S12]  /*2480*/  @P2 BRA `(.L_x_1160) ;  /* 0x0000000000082947 */ /* 0x002fd80003800000 */
[----:B------:R-:W1:Y:S02]  /*2490*/  SYNCS.PHASECHK.TRANS64.TRYWAIT P2, [R3+URZ+0x30830], R0 ;  /* 0x03083000030075a7 */ /* 0x000e64000804017f */
[----:B-1----:R-:W-:Y:S05]  /*24a0*/  @!P2 BRA `(.L_x_1161) ;  /* 0x0000017400b0a947 */ /* 0x002fea0003800000 */
.L_x_1160:
[----:B------:R-:W-:Y:S05]  /*24b0*/  WARPSYNC.ALL ;  /* 0x0000000000007948 */ /* 0x000fea0003800000 */
[----:B------:R-:W-:Y:S01]  /*24c0*/  UIADD3 UR4, UR37, 0x1e400, URZ ;  /* 0x0001e40025047890 */ /* 0x000fe2000fffe03f */
[----:B------:R-:W-:Y:S01]  /*24d0*/  WARPGROUP.ARRIVE ;  /* 0x00000000000079c5 */ /* 0x000fe20000000000 */
[----:B------:R-:W-:Y:S01]  /*24e0*/  UMOV UR9, 0x40000040 ;  /* 0x4000004000097882 */ /* 0x000fe20000000000 */
[----:B------:R-:W-:Y:S01]  /*24f0*/  UMOV UR11, 0x40000040 ;  /* 0x40000040000b7882 */ /* 0x000fe20000000000 */
[----:B------:R-:W-:Y:S01]  /*2500*/  USHF.R.U32.HI UR4, URZ, 0x4, UR4 ;  /* 0x000000043f047899 */ /* 0x000fe20008011604 */
[----:B------:R-:W-:Y:S01]  /*2510*/  IMAD.U32 R5, RZ, RZ, UR9 ;  /* 0x00000009ff057e24 */ /* 0x000fe2000f8e00ff */
[----:B------:R-:W-:Y:S01]  /*2520*/  UMOV UR13, 0x40000040 ;  /* 0x40000040000d7882 */ /* 0x000fe20000000000 */
[----:B------:R-:W-:Y:S01]  /*2530*/  UMOV UR15, 0x40000040 ;  /* 0x40000040000f7882 */ /* 0x000fe20000000000 */
[----:B------:R-:W-:Y:S01]  /*2540*/  ULOP3.LUT UR4, UR4, 0x3fff, URZ, 0xc0, !UPT ;  /* 0x00003fff04047892 */ /* 0x000fe2000f8ec03f */
[----:B01----:R-:W-:Y:S01]  /*2550*/  VIADD R0, R23, UR39 ;  /* 0x0000002717007c36 */ /* 0x003fe20008000000 */
[----:B------:R-:W-:Y:S01]  /*2560*/  UMOV UR17, 0x40000040 ;  /* 0x4000004000117882 */ /* 0x000fe20000000000 */
[----:B------:R-:W-:Y:S01]  /*2570*/  UMOV UR19, 0x40000040 ;  /* 0x4000004000137882 */ /* 0x000fe20000000000 */
[----:B------:R-:W-:Y:S01]  /*2580*/  ULOP3.LUT UR60, UR4, 0x10000, URZ, 0xfc, !UPT ;  /* 0x00010000043c7892 */ /* 0x000fe2000f8efc3f */
[----:B------:R-:W-:Y:S01]  /*2590*/  IMAD.MOV.U32 R2, RZ, RZ, R0 ;  /* 0x000000ffff027224 */ /* 0x000fe200078e0000 */
[----:B------:R-:W-:-:S02]  /*25a0*/  ULOP3.LUT UR4, UR40, 0x10000, URZ, 0xfc, !UPT ;  /* 0x0001000028047892 */ /* 0x000fc4000f8efc3f */
[----:B------:R-:W-:Y:S02]  /*25b0*/  UIMAD UR5, UR36, 0x900, UR60 ;  /* 0x00000900240578a4 */ /* 0x000fe4000f8e023c */
[----:B------:R-:W-:Y:S02]  /*25c0*/  UIADD3 UR12, UR4, 0x4, URZ ;  /* 0x00000004040c7890 */ /* 0x000fe4000fffe03f */
[----:B------:R-:W-:Y:S01]  /*25d0*/  UIADD3 UR14, UR5, 0x4, URZ ;  /* 0x00000004050e7890 */ /* 0x000fe2000fffe03f */
[----:B------:R-:W-:Y:S02]  /*25e0*/  UMOV UR8, UR4 ;  /* 0x0000000400087c82 */ /* 0x000fe40008000000 */
[----:B------:R-:W-:Y:S01]  /*25f0*/  UMOV UR10, UR5 ;  /* 0x00000005000a7c82 */ /* 0x000fe20008000000 */
[----:B------:R-:W-:Y:S01]  /*2600*/  IMAD.U32 R4, RZ, RZ, UR8 ;  /* 0x00000008ff047e24 */ /* 0x000fe2000f8e00ff */
[----:B------:R-:W-:Y:S01]  /*2610*/  HGMMA.64x96x16.F32 R24, gdesc[UR8], RZ, !UPT, gsb0 ;  /* 0x01600000081879f0 */ /* 0x000fe2000c0008ff */
[----:B------:R-:W-:-:S02]  /*2620*/  UIADD3 UR8, UR4, 0x2, URZ ;  /* 0x0000000204087890 */ /* 0x000fc4000fffe03f */
[----:B------:R-:W-:Y:S01]  /*2630*/  UIADD3 UR10, UR5, 0x2, URZ ;  /* 0x00000002050a7890 */ /* 0x000fe2000fffe03f */
[----:B------:R-:W-:Y:S01]  /*2640*/  UMOV UR9, 0x40000040 ;  /* 0x4000004000097882 */ /* 0x000fe20000000000 */
[----:B------:R-:W-:Y:S01]  /*2650*/  UMOV UR11, 0x40000040 ;  /* 0x40000040000b7882 */ /* 0x000fe20000000000 */
[----:B------:R-:W-:Y:S02]  /*2660*/  UIADD3 UR16, UR4, 0x6, URZ ;  /* 0x0000000604107890 */ /* 0x000fe4000fffe03f */
[----:B------:R-:W-:Y:S02]  /*2670*/  UIADD3 UR18, UR5, 0x6, URZ ;  /* 0x0000000605127890 */ /* 0x000fe4000fffe03f */
[----:B------:R-:W-:Y:S02]  /*2680*/  UIADD3 UR20, UR4, 0x400, URZ ;  /* 0x0000040004147890 */ /* 0x000fe4000fffe03f */
[----:B------:R-:W-:Y:S01]  /*2690*/  UIADD3 UR22, UR5, 0x300, URZ ;  /* 0x0000030005167890 */ /* 0x000fe2000fffe03f */
[----:B------:R-:W-:Y:S01]  /*26a0*/  UMOV UR21, 0x40000040 ;  /* 0x4000004000157882 */ /* 0x000fe20000000000 */
[----:B------:R-:W-:Y:S01]  /*26b0*/  UMOV UR23, 0x40000040 ;  /* 0x4000004000177882 */ /* 0x000fe20000000000 */
[----:B------:R-:W-:-:S02]  /*26c0*/  UIADD3 UR24, UR4, 0x402, URZ ;  /* 0x0000040204187890 */ /* 0x000fc4000fffe03f */
[----:B------:R-:W-:Y:S01]  /*26d0*/  UIADD3 UR26, UR5, 0x302, URZ ;  /* 0x00000302051a7890 */ /* 0x000fe2000fffe03f */
[----:B------:R-:W-:Y:S01]  /*26e0*/  UMOV UR25, 0x40000040 ;  /* 0x4000004000197882 */ /* 0x000fe20000000000 */
[----:B------:R-:W-:Y:S01]  /*26f0*/  UMOV UR27, 0x40000040 ;  /* 0x40000040001b7882 */ /* 0x000fe20000000000 */
[----:B------:R-:W-:Y:S02]  /*2700*/  UIADD3 UR28, UR4, 0x404, URZ ;  /* 0x00000404041c7890 */ /* 0x000fe4000fffe03f */
[----:B------:R-:W-:Y:S01]  /*2710*/  UIADD3 UR30, UR5, 0x304, URZ ;  /* 0x00000304051e7890 */ /* 0x000fe2000fffe03f */
[----:B------:R-:W-:Y:S01]  /*2720*/  UMOV UR29, 0x40000040 ;  /* 0x40000040001d7882 */ /* 0x000fe20000000000 */
[----:B------:R-:W-:Y:S01]  /*2730*/  UMOV UR31, 0x40000040 ;  /* 0x40000040001f7882 */ /* 0x000fe20000000000 */
        /* <DEDUP_REMOVED lines=20> */
[----:B------:R-:W-:Y:S02]  /*2880*/  ULDC UR4, c[0x0][0x448] ;  /* 0x0001120000047ab9 */ /* 0x000fe40000000800 */
[----:B------:R-:W-:-:S06]  /*2890*/  UISETP.NE.AND UP0, UPT, UR4, 0x1, UPT ;  /* 0x000000010400788c */ /* 0x000fcc000bf05270 */
[----:B------:R-:W-:Y:S02]  /*28a0*/  PLOP3.LUT P2, PT, PT, PT, UP0, 0x80, 0x0 ;  /* 0x000000000000781c */ /* 0x000fe40003f4f008 */
[----:B------:R-:W-:-:S03]  /*28b0*/  PLOP3.LUT P3, PT, PT, PT, UP0, 0x80, 0x0 ;  /* 0x000000000000781c */ /* 0x000fc60003f6f008 */
[----:B------:R-:W-:-:S08]  /*28c0*/  @UP0 ULDC UR4, c[0x0][0x44c] ;  /* 0x0001130000040ab9 */ /* 0x000fd00000000800 */
[----:B------:R-:W-:Y:S01]  /*28d0*/  @P2 IMAD.HI.U32 R6, R0, UR4, RZ ;  /* 0x0000000400062c27 */ /* 0x000fe2000f8e00ff */
[----:B------:R-:W-:-:S03]  /*28e0*/  @UP0 ULDC UR4, c[0x0][0x450] ;  /* 0x0001140000040ab9 */ /* 0x000fc60000000800 */
[----:B------:R-:W-:Y:S01]  /*28f0*/  @!P1 VIADD R0, R3, 0x30840 ;  /* 0x0003084003009836 */ /* 0x000fe20000000000 */
[----:B------:R-:W-:Y:S01]  /*2900*/  @P3 SHF.R.U32.HI R2, RZ, UR4, R6 ;  /* 0x00000004ff023c19 */ /* 0x000fe20008011606 */
[----:B------:R-:W-:Y:S01]  /*2910*/  IMAD.MOV.U32 R3, RZ, RZ, -0x60 ;  /* 0xffffffa0ff037424 */ /* 0x000fe200078e00ff */
[----:B------:R-:W-:Y:S02]  /*2920*/  ULDC.64 UR4, c[0x0][0x9e0] ;  /* 0x0002780000047ab9 */ /* 0x000fe40000000a00 */
[----:B------:R-:W-:Y:S01]  /*2930*/  UISETP.GE.AND UP1, UPT, UR5, 0x1, UPT ;  /* 0x000000010500788c */ /* 0x000fe2000bf26270 */
[----:B------:R-:W0:Y:S01]  /*2940*/  SHFL.IDX PT, R12, R2, RZ, 0x1c1f ;  /* 0x001c1fff020c7589 */ /* 0x000e2200000e0000 */
[----:B------:R-:W-:Y:S01]  /*2950*/  IMAD R3, R76, R3, 0x61 ;  /* 0x000000614c037424 */ /* 0x000fe200078e0203 */
[----:B------:R-:W-:-:S03]  /*2960*/  @!P1 PRMT R0, RZ, 0x654, R0 ;  /* 0x00000654ff009816 */ /* 0x000fc60000000000 */
[----:B------:R-:W-:Y:S01]  /*2970*/  PLOP3.LUT P2, PT, PT, PT, UP1, 0x40, 0x0 ;  /* 0x000000000000781c */ /* 0x000fe20003f4e818 */
[----:B------:R-:W-:Y:S01]  /*2980*/  VIADD R10, R3, 0xffffffff ;  /* 0xffffffff030a7836 */ /* 0x000fe20000000000 */
[----:B------:R-:W-:-:S03]  /*2990*/  IADD3 R6, R16, R3, -R19 ;  /* 0x0000000310067210 */ /* 0x000fc60007ffe813 */
[----:B------:R-:W-:Y:S01]  /*29a0*/  IMAD.IADD R11, R10, 0x1, -R19 ;  /* 0x000000010a0b7824 */ /* 0x000fe200078e0a13 */
[----:B------:R-:W-:Y:S02]  /*29b0*/  WARPGROUP.DEPBAR.LE gsb0, 0x0 ;  /* 0x00008000000079c5 */ /* 0x000fe40000010000 */
[----:B------:R-:W-:Y:S01]  /*29c0*/  WARPGROUP.ARRIVE ;  /* 0x00000000000079c5 */ /* 0x000fe20000000000 */
[----:B------:R-:W-:-:S04]  /*29d0*/  IMAD.IADD R6, R6, 0x1, -R17 ;  /* 0x0000000106067824 */ /* 0x000fc800078e0a11 */
[----:B------:R-:W-:Y:S01]  /*29e0*/  VIADD R8, R6, UR4 ;  /* 0x0000000406087c36 */ /* 0x000fe20008000000 */
[----:B------:R-:W-:Y:S03]  /*29f0*/  HGMMA.64x96x16.F32 R24, gdesc[UR8], R24, gsb0 ;  /* 0x01600000081879f0 */ /* 0x000fe60008000818 */
[----:B------:R-:W-:Y:S02]  /*2a00*/  WARPGROUP.DEPBAR.LE gsb0, 0x0 ;  /* 0x00008000000079c5 */ /* 0x000fe40000010000 */
[----:B------:R-:W-:-:S06]  /*2a10*/  WARPGROUP.ARRIVE ;  /* 0x00000000000079c5 */ /* 0x000fcc0000000000 */
[----:B------:R-:W-:Y:S01]  /*2a20*/  HGMMA.64x96x16.F32 R24, gdesc[UR12], R24, gsb0 ;  /* 0x016000000c1879f0 */ /* 0x000fe20008000818 */
[----:B------:R-:W-:Y:S02]  /*2a30*/  ULDC UR15, c[0x0][0x9dc] ;  /* 0x00027700000f7ab9 */ /* 0x000fe40000000800 */
[----:B------:R-:W-:-:S06]  /*2a40*/  ULOP3.LUT UR6, URZ, UR15, URZ, 0x33, !UPT ;  /* 0x0000000f3f067292 */ /* 0x000fcc000f8e333f */
[----:B------:R-:W-:-:S04]  /*2a50*/  VIADD R9, R6, UR6 ;  /* 0x0000000606097c36 */ /* 0x000fc80008000000 */
[----:B0-----:R-:W-:Y:S01]  /*2a60*/  IMAD.IADD R3, R9, 0x1, R12 ;  /* 0x0000000109037824 */ /* 0x001fe200078e020c */
        /* <DEDUP_REMOVED lines=28> */
[----:B------:R0:W-:Y:S02]  /*2c30*/  @!P1 SYNCS.ARRIVE.TRANS64.RED.A1T0 RZ, [R0+URZ], RZ ;  /* 0x000000ff00ff99a7 */ /* 0x0001e4000810043f */
[----:B0-----:R-:W-:-:S05]  /*2c40*/  IMAD R0, R76, -0x60, R16 ;  /* 0xffffffa04c007824 */ /* 0x001fca00078e0210 */
[----:B------:R-:W-:-:S04]  /*2c50*/  IADD3 R7, -R19, 0x60, R0 ;  /* 0x0000006013077810 */ /* 0x000fc80007ffe100 */
[----:B------:R-:W-:Y:S01]  /*2c60*/  VIADDMNMX R0, R12, R8, R7, PT ;  /* 0x000000080c007246 */ /* 0x000fe20003800107 */
[----:B------:R-:W-:Y:S06]  /*2c70*/  @P2 BRA `(.L_x_1162) ;  /* 0x0000000000542947 */ /* 0x000fec0003800000 */
[----:B------:R-:W-:Y:S01]  /*2c80*/  IADD3 R6, -R17, R16, R12 ;  /* 0x0000001011067210 */ /* 0x000fe20007ffe10c */
        /* <DEDUP_REMOVED lines=11> */
.L_x_1164:
[----:B------:R-:W-:-:S06]  /*2d40*/  UISETP.NE.AND UP2, UPT, UR5, 0x1, UPT ;  /* 0x000000010500788c */ /* 0x000fcc000bf45270 */
[----:B------:R-:W-:-:S05]  /*2d50*/  PLOP3.LUT P2, PT, PT, PT, UP2, 0x80, 0x0 ;  /* 0x000000000000781c */ /* 0x000fca0003f4f028 */
[----:B------:R-:W-:-:S08]  /*2d60*/  @UP2 ULDC.64 UR6, c[0x0][0x9e8] ;  /* 0x00027a0000062ab9 */ /* 0x000fd00000000a00 */
[----:B------:R-:W-:-:S05]  /*2d70*/  @P2 IMAD.HI.U32 R12, R6, UR6, RZ ;  /* 0x00000006060c2c27 */ /* 0x000fca000f8e00ff */
[----:B------:R-:W-:-:S07]  /*2d80*/  @P2 SHF.R.U32.HI R6, RZ, UR7, R12 ;  /* 0x00000007ff062c19 */ /* 0x000fce000801160c */
.L_x_1165:
[----:B------:R-:W-:Y:S05]  /*2d90*/  BSYNC B0 ;  /* 0x0000000000007941 */ /* 0x000fea0003800000 */
.L_x_1163:
[----:B------:R-:W-:-:S05]  /*2da0*/  IMAD R6, R6, UR5, R11 ;  /* 0x0000000506067c24 */ /* 0x000fca000f8e020b */
[----:B------:R-:W-:Y:S02]  /*2db0*/  VIMNMX R3, R3, R6, !PT ;  /* 0x0000000603037248 */ /* 0x000fe40007fe0100 */
[----:B------:R-:W-:-:S07]  /*2dc0*/  VIADDMNMX R0, R6, UR5, R0, PT ;  /* 0x0000000506007c46 */ /* 0x000fce000b800100 */
.L_x_1162:
[C---:B------:R-:W-:Y:S01]  /*2dd0*/  ISETP.GE.AND P2, PT, R10.reuse, 0x2, PT ;  /* 0x000000020a00780c */ /* 0x040fe20003f46270 */
[----:B------:R-:W0:Y:S01]  /*2de0*/  SHFL.IDX PT, R2, R2, 0x1, 0x1c1f ;  /* 0x003c1f0002027f89 */ /* 0x000e2200000e0000 */
        /* <DEDUP_REMOVED lines=115> */
[----:B------:R-:W-:Y:S02]  /*3520*/  VIADDMNMX R0, R2, R8, R7, PT ;  /* 0x0000000802007246 */ /* 0x000fe40003800107 */
[----:B------:R-:W-:Y:S02]  /*3530*/  FSEL R69, R69, -INF , !P6 ;  /* 0xff80000045457808 */ /* 0x000fe40007000000 */
[----:B------:R-:W-:-:S13]  /*3540*/  PLOP3.LUT P6, PT, PT, PT, UP1, 0x40, 0x0 ;  /* 0x000000000000781c */ /* 0x000fda0003fce818 */
[----:B------:R-:W-:Y:S05]  /*3550*/  @P6 BRA `(.L_x_1166) ;  /* 0x00000000005c6947 */ /* 0x000fea0003800000 */
        /* <DEDUP_REMOVED lines=13> */
.L_x_1168:
[----:B------:R-:W-:-:S06]  /*3630*/  UISETP.NE.AND UP2, UPT, UR5, 0x1, UPT ;  /* 0x000000010500788c */ /* 0x000fcc000bf45270 */
[----:B------:R-:W-:-:S05]  /*3640*/  PLOP3.LUT P6, PT, PT, PT, UP2, 0x80, 0x0 ;  /* 0x000000000000781c */ /* 0x000fca0003fcf028 */
[----:B------:R-:W-:-:S08]  /*3650*/  @UP2 ULDC.64 UR6, c[0x0][0x9e8] ;  /* 0x00027a0000062ab9 */ /* 0x000fd00000000a00 */
[----:B------:R-:W-:Y:S01]  /*3660*/  @P6 IMAD.HI.U32 R3, R2, UR6, RZ ;  /* 0x0000000602036c27 */ /* 0x000fe2000f8e00ff */
[----:B------:R-:W-:-:S13]  /*3670*/  PLOP3.LUT P6, PT, PT, PT, UP2, 0x80, 0x0 ;  /* 0x000000000000781c */ /* 0x000fda0003fcf028 */
[----:B------:R-:W-:-:S07]  /*3680*/  @P6 SHF.R.U32.HI R2, RZ, UR7, R3 ;  /* 0x00000007ff026c19 */ /* 0x000fce0008011603 */
.L_x_1169:
[----:B------:R-:W-:Y:S05]  /*3690*/  BSYNC B0 ;  /* 0x0000000000007941 */ /* 0x000fea0003800000 */
.L_x_1167:
[----:B------:R-:W-:-:S05]  /*36a0*/  IMAD R3, R2, UR5, R11 ;  /* 0x0000000502037c24 */ /* 0x000fca000f8e020b */
[----:B------:R-:W-:Y:S02]  /*36b0*/  VIMNMX R6, R6, R3, !PT ;  /* 0x0000000306067248 */ /* 0x000fe40007fe0100 */
[----:B------:R-:W-:-:S07]  /*36c0*/  VIADDMNMX R0, R3, UR5, R0, PT ;  /* 0x0000000503007c46 */ /* 0x000fce000b800100 */
.L_x_1166:
[C---:B------:R-:W-:Y:S01]  /*36d0*/  ISETP.GT.AND P2, PT, R6.reuse, 0x1, !P2 ;  /* 0x000000010600780c */ /* 0x040fe20005744270 */
[----:B------:R-:W-:Y:S01]  /*36e0*/  ULDC UR14, c[0x0][0x988] ;  /* 0x00026200000e7ab9 */ /* 0x000fe20000000800 */
[----:B------:R-:W-:Y:S01]  /*36f0*/  ISETP.GT.AND P3, PT, R6, 0x8, !P3 ;  /* 0x000000080600780c */ /* 0x000fe20005f64270 */
[----:B------:R-:W-:Y:S01]  /*3700*/  @UP0 ULDC UR6, c[0x0][0x44c] ;  /* 0x0001130000060ab9 */ /* 0x000fe20000000800 */
[C---:B------:R-:W-:Y:S01]  /*3710*/  ISETP.LT.OR P2, PT, R0.reuse, 0x2, P2 ;  /* 0x000000020000780c */ /* 0x040fe20001741670 */
[----:B------:R-:W-:Y:S01]  /*3720*/  UIMAD.WIDE.U32 UR6, UR39, UR6, URZ ;  /* 0x00000006270672a5 */ /* 0x000fe2000f8e003f */
[----:B------:R-:W-:Y:S01]  /*3730*/  ISETP.LT.OR P3, PT, R0, 0x9, P3 ;  /* 0x000000090000780c */ /* 0x000fe20001f61670 */
[----:B------:R-:W-:Y:S01]  /*3740*/  @UP0 ULDC UR18, c[0x0][0x450] ;  /* 0x0001140000120ab9 */ /* 0x000fe20000000800 */
[----:B------:R-:W-:Y:S01]  /*3750*/  FSEL R27, R27, -INF , !P2 ;  /* 0xff8000001b1b7808 */ /* 0x000fe20005000000 */
[----:B------:R-:W-:Y:S01]  /*3760*/  UMOV UR10, UR39 ;  /* 0x00000027000a7c82 */ /* 0x000fe20008000000 */
[----:B------:R-:W-:Y:S01]  /*3770*/  ISETP.NE.AND P2, PT, R14, RZ, PT ;  /* 0x000000ff0e00720c */ /* 0x000fe20003f45270 */
[----:B------:R-:W-:Y:S01]  /*3780*/  @UP0 USHF.R.U32.HI UR10, URZ, UR18, UR7 ;  /* 0x000000123f0a0299 */ /* 0x000fe20008011607 */
[----:B------:R-:W-:-:S02]  /*3790*/  FSEL R30, R30, -INF , !P3 ;  /* 0xff8000001e1e7808 */ /* 0x000fc40005800000 */
[----:B------:R-:W-:Y:S02]  /*37a0*/  ISETP.GT.AND P2, PT, R6, 0x9, !P2 ;  /* 0x000000090600780c */ /* 0x000fe40005744270 */
[----:B------:R-:W-:Y:S02]  /*37b0*/  ISETP.NE.AND P3, PT, R28, RZ, PT ;  /* 0x000000ff1c00720c */ /* 0x000fe40003f65270 */
[----:B------:R-:W-:Y:S02]  /*37c0*/  ISETP.LT.OR P2, PT, R0, 0xa, P2 ;  /* 0x0000000a0000780c */ /* 0x000fe40001741670 */
[----:B------:R-:W-:Y:S02]  /*37d0*/  FMNMX.FTZ R2, R13, R25, !PT ;  /* 0x000000190d027209 */ /* 0x000fe40007810000 */
[----:B------:R-:W-:Y:S02]  /*37e0*/  FSEL R31, R31, -INF , !P2 ;  /* 0xff8000001f1f7808 */ /* 0x000fe40005000000 */
[----:B------:R-:W-:-:S02]  /*37f0*/  ISETP.NE.AND P2, PT, R20, RZ, PT ;  /* 0x000000ff1400720c */ /* 0x000fc40003f45270 */
[----:B------:R-:W-:Y:S02]  /*3800*/  ISETP.NE.AND P6, PT, R72, RZ, PT ;  /* 0x000000ff4800720c */ /* 0x000fe40003fc5270 */
[----:B------:R-:W-:Y:S02]  /*3810*/  ISETP.GT.AND P2, PT, R6, 0x10, !P2 ;  /* 0x000000100600780c */ /* 0x000fe40005744270 */
[----:B------:R-:W-:Y:S02]  /*3820*/  FMNMX.FTZ R2, R15, R2, !PT ;  /* 0x000000020f027209 */ /* 0x000fe40007810000 */
        /* <DEDUP_REMOVED lines=10> */
[----:B------:R-:W-:Y:S02]  /*38d0*/  ISETP.GT.AND P2, PT, R6, 0x18, !P3 ;  /* 0x000000180600780c */ /* 0x000fe40005f44270 */
[----:B------:R-:W-:Y:S02]  /*38e0*/  FMNMX.FTZ R3, R37, R2, !PT ;  /* 0x0000000225037209 */ /* 0x000fe40007810000 */
[----:B------:R-:W-:Y:S02]  /*38f0*/  ISETP.LT.OR P2, PT, R0, 0x19, P2 ;  /* 0x000000190000780c */ /* 0x000fe40001741670 */
[----:B------:R-:W-:Y:S02]  /*3900*/  FMNMX.FTZ R2, R40, R3, !PT ;  /* 0x0000000328027209 */ /* 0x000fe40007810000 */
[----:B------:R-:W-:-:S02]  /*3910*/  FSEL R38, R38, -INF , !P2 ;  /* 0xff80000026267808 */ /* 0x000fc40005000000 */
[----:B------:R-:W-:Y:S02]  /*3920*/  ISETP.GT.AND P2, PT, R6, 0x19, !P6 ;  /* 0x000000190600780c */ /* 0x000fe40007744270 */
[----:B------:R-:W-:Y:S02]  /*3930*/  FMNMX.FTZ R3, R41, R2, !PT ;  /* 0x0000000229037209 */ /* 0x000fe40007810000 */
[----:B------:R-:W-:Y:S02]  /*3940*/  ISETP.LT.OR P2, PT, R0, 0x1a, P2 ;  /* 0x0000001a0000780c */ /* 0x000fe40001741670 */
[----:B------:R-:W-:Y:S02]  /*3950*/  FMNMX.FTZ R2, R44, R3, !PT ;  /* 0x000000032c027209 */ /* 0x000fe40007810000 */
[----:B------:R-:W-:Y:S02]  /*3960*/  FSEL R39, R39, -INF , !P2 ;  /* 0xff80000027277808 */ /* 0x000fe40005000000 */
[----:B------:R-:W-:-:S02]  /*3970*/  ISETP.NE.AND P2, PT, R73, RZ, PT ;  /* 0x000000ff4900720c */ /* 0x000fc40003f45270 */
[----:B------:R-:W-:Y:S02]  /*3980*/  FMNMX.FTZ R3, R45, R2, !PT ;  /* 0x000000022d037209 */ /* 0x000fe40007810000 */
        /* <DEDUP_REMOVED lines=29> */
[----:B------:R-:W-:Y:S01]  /*3b60*/  ISETP.NE.AND P3, PT, R84, RZ, PT ;  /* 0x000000ff5400720c */ /* 0x000fe20003f65270 */
[----:B------:R-:W0:Y:S01]  /*3b70*/  SHFL.BFLY PT, R3, R2, 0x2, 0x1f ;  /* 0x0c401f0002037f89 */ /* 0x000e2200000e0000 */
[----:B------:R-:W-:Y:S02]  /*3b80*/  ISETP.LT.OR P2, PT, R0, 0x31, P2 ;  /* 0x000000310000780c */ /* 0x000fe40001741670 */
[----:B------:R-:W-:Y:S02]  /*3b90*/  ISETP.NE.AND P6, PT, R12, RZ, PT ;  /* 0x000000ff0c00720c */ /* 0x000fe40003fc5270 */
[----:B------:R-:W-:Y:S02]  /*3ba0*/  FSEL R50, R50, -INF , !P2 ;  /* 0xff80000032327808 */ /* 0x000fe40005000000 */
[----:B------:R-:W-:Y:S02]  /*3bb0*/  ISETP.NE.AND P2, PT, R80, RZ, PT ;  /* 0x000000ff5000720c */ /* 0x000fe40003f45270 */
[----:B------:R-:W-:-:S02]  /*3bc0*/  ISETP.GT.AND P4, PT, R6, 0x51, !P4 ;  /* 0x000000510600780c */ /* 0x000fc40006784270 */
[C---:B------:R-:W-:Y:S02]  /*3bd0*/  ISETP.GT.AND P2, PT, R6.reuse, 0x31, !P2 ;  /* 0x000000310600780c */ /* 0x040fe40005744270 */
[----:B------:R-:W-:Y:S02]  /*3be0*/  ISETP.GT.AND P5, PT, R6, 0x58, !P5 ;  /* 0x000000580600780c */ /* 0x000fe40006fa4270 */
[C---:B------:R-:W-:Y:S02]  /*3bf0*/  ISETP.LT.OR P2, PT, R0.reuse, 0x32, P2 ;  /* 0x000000320000780c */ /* 0x040fe40001741670 */
[----:B------:R-:W-:Y:S02]  /*3c00*/  ISETP.LT.OR P4, PT, R0, 0x52, P4 ;  /* 0x000000520000780c */ /* 0x000fe40002781670 */
[----:B------:R-:W-:Y:S02]  /*3c10*/  FSEL R51, R51, -INF , !P2 ;  /* 0xff80000033337808 */ /* 0x000fe40005000000 */
[----:B------:R-:W-:-:S02]  /*3c20*/  ISETP.NE.AND P2, PT, R81, RZ, PT ;  /* 0x000000ff5100720c */ /* 0x000fc40003f45270 */
[----:B------:R-:W-:Y:S02]  /*3c30*/  ISETP.LT.OR P5, PT, R0, 0x59, P5 ;  /* 0x000000590000780c */ /* 0x000fe40002fa1670 */
[----:B------:R-:W-:Y:S02]  /*3c40*/  ISETP.GT.AND P2, PT, R6, 0x38, !P2 ;  /* 0x000000380600780c */ /* 0x000fe40005744270 */
[----:B0-----:R-:W-:Y:S02]  /*3c50*/  FMNMX.FTZ R8, R2, R3, !PT ;  /* 0x0000000302087209 */ /* 0x001fe40007810000 */
[----:B------:R-:W-:Y:S02]  /*3c60*/  ISETP.LT.OR P2, PT, R0, 0x39, P2 ;  /* 0x000000390000780c */ /* 0x000fe40001741670 */
[----:B------:R-:W-:Y:S01]  /*3c70*/  FSEL R67, R67, -INF , !P4 ;  /* 0xff80000043437808 */ /* 0x000fe20006000000 */
[----:B------:R-:W0:Y:S01]  /*3c80*/  SHFL.BFLY PT, R3, R8, 0x1, 0x1f ;  /* 0x0c201f0008037f89 */ /* 0x000e2200000e0000 */
[----:B------:R-:W-:-:S02]  /*3c90*/  FSEL R54, R54, -INF , !P2 ;  /* 0xff80000036367808 */ /* 0x000fc40005000000 */
[----:B------:R-:W-:Y:S02]  /*3ca0*/  ISETP.NE.AND P2, PT, R82, RZ, PT ;  /* 0x000000ff5200720c */ /* 0x000fe40003f45270 */
[----:B------:R-:W-:Y:S02]  /*3cb0*/  FSEL R70, R70, -INF , !P5 ;  /* 0xff80000046467808 */ /* 0x000fe40006800000 */
[----:B------:R-:W-:Y:S02]  /*3cc0*/  ISETP.GT.AND P2, PT, R6, 0x39, !P2 ;  /* 0x000000390600780c */ /* 0x000fe40005744270 */
[----:B------:R-:W-:Y:S02]  /*3cd0*/  R2UR UR11, R77 ;  /* 0x000000004d0b72ca */ /* 0x000fe400000e0000 */
[----:B------:R-:W-:-:S04]  /*3ce0*/  ISETP.LT.OR P2, PT, R0, 0x3a, P2 ;  /* 0x0000003a0000780c */ /* 0x000fc80001741670 */
[----:B------:R-:W-:Y:S02]  /*3cf0*/  FSEL R55, R55, -INF , !P2 ;  /* 0xff80000037377808 */ /* 0x000fe40005000000 */
[----:B------:R-:W-:-:S04]  /*3d00*/  ISETP.NE.AND P2, PT, R83, RZ, PT ;  /* 0x000000ff5300720c */ /* 0x000fc80003f45270 */
[----:B------:R-:W-:Y:S01]  /*3d10*/  ISETP.GT.AND P2, PT, R6, 0x40, !P2 ;  /* 0x000000400600780c */ /* 0x000fe20005744270 */
[----:B------:R-:W-:Y:S01]  /*3d20*/  UIADD3 UR6, UR11, UR10, URZ ;  /* 0x0000000a0b067290 */ /* 0x000fe2000fffe03f */
[----:B0-----:R-:W-:Y:S02]  /*3d30*/  FMNMX.FTZ R3, R8, R3, !PT ;  /* 0x0000000308037209 */ /* 0x001fe40007810000 */
[----:B------:R-:W-:Y:S01]  /*3d40*/  ISETP.LT.OR P2, PT, R0, 0x41, P2 ;  /* 0x000000410000780c */ /* 0x000fe20001741670 */
[----:B------:R-:W-:Y:S02]  /*3d50*/  UIADD3 UR4, UR6, UR4, URZ ;  /* 0x0000000406047290 */ /* 0x000fe4000fffe03f */
[----:B------:R-:W-:Y:S01]  /*3d60*/  FMUL.FTZ R7, R3, UR14 ;  /* 0x0000000e03077c20 */ /* 0x000fe20008410000 */
[----:B------:R-:W-:Y:S02]  /*3d70*/  FSEL R58, R58, -INF , !P2 ;  /* 0xff8000003a3a7808 */ /* 0x000fe40005000000 */
[----:B------:R-:W-:-:S02]  /*3d80*/  ISETP.GT.AND P2, PT, R6, 0x41, !P3 ;  /* 0x000000410600780c */ /* 0x000fc40005f44270 */
[----:B------:R-:W-:Y:S02]  /*3d90*/  ISETP.NE.AND P3, PT, R87, RZ, PT ;  /* 0x000000ff5700720c */ /* 0x000fe40003f65270 */
[----:B------:R-:W-:Y:S02]  /*3da0*/  ISETP.LT.OR P2, PT, R0, 0x42, P2 ;  /* 0x000000420000780c */ /* 0x000fe40001741670 */
[C---:B------:R-:W-:Y:S02]  /*3db0*/  ISETP.GT.AND P3, PT, R6.reuse, 0x50, !P3 ;  /* 0x000000500600780c */ /* 0x040fe40005f64270 */
[----:B------:R-:W-:Y:S02]  /*3dc0*/  FSEL R59, R59, -INF , !P2 ;  /* 0xff8000003b3b7808 */ /* 0x000fe40005000000 */
[----:B------:R-:W-:Y:S02]  /*3dd0*/  ISETP.GT.AND P2, PT, R6, RZ, !P6 ;  /* 0x000000ff0600720c */ /* 0x000fe40007744270 */
[----:B------:R-:W-:-:S02]  /*3de0*/  ISETP.NE.AND P6, PT, R85, RZ, PT ;  /* 0x000000ff5500720c */ /* 0x000fc40003fc5270 */
[C---:B------:R-:W-:Y:S02]  /*3df0*/  ISETP.LT.OR P2, PT, R0.reuse, 0x1, P2 ;  /* 0x000000010000780c */ /* 0x040fe40001741670 */
[----:B------:R-:W-:Y:S02]  /*3e00*/  ISETP.LT.OR P3, PT, R0, 0x51, P3 ;  /* 0x000000510000780c */ /* 0x000fe40001f61670 */
[----:B------:R-:W-:Y:S02]  /*3e10*/  FSEL R26, R26, -INF , !P2 ;  /* 0xff8000001a1a7808 */ /* 0x000fe40005000000 */
[----:B------:R-:W-:Y:S02]  /*3e20*/  FSETP.NEU.FTZ.AND P2, PT, R3, -INF , PT ;  /* 0xff8000000300780b */ /* 0x000fe40003f5d000 */
[----:B------:R-:W-:Y:S02]  /*3e30*/  FSEL R66, R66, -INF , !P3 ;  /* 0xff80000042427808 */ /* 0x000fe40005800000 */
[----:B------:R-:W-:-:S02]  /*3e40*/  FSEL R10, R7, RZ, P2 ;  /* 0x000000ff070a7208 */ /* 0x000fc40001000000 */
[----:B------:R-:W-:Y:S02]  /*3e50*/  FMNMX.FTZ R7, R26, R27, !PT ;  /* 0x0000001b1a077209 */ /* 0x000fe40007810000 */
[----:B------:R-:W-:Y:S01]  /*3e60*/  ISETP.GT.AND P2, PT, R6, 0x48, !P6 ;  /* 0x000000480600780c */ /* 0x000fe20007744270 */
[--C-:B------:R-:W-:Y:S01]  /*3e70*/  FFMA.FTZ R188, R13, UR14, -R10.reuse ;  /* 0x0000000e0dbc7c23 */ /* 0x100fe2000801080a */
[----:B------:R-:W-:Y:S01]  /*3e80*/  FMNMX.FTZ R2, R30, R7, !PT ;  /* 0x000000071e027209 */ /* 0x000fe20007810000 */
[--C-:B------:R-:W-:Y:S01]  /*3e90*/  FFMA.FTZ R190, R15, UR14, -R10.reuse ;  /* 0x0000000e0fbe7c23 */ /* 0x100fe2000801080a */
[----:B------:R-:W-:Y:S01]  /*3ea0*/  ISETP.LT.OR P2, PT, R0, 0x49, P2 ;  /* 0x000000490000780c */ /* 0x000fe20001741670 */
[--C-:B------:R-:W-:Y:S01]  /*3eb0*/  FFMA.FTZ R8, R25, UR14, -R10.reuse ;  /* 0x0000000e19087c23 */ /* 0x100fe2000801080a */
[----:B------:R-:W-:Y:S01]  /*3ec0*/  FMNMX.FTZ R7, R31, R2, !PT ;  /* 0x000000021f077209 */ /* 0x000fe20007810000 */
[----:B------:R-:W-:Y:S01]  /*3ed0*/  MUFU.EX2 R188, R188 ;  /* 0x000000bc00bc7308 */ /* 0x000fe20000000800 */
[----:B------:R-:W-:Y:S01]  /*3ee0*/  FSEL R62, R62, -INF , !P2 ;  /* 0xff8000003e3e7808 */ /* 0x000fe20005000000 */
[--C-:B------:R-:W-:Y:S01]  /*3ef0*/  FFMA.FTZ R29, R29, UR14, -R10.reuse ;  /* 0x0000000e1d1d7c23 */ /* 0x100fe2000801080a */
[----:B------:R-:W-:Y:S01]  /*3f00*/  FMNMX.FTZ R2, R34, R7, !PT ;  /* 0x0000000722027209 */ /* 0x000fe20007810000 */
[--C-:B------:R-:W-:Y:S01]  /*3f10*/  FFMA.FTZ R184, R32, UR14, -R10.reuse ;  /* 0x0000000e20b87c23 */ /* 0x100fe2000801080a */
[----:B------:R-:W-:Y:S01]  /*3f20*/  ISETP.NE.AND P2, PT, R86, RZ, PT ;  /* 0x000000ff5600720c */ /* 0x000fe20003f45270 */
[--C-:B------:R-:W-:Y:S01]  /*3f30*/  FFMA.FTZ R33, R33, UR14, -R10.reuse ;  /* 0x0000000e21217c23 */ /* 0x100fe2000801080a */
[----:B------:R-:W-:Y:S01]  /*3f40*/  FMNMX.FTZ R9, R35, R2, !PT ;  /* 0x0000000223097209 */ /* 0x000fe20007810000 */
[----:B------:R-:W0:Y:S01]  /*3f50*/  MUFU.EX2 R7, R8 ;  /* 0x0000000800077308 */ /* 0x000e220000000800 */
[----:B------:R-:W-:Y:S01]  /*3f60*/  ISETP.GT.AND P2, PT, R6, 0x49, !P2 ;  /* 0x000000490600780c */ /* 0x000fe20005744270 */
[--C-:B------:R-:W-:Y:S01]  /*3f70*/  FFMA.FTZ R186, R36, UR14, -R10.reuse ;  /* 0x0000000e24ba7c23 */ /* 0x100fe2000801080a */
[----:B------:R-:W-:Y:S01]  /*3f80*/  FMNMX.FTZ R2, R38, R9, !PT ;  /* 0x0000000926027209 */ /* 0x000fe20007810000 */
[--C-:B------:R-:W-:Y:S01]  /*3f90*/  FFMA.FTZ R37, R37, UR14, -R10.reuse ;  /* 0x0000000e25257c23 */ /* 0x100fe2000801080a */
[----:B------:R-:W-:Y:S01]  /*3fa0*/  ISETP.LT.OR P2, PT, R0, 0x4a, P2 ;  /* 0x0000004a0000780c */ /* 0x000fe20001741670 */
[--C-:B------:R-:W-:Y:S01]  /*3fb0*/  FFMA.FTZ R180, R40, UR14, -R10.reuse ;  /* 0x0000000e28b47c23 */ /* 0x100fe2000801080a */
[----:B------:R-:W-:Y:S01]  /*3fc0*/  FMNMX.FTZ R9, R39, R2, !PT ;  /* 0x0000000227097209 */ /* 0x000fe20007810000 */
[----:B------:R-:W1:Y:S01]  /*3fd0*/  MUFU.EX2 R190, R190 ;  /* 0x000000be00be7308 */ /* 0x000e620000000800 */
[----:B------:R-:W-:Y:S01]  /*3fe0*/  FSEL R63, R63, -INF , !P2 ;  /* 0xff8000003f3f7808 */ /* 0x000fe20005000000 */
[--C-:B------:R-:W-:Y:S01]  /*3ff0*/  FFMA.FTZ R41, R41, UR14, -R10.reuse ;  /* 0x0000000e29297c23 */ /* 0x100fe2000801080a */
[----:B------:R-:W-:Y:S01]  /*4000*/  FMNMX.FTZ R2, R42, R9, !PT ;  /* 0x000000092a027209 */ /* 0x000fe20007810000 */
[--C-:B------:R-:W-:Y:S01]  /*4010*/  FFMA.FTZ R44, R44, UR14, -R10.reuse ;  /* 0x0000000e2c2c7c23 */ /* 0x100fe2000801080a */
[----:B------:R-:W-:Y:S01]  /*4020*/  ISETP.NE.AND P6, PT, R24, RZ, PT ;  /* 0x000000ff1800720c */ /* 0x000fe20003fc5270 */
[--C-:B------:R-:W-:Y:S01]  /*4030*/  FFMA.FTZ R45, R45, UR14, -R10.reuse ;  /* 0x0000000e2d2d7c23 */ /* 0x100fe2000801080a */
[----:B------:R-:W-:Y:S01]  /*4040*/  FMNMX.FTZ R11, R43, R2, !PT ;  /* 0x000000022b0b7209 */ /* 0x000fe20007810000 */
[----:B------:R-:W2:Y:S01]  /*4050*/  MUFU.EX2 R9, R29 ;  /* 0x0000001d00097308 */ /* 0x000ea20000000800 */
[----:B------:R-:W-:Y:S01]  /*4060*/  ISETP.GT.AND P6, PT, R6, 0x59, !P6 ;  /* 0x000000590600780c */ /* 0x000fe200077c4270 */
[----:B0-----:R-:W-:Y:S01]  /*4070*/  FADD.FTZ R21, R188, R7 ;  /* 0x00000007bc157221 */ /* 0x001fe20000010000 */
[----:B------:R-:W-:Y:S01]  /*4080*/  FMNMX.FTZ R2, R46, R11, !PT ;  /* 0x0000000b2e027209 */ /* 0x000fe20007810000 */
[--C-:B------:R-:W-:Y:S01]  /*4090*/  FFMA.FTZ R48, R48, UR14, -R10.reuse ;  /* 0x0000000e30307c23 */ /* 0x100fe2000801080a */
[----:B------:R-:W-:Y:S01]  /*40a0*/  ISETP.LT.OR P6, PT, R0, 0x5a, P6 ;  /* 0x0000005a0000780c */ /* 0x000fe200037c1670 */
[--C-:B------:R-:W-:Y:S01]  /*40b0*/  FFMA.FTZ R49, R49, UR14, -R10.reuse ;  /* 0x0000000e31317c23 */ /* 0x100fe2000801080a */
[----:B------:R-:W-:Y:S01]  /*40c0*/  FMNMX.FTZ R11, R47, R2, !PT ;  /* 0x000000022f0b7209 */ /* 0x000fe20007810000 */
[----:B------:R-:W0:Y:S01]  /*40d0*/  MUFU.EX2 R184, R184 ;  /* 0x000000b800b87308 */ /* 0x000e220000000800 */
[----:B------:R-:W-:Y:S01]  /*40e0*/  FSEL R71, R71, -INF , !P6 ;  /* 0xff80000047477808 */ /* 0x000fe20007000000 */
[----:B-1----:R-:W-:Y:S01]  /*40f0*/  FADD.FTZ R6, R190, R21 ;  /* 0x00000015be067221 */ /* 0x002fe20000010000 */
[----:B------:R-:W-:Y:S01]  /*4100*/  FMNMX.FTZ R2, R50, R11, !PT ;  /* 0x0000000b32027209 */ /* 0x000fe20007810000 */
[--C-:B------:R-:W-:Y:S01]  /*4110*/  FFMA.FTZ R52, R52, UR14, -R10.reuse ;  /* 0x0000000e34347c23 */ /* 0x100fe2000801080a */
[--C-:B------:R-:W-:Y:S01]  /*4120*/  FFMA.FTZ R53, R53, UR14, -R10.reuse ;  /* 0x0000000e35357c23 */ /* 0x100fe2000801080a */
[----:B------:R-:W-:Y:S01]  /*4130*/  FFMA.FTZ R56, R56, UR14, -R10 ;  /* 0x0000000e38387c23 */ /* 0x000fe2000801080a */
[----:B------:R-:W-:Y:S01]  /*4140*/  FMNMX.FTZ R13, R51, R2, !PT ;  /* 0x00000002330d7209 */ /* 0x000fe20007810000 */
[----:B------:R-:W1:Y:S01]  /*4150*/  MUFU.EX2 R11, R33 ;  /* 0x00000021000b7308 */ /* 0x000e620000000800 */
[----:B--2---:R-:W-:Y:S01]  /*4160*/  FADD.FTZ R21, R9, R6 ;  /* 0x0000000609157221 */ /* 0x004fe20000010000 */
[--C-:B------:R-:W-:Y:S01]  /*4170*/  FFMA.FTZ R57, R57, UR14, -R10.reuse ;  /* 0x0000000e39397c23 */ /* 0x100fe2000801080a */
[----:B------:R-:W-:Y:S01]  /*4180*/  FMNMX.FTZ R2, R54, R13, !PT ;  /* 0x0000000d36027209 */ /* 0x000fe20007810000 */
[--C-:B------:R-:W-:Y:S01]  /*4190*/  FFMA.FTZ R60, R60, UR14, -R10.reuse ;  /* 0x0000000e3c3c7c23 */ /* 0x100fe2000801080a */
[--C-:B------:R-:W-:Y:S01]  /*41a0*/  FFMA.FTZ R61, R61, UR14, -R10.reuse ;  /* 0x0000000e3d3d7c23 */ /* 0x100fe2000801080a */
[--C-:B------:R-:W-:Y:S01]  /*41b0*/  FFMA.FTZ R64, R64, UR14, -R10.reuse ;  /* 0x0000000e40407c23 */ /* 0x100fe2000801080a */
[----:B------:R-:W-:Y:S01]  /*41c0*/  FMNMX.FTZ R13, R55, R2, !PT ;  /* 0x00000002370d7209 */ /* 0x000fe20007810000 */
[----:B------:R-:W2:Y:S01]  /*41d0*/  MUFU.EX2 R186, R186 ;  /* 0x000000ba00ba7308 */ /* 0x000ea20000000800 */
[----:B0-----:R-:W-:Y:S01]  /*41e0*/  FADD.FTZ R6, R184, R21 ;  /* 0x00000015b8067221 */ /* 0x001fe20000010000 */
[--C-:B------:R-:W-:Y:S01]  /*41f0*/  FFMA.FTZ R65, R65, UR14, -R10.reuse ;  /* 0x0000000e41417c23 */ /* 0x100fe2000801080a */
[----:B------:R-:W-:Y:S01]  /*4200*/  FMNMX.FTZ R2, R58, R13, !PT ;  /* 0x0000000d3a027209 */ /* 0x000fe20007810000 */
[--C-:B------:R-:W-:Y:S01]  /*4210*/  FFMA.FTZ R68, R68, UR14, -R10.reuse ;  /* 0x0000000e44447c23 */ /* 0x100fe2000801080a */
[----:B------:R-:W-:Y:S01]  /*4220*/  F2FP.F16.F32.PACK_AB R188, R7, R188 ;  /* 0x000000bc07bc723e */ /* 0x000fe200000000ff */
[----:B------:R-:W-:Y:S01]  /*4230*/  FFMA.FTZ R10, R69, UR14, -R10 ;  /* 0x0000000e450a7c23 */ /* 0x000fe2000801080a */
[----:B------:R-:W-:Y:S01]  /*4240*/  FMNMX.FTZ R15, R59, R2, !PT ;  /* 0x000000023b0f7209 */ /* 0x000fe20007810000 */
[----:B------:R-:W0:Y:S01]  /*4250*/  MUFU.EX2 R13, R37 ;  /* 0x00000025000d7308 */ /* 0x000e220000000800 */
[----:B-1----:R-:W-:Y:S01]  /*4260*/  FADD.FTZ R21, R11, R6 ;  /* 0x000000060b157221 */ /* 0x002fe20000010000 */
[----:B------:R-:W-:-:S02]  /*4270*/  F2FP.F16.F32.PACK_AB R190, R9, R190 ;  /* 0x000000be09be723e */ /* 0x000fc400000000ff */
[----:B------:R-:W-:Y:S02]  /*4280*/  FMNMX.FTZ R2, R62, R15, !PT ;  /* 0x0000000f3e027209 */ /* 0x000fe40007810000 */
[----:B------:R-:W-:Y:S02]  /*4290*/  F2FP.F16.F32.PACK_AB R184, R11, R184 ;  /* 0x000000b80bb8723e */ /* 0x000fe400000000ff */
        /* <DEDUP_REMOVED lines=11> */
[----:B-1----:R-:W-:-:S03]  /*4350*/  FADD.FTZ R6, R180, R21 ;  /* 0x00000015b4067221 */ /* 0x002fc60000010000 */
[----:B------:R-:W1:Y:S04]  /*4360*/  SHFL.BFLY PT, R15, R0, 0x2, 0x1f ;  /* 0x0c401f00000f7f89 */ /* 0x000e6800000e0000 */
[----:B------:R-:W3:Y:S01]  /*4370*/  MUFU.EX2 R45, R45 ;  /* 0x0000002d002d7308 */ /* 0x000ee20000000800 */
[C---:B--2---:R-:W-:Y:S01]  /*4380*/  FADD.FTZ R25, R41.reuse, R6 ;  /* 0x0000000629197221 */ /* 0x044fe20000010000 */
[----:B------:R-:W-:-:S06]  /*4390*/  F2FP.F16.F32.PACK_AB R180, R41, R180 ;  /* 0x000000b429b4723e */ /* 0x000fcc00000000ff */
[----:B------:R-:W2:Y:S01]  /*43a0*/  MUFU.EX2 R48, R48 ;  /* 0x0000003000307308 */ /* 0x000ea20000000800 */
[----:B0-----:R-:W-:-:S07]  /*43b0*/  FADD.FTZ R8, R44, R25 ;  /* 0x000000192c087221 */ /* 0x001fce0000010000 */
[----:B------:R-:W0:Y:S01]  /*43c0*/  MUFU.EX2 R49, R49 ;  /* 0x0000003100317308 */ /* 0x000e220000000800 */
[C---:B---3--:R-:W-:Y:S01]  /*43d0*/  FADD.FTZ R25, R45.reuse, R8 ;  /* 0x000000082d197221 */ /* 0x048fe20000010000 */
[----:B------:R-:W-:Y:S02]  /*43e0*/  F2FP.F16.F32.PACK_AB R182, R45, R44 ;  /* 0x0000002c2db6723e */ /* 0x000fe400000000ff */
[----:B-1----:R-:W-:-:S04]  /*43f0*/  FMNMX.FTZ R15, R0, R15, !PT ;  /* 0x0000000f000f7209 */ /* 0x002fc80007810000 */
[----:B------:R-:W1:Y:S01]  /*4400*/  MUFU.EX2 R52, R52 ;  /* 0x0000003400347308 */ /* 0x000e620000000800 */
[----:B------:R-:W3:Y:S01]  /*4410*/  SHFL.BFLY PT, R2, R15, 0x1, 0x1f ;  /* 0x0c201f000f027f89 */ /* 0x000ee200000e0000 */
[----:B--2---:R-:W-:-:S06]  /*4420*/  FADD.FTZ R8, R48, R25 ;  /* 0x0000001930087221 */ /* 0x004fcc0000010000 */
[----:B------:R-:W2:Y:S01]  /*4430*/  MUFU.EX2 R53, R53 ;  /* 0x0000003500357308 */ /* 0x000ea20000000800 */
[C---:B0-----:R-:W-:Y:S01]  /*4440*/  FADD.FTZ R25, R49.reuse, R8 ;  /* 0x0000000831197221 */ /* 0x041fe20000010000 */
[----:B------:R-:W-:-:S06]  /*4450*/  F2FP.F16.F32.PACK_AB R176, R49, R48 ;  /* 0x0000003031b0723e */ /* 0x000fcc00000000ff */
[----:B------:R-:W0:Y:S01]  /*4460*/  MUFU.EX2 R56, R56 ;  /* 0x0000003800387308 */ /* 0x000e220000000800 */
[----:B-1----:R-:W-:-:S07]  /*4470*/  FADD.FTZ R8, R52, R25 ;  /* 0x0000001934087221 */ /* 0x002fce0000010000 */
[----:B------:R-:W1:Y:S01]  /*4480*/  MUFU.EX2 R57, R57 ;  /* 0x0000003900397308 */ /* 0x000e620000000800 */
[----:B---3--:R-:W-:Y:S01]  /*4490*/  FMNMX.FTZ R2, R15, R2, !PT ;  /* 0x000000020f027209 */ /* 0x008fe20007810000 */
[C---:B--2---:R-:W-:Y:S01]  /*44a0*/  FADD.FTZ R25, R53.reuse, R8 ;  /* 0x0000000835197221 */ /* 0x044fe20000010000 */
[----:B------:R-:W-:Y:S02]  /*44b0*/  F2FP.F16.F32.PACK_AB R178, R53, R52 ;  /* 0x0000003435b2723e */ /* 0x000fe400000000ff */
[C---:B------:R-:W-:Y:S01]  /*44c0*/  FSETP.NEU.FTZ.AND P2, PT, R2.reuse, -INF , PT ;  /* 0xff8000000200780b */ /* 0x040fe20003f5d000 */
[----:B------:R-:W-:Y:S02]  /*44d0*/  FMUL.FTZ R0, R2, UR14 ;  /* 0x0000000e02007c20 */ /* 0x000fe40008410000 */
[----:B------:R-:W2:Y:S01]  /*44e0*/  MUFU.EX2 R60, R60 ;  /* 0x0000003c003c7308 */ /* 0x000ea20000000800 */
[----:B0-----:R-:W-:Y:S02]  /*44f0*/  FADD.FTZ R8, R56, R25 ;  /* 0x0000001938087221 */ /* 0x001fe40000010000 */
[----:B------:R-:W-:-:S02]  /*4500*/  FSEL R0, R0, RZ, P2 ;  /* 0x000000ff00007208 */ /* 0x000fc40001000000 */
[----:B------:R-:W-:-:S03]  /*4510*/  PLOP3.LUT P2, PT, PT, PT, UP1, 0x40, 0x0 ;  /* 0x000000000000781c */ /* 0x000fc60003f4e818 */
        /* <DEDUP_REMOVED lines=17> */
[----:B------:R-:W-:Y:S01]  /*4630*/  FFMA.FTZ R55, R55, UR14, -R0 ;  /* 0x0000000e37377c23 */ /* 0x000fe20008010800 */
[----:B-1----:R-:W-:Y:S01]  /*4640*/  FADD.FTZ R9, R57, R8 ;  /* 0x0000000839097221 */ /* 0x002fe20000010000 */
[--C-:B------:R-:W-:Y:S01]  /*4650*/  FFMA.FTZ R58, R58, UR14, -R0.reuse ;  /* 0x0000000e3a3a7c23 */ /* 0x100fe20008010800 */
[--C-:B------:R-:W-:Y:S01]  /*4660*/  FFMA.FTZ R59, R59, UR14, -R0.reuse ;  /* 0x0000000e3b3b7c23 */ /* 0x100fe20008010800 */
[--C-:B------:R-:W-:Y:S01]  /*4670*/  FFMA.FTZ R62, R62, UR14, -R0.reuse ;  /* 0x0000000e3e3e7c23 */ /* 0x100fe20008010800 */
[----:B------:R-:W1:Y:S01]  /*4680*/  MUFU.EX2 R30, R30 ;  /* 0x0000001e001e7308 */ /* 0x000e620000000800 */
[----:B--2---:R-:W-:Y:S01]  /*4690*/  FADD.FTZ R8, R60, R9 ;  /* 0x000000093c087221 */ /* 0x004fe20000010000 */
[--C-:B------:R-:W-:Y:S01]  /*46a0*/  FFMA.FTZ R63, R63, UR14, -R0.reuse ;  /* 0x0000000e3f3f7c23 */ /* 0x100fe20008010800 */
[--C-:B------:R-:W-:Y:S01]  /*46b0*/  FFMA.FTZ R66, R66, UR14, -R0.reuse ;  /* 0x0000000e42427c23 */ /* 0x100fe20008010800 */
[--C-:B------:R-:W-:Y:S01]  /*46c0*/  FFMA.FTZ R67, R67, UR14, -R0.reuse ;  /* 0x0000000e43437c23 */ /* 0x100fe20008010800 */
[--C-:B------:R-:W-:Y:S01]  /*46d0*/  FFMA.FTZ R70, R70, UR14, -R0.reuse ;  /* 0x0000000e46467c23 */ /* 0x100fe20008010800 */
[----:B------:R-:W-:Y:S01]  /*46e0*/  FFMA.FTZ R0, R71, UR14, -R0 ;  /* 0x0000000e47007c23 */ /* 0x000fe20008010800 */
[----:B------:R-:W-:Y:S01]  /*46f0*/  F2FP.F16.F32.PACK_AB R172, R57, R56 ;  /* 0x0000003839ac723e */ /* 0x000fe200000000ff */
[----:B------:R-:W2:Y:S01]  /*4700*/  MUFU.EX2 R31, R31 ;  /* 0x0000001f001f7308 */ /* 0x000ea20000000800 */
[----:B0-----:R-:W-:Y:S01]  /*4710*/  FADD.FTZ R21, R26, R27 ;  /* 0x0000001b1a157221 */ /* 0x001fe20000010000 */
        /* <DEDUP_REMOVED lines=37> */
[C---:B0-----:R-:W-:Y:S01]  /*4970*/  FADD.FTZ R9, R65.reuse, R8 ;  /* 0x0000000841097221 */ /* 0x041fe20000010000 */
[----:B------:R-:W-:-:S06]  /*4980*/  F2FP.F16.F32.PACK_AB R168, R65, R64 ;  /* 0x0000004041a8723e */ /* 0x000fcc00000000ff */
[----:B------:R-:W0:Y:S01]  /*4990*/  MUFU.EX2 R55, R55 ;  /* 0x0000003700377308 */ /* 0x000e220000000800 */
[----:B-1----:R-:W-:-:S07]  /*49a0*/  FADD.FTZ R6, R54, R7 ;  /* 0x0000000736067221 */ /* 0x002fce0000010000 */
        /* <DEDUP_REMOVED lines=38> */
.L_x_1171:
[----:B------:R-:W-:-:S11]  /*4c10*/  UISETP.NE.AND UP2, UPT, UR5, 0x1, UPT ;  /* 0x000000010500788c */ /* 0x000fd6000bf45270 */
[----:B------:R-:W-:Y:S02]  /*4c20*/  @UP2 ULDC.64 UR6, c[0x0][0x9e8] ;  /* 0x00027a0000062ab9 */ /* 0x000fe40000000a00 */
[----:B------:R-:W-:-:S04]  /*4c30*/  UIMAD.WIDE.U32 UR10, UR18, UR6, URZ ;  /* 0x00000006120a72a5 */ /* 0x000fc8000f8e003f */
[----:B------:R-:W-:-:S12]  /*4c40*/  @UP2 USHF.R.U32.HI UR18, URZ, UR7, UR11 ;  /* 0x000000073f122299 */ /* 0x000fd8000801160b */
.L_x_1172:
[----:B------:R-:W-:-:S04]  /*4c50*/  UIMAD UR5, UR18, UR5, UR5 ;  /* 0x00000005120572a4 */ /* 0x000fc8000f8e0205 */
[----:B------:R-:W-:-:S04]  /*4c60*/  UISETP.LT.AND UP2, UPT, UR4, UR5, UPT ;  /* 0x000000050400728c */ /* 0x000fc8000bf41270 */
[----:B------:R-:W-:-:S12]  /*4c70*/  USEL UR4, UR4, UR5, UP2 ;  /* 0x0000000504047287 */ /* 0x000fd80009000000 */
.L_x_1170:
        /* <DEDUP_REMOVED lines=10> */
[----:B------:R-:W-:Y:S02]  /*4d20*/  CS2R R108, SRZ ;  /* 0x00000000006c7805 */ /* 0x000fe4000001ff00 */
[----:B------:R-:W-:Y:S01]  /*4d30*/  CS2R R106, SRZ ;  /* 0x00000000006a7805 */ /* 0x000fe2000001ff00 */
[----:B------:R-:W-:Y:S01]  /*4d40*/  UISETP.LT.AND UP2, UPT, UR61, UR4, UPT ;  /* 0x000000043d00728c */ /* 0x000fe2000bf41270 */
[----:B------:R-:W-:Y:S02]  /*4d50*/  CS2R R104, SRZ ;  /* 0x0000000000687805 */ /* 0x000fe4000001ff00 */
[----:B------:R-:W-:Y:S02]  /*4d60*/  CS2R R102, SRZ ;  /* 0x0000000000667805 */ /* 0x000fe4000001ff00 */
[----:B------:R-:W-:Y:S01]  /*4d70*/  CS2R R100, SRZ ;  /* 0x0000000000647805 */ /* 0x000fe2000001ff00 */
[----:B------:R-:W-:Y:S01]  /*4d80*/  USEL UR58, UR61, UR4, !UP2 ;  /* 0x000000043d3a7287 */ /* 0x000fe2000d000000 */
[----:B------:R-:W-:-:S02]  /*4d90*/  CS2R R98, SRZ ;  /* 0x0000000000627805 */ /* 0x000fc4000001ff00 */
[----:B------:R-:W-:Y:S02]  /*4da0*/  CS2R R96, SRZ ;  /* 0x0000000000607805 */ /* 0x000fe4000001ff00 */
[----:B------:R-:W-:Y:S02]  /*4db0*/  CS2R R94, SRZ ;  /* 0x00000000005e7805 */ /* 0x000fe4000001ff00 */
[----:B------:R-:W-:Y:S02]  /*4dc0*/  CS2R R92, SRZ ;  /* 0x00000000005c7805 */ /* 0x000fe4000001ff00 */
[----:B------:R-:W-:Y:S02]  /*4dd0*/  CS2R R90, SRZ ;  /* 0x00000000005a7805 */ /* 0x000fe4000001ff00 */
[----:B------:R-:W-:Y:S02]  /*4de0*/  ISETP.GE.AND P2, PT, R8, UR58, PT ;  /* 0x0000003a08007c0c */ /* 0x000fe4000bf46270 */
        /* <DEDUP_REMOVED lines=33> */
[----:B------:R-:W-:Y:S06]  /*5000*/  @!P2 BRA `(.L_x_1173) ;  /* 0x000000300034a947 */ /* 0x000fec0003800000 */
[----:B------:R-:W-:Y:S01]  /*5010*/  IMAD.MOV.U32 R0, RZ, RZ, 0x3f800000 ;  /* 0x3f800000ff007424 */ /* 0x000fe200078e00ff */
[----:B------:R-:W-:Y:S01]  /*5020*/  ULDC UR59, c[0x0][0x9e4] ;  /* 0x00027900003b7ab9 */ /* 0x000fe20000000800 */
[----:B------:R-:W-:-:S07]  /*5030*/  IMAD.MOV.U32 R119, RZ, RZ, RZ ;  /* 0x000000ffff777224 */ /* 0x000fce00078e00ff */
.L_x_1190:
[----:B------:R-:W-:-:S04]  /*5040*/  UIADD3 UR4, UR36, 0x1, URZ ;  /* 0x0000000124047890 */ /* 0x000fc8000fffe03f */
[----:B------:R-:W-:-:S04]  /*5050*/  UISETP.NE.AND UP2, UPT, UR4, 0x2, UPT ;  /* 0x000000020400788c */ /* 0x000fc8000bf45270 */
[----:B------:R-:W-:Y:S02]  /*5060*/  USEL UR7, URZ, 0x1, UP2 ;  /* 0x000000013f077887 */ /* 0x000fe40009000000 */
[----:B------:R-:W-:Y:S02]  /*5070*/  USEL UR4, UR4, URZ, UP2 ;  /* 0x0000003f04047287 */ /* 0x000fe40009000000 */
[----:B------:R-:W-:Y:S01]  /*5080*/  ULOP3.LUT UR7, UR38, UR7, URZ, 0x3c, !UPT ;  /* 0x0000000726077292 */ /* 0x000fe2000f8e3c3f */
[----:B------:R-:W-:Y:S11]  /*5090*/  @!P0 BRA `(.L_x_1174) ;  /* 0x0000000000048947 */ /* 0x000ff60003800000 */
[----:B------:R-:W-:Y:S01]  /*50a0*/  BPT.TRAP 0x1 ;  /* 0x000000040000795c */ /* 0x000fe20000300000 */
.L_x_1174:
[----:B------:R-:W-:Y:S01]  /*50b0*/  ULEA UR6, UR4, UR37, 0x3 ;  /* 0x0000002504067291 */ /* 0x000fe2000f8e183f */
[----:B------:R-:W-:-:S05]  /*50c0*/  IMAD.U32 R9, RZ, RZ, UR7 ;  /* 0x00000007ff097e24 */ /* 0x000fca000f8e00ff */
[----:B------:R-:W-:-:S04]  /*50d0*/  SHF.L.U32 R9, R9, 0x1f, RZ ;  /* 0x0000001f09097819 */ /* 0x000fc800000006ff */
[----:B------:R0:W1:Y:S01]  /*50e0*/  SYNCS.PHASECHK.TRANS64.TRYWAIT P2, [UR6+0x30830], R9 ;  /* 0x03083009ff0075a7 */ /* 0x0000620008040146 */
[----:B------:R-:W-:Y:S05]  /*50f0*/  @!P0 BRA `(.L_x_1175) ;  /* 0x0000000000048947 */ /* 0x000fea0003800000 */
[----:B------:R-:W-:Y:S01]  /*5100*/  BPT.TRAP 0x1 ;  /* 0x000000040000795c */ /* 0x000fe20000300000 */
.L_x_1175:
[-C--:B------:R-:W-:Y:S01]  /*5110*/  FMUL.FTZ R24, R24, R10.reuse ;  /* 0x0000000a18187220 */ /* 0x080fe20000410000 */
[----:B------:R-:W-:Y:S01]  /*5120*/  FMUL.FTZ R25, R25, R10 ;  /* 0x0000000a19197220 */ /* 0x000fe20000410000 */
[----:B-1----:R-:W-:Y:S06]  /*5130*/  @P2 BRA `(.L_x_1176) ;  /* 0x0000000000082947 */ /* 0x002fec0003800000 */
[----:B------:R-:W1:Y:S02]  /*5140*/  SYNCS.PHASECHK.TRANS64.TRYWAIT P2, [UR6+0x30830], R9 ;  /* 0x03083009ff0075a7 */ /* 0x000e640008040146 */
[----:B-1----:R-:W-:Y:S05]  /*5150*/  @!P2 BRA `(.L_x_1177) ;  /* 0x000001480098a947 */ /* 0x002fea0003800000 */
.L_x_1176:
        /* <DEDUP_REMOVED lines=161> */
.L_x_1178:
[----:B------:R-:W-:Y:S01]  /*5b70*/  ULEA UR5, UR36, UR37, 0x3 ;  /* 0x0000002524057291 */ /* 0x000fe2000f8e183f */
[----:B------:R-:W-:-:S05]  /*5b80*/  IMAD.U32 R0, RZ, RZ, UR38 ;  /* 0x00000026ff007e24 */ /* 0x000fca000f8e00ff */
[----:B------:R-:W-:-:S04]  /*5b90*/  SHF.L.U32 R0, R0, 0x1f, RZ ;  /* 0x0000001f00007819 */ /* 0x000fc800000006ff */
[----:B------:R2:W3:Y:S01]  /*5ba0*/  SYNCS.PHASECHK.TRANS64.TRYWAIT P2, [UR5+0x30850], R0 ;  /* 0x03085000ff0075a7 */ /* 0x0004e20008040145 */
[----:B------:R-:W-:Y:S05]  /*5bb0*/  @!P0 BRA `(.L_x_1179) ;  /* 0x0000000000048947 */ /* 0x000fea0003800000 */
[----:B------:R-:W-:Y:S01]  /*5bc0*/  BPT.TRAP 0x1 ;  /* 0x000000040000795c */ /* 0x000fe20000300000 */
.L_x_1179:
[----:B---3--:R-:W-:Y:S05]  /*5bd0*/  @P2 BRA `(.L_x_1180) ;  /* 0x0000000000082947 */ /* 0x008fea0003800000 */
[----:B------:R-:W3:Y:S02]  /*5be0*/  SYNCS.PHASECHK.TRANS64.TRYWAIT P2, [UR5+0x30850], R0 ;  /* 0x03085000ff0075a7 */ /* 0x000ee40008040145 */
[----:B---3--:R-:W-:Y:S05]  /*5bf0*/  @!P2 BRA `(.L_x_1181) ;  /* 0x000001400008a947 */ /* 0x008fea0003800000 */
.L_x_1180:
[----:B------:R-:W-:Y:S01]  /*5c00*/  UIADD3 UR10, UR37, 0x400, URZ ;  /* 0x00000400250a7890 */ /* 0x000fe2000fffe03f */
[----:B------:R-:W-:Y:S01]  /*5c10*/  WARPGROUP.ARRIVE ;  /* 0x00000000000079c5 */ /* 0x000fe20000000000 */
[----:B------:R-:W-:Y:S01]  /*5c20*/  UMOV UR11, 0x40000040 ;  /* 0x40000040000b7882 */ /* 0x000fe20000000000 */
[----:B------:R-:W-:Y:S01]  /*5c30*/  PLOP3.LUT P2, PT, PT, PT, UP0, 0x80, 0x0 ;  /* 0x000000000000781c */ /* 0x000fe20003f4f008 */
[----:B------:R-:W-:Y:S01]  /*5c40*/  USHF.R.U32.HI UR10, URZ, 0x4, UR10 ;  /* 0x000000043f0a7899 */ /* 0x000fe2000801160a */
[----:B------:R-:W-:Y:S01]  /*5c50*/  PLOP3.LUT P3, PT, PT, PT, UP0, 0x80, 0x0 ;  /* 0x000000000000781c */ /* 0x000fe20003f6f008 */
[----:B------:R-:W-:Y:S01]  /*5c60*/  VIADD R20, R23, UR39 ;  /* 0x0000002717147c36 */ /* 0x000fe20008000000 */
[----:B------:R-:W-:Y:S01]  /*5c70*/  ULDC UR15, c[0x0][0x9dc] ;  /* 0x00027700000f7ab9 */ /* 0x000fe20000000800 */
[----:B------:R-:W-:Y:S01]  /*5c80*/  ULOP3.LUT UR10, UR10, 0x3fff, URZ, 0xc0, !UPT ;  /* 0x00003fff0a0a7892 */ /* 0x000fe2000f8ec03f */
[----:B0-2---:R-:W-:Y:S01]  /*5c90*/  IMAD.U32 R0, RZ, RZ, UR6 ;  /* 0x00000006ff007e24 */ /* 0x005fe2000f8e00ff */
[----:B------:R-:W-:Y:S01]  /*5ca0*/  ULOP3.LUT UR6, URZ, UR15, URZ, 0x33, !UPT ;  /* 0x0000000f3f067292 */ /* 0x000fe2000f8e333f */
[----:B------:R-:W-:Y:S01]  /*5cb0*/  IMAD R15, R8, -0x60, RZ ;  /* 0xffffffa0080f7824 */ /* 0x000fe200078e02ff */
[----:B------:R-:W-:Y:S01]  /*5cc0*/  ULOP3.LUT UR10, UR10, 0x3000000, URZ, 0xfc, !UPT ;  /* 0x030000000a0a7892 */ /* 0x000fe2000f8efc3f */
[----:B------:R-:W-:Y:S01]  /*5cd0*/  @!P1 VIADD R0, R0, 0x30840 ;  /* 0x0003084000009836 */ /* 0x000fe20000000000 */
[----:B------:R-:W-:-:S02]  /*5ce0*/  ULDC UR18, c[0x0][0x9e0] ;  /* 0x0002780000127ab9 */ /* 0x000fc40000000800 */
[----:B------:R-:W-:Y:S02]  /*5cf0*/  UIMAD UR14, UR36, 0x900, UR10 ;  /* 0x00000900240e78a4 */ /* 0x000fe4000f8e020a */
[----:B------:R-:W-:-:S05]  /*5d00*/  @!P1 PRMT R0, RZ, 0x654, R0 ;  /* 0x00000654ff009816 */ /* 0x000fca0000000000 */
        /* <DEDUP_REMOVED lines=28> */
[----:B-1----:R-:W-:Y:S01]  /*5ed0*/  @P2 IMAD.HI.U32 R9, R20, UR10, RZ ;  /* 0x0000000a14092c27 */ /* 0x002fe2000f8e00ff */
[----:B------:R-:W-:Y:S01]  /*5ee0*/  @UP0 ULDC UR10, c[0x0][0x450] ;  /* 0x00011400000a0ab9 */ /* 0x000fe20000000800 */
[----:B------:R-:W-:-:S03]  /*5ef0*/  PLOP3.LUT P2, PT, PT, PT, UP1, 0x40, 0x0 ;  /* 0x000000000000781c */ /* 0x000fc60003f4e818 */
[----:B------:R-:W-:-:S05]  /*5f00*/  @P3 SHF.R.U32.HI R20, RZ, UR10, R9 ;  /* 0x0000000aff143c19 */ /* 0x000fca0008011609 */
[----:B------:R-:W0:Y:S01]  /*5f10*/  SHFL.IDX PT, R21, R20, RZ, 0x1c1f ;  /* 0x001c1fff14157589 */ /* 0x000e2200000e0000 */
[----:B------:R-:W-:Y:S02]  /*5f20*/  WARPGROUP.DEPBAR.LE gsb0, 0x0 ;  /* 0x00008000000079c5 */ /* 0x000fe40000010000 */
[----:B------:R1:W-:Y:S02]  /*5f30*/  @!P1 SYNCS.ARRIVE.TRANS64.RED.A1T0 RZ, [R0+URZ], RZ ;  /* 0x000000ff00ff99a7 */ /* 0x0003e4000810043f */
[----:B-1----:R-:W-:-:S04]  /*5f40*/  IADD3 R0, -R19, 0x1, R15 ;  /* 0x0000000113007810 */ /* 0x002fc80007ffe10f */
[----:B------:R-:W-:-:S05]  /*5f50*/  IADD3 R0, -R17, R0, R16 ;  /* 0x0000000011007210 */ /* 0x000fca0007ffe110 */
[C---:B------:R-:W-:Y:S02]  /*5f60*/  VIADD R14, R0.reuse, UR18 ;  /* 0x00000012000e7c36 */ /* 0x040fe40008000000 */
[----:B------:R-:W-:Y:S02]  /*5f70*/  VIADD R13, R0, UR6 ;  /* 0x00000006000d7c36 */ /* 0x000fe40008000000 */
[----:B------:R-:W-:Y:S02]  /*5f80*/  IMAD.IADD R0, R15, 0x1, -R19 ;  /* 0x000000010f007824 */ /* 0x000fe400078e0a13 */
[--C-:B0-----:R-:W-:Y:S02]  /*5f90*/  IMAD.IADD R12, R14, 0x1, R21.reuse ;  /* 0x000000010e0c7824 */ /* 0x101fe400078e0215 */
[----:B------:R-:W-:Y:S01]  /*5fa0*/  IMAD.IADD R9, R13, 0x1, R21 ;  /* 0x000000010d097824 */ /* 0x000fe200078e0215 */
[----:B------:R-:W-:Y:S06]  /*5fb0*/  @P2 BRA `(.L_x_1182) ;  /* 0x0000000000542947 */ /* 0x000fec0003800000 */
[----:B------:R-:W-:Y:S01]  /*5fc0*/  IADD3 R21, -R17, R16, R21 ;  /* 0x0000001011157210 */ /* 0x000fe20007ffe115 */
[----:B------:R-:W-:Y:S03]  /*5fd0*/  BSSY B0, `(.L_x_1183) ;  /* 0x0000010000007945 */ /* 0x000fe60003800000 */
        /* <DEDUP_REMOVED lines=10> */
.L_x_1184:
[----:B------:R-:W-:-:S05]  /*6080*/  IMAD.U32 R168, RZ, RZ, UR59 ;  /* 0x0000003bffa87e24 */ /* 0x000fca000f8e00ff */
[----:B------:R-:W-:-:S13]  /*6090*/  ISETP.NE.AND P2, PT, R168, 0x1, PT ;  /* 0x00000001a800780c */ /* 0x000fda0003f45270 */
[----:B------:R-:W0:Y:S02]  /*60a0*/  @P2 LDC.64 R10, c[0x0][0x9e8] ;  /* 0x00027a00ff0a2b82 */ /* 0x000e240000000a00 */
[----:B0-----:R-:W-:-:S05]  /*60b0*/  @P2 IMAD.HI.U32 R10, R21, R10, RZ ;  /* 0x0000000a150a2227 */ /* 0x001fca00078e00ff */
[----:B------:R-:W-:-:S07]  /*60c0*/  @P2 SHF.R.U32.HI R21, RZ, R11, R10 ;  /* 0x0000000bff152219 */ /* 0x000fce000001160a */
.L_x_1185:
[----:B------:R-:W-:Y:S05]  /*60d0*/  BSYNC B0 ;  /* 0x0000000000007941 */ /* 0x000fea0003800000 */
.L_x_1183:
[----:B------:R-:W-:-:S05]  /*60e0*/  IMAD R21, R21, R168, R0 ;  /* 0x000000a815157224 */ /* 0x000fca00078e0200 */
[----:B------:R-:W-:Y:S02]  /*60f0*/  VIADDMNMX R12, R21, R168, R12, PT ;  /* 0x000000a8150c7246 */ /* 0x000fe4000380010c */
[----:B------:R-:W-:-:S07]  /*6100*/  VIMNMX R9, R9, R21, !PT ;  /* 0x0000001509097248 */ /* 0x000fce0007fe0100 */
.L_x_1182:
[C---:B------:R-:W-:Y:S02]  /*6110*/  ISETP.GE.AND P2, PT, R15.reuse, 0x2, PT ;  /* 0x000000020f00780c */ /* 0x040fe40003f46270 */
[----:B------:R-:W-:Y:S02]  /*6120*/  ISETP.GE.AND P6, PT, R15, 0xa, PT ;  /* 0x0000000a0f00780c */ /* 0x000fe40003fc6270 */
[----:B------:R-:W-:Y:S02]  /*6130*/  ISETP.GT.AND P4, PT, R9, 0x1, !P2 ;  /* 0x000000010900780c */ /* 0x000fe40005784270 */
[----:B------:R-:W-:Y:S02]  /*6140*/  ISETP.GE.AND P3, PT, R15, 0x9, PT ;  /* 0x000000090f00780c */ /* 0x000fe40003f66270 */
[----:B------:R-:W-:Y:S02]  /*6150*/  ISETP.LT.OR P4, PT, R12, 0x2, P4 ;  /* 0x000000020c00780c */ /* 0x000fe40002781670 */
[----:B------:R-:W-:-:S02]  /*6160*/  LOP3.LUT R18, R18, 0xfffffffb, RZ, 0xc0, !PT ;  /* 0xfffffffb12127812 */ /* 0x000fc400078ec0ff */
[----:B------:R-:W-:Y:S02]  /*6170*/  FSEL R121, R121, -INF , !P4 ;  /* 0xff80000079797808 */ /* 0x000fe40006000000 */
[C---:B------:R-:W-:Y:S02]  /*6180*/  ISETP.GT.AND P5, PT, R9.reuse, 0x8, !P3 ;  /* 0x000000080900780c */ /* 0x040fe40005fa4270 */
[----:B------:R-:W-:Y:S02]  /*6190*/  @P6 LOP3.LUT R18, R18, 0x4, RZ, 0xfc, !PT ;  /* 0x0000000412126812 */ /* 0x000fe400078efcff */
[----:B------:R-:W-:Y:S02]  /*61a0*/  ISETP.GT.AND P4, PT, R9, 0x9, !P6 ;  /* 0x000000090900780c */ /* 0x000fe40007784270 */
[----:B------:R-:W-:Y:S02]  /*61b0*/  ISETP.GE.AND P6, PT, R15, 0x11, PT ;  /* 0x000000110f00780c */ /* 0x000fe40003fc6270 */
[----:B------:R-:W-:-:S02]  /*61c0*/  ISETP.LT.OR P5, PT, R12, 0x9, P5 ;  /* 0x000000090c00780c */ /* 0x000fc40002fa1670 */
[----:B------:R-:W-:Y:S02]  /*61d0*/  ISETP.LT.OR P4, PT, R12, 0xa, P4 ;  /* 0x0000000a0c00780c */ /* 0x000fe40002781670 */
[----:B------:R-:W-:Y:S02]  /*61e0*/  FSEL R124, R124, -INF , !P5 ;  /* 0xff8000007c7c7808 */ /* 0x000fe40006800000 */
[----:B------:R-:W-:Y:S02]  /*61f0*/  ISETP.GE.AND P5, PT, R15, 0x12, PT ;  /* 0x000000120f00780c */ /* 0x000fe40003fa6270 */
[----:B------:R-:W-:Y:S02]  /*6200*/  LOP3.LUT R18, R18, 0xfffffff7, RZ, 0xc0, !PT ;  /* 0xfffffff712127812 */ /* 0x000fe400078ec0ff */
[----:B------:R-:W-:Y:S02]  /*6210*/  FSEL R125, R125, -INF , !P4 ;  /* 0xff8000007d7d7808 */ /* 0x000fe40006000000 */
[----:B------:R-:W-:-:S02]  /*6220*/  ISETP.GT.AND P4, PT, R9, 0x10, !P6 ;  /* 0x000000100900780c */ /* 0x000fc40007784270 */
[----:B------:R-:W-:Y:S02]  /*6230*/  @P6 LOP3.LUT R18, R18, 0x8, RZ, 0xfc, !PT ;  /* 0x0000000812126812 */ /* 0x000fe400078efcff */
[----:B------:R-:W-:Y:S02]  /*6240*/  ISETP.LT.OR P4, PT, R12, 0x11, P4 ;  /* 0x000000110c00780c */ /* 0x000fe40002781670 */
[----:B------:R-:W-:Y:S02]  /*6250*/  LOP3.LUT R18, R18, 0xfff7ffff, RZ, 0xc0, !PT ;  /* 0xfff7ffff12127812 */ /* 0x000fe400078ec0ff */
[----:B------:R-:W-:Y:S02]  /*6260*/  FSEL R128, R128, -INF , !P4 ;  /* 0xff80000080807808 */ /* 0x000fe40006000000 */
[----:B------:R-:W-:Y:S02]  /*6270*/  @P5 LOP3.LUT R18, R18, 0x80000, RZ, 0xfc, !PT ;  /* 0x0008000012125812 */ /* 0x000fe400078efcff */
[----:B------:R-:W-:-:S02]  /*6280*/  ISETP.GT.AND P4, PT, R9, 0x11, !P5 ;  /* 0x000000110900780c */ /* 0x000fc40006f84270 */
[----:B------:R-:W-:Y:S02]  /*6290*/  ISETP.GE.AND P5, PT, R15, 0x19, PT ;  /* 0x000000190f00780c */ /* 0x000fe40003fa6270 */
[----:B------:R-:W-:Y:S02]  /*62a0*/  ISETP.LT.OR P4, PT, R12, 0x12, P4 ;  /* 0x000000120c00780c */ /* 0x000fe40002781670 */
[----:B------:R-:W-:Y:S02]  /*62b0*/  LOP3.LUT R18, R18, 0xfffbffff, RZ, 0xc0, !PT ;  /* 0xfffbffff12127812 */ /* 0x000fe400078ec0ff */
[----:B------:R-:W-:Y:S02]  /*62c0*/  FSEL R129, R129, -INF , !P4 ;  /* 0xff80000081817808 */ /* 0x000fe40006000000 */
[----:B------:R-:W-:-:S04]  /*62d0*/  ISETP.GT.AND P4, PT, R9, 0x18, !P5 ;  /* 0x000000180900780c */ /* 0x000fc80006f84270 */
[----:B------:R-:W-:Y:S02]  /*62e0*/  ISETP.LT.OR P4, PT, R12, 0x19, P4 ;  /* 0x000000190c00780c */ /* 0x000fe40002781670 */
[----:B------:R-:W-:Y:S02]  /*62f0*/  @P5 LOP3.LUT R18, R18, 0x40000, RZ, 0xfc, !PT ;  /* 0x0004000012125812 */ /* 0x000fe400078efcff */
[----:B------:R-:W-:Y:S02]  /*6300*/  ISETP.GE.AND P5, PT, R15, 0x1a, PT ;  /* 0x0000001a0f00780c */ /* 0x000fe40003fa6270 */
[----:B------:R-:W-:Y:S02]  /*6310*/  LOP3.LUT R18, R18, 0xfffdffff, RZ, 0xc0, !PT ;  /* 0xfffdffff12127812 */ /* 0x000fe400078ec0ff */
[----:B------:R-:W-:Y:S02]  /*6320*/  FSEL R132, R132, -INF , !P4 ;  /* 0xff80000084847808 */ /* 0x000fe40006000000 */
[----:B------:R-:W-:-:S04]  /*6330*/  ISETP.GT.AND P4, PT, R9, 0x19, !P5 ;  /* 0x000000190900780c */ /* 0x000fc80006f84270 */
[----:B------:R-:W-:-:S03]  /*6340*/  ISETP.LT.OR P4, PT, R12, 0x1a, P4 ;  /* 0x0000001a0c00780c */ /* 0x000fc60002781670 */
        /* <DEDUP_REMOVED lines=68> */
[----:B------:R-:W-:Y:S02]  /*6790*/  FSEL R156, R156, -INF , !P4 ;  /* 0xff8000009c9c7808 */ /* 0x000fe40006000000 */
[----:B------:R-:W-:Y:S02]  /*67a0*/  LOP3.LUT R18, R18, 0xffffffdf, RZ, 0xc0, !PT ;  /* 0xffffffdf12127812 */ /* 0x000fe400078ec0ff */
[----:B------:R-:W-:-:S04]  /*67b0*/  ISETP.GT.AND P4, PT, R9, 0x49, !P5 ;  /* 0x000000490900780c */ /* 0x000fc80006f84270 */
[----:B------:R-:W-:-:S03]  /*67c0*/  ISETP.LT.OR P4, PT, R12, 0x4a, P4 ;  /* 0x0000004a0c00780c */ /* 0x000fc60002781670 */
[----:B------:R-:W-:Y:S02]  /*67d0*/  @P5 LOP3.LUT R18, R18, 0x20, RZ, 0xfc, !PT ;  /* 0x0000002012125812 */ /* 0x000fe400078efcff */
[----:B------:R-:W-:Y:S02]  /*67e0*/  ISETP.GE.AND P5, PT, R15, 0x51, PT ;  /* 0x000000510f00780c */ /* 0x000fe40003fa6270 */
[----:B------:R-:W-:Y:S02]  /*67f0*/  FSEL R157, R157, -INF , !P4 ;  /* 0xff8000009d9d7808 */ /* 0x000fe40006000000 */
[----:B------:R-:W-:Y:S02]  /*6800*/  ISETP.GT.AND P4, PT, R9, 0x50, !P5 ;  /* 0x000000500900780c */ /* 0x000fe40006f84270 */
[----:B------:R-:W-:Y:S02]  /*6810*/  LOP3.LUT R18, R18, 0xffffffef, RZ, 0xc0, !PT ;  /* 0xffffffef12127812 */ /* 0x000fe400078ec0ff */
[----:B------:R-:W-:-:S04]  /*6820*/  ISETP.LT.OR P4, PT, R12, 0x51, P4 ;  /* 0x000000510c00780c */ /* 0x000fc80002781670 */
[----:B------:R-:W-:Y:S02]  /*6830*/  FSEL R160, R160, -INF , !P4 ;  /* 0xff800000a0a07808 */ /* 0x000fe40006000000 */
[----:B------:R-:W-:Y:S02]  /*6840*/  ISETP.GE.AND P4, PT, R15, 0x52, PT ;  /* 0x000000520f00780c */ /* 0x000fe40003f86270 */
[----:B------:R-:W-:Y:S02]  /*6850*/  @P5 LOP3.LUT R18, R18, 0x10, RZ, 0xfc, !PT ;  /* 0x0000001012125812 */ /* 0x000fe400078efcff */
[----:B------:R-:W-:Y:S02]  /*6860*/  ISETP.GT.AND P5, PT, R9, 0x51, !P4 ;  /* 0x000000510900780c */ /* 0x000fe400067a4270 */
[----:B------:R-:W-:Y:S02]  /*6870*/  LOP3.LUT R18, R18, 0xfffffffd, RZ, 0xc0, !PT ;  /* 0xfffffffd12127812 */ /* 0x000fe400078ec0ff */
[----:B------:R-:W-:-:S04]  /*6880*/  ISETP.LT.OR P5, PT, R12, 0x52, P5 ;  /* 0x000000520c00780c */ /* 0x000fc80002fa1670 */
[----:B------:R-:W-:Y:S02]  /*6890*/  FSEL R161, R161, -INF , !P5 ;  /* 0xff800000a1a17808 */ /* 0x000fe40006800000 */
[----:B------:R-:W-:-:S04]  /*68a0*/  ISETP.GE.AND P5, PT, R15, 0x59, PT ;  /* 0x000000590f00780c */ /* 0x000fc80003fa6270 */
[----:B------:R-:W-:-:S04]  /*68b0*/  ISETP.GT.AND P6, PT, R9, 0x58, !P5 ;  /* 0x000000580900780c */ /* 0x000fc80006fc4270 */
[----:B------:R-:W-:-:S04]  /*68c0*/  ISETP.LT.OR P6, PT, R12, 0x59, P6 ;  /* 0x000000590c00780c */ /* 0x000fc800037c1670 */
[----:B------:R-:W-:Y:S02]  /*68d0*/  FSEL R164, R164, -INF , !P6 ;  /* 0xff800000a4a47808 */ /* 0x000fe40007000000 */
[----:B------:R-:W-:-:S13]  /*68e0*/  ISETP.GE.AND P6, PT, R15, 0x1, PT ;  /* 0x000000010f00780c */ /* 0x000fda0003fc6270 */
[----:B------:R-:W-:Y:S02]  /*68f0*/  @P6 LOP3.LUT R18, R18, 0x2, RZ, 0xfc, !PT ;  /* 0x0000000212126812 */ /* 0x000fe400078efcff */
[----:B------:R-:W-:Y:S02]  /*6900*/  ISETP.GT.AND P6, PT, R9, RZ, !P6 ;  /* 0x000000ff0900720c */ /* 0x000fe400077c4270 */
[----:B------:R-:W-:Y:S02]  /*6910*/  LOP3.LUT R18, R18, 0xfffffffe, RZ, 0xc0, !PT ;  /* 0xfffffffe12127812 */ /* 0x000fe400078ec0ff */
[----:B------:R-:W-:-:S04]  /*6920*/  ISETP.LT.OR P6, PT, R12, 0x1, P6 ;  /* 0x000000010c00780c */ /* 0x000fc800037c1670 */
[----:B------:R-:W-:Y:S02]  /*6930*/  FSEL R120, R120, -INF , !P6 ;  /* 0xff80000078787808 */ /* 0x000fe40007000000 */
[----:B------:R-:W-:-:S13]  /*6940*/  ISETP.GE.AND P6, PT, R15, 0x5a, PT ;  /* 0x0000005a0f00780c */ /* 0x000fda0003fc6270 */
[----:B------:R-:W-:Y:S02]  /*6950*/  @P6 LOP3.LUT R18, R18, 0x1, RZ, 0xfc, !PT ;  /* 0x0000000112126812 */ /* 0x000fe400078efcff */
[----:B------:R-:W-:Y:S02]  /*6960*/  ISETP.GT.AND P6, PT, R9, 0x59, !P6 ;  /* 0x000000590900780c */ /* 0x000fe400077c4270 */
[----:B------:R-:W0:Y:S02]  /*6970*/  SHFL.IDX PT, R9, R20, 0x1, 0x1c1f ;  /* 0x003c1f0014097f89 */ /* 0x000e2400000e0000 */
[----:B------:R-:W-:-:S04]  /*6980*/  ISETP.LT.OR P6, PT, R12, 0x5a, P6 ;  /* 0x0000005a0c00780c */ /* 0x000fc800037c1670 */
[----:B------:R-:W-:Y:S02]  /*6990*/  FSEL R165, R165, -INF , !P6 ;  /* 0xff800000a5a57808 */ /* 0x000fe40007000000 */
[----:B------:R-:W-:Y:S01]  /*69a0*/  PLOP3.LUT P6, PT, PT, PT, UP1, 0x40, 0x0 ;  /* 0x000000000000781c */ /* 0x000fe20003fce818 */
[--C-:B0-----:R-:W-:Y:S02]  /*69b0*/  IMAD.IADD R14, R14, 0x1, R9.reuse ;  /* 0x000000010e0e7824 */ /* 0x101fe400078e0209 */
[----:B------:R-:W-:-:S10]  /*69c0*/  IMAD.IADD R13, R13, 0x1, R9 ;  /* 0x000000010d0d7824 */ /* 0x000fd400078e0209 */
[----:B------:R-:W-:Y:S05]  /*69d0*/  @P6 BRA `(.L_x_1186) ;  /* 0x0000000000546947 */ /* 0x000fea0003800000 */
        /* <DEDUP_REMOVED lines=12> */
.L_x_1188:
[----:B------:R-:W-:-:S05]  /*6aa0*/  IMAD.U32 R15, RZ, RZ, UR59 ;  /* 0x0000003bff0f7e24 */ /* 0x000fca000f8e00ff */
[----:B------:R-:W-:-:S13]  /*6ab0*/  ISETP.NE.AND P6, PT, R15, 0x1, PT ;  /* 0x000000010f00780c */ /* 0x000fda0003fc5270 */
[----:B------:R-:W0:Y:S02]  /*6ac0*/  @P6 LDC.64 R10, c[0x0][0x9e8] ;  /* 0x00027a00ff0a6b82 */ /* 0x000e240000000a00 */
[----:B0-----:R-:W-:-:S05]  /*6ad0*/  @P6 IMAD.HI.U32 R10, R9, R10, RZ ;  /* 0x0000000a090a6227 */ /* 0x001fca00078e00ff */
[----:B------:R-:W-:-:S07]  /*6ae0*/  @P6 SHF.R.U32.HI R9, RZ, R11, R10 ;  /* 0x0000000bff096219 */ /* 0x000fce000001160a */
.L_x_1189:
[----:B------:R-:W-:Y:S05]  /*6af0*/  BSYNC B0 ;  /* 0x0000000000007941 */ /* 0x000fea0003800000 */
.L_x_1187:
[----:B------:R-:W-:-:S05]  /*6b00*/  IMAD R0, R9, R15, R0 ;  /* 0x0000000f09007224 */ /* 0x000fca00078e0200 */
[----:B------:R-:W-:Y:S02]  /*6b10*/  VIADDMNMX R14, R0, R15, R14, PT ;  /* 0x0000000f000e7246 */ /* 0x000fe4000380010e */
[----:B------:R-:W-:-:S07]  /*6b20*/  VIMNMX R13, R13, R0, !PT ;  /* 0x000000000d0d7248 */ /* 0x000fce0007fe0100 */
.L_x_1186:
[C---:B------:R-:W-:Y:S01]  /*6b30*/  ISETP.GT.AND P2, PT, R13.reuse, 0x1, !P2 ;  /* 0x000000010d00780c */ /* 0x040fe20005744270 */
[----:B------:R-:W-:Y:S01]  /*6b40*/  ULDC UR6, c[0x0][0x988] ;  /* 0x0002620000067ab9 */ /* 0x000fe20000000800 */
[----:B------:R-:W-:Y:S01]  /*6b50*/  ISETP.GT.AND P3, PT, R13, 0x8, !P3 ;  /* 0x000000080d00780c */ /* 0x000fe20005f64270 */
[----:B------:R-:W-:Y:S01]  /*6b60*/  UMOV UR14, UR6 ;  /* 0x00000006000e7c82 */ /* 0x000fe20008000000 */
[C---:B------:R-:W-:Y:S01]  /*6b70*/  ISETP.LT.OR P2, PT, R14.reuse, 0x2, P2 ;  /* 0x000000020e00780c */ /* 0x040fe20001741670 */
[----:B------:R-:W-:Y:S01]  /*6b80*/  UMOV UR38, UR7 ;  /* 0x0000000700267c82 */ /* 0x000fe20008000000 */
[----:B------:R-:W-:Y:S01]  /*6b90*/  ISETP.LT.OR P3, PT, R14, 0x9, P3 ;  /* 0x000000090e00780c */ /* 0x000fe20001f61670 */
[----:B------:R-:W-:Y:S01]  /*6ba0*/  UMOV UR36, UR4 ;  /* 0x0000000400247c82 */ /* 0x000fe20008000000 */
[----:B------:R-:W-:Y:S02]  /*6bb0*/  FSEL R123, R123, -INF , !P2 ;  /* 0xff8000007b7b7808 */ /* 0x000fe40005000000 */
[----:B------:R-:W-:-:S02]  /*6bc0*/  LOP3.LUT P2, RZ, R18, 0x4, RZ, 0xc0, !PT ;  /* 0x0000000412ff7812 */ /* 0x000fc4000784c0ff */
[----:B------:R-:W-:Y:S02]  /*6bd0*/  FSEL R126, R126, -INF , !P3 ;  /* 0xff8000007e7e7808 */ /* 0x000fe40005800000 */
[----:B------:R-:W-:Y:S02]  /*6be0*/  ISETP.GT.AND P2, PT, R13, 0x9, !P2 ;  /* 0x000000090d00780c */ /* 0x000fe40005744270 */
[----:B------:R-:W-:Y:S02]  /*6bf0*/  LOP3.LUT P3, RZ, R18, 0x20000, RZ, 0xc0, !PT ;  /* 0x0002000012ff7812 */ /* 0x000fe4000786c0ff */
[----:B------:R-:W-:Y:S02]  /*6c00*/  ISETP.LT.OR P2, PT, R14, 0xa, P2 ;  /* 0x0000000a0e00780c */ /* 0x000fe40001741670 */
[----:B------:R-:W-:Y:S02]  /*6c10*/  LOP3.LUT P6, RZ, R18, 0x10000, RZ, 0xc0, !PT ;  /* 0x0001000012ff7812 */ /* 0x000fe400078cc0ff */
[----:B------:R-:W-:-:S02]  /*6c20*/  FSEL R127, R127, -INF , !P2 ;  /* 0xff8000007f7f7808 */ /* 0x000fc40005000000 */
[----:B------:R-:W-:Y:S02]  /*6c30*/  LOP3.LUT P2, RZ, R18, 0x8, RZ, 0xc0, !PT ;  /* 0x0000000812ff7812 */ /* 0x000fe4000784c0ff */
[----:B------:R-:W-:Y:S02]  /*6c40*/  FMNMX.FTZ R0, R120, R3, !PT ;  /* 0x0000000378007209 */ /* 0x000fe40007810000 */
[----:B------:R-:W-:Y:S02]  /*6c50*/  ISETP.GT.AND P2, PT, R13, 0x10, !P2 ;  /* 0x000000100d00780c */ /* 0x000fe40005744270 */
[----:B------:R-:W-:Y:S02]  /*6c60*/  FMNMX.FTZ R9, R121, R0, !PT ;  /* 0x0000000079097209 */ /* 0x000fe40007810000 */
[----:B------:R-:W-:Y:S02]  /*6c70*/  ISETP.LT.OR P2, PT, R14, 0x11, P2 ;  /* 0x000000110e00780c */ /* 0x000fe40001741670 */
[----:B------:R-:W-:-:S02]  /*6c80*/  FMNMX.FTZ R0, R124, R9, !PT ;  /* 0x000000097c007209 */ /* 0x000fc40007810000 */
[----:B------:R-:W-:Y:S02]  /*6c90*/  FSEL R130, R130, -INF , !P2 ;  /* 0xff80000082827808 */ /* 0x000fe40005000000 */
[----:B------:R-:W-:Y:S02]  /*6ca0*/  LOP3.LUT P2, RZ, R18, 0x80000, RZ, 0xc0, !PT ;  /* 0x0008000012ff7812 */ /* 0x000fe4000784c0ff */
[----:B------:R-:W-:Y:S02]  /*6cb0*/  FMNMX.FTZ R9, R125, R0, !PT ;  /* 0x000000007d097209 */ /* 0x000fe40007810000 */
[----:B------:R-:W-:Y:S02]  /*6cc0*/  ISETP.GT.AND P2, PT, R13, 0x11, !P2 ;  /* 0x000000110d00780c */ /* 0x000fe40005744270 */
[----:B------:R-:W-:Y:S02]  /*6cd0*/  FMNMX.FTZ R0, R128, R9, !PT ;  /* 0x0000000980007209 */ /* 0x000fe40007810000 */
[----:B------:R-:W-:-:S02]  /*6ce0*/  ISETP.LT.OR P2, PT, R14, 0x12, P2 ;  /* 0x000000120e00780c */ /* 0x000fc40001741670 */
[----:B------:R-:W-:Y:S02]  /*6cf0*/  FMNMX.FTZ R9, R129, R0, !PT ;  /* 0x0000000081097209 */ /* 0x000fe40007810000 */
[----:B------:R-:W-:Y:S02]  /*6d00*/  FSEL R131, R131, -INF , !P2 ;  /* 0xff80000083837808 */ /* 0x000fe40005000000 */
[----:B------:R-:W-:Y:S02]  /*6d10*/  LOP3.LUT P2, RZ, R18, 0x40000, RZ, 0xc0, !PT ;  /* 0x0004000012ff7812 */ /* 0x000fe4000784c0ff */
[----:B------:R-:W-:Y:S02]  /*6d20*/  FMNMX.FTZ R0, R132, R9, !PT ;  /* 0x0000000984007209 */ /* 0x000fe40007810000 */
[----:B------:R-:W-:Y:S02]  /*6d30*/  ISETP.GT.AND P2, PT, R13, 0x18, !P2 ;  /* 0x000000180d00780c */ /* 0x000fe40005744270 */
[----:B------:R-:W-:-:S02]  /*6d40*/  FMNMX.FTZ R9, R133, R0, !PT ;  /* 0x0000000085097209 */ /* 0x000fc40007810000 */
[----:B------:R-:W-:Y:S02]  /*6d50*/  ISETP.LT.OR P2, PT, R14, 0x19, P2 ;  /* 0x000000190e00780c */ /* 0x000fe40001741670 */
[----:B------:R-:W-:Y:S02]  /*6d60*/  FMNMX.FTZ R0, R136, R9, !PT ;  /* 0x0000000988007209 */ /* 0x000fe40007810000 */
[----:B------:R-:W-:Y:S02]  /*6d70*/  FSEL R134, R134, -INF , !P2 ;  /* 0xff80000086867808 */ /* 0x000fe40005000000 */
        /* <DEDUP_REMOVED lines=24> */
[----:B------:R-:W-:Y:S02]  /*6f00*/  LOP3.LUT P2, RZ, R18, 0x2000, RZ, 0xc0, !PT ;  /* 0x0000200012ff7812 */ /* 0x000fe4000784c0ff */
[----:B------:R-:W-:Y:S02]  /*6f10*/  FMNMX.FTZ R9, R157, R0, !PT ;  /* 0x000000009d097209 */ /* 0x000fe40007810000 */
[----:B------:R-:W-:-:S02]  /*6f20*/  ISETP.GT.AND P2, PT, R13, 0x29, !P2 ;  /* 0x000000290d00780c */ /* 0x000fc40005744270 */
[----:B------:R-:W-:Y:S02]  /*6f30*/  FMNMX.FTZ R0, R160, R9, !PT ;  /* 0x00000009a0007209 */ /* 0x000fe40007810000 */
[----:B------:R-:W-:Y:S02]  /*6f40*/  ISETP.LT.OR P2, PT, R14, 0x2a, P2 ;  /* 0x0000002a0e00780c */ /* 0x000fe40001741670 */
[----:B------:R-:W-:Y:S02]  /*6f50*/  FMNMX.FTZ R9, R161, R0, !PT ;  /* 0x00000000a1097209 */ /* 0x000fe40007810000 */
[----:B------:R-:W-:Y:S02]  /*6f60*/  FSEL R143, R143, -INF , !P2 ;  /* 0xff8000008f8f7808 */ /* 0x000fe40005000000 */
[C---:B------:R-:W-:Y:S02]  /*6f70*/  LOP3.LUT P2, RZ, R18.reuse, 0x1000, RZ, 0xc0, !PT ;  /* 0x0000100012ff7812 */ /* 0x040fe4000784c0ff */
[----:B------:R-:W-:-:S02]  /*6f80*/  LOP3.LUT P3, RZ, R18, 0x40, RZ, 0xc0, !PT ;  /* 0x0000004012ff7812 */ /* 0x000fc4000786c0ff */
[----:B------:R-:W-:Y:S02]  /*6f90*/  ISETP.GT.AND P2, PT, R13, 0x30, !P2 ;  /* 0x000000300d00780c */ /* 0x000fe40005744270 */
[----:B------:R-:W-:Y:S02]  /*6fa0*/  FMNMX.FTZ R0, R164, R9, !PT ;  /* 0x00000009a4007209 */ /* 0x000fe40007810000 */
[----:B------:R-:W-:Y:S02]  /*6fb0*/  ISETP.LT.OR P2, PT, R14, 0x31, P2 ;  /* 0x000000310e00780c */ /* 0x000fe40001741670 */
[----:B------:R-:W-:Y:S02]  /*6fc0*/  FMNMX.FTZ R10, R165, R0, !PT ;  /* 0x00000000a50a7209 */ /* 0x000fe40007810000 */
[----:B------:R-:W-:Y:S02]  /*6fd0*/  FSEL R146, R146, -INF , !P2 ;  /* 0xff80000092927808 */ /* 0x000fe40005000000 */
[C---:B------:R-:W-:Y:S01]  /*6fe0*/  LOP3.LUT P2, RZ, R18.reuse, 0x800, RZ, 0xc0, !PT ;  /* 0x0000080012ff7812 */ /* 0x040fe2000784c0ff */
[----:B------:R-:W0:Y:S01]  /*6ff0*/  SHFL.BFLY PT, R9, R10, 0x2, 0x1f ;  /* 0x0c401f000a097f89 */ /* 0x000e2200000e0000 */
[----:B------:R-:W-:-:S02]  /*7000*/  LOP3.LUT P6, RZ, R18, 0x20, RZ, 0xc0, !PT ;  /* 0x0000002012ff7812 */ /* 0x000fc400078cc0ff */
[C---:B------:R-:W-:Y:S02]  /*7010*/  ISETP.GT.AND P2, PT, R13.reuse, 0x31, !P2 ;  /* 0x000000310d00780c */ /* 0x040fe40005744270 */
[C---:B------:R-:W-:Y:S02]  /*7020*/  ISETP.GT.AND P4, PT, R13.reuse, 0x51, !P4 ;  /* 0x000000510d00780c */ /* 0x040fe40006784270 */
[----:B------:R-:W-:Y:S02]  /*7030*/  ISETP.LT.OR P2, PT, R14, 0x32, P2 ;  /* 0x000000320e00780c */ /* 0x000fe40001741670 */
[----:B------:R-:W-:Y:S02]  /*7040*/  ISETP.GT.AND P5, PT, R13, 0x58, !P5 ;  /* 0x000000580d00780c */ /* 0x000fe40006fa4270 */
[----:B------:R-:W-:Y:S02]  /*7050*/  FSEL R147, R147, -INF , !P2 ;  /* 0xff80000093937808 */ /* 0x000fe40005000000 */
[----:B------:R-:W-:-:S02]  /*7060*/  LOP3.LUT P2, RZ, R18, 0x400, RZ, 0xc0, !PT ;  /* 0x0000040012ff7812 */ /* 0x000fc4000784c0ff */
[C---:B------:R-:W-:Y:S02]  /*7070*/  ISETP.LT.OR P4, PT, R14.reuse, 0x52, P4 ;  /* 0x000000520e00780c */ /* 0x040fe40002781670 */
[----:B------:R-:W-:Y:S02]  /*7080*/  ISETP.GT.AND P2, PT, R13, 0x38, !P2 ;  /* 0x000000380d00780c */ /* 0x000fe40005744270 */
[C---:B------:R-:W-:Y:S02]  /*7090*/  ISETP.LT.OR P5, PT, R14.reuse, 0x59, P5 ;  /* 0x000000590e00780c */ /* 0x040fe40002fa1670 */
[----:B------:R-:W-:Y:S02]  /*70a0*/  ISETP.LT.OR P2, PT, R14, 0x39, P2 ;  /* 0x000000390e00780c */ /* 0x000fe40001741670 */
[----:B------:R-:W-:Y:S02]  /*70b0*/  FSEL R163, R163, -INF , !P4 ;  /* 0xff800000a3a37808 */ /* 0x000fe40006000000 */
[----:B------:R-:W-:-:S02]  /*70c0*/  FSEL R150, R150, -INF , !P2 ;  /* 0xff80000096967808 */ /* 0x000fc40005000000 */
[----:B------:R-:W-:Y:S02]  /*70d0*/  LOP3.LUT P2, RZ, R18, 0x200, RZ, 0xc0, !PT ;  /* 0x0000020012ff7812 */ /* 0x000fe4000784c0ff */
[----:B0-----:R-:W-:Y:S02]  /*70e0*/  FMNMX.FTZ R11, R10, R9, !PT ;  /* 0x000000090a0b7209 */ /* 0x001fe40007810000 */
[----:B------:R-:W-:Y:S02]  /*70f0*/  ISETP.GT.AND P2, PT, R13, 0x39, !P2 ;  /* 0x000000390d00780c */ /* 0x000fe40005744270 */
[----:B------:R-:W-:Y:S01]  /*7100*/  FSEL R166, R166, -INF , !P5 ;  /* 0xff800000a6a67808 */ /* 0x000fe20006800000 */
[----:B------:R-:W0:Y:S01]  /*7110*/  SHFL.BFLY PT, R0, R11, 0x1, 0x1f ;  /* 0x0c201f000b007f89 */ /* 0x000e2200000e0000 */
[----:B------:R-:W-:-:S04]  /*7120*/  ISETP.LT.OR P2, PT, R14, 0x3a, P2 ;  /* 0x0000003a0e00780c */ /* 0x000fc80001741670 */
[----:B------:R-:W-:Y:S02]  /*7130*/  FSEL R151, R151, -INF , !P2 ;  /* 0xff80000097977808 */ /* 0x000fe40005000000 */
[----:B------:R-:W-:-:S04]  /*7140*/  LOP3.LUT P2, RZ, R18, 0x100, RZ, 0xc0, !PT ;  /* 0x0000010012ff7812 */ /* 0x000fc8000784c0ff */
[----:B------:R-:W-:-:S04]  /*7150*/  ISETP.GT.AND P2, PT, R13, 0x40, !P2 ;  /* 0x000000400d00780c */ /* 0x000fc80005744270 */
[----:B------:R-:W-:-:S04]  /*7160*/  ISETP.LT.OR P2, PT, R14, 0x41, P2 ;  /* 0x000000410e00780c */ /* 0x000fc80001741670 */
[----:B------:R-:W-:Y:S02]  /*7170*/  FSEL R154, R154, -INF , !P2 ;  /* 0xff8000009a9a7808 */ /* 0x000fe40005000000 */
[----:B------:R-:W-:Y:S02]  /*7180*/  LOP3.LUT P2, RZ, R18, 0x80, RZ, 0xc0, !PT ;  /* 0x0000008012ff7812 */ /* 0x000fe4000784c0ff */
[----:B0-----:R-:W-:Y:S02]  /*7190*/  FMNMX.FTZ R9, R11, R0, !PT ;  /* 0x000000000b097209 */ /* 0x001fe40007810000 */
[----:B------:R-:W-:-:S03]  /*71a0*/  ISETP.GT.AND P2, PT, R13, 0x41, !P2 ;  /* 0x000000410d00780c */ /* 0x000fc60005744270 */
[----:B------:R-:W-:Y:S01]  /*71b0*/  FMUL.FTZ R0, R9, UR14 ;  /* 0x0000000e09007c20 */ /* 0x000fe20008410000 */
[----:B------:R-:W-:-:S04]  /*71c0*/  ISETP.LT.OR P2, PT, R14, 0x42, P2 ;  /* 0x000000420e00780c */ /* 0x000fc80001741670 */
[----:B------:R-:W-:Y:S02]  /*71d0*/  FSEL R155, R155, -INF , !P2 ;  /* 0xff8000009b9b7808 */ /* 0x000fe40005000000 */
[C---:B------:R-:W-:Y:S02]  /*71e0*/  ISETP.GT.AND P2, PT, R13.reuse, 0x48, !P3 ;  /* 0x000000480d00780c */ /* 0x040fe40005f44270 */
[----:B------:R-:W-:Y:S02]  /*71f0*/  LOP3.LUT P3, RZ, R18, 0x10, RZ, 0xc0, !PT ;  /* 0x0000001012ff7812 */ /* 0x000fe4000786c0ff */
[----:B------:R-:W-:Y:S02]  /*7200*/  ISETP.LT.OR P2, PT, R14, 0x49, P2 ;  /* 0x000000490e00780c */ /* 0x000fe40001741670 */
[----:B------:R-:W-:Y:S02]  /*7210*/  ISETP.GT.AND P3, PT, R13, 0x50, !P3 ;  /* 0x000000500d00780c */ /* 0x000fe40005f64270 */
[----:B------:R-:W-:-:S02]  /*7220*/  FSEL R158, R158, -INF , !P2 ;  /* 0xff8000009e9e7808 */ /* 0x000fc40005000000 */
[----:B------:R-:W-:Y:S02]  /*7230*/  ISETP.GT.AND P2, PT, R13, 0x49, !P6 ;  /* 0x000000490d00780c */ /* 0x000fe40007744270 */
[----:B------:R-:W-:Y:S02]  /*7240*/  LOP3.LUT P6, RZ, R18, 0x2, RZ, 0xc0, !PT ;  /* 0x0000000212ff7812 */ /* 0x000fe400078cc0ff */
[C---:B------:R-:W-:Y:S02]  /*7250*/  ISETP.LT.OR P2, PT, R14.reuse, 0x4a, P2 ;  /* 0x0000004a0e00780c */ /* 0x040fe40001741670 */
[----:B------:R-:W-:Y:S02]  /*7260*/  ISETP.LT.OR P3, PT, R14, 0x51, P3 ;  /* 0x000000510e00780c */ /* 0x000fe40001f61670 */
[----:B------:R-:W-:Y:S02]  /*7270*/  FSEL R159, R159, -INF , !P2 ;  /* 0xff8000009f9f7808 */ /* 0x000fe40005000000 */
[----:B------:R-:W-:-:S02]  /*7280*/  ISETP.GT.AND P2, PT, R13, RZ, !P6 ;  /* 0x000000ff0d00720c */ /* 0x000fc40007744270 */
[----:B------:R-:W-:Y:S02]  /*7290*/  LOP3.LUT P6, RZ, R18, 0x1, RZ, 0xc0, !PT ;  /* 0x0000000112ff7812 */ /* 0x000fe400078cc0ff */
[----:B------:R-:W-:Y:S02]  /*72a0*/  ISETP.LT.OR P2, PT, R14, 0x1, P2 ;  /* 0x000000010e00780c */ /* 0x000fe40001741670 */
[----:B------:R-:W-:Y:S02]  /*72b0*/  ISETP.GT.AND P6, PT, R13, 0x59, !P6 ;  /* 0x000000590d00780c */ /* 0x000fe400077c4270 */
[----:B------:R-:W-:Y:S02]  /*72c0*/  FSEL R122, R122, -INF , !P2 ;  /* 0xff8000007a7a7808 */ /* 0x000fe40005000000 */
[----:B------:R-:W-:Y:S02]  /*72d0*/  FSETP.NEU.FTZ.AND P2, PT, R9, -INF , PT ;  /* 0xff8000000900780b */ /* 0x000fe40003f5d000 */
[----:B------:R-:W-:-:S02]  /*72e0*/  FMNMX.FTZ R10, R122, R2, !PT ;  /* 0x000000027a0a7209 */ /* 0x000fc40007810000 */
[----:B------:R-:W-:Y:S02]  /*72f0*/  FSEL R0, R0, RZ, P2 ;  /* 0x000000ff00007208 */ /* 0x000fe40001000000 */
[----:B------:R-:W-:Y:S02]  /*7300*/  FMNMX.FTZ R15, R123, R10, !PT ;  /* 0x0000000a7b0f7209 */ /* 0x000fe40007810000 */
[----:B------:R-:W-:Y:S01]  /*7310*/  FSEL R162, R162, -INF , !P3 ;  /* 0xff800000a2a27808 */ /* 0x000fe20005800000 */
[--C-:B------:R-:W-:Y:S01]  /*7320*/  FFMA.FTZ R11, R121, UR14, -R0.reuse ;  /* 0x0000000e790b7c23 */ /* 0x100fe20008010800 */
[----:B------:R-:W-:Y:S01]  /*7330*/  FMNMX.FTZ R10, R126, R15, !PT ;  /* 0x0000000f7e0a7209 */ /* 0x000fe20007810000 */
[--C-:B------:R-:W-:Y:S01]  /*7340*/  FFMA.FTZ R186, R132, UR14, -R0.reuse ;  /* 0x0000000e84ba7c23 */ /* 0x100fe20008010800 */
[----:B------:R-:W-:Y:S01]  /*7350*/  ISETP.LT.OR P6, PT, R14, 0x5a, P6 ;  /* 0x0000005a0e00780c */ /* 0x000fe200037c1670 */
[--C-:B------:R-:W-:Y:S01]  /*7360*/  FFMA.FTZ R188, R120, UR14, -R0.reuse ;  /* 0x0000000e78bc7c23 */ /* 0x100fe20008010800 */
[----:B------:R-:W-:Y:S01]  /*7370*/  FMNMX.FTZ R15, R127, R10, !PT ;  /* 0x0000000a7f0f7209 */ /* 0x000fe20007810000 */
[--C-:B------:R-:W-:Y:S01]  /*7380*/  FFMA.FTZ R190, R124, UR14, -R0.reuse ;  /* 0x0000000e7cbe7c23 */ /* 0x100fe20008010800 */
[----:B------:R-:W-:Y:S01]  /*7390*/  FSEL R167, R167, -INF , !P6 ;  /* 0xff800000a7a77808 */ /* 0x000fe20007000000 */
[----:B------:R-:W-:Y:S01]  /*73a0*/  MUFU.EX2 R11, R11 ;  /* 0x0000000b000b7308 */ /* 0x000fe20000000800 */
[----:B------:R-:W-:Y:S01]  /*73b0*/  FMNMX.FTZ R10, R130, R15, !PT ;  /* 0x0000000f820a7209 */ /* 0x000fe20007810000 */
[--C-:B------:R-:W-:Y:S01]  /*73c0*/  FFMA.FTZ R12, R125, UR14, -R0.reuse ;  /* 0x0000000e7d0c7c23 */ /* 0x100fe20008010800 */
[----:B------:R-:W-:Y:S01]  /*73d0*/  FSEL R132, R9, RZ, P2 ;  /* 0x000000ff09847208 */ /* 0x000fe20001000000 */
[--C-:B------:R-:W-:Y:S01]  /*73e0*/  FFMA.FTZ R184, R128, UR14, -R0.reuse ;  /* 0x0000000e80b87c23 */ /* 0x100fe20008010800 */
[----:B------:R-:W-:Y:S01]  /*73f0*/  FMNMX.FTZ R15, R131, R10, !PT ;  /* 0x0000000a830f7209 */ /* 0x000fe20007810000 */
[--C-:B------:R-:W-:Y:S01]  /*7400*/  FFMA.FTZ R20, R133, UR14, -R0.reuse ;  /* 0x0000000e85147c23 */ /* 0x100fe20008010800 */
[--C-:B------:R-:W-:Y:S01]  /*7410*/  FFMA.FTZ R180, R136, UR14, -R0.reuse ;  /* 0x0000000e88b47c23 */ /* 0x100fe20008010800 */
[----:B------:R-:W-:Y:S01]  /*7420*/  FADD.FTZ R132, -R132, R3 ;  /* 0x0000000384847221 */ /* 0x000fe20000010100 */
[----:B------:R-:W-:Y:S01]  /*7430*/  FMNMX.FTZ R10, R134, R15, !PT ;  /* 0x0000000f860a7209 */ /* 0x000fe20007810000 */
[----:B------:R-:W-:Y:S01]  /*7440*/  MUFU.EX2 R188, R188 ;  /* 0x000000bc00bc7308 */ /* 0x000fe20000000800 */
[--C-:B------:R-:W-:Y:S01]  /*7450*/  FFMA.FTZ R182, R140, UR14, -R0.reuse ;  /* 0x0000000e8cb67c23 */ /* 0x100fe20008010800 */
[--C-:B------:R-:W-:Y:S01]  /*7460*/  FFMA.FTZ R14, R141, UR14, -R0.reuse ;  /* 0x0000000e8d0e7c23 */ /* 0x100fe20008010800 */
[----:B------:R-:W-:Y:S01]  /*7470*/  FMNMX.FTZ R15, R135, R10, !PT ;  /* 0x0000000a870f7209 */ /* 0x000fe20007810000 */
[--C-:B------:R-:W-:Y:S01]  /*7480*/  FFMA.FTZ R176, R144, UR14, -R0.reuse ;  /* 0x0000000e90b07c23 */ /* 0x100fe20008010800 */
[--C-:B------:R-:W-:Y:S01]  /*7490*/  FFMA.FTZ R120, R145, UR14, -R0.reuse ;  /* 0x0000000e91787c23 */ /* 0x100fe20008010800 */
[--C-:B------:R-:W-:Y:S01]  /*74a0*/  FFMA.FTZ R178, R148, UR14, -R0.reuse ;  /* 0x0000000e94b27c23 */ /* 0x100fe20008010800 */
[----:B------:R-:W-:Y:S01]  /*74b0*/  FMNMX.FTZ R10, R138, R15, !PT ;  /* 0x0000000f8a0a7209 */ /* 0x000fe20007810000 */
[--C-:B------:R-:W-:Y:S01]  /*74c0*/  FFMA.FTZ R15, R129, UR14, -R0.reuse ;  /* 0x0000000e810f7c23 */ /* 0x100fe20008010800 */
[----:B------:R-:W-:Y:S01]  /*74d0*/  MUFU.EX2 R190, R190 ;  /* 0x000000be00be7308 */ /* 0x000fe20000000800 */
[--C-:B------:R-:W-:Y:S01]  /*74e0*/  FFMA.FTZ R172, R152, UR14, -R0.reuse ;  /* 0x0000000e98ac7c23 */ /* 0x100fe20008010800 */
[----:B------:R-:W-:Y:S01]  /*74f0*/  FMNMX.FTZ R21, R139, R10, !PT ;  /* 0x0000000a8b157209 */ /* 0x000fe20007810000 */
[--C-:B------:R-:W-:Y:S01]  /*7500*/  FFMA.FTZ R124, R153, UR14, -R0.reuse ;  /* 0x0000000e997c7c23 */ /* 0x100fe20008010800 */
[--C-:B------:R-:W-:Y:S01]  /*7510*/  FFMA.FTZ R174, R156, UR14, -R0.reuse ;  /* 0x0000000e9cae7c23 */ /* 0x100fe20008010800 */
[--C-:B------:R-:W-:Y:S01]  /*7520*/  FFMA.FTZ R125, R157, UR14, -R0.reuse ;  /* 0x0000000e9d7d7c23 */ /* 0x100fe20008010800 */
[----:B------:R-:W-:Y:S01]  /*7530*/  FMNMX.FTZ R10, R142, R21, !PT ;  /* 0x000000158e0a7209 */ /* 0x000fe20007810000 */
[--C-:B------:R-:W-:Y:S01]  /*7540*/  FFMA.FTZ R168, R160, UR14, -R0.reuse ;  /* 0x0000000ea0a87c23 */ /* 0x100fe20008010800 */
[--C-:B------:R-:W-:Y:S01]  /*7550*/  FFMA.FTZ R128, R161, UR14, -R0.reuse ;  /* 0x0000000ea1807c23 */ /* 0x100fe20008010800 */
[----:B------:R-:W-:Y:S01]  /*7560*/  FFMA.FTZ R170, R164, UR14, -R0 ;  /* 0x0000000ea4aa7c23 */ /* 0x000fe20008010800 */
[----:B------:R-:W-:Y:S01]  /*7570*/  FMNMX.FTZ R21, R143, R10, !PT ;  /* 0x0000000a8f157209 */ /* 0x000fe20007810000 */
[----:B------:R-:W-:Y:S01]  /*7580*/  MUFU.EX2 R12, R12 ;  /* 0x0000000c000c7308 */ /* 0x000fe20000000800 */
[----:B------:R-:W-:-:S02]  /*7590*/  IMAD.U32 R133, RZ, RZ, UR5 ;  /* 0x00000005ff857e24 */ /* 0x000fc4000f8e00ff */
[----:B------:R-:W-:Y:S02]  /*75a0*/  FMNMX.FTZ R10, R146, R21, !PT ;  /* 0x00000015920a7209 */ /* 0x000fe40007810000 */
[----:B------:R-:W-:Y:S02]  /*75b0*/  @!P1 VIADD R133, R133, 0x30860 ;  /* 0x0003086085859836 */ /* 0x000fe40000000000 */
[----:B------:R-:W-:Y:S01]  /*75c0*/  FMNMX.FTZ R21, R147, R10, !PT ;  /* 0x0000000a93157209 */ /* 0x000fe20007810000 */
[----:B------:R-:W-:Y:S02]  /*75d0*/  MUFU.EX2 R184, R184 ;  /* 0x000000b800b87308 */ /* 0x000fe40000000800 */
[----:B------:R-:W-:Y:S02]  /*75e0*/  @!P1 PRMT R133, RZ, 0x654, R133 ;  /* 0x00000654ff859816 */ /* 0x000fe40000000085 */
[----:B------:R-:W-:Y:S02]  /*75f0*/  FMNMX.FTZ R10, R150, R21, !PT ;  /* 0x00000015960a7209 */ /* 0x000fe40007810000 */
[----:B------:R0:W-:Y:S02]  /*7600*/  @!P1 SYNCS.ARRIVE.TRANS64.RED.A1T0 RZ, [R133+URZ], RZ ;  /* 0x000000ff85ff99a7 */ /* 0x0001e4000810043f */
[----:B------:R-:W-:Y:S01]  /*7610*/  FMNMX.FTZ R21, R151, R10, !PT ;  /* 0x0000000a97157209 */ /* 0x000fe20007810000 */
[----:B------:R-:W-:Y:S03]  /*7620*/  MUFU.EX2 R15, R15 ;  /* 0x0000000f000f7308 */ /* 0x000fe60000000800 */
[----:B------:R-:W-:Y:S01]  /*7630*/  FMNMX.FTZ R10, R154, R21, !PT ;  /* 0x000000159a0a7209 */ /* 0x000fe20007810000 */
[----:B------:R-:W-:-:S03]  /*7640*/  FFMA.FTZ R21, R137, UR14, -R0 ;  /* 0x0000000e89157c23 */ /* 0x000fc60008010800 */
[----:B------:R-:W-:Y:S01]  /*7650*/  FMNMX.FTZ R121, R155, R10, !PT ;  /* 0x0000000a9b797209 */ /* 0x000fe20007810000 */
[----:B------:R-:W-:Y:S03]  /*7660*/  MUFU.EX2 R186, R186 ;  /* 0x000000ba00ba7308 */ /* 0x000fe60000000800 */
[----:B------:R-:W-:Y:S01]  /*7670*/  FMNMX.FTZ R10, R158, R121, !PT ;  /* 0x000000799e0a7209 */ /* 0x000fe20007810000 */
[--C-:B------:R-:W-:Y:S01]  /*7680*/  FFMA.FTZ R121, R149, UR14, -R0.reuse ;  /* 0x0000000e95797c23 */ /* 0x100fe20008010800 */
[----:B------:R-:W-:Y:S02]  /*7690*/  FFMA.FTZ R0, R165, UR14, -R0 ;  /* 0x0000000ea5007c23 */ /* 0x000fe40008010800 */
[----:B------:R-:W-:Y:S01]  /*76a0*/  FMNMX.FTZ R13, R159, R10, !PT ;  /* 0x0000000a9f0d7209 */ /* 0x000fe20007810000 */
[----:B------:R-:W-:Y:S03]  /*76b0*/  MUFU.EX2 R20, R20 ;  /* 0x0000001400147308 */ /* 0x000fe60000000800 */
[----:B------:R-:W-:-:S04]  /*76c0*/  FMNMX.FTZ R10, R162, R13, !PT ;  /* 0x0000000da20a7209 */ /* 0x000fc80007810000 */
[----:B------:R-:W-:Y:S01]  /*76d0*/  FMNMX.FTZ R13, R163, R10, !PT ;  /* 0x0000000aa30d7209 */ /* 0x000fe20007810000 */
[----:B------:R-:W-:Y:S03]  /*76e0*/  MUFU.EX2 R3, R0 ;  /* 0x0000000000037308 */ /* 0x000fe60000000800 */
[----:B------:R-:W-:-:S04]  /*76f0*/  FMNMX.FTZ R10, R166, R13, !PT ;  /* 0x0000000da60a7209 */ /* 0x000fc80007810000 */
[----:B------:R-:W-:Y:S01]  /*7700*/  FMNMX.FTZ R10, R167, R10, !PT ;  /* 0x0000000aa70a7209 */ /* 0x000fe20007810000 */
[----:B------:R-:W-:Y:S04]  /*7710*/  MUFU.EX2 R180, R180 ;  /* 0x000000b400b47308 */ /* 0x000fe80000000800 */
[----:B------:R-:W1:Y:S04]  /*7720*/  SHFL.BFLY PT, R13, R10, 0x2, 0x1f ;  /* 0x0c401f000a0d7f89 */ /* 0x000e6800000e0000 */
[----:B------:R-:W-:Y:S08]  /*7730*/  MUFU.EX2 R21, R21 ;  /* 0x0000001500157308 */ /* 0x000ff00000000800 */
[----:B------:R-:W-:Y:S08]  /*7740*/  MUFU.EX2 R182, R182 ;  /* 0x000000b600b67308 */ /* 0x000ff00000000800 */
[----:B------:R-:W-:Y:S01]  /*7750*/  MUFU.EX2 R14, R14 ;  /* 0x0000000e000e7308 */ /* 0x000fe20000000800 */
[----:B-1----:R-:W-:-:S07]  /*7760*/  FMNMX.FTZ R13, R10, R13, !PT ;  /* 0x0000000d0a0d7209 */ /* 0x002fce0007810000 */
[----:B------:R-:W-:Y:S01]  /*7770*/  MUFU.EX2 R176, R176 ;  /* 0x000000b000b07308 */ /* 0x000fe20000000800 */
[----:B------:R-:W1:Y:S07]  /*7780*/  SHFL.BFLY PT, R10, R13, 0x1, 0x1f ;  /* 0x0c201f000d0a7f89 */ /* 0x000e6e00000e0000 */
[----:B------:R-:W-:Y:S08]  /*7790*/  MUFU.EX2 R120, R120 ;  /* 0x0000007800787308 */ /* 0x000ff00000000800 */
[----:B------:R-:W-:Y:S08]  /*77a0*/  MUFU.EX2 R178, R178 ;  /* 0x000000b200b27308 */ /* 0x000ff00000000800 */
[----:B------:R-:W-:Y:S01]  /*77b0*/  MUFU.EX2 R121, R121 ;  /* 0x0000007900797308 */ /* 0x000fe20000000800 */
[----:B-1----:R-:W-:Y:S01]  /*77c0*/  FMNMX.FTZ R13, R13, R10, !PT ;  /* 0x0000000a0d0d7209 */ /* 0x002fe20007810000 */
[----:B------:R-:W-:-:S03]  /*77d0*/  FMUL.FTZ R10, R132, UR14 ;  /* 0x0000000e840a7c20 */ /* 0x000fc60008410000 */
[C---:B------:R-:W-:Y:S01]  /*77e0*/  FSETP.NEU.FTZ.AND P2, PT, R13.reuse, -INF , PT ;  /* 0xff8000000d00780b */ /* 0x040fe20003f5d000 */
[----:B------:R-:W-:Y:S02]  /*77f0*/  FMUL.FTZ R129, R13, UR14 ;  /* 0x0000000e0d817c20 */ /* 0x000fe40008410000 */
[----:B------:R-:W1:Y:S03]  /*7800*/  MUFU.EX2 R10, R10 ;  /* 0x0000000a000a7308 */ /* 0x000e660000000800 */
[----:B------:R-:W-:-:S05]  /*7810*/  FSEL R132, R129, RZ, P2 ;  /* 0x000000ff81847208 */ /* 0x000fca0001000000 */
[--C-:B------:R-:W-:Y:S01]  /*7820*/  FFMA.FTZ R191, R126, UR14, -R132.reuse ;  /* 0x0000000e7ebf7c23 */ /* 0x100fe20008010884 */
[--C-:B------:R-:W-:Y:S01]  /*7830*/  FFMA.FTZ R126, R131, UR14, -R132.reuse ;  /* 0x0000000e837e7c23 */ /* 0x100fe20008010884 */
[----:B------:R-:W-:Y:S01]  /*7840*/  FSEL R131, R13, RZ, P2 ;  /* 0x000000ff0d837208 */ /* 0x000fe20001000000 */
[--C-:B------:R-:W-:Y:S01]  /*7850*/  FFMA.FTZ R189, R122, UR14, -R132.reuse ;  /* 0x0000000e7abd7c23 */ /* 0x100fe20008010884 */
[--C-:B------:R-:W-:Y:S01]  /*7860*/  FFMA.FTZ R122, R123, UR14, -R132.reuse ;  /* 0x0000000e7b7a7c23 */ /* 0x100fe20008010884 */
[--C-:B------:R-:W-:Y:S01]  /*7870*/  FFMA.FTZ R185, R130, UR14, -R132.reuse ;  /* 0x0000000e82b97c23 */ /* 0x100fe20008010884 */
[----:B------:R-:W-:Y:S01]  /*7880*/  FFMA.FTZ R123, R127, UR14, -R132 ;  /* 0x0000000e7f7b7c23 */ /* 0x000fe20008010884 */
[----:B------:R-:W-:Y:S01]  /*7890*/  FADD.FTZ R131, -R131, R2 ;  /* 0x0000000283837221 */ /* 0x000fe20000010100 */
[----:B------:R-:W-:Y:S01]  /*78a0*/  MUFU.EX2 R191, R191 ;  /* 0x000000bf00bf7308 */ /* 0x000fe20000000800 */
[----:B-1----:R-:W-:Y:S01]  /*78b0*/  FFMA.FTZ R130, R10, R7, R188 ;  /* 0x000000070a827223 */ /* 0x002fe200000100bc */
[--C-:B------:R-:W-:Y:S01]  /*78c0*/  FFMA.FTZ R187, R134, UR14, -R132.reuse ;  /* 0x0000000e86bb7c23 */ /* 0x100fe20008010884 */
[----:B------:R-:W-:Y:S01]  /*78d0*/  FMUL.FTZ R131, R131, UR14 ;  /* 0x0000000e83837c20 */ /* 0x000fe20008410000 */
[----:B------:R-:W-:Y:S01]  /*78e0*/  FFMA.FTZ R127, R135, UR14, -R132 ;  /* 0x0000000e877f7c23 */ /* 0x000fe20008010884 */
[----:B------:R-:W-:Y:S01]  /*78f0*/  FADD.FTZ R7, R11, R130 ;  /* 0x000000820b077221 */ /* 0x000fe20000010000 */
[--C-:B------:R-:W-:Y:S01]  /*7900*/  FFMA.FTZ R181, R138, UR14, -R132.reuse ;  /* 0x0000000e8ab57c23 */ /* 0x100fe20008010884 */
[--C-:B------:R-:W-:Y:S01]  /*7910*/  FFMA.FTZ R129, R139, UR14, -R132.reuse ;  /* 0x0000000e8b817c23 */ /* 0x100fe20008010884 */
[----:B------:R-:W-:Y:S01]  /*7920*/  MUFU.EX2 R189, R189 ;  /* 0x000000bd00bd7308 */ /* 0x000fe20000000800 */
[----:B------:R-:W-:Y:S01]  /*7930*/  FADD.FTZ R7, R190, R7 ;  /* 0x00000007be077221 */ /* 0x000fe20000010000 */
[--C-:B------:R-:W-:Y:S01]  /*7940*/  FFMA.FTZ R183, R142, UR14, -R132.reuse ;  /* 0x0000000e8eb77c23 */ /* 0x100fe20008010884 */
[--C-:B------:R-:W-:Y:S01]  /*7950*/  FFMA.FTZ R143, R143, UR14, -R132.reuse ;  /* 0x0000000e8f8f7c23 */ /* 0x100fe20008010884 */
[--C-:B------:R-:W-:Y:S01]  /*7960*/  FFMA.FTZ R177, R146, UR14, -R132.reuse ;  /* 0x0000000e92b17c23 */ /* 0x100fe20008010884 */
[----:B------:R-:W-:Y:S01]  /*7970*/  FADD.FTZ R7, R12, R7 ;  /* 0x000000070c077221 */ /* 0x000fe20000010000 */
[--C-:B------:R-:W-:Y:S01]  /*7980*/  FFMA.FTZ R130, R147, UR14, -R132.reuse ;  /* 0x0000000e93827c23 */ /* 0x100fe20008010884 */
[--C-:B------:R-:W-:Y:S01]  /*7990*/  FFMA.FTZ R179, R150, UR14, -R132.reuse ;  /* 0x0000000e96b37c23 */ /* 0x100fe20008010884 */
[----:B------:R1:W2:Y:S01]  /*79a0*/  MUFU.EX2 R0, R131 ;  /* 0x0000008300007308 */ /* 0x0002a20000000800 */
[----:B------:R-:W-:Y:S01]  /*79b0*/  FADD.FTZ R134, R184, R7 ;  /* 0x00000007b8867221 */ /* 0x000fe20000010000 */
[--C-:B------:R-:W-:Y:S01]  /*79c0*/  FFMA.FTZ R173, R154, UR14, -R132.reuse ;  /* 0x0000000e9aad7c23 */ /* 0x100fe20008010884 */
[--C-:B------:R-:W-:Y:S01]  /*79d0*/  FFMA.FTZ R175, R158, UR14, -R132.reuse ;  /* 0x0000000e9eaf7c23 */ /* 0x100fe20008010884 */
[----:B------:R-:W-:Y:S01]  /*79e0*/  F2FP.F16.F32.PACK_AB R190, R12, R190 ;  /* 0x000000be0cbe723e */ /* 0x000fe200000000ff */
[--C-:B------:R-:W-:Y:S01]  /*79f0*/  FFMA.FTZ R159, R159, UR14, -R132.reuse ;  /* 0x0000000e9f9f7c23 */ /* 0x100fe20008010884 */
[--C-:B------:R-:W-:Y:S01]  /*7a00*/  FFMA.FTZ R169, R162, UR14, -R132.reuse ;  /* 0x0000000ea2a97c23 */ /* 0x100fe20008010884 */
[----:B------:R-:W-:Y:S01]  /*7a10*/  FFMA.FTZ R163, R163, UR14, -R132 ;  /* 0x0000000ea3a37c23 */ /* 0x000fe20008010884 */
[----:B------:R-:W3:Y:S01]  /*7a20*/  MUFU.EX2 R122, R122 ;  /* 0x0000007a007a7308 */ /* 0x000ee20000000800 */
[----:B-1----:R-:W-:Y:S01]  /*7a30*/  FADD.FTZ R131, R15, R134 ;  /* 0x000000860f837221 */ /* 0x002fe20000010000 */
[--C-:B------:R-:W-:Y:S01]  /*7a40*/  FFMA.FTZ R166, R166, UR14, -R132.reuse ;  /* 0x0000000ea6a67c23 */ /* 0x100fe20008010884 */
[----:B------:R-:W-:Y:S01]  /*7a50*/  FFMA.FTZ R167, R167, UR14, -R132 ;  /* 0x0000000ea7a77c23 */ /* 0x000fe20008010884 */
[----:B------:R-:W-:Y:S01]  /*7a60*/  F2FP.F16.F32.PACK_AB R188, R11, R188 ;  /* 0x000000bc0bbc723e */ /* 0x000fe200000000ff */
[----:B------:R-:W-:Y:S01]  /*7a70*/  FADD.FTZ R131, R186, R131 ;  /* 0x00000083ba837221 */ /* 0x000fe20000010000 */
[----:B------:R-:W-:-:S02]  /*7a80*/  F2FP.F16.F32.PACK_AB R186, R20, R186 ;  /* 0x000000ba14ba723e */ /* 0x000fc400000000ff */
[----:B------:R-:W1:Y:S01]  /*7a90*/  MUFU.EX2 R123, R123 ;  /* 0x0000007b007b7308 */ /* 0x000e620000000800 */
[----:B--2---:R-:W-:Y:S01]  /*7aa0*/  FFMA.FTZ R7, R0, R6, R189 ;  /* 0x0000000600077223 */ /* 0x004fe200000100bd */
[----:B------:R-:W-:Y:S01]  /*7ab0*/  FADD.FTZ R131, R20, R131 ;  /* 0x0000008314837221 */ /* 0x000fe20000010000 */
[----:B------:R-:W-:Y:S01]  /*7ac0*/  FFMA.FTZ R6, R151, UR14, -R132 ;  /* 0x0000000e97067c23 */ /* 0x000fe20008010884 */
[C---:B------:R-:W-:Y:S01]  /*7ad0*/  ISETP.GT.AND P2, PT, R8.reuse, UR58, PT ;  /* 0x0000003a08007c0c */ /* 0x040fe2000bf44270 */
[----:B------:R-:W-:Y:S02]  /*7ae0*/  VIADD R8, R8, 0xffffffff ;  /* 0xffffffff08087836 */ /* 0x000fe40000000000 */
[----:B------:R-:W-:Y:S01]  /*7af0*/  FADD.FTZ R136, R180, R131 ;  /* 0x00000083b4887221 */ /* 0x000fe20000010000 */
[----:B------:R-:W-:Y:S01]  /*7b00*/  F2FP.F16.F32.PACK_AB R184, R15, R184 ;  /* 0x000000b80fb8723e */ /* 0x000fe200000000ff */
[----:B------:R-:W2:Y:S01]  /*7b10*/  MUFU.EX2 R185, R185 ;  /* 0x000000b900b97308 */ /* 0x000ea20000000800 */
[----:B---3--:R-:W-:Y:S01]  /*7b20*/  FADD.FTZ R134, R122, R7 ;  /* 0x000000077a867221 */ /* 0x008fe20000010000 */
[C---:B------:R-:W-:Y:S01]  /*7b30*/  FADD.FTZ R131, R21.reuse, R136 ;  /* 0x0000008815837221 */ /* 0x040fe20000010000 */
[----:B------:R-:W-:-:S02]  /*7b40*/  F2FP.F16.F32.PACK_AB R180, R21, R180 ;  /* 0x000000b415b4723e */ /* 0x000fc400000000ff */
[----:B------:R-:W-:Y:S01]  /*7b50*/  FADD.FTZ R134, R191, R134 ;  /* 0x00000086bf867221 */ /* 0x000fe20000010000 */
[----:B------:R-:W-:Y:S02]  /*7b60*/  F2FP.F16.F32.PACK_AB R189, R122, R189 ;  /* 0x000000bd7abd723e */ /* 0x000fe400000000ff */
[----:B------:R-:W3:Y:S01]  /*7b70*/  MUFU.EX2 R126, R126 ;  /* 0x0000007e007e7308 */ /* 0x000ee20000000800 */
[C---:B-1----:R-:W-:Y:S01]  /*7b80*/  FADD.FTZ R134, R123.reuse, R134 ;  /* 0x000000867b867221 */ /* 0x042fe20000010000 */
[----:B------:R-:W-:-:S06]  /*7b90*/  F2FP.F16.F32.PACK_AB R191, R123, R191 ;  /* 0x000000bf7bbf723e */ /* 0x000fcc00000000ff */
[----:B------:R-:W1:Y:S01]  /*7ba0*/  MUFU.EX2 R187, R187 ;  /* 0x000000bb00bb7308 */ /* 0x000e620000000800 */
[----:B--2---:R-:W-:-:S07]  /*7bb0*/  FADD.FTZ R7, R185, R134 ;  /* 0x00000086b9077221 */ /* 0x004fce0000010000 */
[----:B------:R-:W2:Y:S01]  /*7bc0*/  MUFU.EX2 R127, R127 ;  /* 0x0000007f007f7308 */ /* 0x000ea20000000800 */
[----:B---3--:R-:W-:Y:S01]  /*7bd0*/  FADD.FTZ R134, R126, R7 ;  /* 0x000000077e867221 */ /* 0x008fe20000010000 */
[----:B------:R-:W-:Y:S01]  /*7be0*/  FADD.FTZ R7, R182, R131 ;  /* 0x00000083b6077221 */ /* 0x000fe20000010000 */
[----:B------:R-:W-:Y:S01]  /*7bf0*/  FFMA.FTZ R131, R155, UR14, -R132 ;  /* 0x0000000e9b837c23 */ /* 0x000fe20008010884 */
[C---:B------:R-:W-:Y:S02]  /*7c00*/  F2FP.F16.F32.PACK_AB R182, R14.reuse, R182 ;  /* 0x000000b60eb6723e */ /* 0x040fe400000000ff */
[----:B------:R-:W-:Y:S01]  /*7c10*/  FADD.FTZ R7, R14, R7 ;  /* 0x000000070e077221 */ /* 0x000fe20000010000 */
[----:B------:R-:W-:Y:S01]  /*7c20*/  F2FP.F16.F32.PACK_AB R185, R126, R185 ;  /* 0x000000b97eb9723e */ /* 0x000fe200000000ff */
[----:B------:R-:W3:Y:S01]  /*7c30*/  MUFU.EX2 R181, R181 ;  /* 0x000000b500b57308 */ /* 0x000ee20000000800 */
[----:B-1----:R-:W-:Y:S01]  /*7c40*/  FADD.FTZ R134, R187, R134 ;  /* 0x00000086bb867221 */ /* 0x002fe20000010000 */
[----:B------:R-:W-:Y:S01]  /*7c50*/  FADD.FTZ R7, R176, R7 ;  /* 0x00000007b0077221 */ /* 0x000fe20000010000 */
[----:B------:R-:W-:-:S03]  /*7c60*/  F2FP.F16.F32.PACK_AB R176, R120, R176 ;  /* 0x000000b078b0723e */ /* 0x000fc600000000ff */
[----:B------:R-:W-:Y:S02]  /*7c70*/  FADD.FTZ R7, R120, R7 ;  /* 0x0000000778077221 */ /* 0x000fe40000010000 */
[----:B------:R-:W1:Y:S01]  /*7c80*/  MUFU.EX2 R129, R129 ;  /* 0x0000008100817308 */ /* 0x000e620000000800 */
[----:B--2---:R-:W-:Y:S01]  /*7c90*/  FADD.FTZ R134, R127, R134 ;  /* 0x000000867f867221 */ /* 0x004fe20000010000 */
[----:B------:R-:W-:Y:S01]  /*7ca0*/  FADD.FTZ R136, R178, R7 ;  /* 0x00000007b2887221 */ /* 0x000fe20000010000 */
[----:B------:R-:W-:Y:S02]  /*7cb0*/  F2FP.F16.F32.PACK_AB R178, R121, R178 ;  /* 0x000000b279b2723e */ /* 0x000fe400000000ff */
[----:B------:R-:W-:Y:S01]  /*7cc0*/  F2FP.F16.F32.PACK_AB R187, R127, R187 ;  /* 0x000000bb7fbb723e */ /* 0x000fe200000000ff */
[----:B0-----:R-:W-:Y:S02]  /*7cd0*/  FADD.FTZ R133, R121, R136 ;  /* 0x0000008879857221 */ /* 0x001fe40000010000 */
[----:B------:R-:W0:Y:S01]  /*7ce0*/  MUFU.EX2 R183, R183 ;  /* 0x000000b700b77308 */ /* 0x000e220000000800 */
[----:B---3--:R-:W-:-:S07]  /*7cf0*/  FADD.FTZ R134, R181, R134 ;  /* 0x00000086b5867221 */ /* 0x008fce0000010000 */
[----:B------:R-:W2:Y:S01]  /*7d00*/  MUFU.EX2 R2, R143 ;  /* 0x0000008f00027308 */ /* 0x000ea20000000800 */
[C---:B-1----:R-:W-:Y:S01]  /*7d10*/  FADD.FTZ R134, R129.reuse, R134 ;  /* 0x0000008681867221 */ /* 0x042fe20000010000 */
[----:B------:R-:W-:-:S06]  /*7d20*/  F2FP.F16.F32.PACK_AB R181, R129, R181 ;  /* 0x000000b581b5723e */ /* 0x000fcc00000000ff */
[----:B------:R-:W1:Y:S01]  /*7d30*/  MUFU.EX2 R172, R172 ;  /* 0x000000ac00ac7308 */ /* 0x000e620000000800 */
[----:B0-----:R-:W-:-:S07]  /*7d40*/  FADD.FTZ R7, R183, R134 ;  /* 0x00000086b7077221 */ /* 0x001fce0000010000 */
        /* <DEDUP_REMOVED lines=10> */
[----:B------:R-:W-:-:S06]  /*7df0*/  F2FP.F16.F32.PACK_AB R172, R124, R172 ;  /* 0x000000ac7cac723e */ /* 0x000fcc00000000ff */
[----:B------:R-:W2:Y:S01]  /*7e00*/  MUFU.EX2 R179, R179 ;  /* 0x000000b300b37308 */ /* 0x000ea20000000800 */
[C---:B-1----:R-:W-:Y:S01]  /*7e10*/  FADD.FTZ R12, R130.reuse, R7 ;  /* 0x00000007820c7221 */ /* 0x042fe20000010000 */
[----:B------:R-:W-:-:S06]  /*7e20*/  F2FP.F16.F32.PACK_AB R177, R130, R177 ;  /* 0x000000b182b1723e */ /* 0x000fcc00000000ff */
[----:B------:R-:W1:Y:S01]  /*7e30*/  MUFU.EX2 R125, R125 ;  /* 0x0000007d007d7308 */ /* 0x000e620000000800 */
[----:B0-----:R-:W-:-:S07]  /*7e40*/  FADD.FTZ R134, R174, R133 ;  /* 0x00000085ae867221 */ /* 0x001fce0000010000 */
[----:B------:R-:W0:Y:S01]  /*7e50*/  MUFU.EX2 R6, R6 ;  /* 0x0000000600067308 */ /* 0x000e220000000800 */
[----:B--2---:R-:W-:-:S07]  /*7e60*/  FADD.FTZ R7, R179, R12 ;  /* 0x0000000cb3077221 */ /* 0x004fce0000010000 */
[----:B------:R-:W2:Y:S01]  /*7e70*/  MUFU.EX2 R168, R168 ;  /* 0x000000a800a87308 */ /* 0x000ea20000000800 */
[C---:B-1----:R-:W-:Y:S01]  /*7e80*/  FADD.FTZ R11, R125.reuse, R134 ;  /* 0x000000867d0b7221 */ /* 0x042fe20000010000 */
[----:B------:R-:W-:-:S06]  /*7e90*/  F2FP.F16.F32.PACK_AB R174, R125, R174 ;  /* 0x000000ae7dae723e */ /* 0x000fcc00000000ff */
        /* <DEDUP_REMOVED lines=9> */
[----:B------:R-:W-:-:S06]  /*7f30*/  F2FP.F16.F32.PACK_AB R168, R128, R168 ;  /* 0x000000a880a8723e */ /* 0x000fcc00000000ff */
[----:B------:R-:W0:Y:S01]  /*7f40*/  MUFU.EX2 R175, R175 ;  /* 0x000000af00af7308 */ /* 0x000e220000000800 */
[C---:B--2---:R-:W-:Y:S01]  /*7f50*/  FADD.FTZ R14, R131.reuse, R14 ;  /* 0x0000000e830e7221 */ /* 0x044fe20000010000 */
[----:B------:R-:W-:-:S06]  /*7f60*/  F2FP.F16.F32.PACK_AB R173, R131, R173 ;  /* 0x000000ad83ad723e */ /* 0x000fcc00000000ff */
[----:B------:R-:W2:Y:S01]  /*7f70*/  MUFU.EX2 R132, R159 ;  /* 0x0000009f00847308 */ /* 0x000ea20000000800 */
[----:B-1----:R-:W-:Y:S01]  /*7f80*/  FADD.FTZ R20, R170, R11 ;  /* 0x0000000baa147221 */ /* 0x002fe20000010000 */
[----:B------:R-:W-:-:S03]  /*7f90*/  F2FP.F16.F32.PACK_AB R170, R3, R170 ;  /* 0x000000aa03aa723e */ /* 0x000fc600000000ff */
[----:B------:R-:W-:-:S03]  /*7fa0*/  FADD.FTZ R7, R3, R20 ;  /* 0x0000001403077221 */ /* 0x000fc60000010000 */
        /* <DEDUP_REMOVED lines=9> */
[----:B------:R-:W-:-:S03]  /*8040*/  F2FP.F16.F32.PACK_AB R169, R12, R169 ;  /* 0x000000a90ca9723e */ /* 0x000fc600000000ff */
[----:B--2---:R-:W-:-:S04]  /*8050*/  FADD.FTZ R3, R166, R3 ;  /* 0x00000003a6037221 */ /* 0x004fc80000010000 */
[C---:B-1----:R-:W-:Y:S01]  /*8060*/  FADD.FTZ R6, R167.reuse, R3 ;  /* 0x00000003a7067221 */ /* 0x042fe20000010000 */
[----:B------:R-:W-:Y:S01]  /*8070*/  F2FP.F16.F32.PACK_AB R171, R167, R166 ;  /* 0x000000a6a7ab723e */ /* 0x000fe200000000ff */
[----:B------:R-:W-:Y:S01]  /*8080*/  IMAD.MOV.U32 R3, RZ, RZ, R9 ;  /* 0x000000ffff037224 */ /* 0x000fe200078e0009 */
[----:B------:R-:W-:Y:S06]  /*8090*/  @P2 BRA `(.L_x_1190) ;  /* 0xffffffcc00e82947 */ /* 0x000fec000383ffff */
[----:B------:R-:W-:Y:S01]  /*80a0*/  IMAD.MOV.U32 R2, RZ, RZ, R13 ;  /* 0x000000ffff027224 */ /* 0x000fe200078e000d */
[----:B------:R-:W-:Y:S01]  /*80b0*/  UMOV UR36, UR4 ;  /* 0x0000000400247c82 */ /* 0x000fe20008000000 */
[----:B------:R-:W-:Y:S01]  /*80c0*/  IMAD.MOV.U32 R3, RZ, RZ, R9 ;  /* 0x000000ffff037224 */ /* 0x000fe200078e0009 */
[----:B------:R-:W-:-:S06]  /*80d0*/  UMOV UR38, UR7 ;  /* 0x0000000700267c82 */ /* 0x000fcc0008000000 */
.L_x_1173:
[----:B------:R-:W-:Y:S01]  /*80e0*/  ULDC UR4, c[0x0][0x448] ;  /* 0x0001120000047ab9 */ /* 0x000fe20000000800 */
[----:B------:R-:W-:Y:S01]  /*80f0*/  IADD3 R9, R16, 0x1, -R17 ;  /* 0x0000000110097810 */ /* 0x000fe20007ffe811 */
[----:B------:R-:W-:Y:S01]  /*8100*/  UISETP.NE.AND UP0, UPT, UR4, 0x1, UPT ;  /* 0x000000010400788c */ /* 0x000fe2000bf05270 */
[----:B------:R-:W-:Y:S02]  /*8110*/  ULDC UR10, c[0x0][0x9e4] ;  /* 0x00027900000a7ab9 */ /* 0x000fe40000000800 */
[----:B------:R-:W-:Y:S01]  /*8120*/  R2UR UR7, R9 ;  /* 0x00000000090772ca */ /* 0x000fe200000e0000 */
[----:B------:R-:W-:Y:S02]  /*8130*/  UISETP.GE.AND UP1, UPT, UR10, 0x1, UPT ;  /* 0x000000010a00788c */ /* 0x000fe4000bf26270 */
[----:B------:R-:W-:-:S04]  /*8140*/  UIADD3 UR6, UR39, 0x7f, URZ ;  /* 0x0000007f27067890 */ /* 0x000fc8000fffe03f */
[----:B------:R-:W-:Y:S01]  /*8150*/  PLOP3.LUT P2, PT, PT, PT, UP1, 0x40, 0x0 ;  /* 0x000000000000781c */ /* 0x000fe20003f4e818 */
[----:B------:R-:W-:Y:S01]  /*8160*/  @UP0 ULDC UR4, c[0x0][0x44c] ;  /* 0x0001130000040ab9 */ /* 0x000fe20000000800 */
[----:B------:R-:W-:Y:S01]  /*8170*/  @UP0 ULDC UR11, c[0x0][0x450] ;  /* 0x00011400000b0ab9 */ /* 0x000fe20000000800 */
[----:B------:R-:W-:-:S04]  /*8180*/  UIMAD.WIDE.U32 UR4, UR6, UR4, URZ ;  /* 0x00000004060472a5 */ /* 0x000fc8000f8e003f */
[----:B------:R-:W-:-:S04]  /*8190*/  @UP0 USHF.R.U32.HI UR6, URZ, UR11, UR5 ;  /* 0x0000000b3f060299 */ /* 0x000fc80008011605 */
[----:B------:R-:W-:-:S04]  /*81a0*/  UIADD3 UR6, UR7, UR6, URZ ;  /* 0x0000000607067290 */ /* 0x000fc8000fffe03f */
[----:B------:R-:W-:Y:S01]  /*81b0*/  UIADD3 UR15, UR6, -UR15, URZ ;  /* 0x8000000f060f7290 */ /* 0x000fe2000fffe03f */
[----:B------:R-:W-:Y:S11]  /*81c0*/  @P2 BRA `(.L_x_1191) ;  /* 0x0000000000482947 */ /* 0x000ff60003800000 */
[----:B------:R-:W-:Y:S02]  /*81d0*/  UMOV UR11, UR6 ;  /* 0x00000006000b7c82 */ /* 0x000fe40008000000 */
        /* <DEDUP_REMOVED lines=10> */
.L_x_1192:
[----:B------:R-:W-:-:S11]  /*8280*/  UISETP.NE.AND UP2, UPT, UR10, 0x1, UPT ;  /* 0x000000010a00788c */ /* 0x000fd6000bf45270 */
[----:B------:R-:W-:Y:S02]  /*8290*/  @UP2 ULDC.64 UR4, c[0x0][0x9e8] ;  /* 0x00027a0000042ab9 */ /* 0x000fe40000000a00 */
[----:B------:R-:W-:-:S04]  /*82a0*/  UIMAD.WIDE.U32 UR6, UR11, UR4, URZ ;  /* 0x000000040b0672a5 */ /* 0x000fc8000f8e003f */
[----:B------:R-:W-:-:S12]  /*82b0*/  @UP2 USHF.R.U32.HI UR11, URZ, UR5, UR7 ;  /* 0x000000053f0b2299 */ /* 0x000fd80008011607 */
.L_x_1193:
[----:B------:R-:W-:-:S04]  /*82c0*/  UIMAD UR10, UR11, UR10, URZ ;  /* 0x0000000a0b0a72a4 */ /* 0x000fc8000f8e023f */
[----:B------:R-:W-:-:S04]  /*82d0*/  UISETP.LT.AND UP2, UPT, UR15, UR10, UPT ;  /* 0x0000000a0f00728c */ /* 0x000fc8000bf41270 */
[----:B------:R-:W-:-:S12]  /*82e0*/  USEL UR15, UR15, UR10, !UP2 ;  /* 0x0000000a0f0f7287 */ /* 0x000fd8000d000000 */
.L_x_1191:
[----:B------:R-:W-:-:S04]  /*82f0*/  UIADD3 UR4, UR15, 0x5f, URZ ;  /* 0x0000005f0f047890 */ /* 0x000fc8000fffe03f */
        /* <DEDUP_REMOVED lines=10> */
[----:B------:R-:W-:Y:S01]  /*83a0*/  UMOV UR4, UR36 ;  /* 0x0000002400047c82 */ /* 0x000fe20008000000 */
[----:B------:R-:W-:-:S05]  /*83b0*/  ULDC UR59, c[0x0][0x988] ;  /* 0x00026200003b7ab9 */ /* 0x000fca0000000800 */
.L_x_1203:
[----:B------:R-:W-:-:S04]  /*83c0*/  UIADD3 UR7, UR4, 0x1, URZ ;  /* 0x0000000104077890 */ /* 0x000fc8000fffe03f */
[----:B------:R-:W-:-:S04]  /*83d0*/  UISETP.NE.AND UP2, UPT, UR7, 0x2, UPT ;  /* 0x000000020700788c */ /* 0x000fc8000bf45270 */
[----:B------:R-:W-:Y:S02]  /*83e0*/  USEL UR7, UR7, URZ, UP2 ;  /* 0x0000003f07077287 */ /* 0x000fe40009000000 */
[----:B------:R-:W-:-:S04]  /*83f0*/  USEL UR38, URZ, 0x1, UP2 ;  /* 0x000000013f267887 */ /* 0x000fc80009000000 */
[----:B------:R-:W-:Y:S01]  /*8400*/  ULOP3.LUT UR38, UR6, UR38, URZ, 0x3c, !UPT ;  /* 0x0000002606267292 */ /* 0x000fe2000f8e3c3f */
[----:B------:R-:W-:Y:S01]  /*8410*/  UMOV UR36, UR7 ;  /* 0x0000000700247c82 */ /* 0x000fe20008000000 */
[----:B------:R-:W-:Y:S10]  /*8420*/  @!P0 BRA `(.L_x_1195) ;  /* 0x0000000000048947 */ /* 0x000ff40003800000 */
[----:B------:R-:W-:Y:S01]  /*8430*/  BPT.TRAP 0x1 ;  /* 0x000000040000795c */ /* 0x000fe20000300000 */
.L_x_1195:
[----:B------:R-:W-:Y:S01]  /*8440*/  ULEA UR5, UR36, UR37, 0x3 ;  /* 0x0000002524057291 */ /* 0x000fe2000f8e183f */
[----:B------:R-:W-:-:S05]  /*8450*/  IMAD.U32 R2, RZ, RZ, UR38 ;  /* 0x00000026ff027e24 */ /* 0x000fca000f8e00ff */
[----:B------:R-:W-:-:S04]  /*8460*/  SHF.L.U32 R2, R2, 0x1f, RZ ;  /* 0x0000001f02027819 */ /* 0x000fc800000006ff */
[----:B------:R0:W1:Y:S01]  /*8470*/  SYNCS.PHASECHK.TRANS64.TRYWAIT P2, [UR5+0x30830], R2 ;  /* 0x03083002ff0075a7 */ /* 0x0000620008040145 */
[----:B------:R-:W-:Y:S05]  /*8480*/  @!P0 BRA `(.L_x_1196) ;  /* 0x0000000000048947 */ /* 0x000fea0003800000 */
[----:B------:R-:W-:Y:S01]  /*8490*/  BPT.TRAP 0x1 ;  /* 0x000000040000795c */ /* 0x000fe20000300000 */
.L_x_1196:
[-C--:B------:R-:W-:Y:S01]  /*84a0*/  FMUL.FTZ R24, R24, R10.reuse ;  /* 0x0000000a18187220 */ /* 0x080fe20000410000 */
[----:B------:R-:W-:Y:S01]  /*84b0*/  FMUL.FTZ R25, R25, R10 ;  /* 0x0000000a19197220 */ /* 0x000fe20000410000 */
[----:B-1----:R-:W-:Y:S06]  /*84c0*/  @P2 BRA `(.L_x_1197) ;  /* 0x0000000000082947 */ /* 0x002fec0003800000 */
[----:B------:R-:W1:Y:S02]  /*84d0*/  SYNCS.PHASECHK.TRANS64.TRYWAIT P2, [UR5+0x30830], R2 ;  /* 0x03083002ff0075a7 */ /* 0x000e640008040145 */
[----:B-1----:R-:W-:Y:S05]  /*84e0*/  @!P2 BRA `(.L_x_1198) ;  /* 0x0000011400e4a947 */ /* 0x002fea0003800000 */
.L_x_1197:
        /* <DEDUP_REMOVED lines=161> */
.L_x_1199:
[----:B------:R-:W-:Y:S01]  /*8f00*/  ULEA UR5, UR4, UR37, 0x3 ;  /* 0x0000002504057291 */ /* 0x000fe2000f8e183f */
[----:B------:R-:W-:-:S05]  /*8f10*/  IMAD.U32 R0, RZ, RZ, UR6 ;  /* 0x00000006ff007e24 */ /* 0x000fca000f8e00ff */
[----:B------:R-:W-:-:S04]  /*8f20*/  SHF.L.U32 R0, R0, 0x1f, RZ ;  /* 0x0000001f00007819 */ /* 0x000fc800000006ff */
[----:B------:R2:W3:Y:S01]  /*8f30*/  SYNCS.PHASECHK.TRANS64.TRYWAIT P2, [UR5+0x30850], R0 ;  /* 0x03085000ff0075a7 */ /* 0x0004e20008040145 */
[----:B------:R-:W-:Y:S05]  /*8f40*/  @!P0 BRA `(.L_x_1200) ;  /* 0x0000000000048947 */ /* 0x000fea0003800000 */
[----:B------:R-:W-:Y:S01]  /*8f50*/  BPT.TRAP 0x1 ;  /* 0x000000040000795c */ /* 0x000fe20000300000 */
.L_x_1200:
[----:B---3--:R-:W-:Y:S05]  /*8f60*/  @P2 BRA `(.L_x_1201) ;  /* 0x0000000000082947 */ /* 0x008fea0003800000 */
[----:B------:R-:W3:Y:S02]  /*8f70*/  SYNCS.PHASECHK.TRANS64.TRYWAIT P2, [UR5+0x30850], R0 ;  /* 0x03085000ff0075a7 */ /* 0x000ee40008040145 */
[----:B---3--:R-:W-:Y:S05]  /*8f80*/  @!P2 BRA `(.L_x_1202) ;  /* 0x0000010c0054a947 */ /* 0x008fea0003800000 */
.L_x_1201:
[----:B------:R-:W-:Y:S01]  /*8f90*/  UIADD3 UR6, UR37, 0x400, URZ ;  /* 0x0000040025067890 */ /* 0x000fe2000fffe03f */
[----:B------:R-:W-:Y:S01]  /*8fa0*/  WARPGROUP.ARRIVE ;  /* 0x00000000000079c5 */ /* 0x000fe20000000000 */
[----:B------:R-:W-:Y:S01]  /*8fb0*/  UMOV UR11, 0x40000040 ;  /* 0x40000040000b7882 */ /* 0x000fe20000000000 */
[----:B0-2---:R-:W-:Y:S01]  /*8fc0*/  FMNMX.FTZ R0, R120, R9, !PT ;  /* 0x0000000978007209 */ /* 0x005fe20007810000 */
[----:B------:R-:W-:Y:S01]  /*8fd0*/  USHF.R.U32.HI UR6, URZ, 0x4, UR6 ;  /* 0x000000043f067899 */ /* 0x000fe20008011606 */
[C---:B------:R-:W-:Y:S01]  /*8fe0*/  ISETP.GT.AND P2, PT, R8.reuse, UR58, PT ;  /* 0x0000003a08007c0c */ /* 0x040fe2000bf44270 */
[----:B------:R-:W-:Y:S01]  /*8ff0*/  UMOV UR14, UR59 ;  /* 0x0000003b000e7c82 */ /* 0x000fe20008000000 */
[----:B-1----:R-:W-:Y:S01]  /*9000*/  FMNMX.FTZ R3, R121, R0, !PT ;  /* 0x0000000079037209 */ /* 0x002fe20007810000 */
[----:B------:R-:W-:Y:S01]  /*9010*/  ULOP3.LUT UR6, UR6, 0x3fff, URZ, 0xc0, !UPT ;  /* 0x00003fff06067892 */ /* 0x000fe2000f8ec03f */
[----:B------:R-:W-:Y:S02]  /*9020*/  VIADD R8, R8, 0xffffffff ;  /* 0xffffffff08087836 */ /* 0x000fe40000000000 */
[----:B------:R-:W-:Y:S01]  /*9030*/  FMNMX.FTZ R0, R124, R3, !PT ;  /* 0x000000037c007209 */ /* 0x000fe20007810000 */
[----:B------:R-:W-:-:S03]  /*9040*/  ULOP3.LUT UR6, UR6, 0x3000000, URZ, 0xfc, !UPT ;  /* 0x0300000006067892 */ /* 0x000fc6000f8efc3f */
[----:B------:R-:W-:Y:S01]  /*9050*/  FMNMX.FTZ R3, R125, R0, !PT ;  /* 0x000000007d037209 */ /* 0x000fe20007810000 */
[----:B------:R-:W-:-:S03]  /*9060*/  UIMAD UR4, UR4, 0x900, UR6 ;  /* 0x00000900040478a4 */ /* 0x000fc6000f8e0206 */
[----:B------:R-:W-:Y:S01]  /*9070*/  FMNMX.FTZ R0, R128, R3, !PT ;  /* 0x0000000380007209 */ /* 0x000fe20007810000 */
[----:B------:R-:W-:-:S03]  /*9080*/  UMOV UR6, UR38 ;  /* 0x0000002600067c82 */ /* 0x000fc60008000000 */
        /* <DEDUP_REMOVED lines=27> */
[----:B0-----:R-:W-:-:S05]  /*9240*/  FMNMX.FTZ R3, R12, R3, !PT ;  /* 0x000000030c037209 */ /* 0x001fca0007810000 */
        /* <DEDUP_REMOVED lines=30> */
[----:B------:R-:W-:Y:S01]  /*9430*/  FFMA.FTZ R13, R133, UR14, -R0 ;  /* 0x0000000e850d7c23 */ /* 0x000fe20008010800 */
[----:B------:R-:W-:Y:S02]  /*9440*/  MUFU.EX2 R14, R14 ;  /* 0x0000000e000e7308 */ /* 0x000fe40000000800 */
[----:B------:R-:W-:-:S04]  /*9450*/  FMNMX.FTZ R21, R151, R2, !PT ;  /* 0x0000000297157209 */ /* 0x000fc80007810000 */
[----:B------:R-:W-:Y:S02]  /*9460*/  FMNMX.FTZ R2, R154, R21, !PT ;  /* 0x000000159a027209 */ /* 0x000fe40007810000 */
[----:B------:R-:W-:Y:S02]  /*9470*/  MUFU.EX2 R13, R13 ;  /* 0x0000000d000d7308 */ /* 0x000fe40000000800 */
[----:B------:R-:W-:-:S04]  /*9480*/  FMNMX.FTZ R21, R155, R2, !PT ;  /* 0x000000029b157209 */ /* 0x000fc80007810000 */
[----:B------:R-:W-:Y:S01]  /*9490*/  FMNMX.FTZ R2, R158, R21, !PT ;  /* 0x000000159e027209 */ /* 0x000fe20007810000 */
[----:B------:R-:W-:Y:S02]  /*94a0*/  WARPGROUP.DEPBAR.LE gsb0, 0x0 ;  /* 0x00008000000079c5 */ /* 0x000fe40000010000 */
[----:B------:R-:W-:Y:S01]  /*94b0*/  WARPGROUP.ARRIVE ;  /* 0x00000000000079c5 */ /* 0x000fe20000000000 */
[----:B------:R-:W-:Y:S01]  /*94c0*/  FMNMX.FTZ R21, R159, R2, !PT ;  /* 0x000000029f157209 */ /* 0x000fe20007810000 */
[--C-:B------:R-:W-:Y:S01]  /*94d0*/  FFMA.FTZ R188, R120, UR14, -R0.reuse ;  /* 0x0000000e78bc7c23 */ /* 0x100fe20008010800 */
[--C-:B------:R-:W-:Y:S01]  /*94e0*/  FFMA.FTZ R190, R124, UR14, -R0.reuse ;  /* 0x0000000e7cbe7c23 */ /* 0x100fe20008010800 */
[--C-:B------:R-:W-:Y:S01]  /*94f0*/  FFMA.FTZ R120, R149, UR14, -R0.reuse ;  /* 0x0000000e95787c23 */ /* 0x100fe20008010800 */
[----:B------:R-:W-:Y:S01]  /*9500*/  FMNMX.FTZ R2, R162, R21, !PT ;  /* 0x00000015a2027209 */ /* 0x000fe20007810000 */
[----:B------:R-:W-:Y:S01]  /*9510*/  HGMMA.64x192x16.F32 R24, R184, gdesc[UR8].tnspB, R24, gsb0 ;  /* 0x42e00008b8187df0 */ /* 0x000fe20008000818 */
[----:B------:R-:W-:Y:S01]  /*9520*/  UIADD3 UR10, UR4, 0x100, URZ ;  /* 0x00000100040a7890 */ /* 0x000fe2000fffe03f */
[--C-:B------:R-:W-:Y:S01]  /*9530*/  FFMA.FTZ R124, R161, UR14, -R0.reuse ;  /* 0x0000000ea17c7c23 */ /* 0x100fe20008010800 */
[----:B------:R-:W-:Y:S01]  /*9540*/  UMOV UR11, 0x40000040 ;  /* 0x40000040000b7882 */ /* 0x000fe20000000000 */
[----:B------:R-:W-:Y:S01]  /*9550*/  FMNMX.FTZ R21, R163, R2, !PT ;  /* 0x00000002a3157209 */ /* 0x000fe20007810000 */
[----:B------:R-:W0:Y:S03]  /*9560*/  MUFU.EX2 R188, R188 ;  /* 0x000000bc00bc7308 */ /* 0x000e260000000800 */
[----:B------:R-:W-:Y:S01]  /*9570*/  FMNMX.FTZ R2, R166, R21, !PT ;  /* 0x00000015a6027209 */ /* 0x000fe20007810000 */
[----:B------:R-:W-:-:S03]  /*9580*/  FFMA.FTZ R21, R145, UR14, -R0 ;  /* 0x0000000e91157c23 */ /* 0x000fc60008010800 */
        /* <DEDUP_REMOVED lines=10> */
[----:B------:R-:W-:Y:S01]  /*9630*/  MUFU.EX2 R124, R124 ;  /* 0x0000007c007c7308 */ /* 0x000fe20000000800 */
[----:B-1----:R-:W-:-:S07]  /*9640*/  FMNMX.FTZ R2, R129, R2, !PT ;  /* 0x0000000281027209 */ /* 0x002fce0007810000 */
[----:B------:R-:W-:Y:S01]  /*9650*/  MUFU.EX2 R129, R164 ;  /* 0x000000a400817308 */ /* 0x000fe20000000800 */
[----:B------:R-:W-:Y:S02]  /*9660*/  WARPGROUP.DEPBAR.LE gsb0, 0x0 ;  /* 0x00008000000079c5 */ /* 0x000fe40000010000 */
[----:B------:R-:W-:Y:S01]  /*9670*/  WARPGROUP.ARRIVE ;  /* 0x00000000000079c5 */ /* 0x000fe20000000000 */
[--C-:B------:R-:W-:Y:S01]  /*9680*/  FFMA.FTZ R186, R132, UR14, -R0.reuse ;  /* 0x0000000e84ba7c23 */ /* 0x100fe20008010800 */
[--C-:B------:R-:W-:Y:S01]  /*9690*/  FFMA.FTZ R184, R128, UR14, -R0.reuse ;  /* 0x0000000e80b87c23 */ /* 0x100fe20008010800 */
[----:B------:R-:W-:Y:S01]  /*96a0*/  FMUL.FTZ R132, R2, UR14 ;  /* 0x0000000e02847c20 */ /* 0x000fe20008410000 */
[----:B------:R-:W-:Y:S02]  /*96b0*/  FFMA.FTZ R128, R141, UR14, -R0 ;  /* 0x0000000e8d807c23 */ /* 0x000fe40008010800 */
[----:B------:R-:W-:Y:S01]  /*96c0*/  HGMMA.64x192x16.F32 R24, R180, gdesc[UR8].tnspB, R24, gsb0 ;  /* 0x42e00008b4187df0 */ /* 0x000fe20008000818 */
[----:B------:R-:W-:Y:S01]  /*96d0*/  UIADD3 UR10, UR4, 0x180, URZ ;  /* 0x00000180040a7890 */ /* 0x000fe2000fffe03f */
[--C-:B------:R-:W-:Y:S01]  /*96e0*/  FFMA.FTZ R189, R122, UR14, -R132.reuse ;  /* 0x0000000e7abd7c23 */ /* 0x100fe20008010884 */
[----:B------:R-:W-:Y:S01]  /*96f0*/  UMOV UR11, 0x40000040 ;  /* 0x40000040000b7882 */ /* 0x000fe20000000000 */
[----:B------:R-:W-:Y:S01]  /*9700*/  FFMA.FTZ R122, R123, UR14, -R132 ;  /* 0x0000000e7b7a7c23 */ /* 0x000fe20008010884 */
[----:B------:R-:W-:-:S02]  /*9710*/  IMAD.U32 R123, RZ, RZ, UR7 ;  /* 0x00000007ff7b7e24 */ /* 0x000fc4000f8e00ff */
[--C-:B------:R-:W-:Y:S01]  /*9720*/  FFMA.FTZ R191, R126, UR14, -R132.reuse ;  /* 0x0000000e7ebf7c23 */ /* 0x100fe20008010884 */
[--C-:B------:R-:W-:Y:S01]  /*9730*/  FFMA.FTZ R126, R127, UR14, -R132.reuse ;  /* 0x0000000e7f7e7c23 */ /* 0x100fe20008010884 */
[----:B------:R-:W-:Y:S01]  /*9740*/  MUFU.EX2 R189, R189 ;  /* 0x000000bd00bd7308 */ /* 0x000fe20000000800 */
[--C-:B------:R-:W-:Y:S01]  /*9750*/  FFMA.FTZ R185, R130, UR14, -R132.reuse ;  /* 0x0000000e82b97c23 */ /* 0x100fe20008010884 */
[----:B------:R-:W-:Y:S01]  /*9760*/  @!P1 LEA R123, R123, UR37, 0x3 ;  /* 0x000000257b7b9c11 */ /* 0x000fe2000f8e18ff */
[----:B------:R-:W-:Y:S02]  /*9770*/  IMAD.U32 R127, RZ, RZ, UR5 ;  /* 0x00000005ff7f7e24 */ /* 0x000fe4000f8e00ff */
[--C-:B------:R-:W-:Y:S01]  /*9780*/  FFMA.FTZ R130, R131, UR14, -R132.reuse ;  /* 0x0000000e83827c23 */ /* 0x100fe20008010884 */
[--C-:B------:R-:W-:Y:S01]  /*9790*/  FFMA.FTZ R187, R134, UR14, -R132.reuse ;  /* 0x0000000e86bb7c23 */ /* 0x100fe20008010884 */
[--C-:B------:R-:W-:Y:S01]  /*97a0*/  FFMA.FTZ R134, R139, UR14, -R132.reuse ;  /* 0x0000000e8b867c23 */ /* 0x100fe20008010884 */
[----:B------:R-:W-:Y:S01]  /*97b0*/  @!P1 VIADD R123, R123, 0x30840 ;  /* 0x000308407b7b9836 */ /* 0x000fe20000000000 */
[----:B------:R-:W-:Y:S01]  /*97c0*/  MUFU.EX2 R122, R122 ;  /* 0x0000007a007a7308 */ /* 0x000fe20000000800 */
[--C-:B------:R-:W-:Y:S01]  /*97d0*/  FFMA.FTZ R158, R158, UR14, -R132.reuse ;  /* 0x0000000e9e9e7c23 */ /* 0x100fe20008010884 */
[--C-:B------:R-:W-:Y:S01]  /*97e0*/  FFMA.FTZ R159, R159, UR14, -R132.reuse ;  /* 0x0000000e9f9f7c23 */ /* 0x100fe20008010884 */
[--C-:B------:R-:W-:Y:S01]  /*97f0*/  FFMA.FTZ R162, R162, UR14, -R132.reuse ;  /* 0x0000000ea2a27c23 */ /* 0x100fe20008010884 */
[----:B------:R-:W-:Y:S01]  /*9800*/  @!P1 PRMT R123, RZ, 0x654, R123 ;  /* 0x00000654ff7b9816 */ /* 0x000fe2000000007b */
[--C-:B------:R-:W-:Y:S01]  /*9810*/  FFMA.FTZ R163, R163, UR14, -R132.reuse ;  /* 0x0000000ea3a37c23 */ /* 0x100fe20008010884 */
[----:B------:R-:W-:-:S02]  /*9820*/  FFMA.FTZ R166, R166, UR14, -R132 ;  /* 0x0000000ea6a67c23 */ /* 0x000fc40008010884 */
        /* <DEDUP_REMOVED lines=10> */
[----:B------:R-:W1:Y:S08]  /*98d0*/  MUFU.EX2 R159, R159 ;  /* 0x0000009f009f7308 */ /* 0x000e700000000800 */
[----:B------:R-:W-:Y:S08]  /*98e0*/  MUFU.EX2 R162, R162 ;  /* 0x000000a200a27308 */ /* 0x000ff00000000800 */
[----:B------:R-:W-:Y:S08]  /*98f0*/  MUFU.EX2 R163, R163 ;  /* 0x000000a300a37308 */ /* 0x000ff00000000800 */
[----:B------:R-:W-:Y:S01]  /*9900*/  MUFU.EX2 R166, R166 ;  /* 0x000000a600a67308 */ /* 0x000fe20000000800 */
[----:B------:R-:W-:-:S02]  /*9910*/  WARPGROUP.DEPBAR.LE gsb0, 0x0 ;  /* 0x00008000000079c5 */ /* 0x000fc40000010000 */
[----:B------:R-:W-:Y:S01]  /*9920*/  WARPGROUP.ARRIVE ;  /* 0x00000000000079c5 */ /* 0x000fe20000000000 */
[--C-:B------:R-:W-:Y:S01]  /*9930*/  FFMA.FTZ R180, R136, UR14, -R0.reuse ;  /* 0x0000000e88b47c23 */ /* 0x100fe20008010800 */
[----:B------:R-:W-:Y:S01]  /*9940*/  FFMA.FTZ R182, R140, UR14, -R0 ;  /* 0x0000000e8cb67c23 */ /* 0x000fe20008010800 */
[----:B------:R-:W-:Y:S01]  /*9950*/  FFMA.FTZ R183, R142, UR14, -R132 ;  /* 0x0000000e8eb77c23 */ /* 0x000fe20008010884 */
[----:B0-----:R-:W-:Y:S01]  /*9960*/  FFMA.FTZ R142, R10, R7, R188 ;  /* 0x000000070a8e7223 */ /* 0x001fe200000100bc */
[--C-:B------:R-:W-:Y:S01]  /*9970*/  FFMA.FTZ R136, R135, UR14, -R132.reuse ;  /* 0x0000000e87887c23 */ /* 0x100fe20008010884 */
[----:B------:R-:W-:Y:S01]  /*9980*/  HGMMA.64x192x16.F32 R24, R176, gdesc[UR8].tnspB, R24, gsb0 ;  /* 0x42e00008b0187df0 */ /* 0x000fe20008000818 */
[----:B------:R-:W-:Y:S01]  /*9990*/  UIADD3 UR10, UR4, 0x200, URZ ;  /* 0x00000200040a7890 */ /* 0x000fe2000fffe03f */
[--C-:B------:R-:W-:Y:S01]  /*99a0*/  FFMA.FTZ R181, R138, UR14, -R132.reuse ;  /* 0x0000000e8ab57c23 */ /* 0x100fe20008010884 */
[----:B------:R-:W-:Y:S01]  /*99b0*/  UMOV UR11, 0x40000040 ;  /* 0x40000040000b7882 */ /* 0x000fe20000000000 */
[----:B------:R-:W-:Y:S01]  /*99c0*/  MUFU.EX2 R180, R180 ;  /* 0x000000b400b47308 */ /* 0x000fe20000000800 */
[--C-:B------:R-:W-:Y:S01]  /*99d0*/  FFMA.FTZ R138, R143, UR14, -R132.reuse ;  /* 0x0000000e8f8a7c23 */ /* 0x100fe20008010884 */
[----:B------:R-:W-:Y:S01]  /*99e0*/  FFMA.FTZ R140, R147, UR14, -R132 ;  /* 0x0000000e938c7c23 */ /* 0x000fe20008010884 */
[----:B------:R-:W-:-:S05]  /*99f0*/  F2FP.F16.F32.PACK_AB R188, R9, R188 ;  /* 0x000000bc09bc723e */ /* 0x000fca00000000ff */
        /* <DEDUP_REMOVED lines=8> */
[--C-:B------:R-:W-:Y:S01]  /*9a80*/  FFMA.FTZ R176, R144, UR14, -R0.reuse ;  /* 0x0000000e90b07c23 */ /* 0x100fe20008010800 */
[----:B------:R-:W-:Y:S01]  /*9a90*/  FFMA.FTZ R178, R148, UR14, -R0 ;  /* 0x0000000e94b27c23 */ /* 0x000fe20008010800 */
[--C-:B------:R-:W-:Y:S01]  /*9aa0*/  FFMA.FTZ R177, R146, UR14, -R132.reuse ;  /* 0x0000000e92b17c23 */ /* 0x100fe20008010884 */
[----:B------:R-:W-:Y:S02]  /*9ab0*/  FFMA.FTZ R179, R150, UR14, -R132 ;  /* 0x0000000e96b37c23 */ /* 0x000fe40008010884 */
[----:B------:R-:W-:Y:S01]  /*9ac0*/  HGMMA.64x192x16.F32 R24, R172, gdesc[UR8].tnspB, R24, gsb0 ;  /* 0x42e00008ac187df0 */ /* 0x000fe20008000818 */
[----:B------:R-:W-:Y:S01]  /*9ad0*/  UIADD3 UR10, UR4, 0x280, URZ ;  /* 0x00000280040a7890 */ /* 0x000fe2000fffe03f */
[----:B------:R-:W-:Y:S01]  /*9ae0*/  MUFU.EX2 R176, R176 ;  /* 0x000000b000b07308 */ /* 0x000fe20000000800 */
[----:B------:R-:W-:Y:S01]  /*9af0*/  UMOV UR11, 0x40000040 ;  /* 0x40000040000b7882 */ /* 0x000fe20000000000 */
[----:B------:R-:W-:-:S06]  /*9b00*/  UMOV UR4, UR36 ;  /* 0x0000002400047c82 */ /* 0x000fcc0008000000 */
[----:B------:R-:W-:Y:S08]  /*9b10*/  MUFU.EX2 R177, R177 ;  /* 0x000000b100b17308 */ /* 0x000ff00000000800 */
[----:B------:R-:W-:Y:S08]  /*9b20*/  MUFU.EX2 R178, R178 ;  /* 0x000000b200b27308 */ /* 0x000ff00000000800 */
[----:B------:R-:W-:Y:S01]  /*9b30*/  MUFU.EX2 R179, R179 ;  /* 0x000000b300b37308 */ /* 0x000fe20000000800 */
[----:B------:R-:W-:-:S02]  /*9b40*/  WARPGROUP.DEPBAR.LE gsb0, 0x0 ;  /* 0x00008000000079c5 */ /* 0x000fc40000010000 */
[----:B------:R-:W-:Y:S01]  /*9b50*/  WARPGROUP.ARRIVE ;  /* 0x00000000000079c5 */ /* 0x000fe20000000000 */
[--C-:B------:R-:W-:Y:S01]  /*9b60*/  FFMA.FTZ R172, R152, UR14, -R0.reuse ;  /* 0x0000000e98ac7c23 */ /* 0x100fe20008010800 */
[----:B------:R-:W-:Y:S01]  /*9b70*/  FFMA.FTZ R174, R156, UR14, -R0 ;  /* 0x0000000e9cae7c23 */ /* 0x000fe20008010800 */
[----:B------:R-:W-:Y:S01]  /*9b80*/  FADD.FTZ R0, -R2, R11 ;  /* 0x0000000b02007221 */ /* 0x000fe20000010100 */
[----:B------:R-:W-:Y:S01]  /*9b90*/  FFMA.FTZ R173, R154, UR14, -R132 ;  /* 0x0000000e9aad7c23 */ /* 0x000fe20008010884 */
[----:B------:R-:W-:Y:S01]  /*9ba0*/  MUFU.EX2 R11, R165 ;  /* 0x000000a5000b7308 */ /* 0x000fe20000000800 */
[----:B------:R-:W-:Y:S01]  /*9bb0*/  HGMMA.64x192x16.F32 R24, R168, gdesc[UR8].tnspB, R24, gsb0 ;  /* 0x42e00008a8187df0 */ /* 0x000fe20008000818 */
[----:B------:R-:W-:Y:S01]  /*9bc0*/  FMUL.FTZ R0, R0, UR14 ;  /* 0x0000000e00007c20 */ /* 0x000fe20008410000 */
[----:B-1----:R-:W-:-:S05]  /*9bd0*/  F2FP.F16.F32.PACK_AB R175, R159, R158 ;  /* 0x0000009e9faf723e */ /* 0x002fca00000000ff */
[----:B------:R-:W0:Y:S08]  /*9be0*/  MUFU.EX2 R0, R0 ;  /* 0x0000000000007308 */ /* 0x000e300000000800 */
[----:B------:R-:W-:Y:S08]  /*9bf0*/  MUFU.EX2 R172, R172 ;  /* 0x000000ac00ac7308 */ /* 0x000ff00000000800 */
[----:B------:R-:W-:Y:S01]  /*9c00*/  MUFU.EX2 R173, R173 ;  /* 0x000000ad00ad7308 */ /* 0x000fe20000000800 */
[----:B0-----:R-:W-:Y:S01]  /*9c10*/  FFMA.FTZ R7, R0, R6, R189 ;  /* 0x0000000600077223 */ /* 0x001fe200000100bd */
[----:B------:R-:W-:-:S06]  /*9c20*/  F2FP.F16.F32.PACK_AB R189, R122, R189 ;  /* 0x000000bd7abd723e */ /* 0x000fcc00000000ff */
[----:B------:R-:W-:Y:S01]  /*9c30*/  MUFU.EX2 R174, R174 ;  /* 0x000000ae00ae7308 */ /* 0x000fe20000000800 */
[----:B------:R-:W-:Y:S02]  /*9c40*/  WARPGROUP.DEPBAR.LE gsb0, 0x0 ;  /* 0x00008000000079c5 */ /* 0x000fe40000010000 */
[----:B------:R0:W-:Y:S01]  /*9c50*/  @!P1 SYNCS.ARRIVE.TRANS64.RED.A1T0 RZ, [R123+URZ], RZ ;  /* 0x000000ff7bff99a7 */ /* 0x0001e2000810043f */
[----:B------:R-:W-:Y:S02]  /*9c60*/  F2FP.F16.F32.PACK_AB R170, R11, R129 ;  /* 0x000000810baa723e */ /* 0x000fe400000000ff */
[----:B------:R-:W-:Y:S02]  /*9c70*/  F2FP.F16.F32.PACK_AB R168, R124, R20 ;  /* 0x000000147ca8723e */ /* 0x000fe400000000ff */
[----:B------:R-:W-:Y:S01]  /*9c80*/  F2FP.F16.F32.PACK_AB R169, R163, R162 ;  /* 0x000000a2a3a9723e */ /* 0x000fe200000000ff */
[----:B0-----:R-:W-:-:S05]  /*9c90*/  @!P1 VIADD R123, R127, 0x30860 ;  /* 0x000308607f7b9836 */ /* 0x001fca0000000000 */
[----:B------:R-:W-:Y:S01]  /*9ca0*/  @!P1 PRMT R6, RZ, 0x654, R123 ;  /* 0x00000654ff069816 */ /* 0x000fe2000000007b */
[----:B------:R-:W-:Y:S01]  /*9cb0*/  FADD.FTZ R123, R9, R142 ;  /* 0x0000008e097b7221 */ /* 0x000fe20000010000 */
[----:B------:R-:W-:Y:S02]  /*9cc0*/  FADD.FTZ R142, R122, R7 ;  /* 0x000000077a8e7221 */ /* 0x000fe40000010000 */
[----:B------:R0:W-:Y:S01]  /*9cd0*/  @!P1 SYNCS.ARRIVE.TRANS64.RED.A1T0 RZ, [R6+URZ], RZ ;  /* 0x000000ff06ff99a7 */ /* 0x0001e2000810043f */
[----:B------:R-:W-:Y:S01]  /*9ce0*/  FADD.FTZ R144, R190, R123 ;  /* 0x0000007bbe907221 */ /* 0x000fe20000010000 */
[----:B------:R-:W-:Y:S01]  /*9cf0*/  FADD.FTZ R7, R191, R142 ;  /* 0x0000008ebf077221 */ /* 0x000fe20000010000 */
[----:B------:R-:W-:Y:S01]  /*9d00*/  FFMA.FTZ R142, R155, UR14, -R132 ;  /* 0x0000000e9b8e7c23 */ /* 0x000fe20008010884 */
[C---:B------:R-:W-:Y:S01]  /*9d10*/  F2FP.F16.F32.PACK_AB R190, R15.reuse, R190 ;  /* 0x000000be0fbe723e */ /* 0x040fe200000000ff */
[----:B------:R-:W-:Y:S01]  /*9d20*/  FADD.FTZ R123, R15, R144 ;  /* 0x000000900f7b7221 */ /* 0x000fe20000010000 */
[C---:B------:R-:W-:Y:S01]  /*9d30*/  FADD.FTZ R144, R126.reuse, R7 ;  /* 0x000000077e907221 */ /* 0x040fe20000010000 */
[----:B------:R-:W-:Y:S01]  /*9d40*/  F2FP.F16.F32.PACK_AB R191, R126, R191 ;  /* 0x000000bf7ebf723e */ /* 0x000fe200000000ff */
[----:B0-----:R-:W-:Y:S01]  /*9d50*/  FFMA.FTZ R6, R151, UR14, -R132 ;  /* 0x0000000e97067c23 */ /* 0x001fe20008010884 */
[----:B------:R-:W-:Y:S01]  /*9d60*/  FADD.FTZ R123, R184, R123 ;  /* 0x0000007bb87b7221 */ /* 0x000fe20000010000 */
[----:B------:R-:W-:Y:S01]  /*9d70*/  FADD.FTZ R7, R185, R144 ;  /* 0x00000090b9077221 */ /* 0x000fe20000010000 */
[C---:B------:R-:W-:Y:S01]  /*9d80*/  F2FP.F16.F32.PACK_AB R184, R12.reuse, R184 ;  /* 0x000000b80cb8723e */ /* 0x040fe200000000ff */
[----:B------:R-:W-:Y:S01]  /*9d90*/  MUFU.EX2 R142, R142 ;  /* 0x0000008e008e7308 */ /* 0x000fe20000000800 */
[----:B------:R-:W-:Y:S01]  /*9da0*/  FADD.FTZ R123, R12, R123 ;  /* 0x0000007b0c7b7221 */ /* 0x000fe20000010000 */
[C---:B------:R-:W-:Y:S01]  /*9db0*/  FADD.FTZ R144, R130.reuse, R7 ;  /* 0x0000000782907221 */ /* 0x040fe20000010000 */
[----:B------:R-:W-:Y:S01]  /*9dc0*/  FFMA.FTZ R132, R167, UR14, -R132 ;  /* 0x0000000ea7847c23 */ /* 0x000fe20008010884 */
[----:B------:R-:W-:Y:S01]  /*9dd0*/  F2FP.F16.F32.PACK_AB R185, R130, R185 ;  /* 0x000000b982b9723e */ /* 0x000fe200000000ff */
        /* <DEDUP_REMOVED lines=10> */
[----:B------:R-:W1:Y:S01]  /*9e80*/  MUFU.EX2 R132, R132 ;  /* 0x0000008400847308 */ /* 0x000e620000000800 */
        /* <DEDUP_REMOVED lines=10> */
[----:B------:R-:W-:Y:S01]  /*9f30*/  FADD.FTZ R7, R177, R12 ;  /* 0x0000000cb1077221 */ /* 0x000fe20000010000 */
[C---:B------:R-:W-:Y:S02]  /*9f40*/  F2FP.F16.F32.PACK_AB R176, R21.reuse, R176 ;  /* 0x000000b015b0723e */ /* 0x040fe400000000ff */
[----:B------:R-:W-:Y:S01]  /*9f50*/  FADD.FTZ R9, R21, R122 ;  /* 0x0000007a15097221 */ /* 0x000fe20000010000 */
[C---:B------:R-:W-:Y:S01]  /*9f60*/  FADD.FTZ R12, R140.reuse, R7 ;  /* 0x000000078c0c7221 */ /* 0x040fe20000010000 */
[----:B------:R-:W-:-:S02]  /*9f70*/  F2FP.F16.F32.PACK_AB R177, R140, R177 ;  /* 0x000000b18cb1723e */ /* 0x000fc400000000ff */
[----:B------:R-:W-:Y:S01]  /*9f80*/  FADD.FTZ R9, R178, R9 ;  /* 0x00000009b2097221 */ /* 0x000fe20000010000 */
[----:B------:R-:W-:Y:S01]  /*9f90*/  FADD.FTZ R7, R179, R12 ;  /* 0x0000000cb3077221 */ /* 0x000fe20000010000 */
[----:B0-----:R-:W-:Y:S02]  /*9fa0*/  F2FP.F16.F32.PACK_AB R179, R6, R179 ;  /* 0x000000b306b3723e */ /* 0x001fe400000000ff */
[----:B------:R-:W-:Y:S01]  /*9fb0*/  FADD.FTZ R9, R120, R9 ;  /* 0x0000000978097221 */ /* 0x000fe20000010000 */
[----:B------:R-:W-:Y:S01]  /*9fc0*/  FADD.FTZ R12, R6, R7 ;  /* 0x00000007060c7221 */ /* 0x000fe20000010000 */
        /* <DEDUP_REMOVED lines=11> */
[----:B------:R-:W-:Y:S01]  /*a080*/  FADD.FTZ R9, R159, R6 ;  /* 0x000000069f097221 */ /* 0x000fe20000010000 */
[----:B-1----:R-:W-:-:S02]  /*a090*/  F2FP.F16.F32.PACK_AB R171, R132, R166 ;  /* 0x000000a684ab723e */ /* 0x002fc400000000ff */
[----:B------:R-:W-:Y:S01]  /*a0a0*/  FADD.FTZ R7, R20, R7 ;  /* 0x0000000714077221 */ /* 0x000fe20000010000 */
[----:B------:R-:W-:-:S03]  /*a0b0*/  FADD.FTZ R9, R162, R9 ;  /* 0x00000009a2097221 */ /* 0x000fc60000010000 */
[----:B------:R-:W-:Y:S01]  /*a0c0*/  FADD.FTZ R6, R124, R7 ;  /* 0x000000077c067221 */ /* 0x000fe20000010000 */
[----:B------:R-:W-:-:S03]  /*a0d0*/  FADD.FTZ R9, R163, R9 ;  /* 0x00000009a3097221 */ /* 0x000fc60000010000 */
[----:B------:R-:W-:Y:S01]  /*a0e0*/  FADD.FTZ R6, R129, R6 ;  /* 0x0000000681067221 */ /* 0x000fe20000010000 */
[----:B------:R-:W-:-:S03]  /*a0f0*/  FADD.FTZ R9, R166, R9 ;  /* 0x00000009a6097221 */ /* 0x000fc60000010000 */
[----:B------:R-:W-:Y:S01]  /*a100*/  FADD.FTZ R7, R11, R6 ;  /* 0x000000060b077221 */ /* 0x000fe20000010000 */
[----:B------:R-:W-:Y:S01]  /*a110*/  FADD.FTZ R6, R132, R9 ;  /* 0x0000000984067221 */ /* 0x000fe20000010000 */
[----:B------:R-:W-:Y:S02]  /*a120*/  IMAD.MOV.U32 R11, RZ, RZ, R2 ;  /* 0x000000ffff0b7224 */ /* 0x000fe400078e0002 */
[----:B------:R-:W-:Y:S01]  /*a130*/  IMAD.MOV.U32 R9, RZ, RZ, R3 ;  /* 0x000000ffff097224 */ /* 0x000fe200078e0003 */
[----:B------:R-:W-:Y:S06]  /*a140*/  @P2 BRA `(.L_x_1203) ;  /* 0xffffffe0009c2947 */ /* 0x000fec000383ffff */
.L_x_1194:
        /* <DEDUP_REMOVED lines=8> */
.L_x_1221:
        /* <DEDUP_REMOVED lines=8> */
.L_x_1205:
[----:B------:R-:W-:Y:S01]  /*a250*/  ULEA UR5, UR36, UR37, 0x3 ;  /* 0x0000002524057291 */ /* 0x000fe2000f8e183f */
[----:B------:R-:W-:-:S05]  /*a260*/  IMAD.U32 R2, RZ, RZ, UR38 ;  /* 0x00000026ff027e24 */ /* 0x000fca000f8e00ff */
[----:B------:R-:W-:-:S04]  /*a270*/  SHF.L.U32 R2, R2, 0x1f, RZ ;  /* 0x0000001f02027819 */ /* 0x000fc800000006ff */
[----:B------:R0:W1:Y:S01]  /*a280*/  SYNCS.PHASECHK.TRANS64.TRYWAIT P2, [UR5+0x30830], R2 ;  /* 0x03083002ff0075a7 */ /* 0x0000620008040145 */
[----:B------:R-:W-:Y:S05]  /*a290*/  @!P0 BRA `(.L_x_1206) ;  /* 0x0000000000048947 */ /* 0x000fea0003800000 */
[----:B------:R-:W-:Y:S01]  /*a2a0*/  BPT.TRAP 0x1 ;  /* 0x000000040000795c */ /* 0x000fe20000300000 */
.L_x_1206:
[-C--:B------:R-:W-:Y:S01]  /*a2b0*/  FMUL.FTZ R24, R24, R10.reuse ;  /* 0x0000000a18187220 */ /* 0x080fe20000410000 */
[----:B------:R-:W-:Y:S01]  /*a2c0*/  FMUL.FTZ R25, R25, R10 ;  /* 0x0000000a19197220 */ /* 0x000fe20000410000 */
[----:B-1----:R-:W-:Y:S06]  /*a2d0*/  @P2 BRA `(.L_x_1207) ;  /* 0x0000000000082947 */ /* 0x002fec0003800000 */
[----:B------:R-:W1:Y:S02]  /*a2e0*/  SYNCS.PHASECHK.TRANS64.TRYWAIT P2, [UR5+0x30830], R2 ;  /* 0x03083002ff0075a7 */ /* 0x000e640008040145 */
[----:B-1----:R-:W-:Y:S05]  /*a2f0*/  @!P2 BRA `(.L_x_1208) ;  /* 0x000000f80090a947 */ /* 0x002fea0003800000 */
.L_x_1207:
        /* <DEDUP_REMOVED lines=161> */
.L_x_1209:
[----:B------:R-:W-:Y:S01]  /*ad10*/  ULEA UR5, UR4, UR37, 0x3 ;  /* 0x0000002504057291 */ /* 0x000fe2000f8e183f */
[----:B------:R-:W-:-:S05]  /*ad20*/  IMAD.U32 R0, RZ, RZ, UR6 ;  /* 0x00000006ff007e24 */ /* 0x000fca000f8e00ff */
[----:B------:R-:W-:-:S04]  /*ad30*/  SHF.L.U32 R0, R0, 0x1f, RZ ;  /* 0x0000001f00007819 */ /* 0x000fc800000006ff */
[----:B------:R2:W3:Y:S01]  /*ad40*/  SYNCS.PHASECHK.TRANS64.TRYWAIT P2, [UR5+0x30850], R0 ;  /* 0x03085000ff0075a7 */ /* 0x0004e20008040145 */
[----:B------:R-:W-:Y:S05]  /*ad50*/  @!P0 BRA `(.L_x_1210) ;  /* 0x0000000000048947 */ /* 0x000fea0003800000 */
[----:B------:R-:W-:Y:S01]  /*ad60*/  BPT.TRAP 0x1 ;  /* 0x000000040000795c */ /* 0x000fe20000300000 */
.L_x_1210:
[----:B---3--:R-:W-:Y:S05]  /*ad70*/  @P2 BRA `(.L_x_1211) ;  /* 0x0000000000082947 */ /* 0x008fea0003800000 */
[----:B------:R-:W3:Y:S02]  /*ad80*/  SYNCS.PHASECHK.TRANS64.TRYWAIT P2, [UR5+0x30850], R0 ;  /* 0x03085000ff0075a7 */ /* 0x000ee40008040145 */
[----:B---3--:R-:W-:Y:S05]  /*ad90*/  @!P2 BRA `(.L_x_1212) ;  /* 0x000000f00000a947 */ /* 0x008fea0003800000 */
.L_x_1211:
        /* <DEDUP_REMOVED lines=9> */
[----:B0-2---:R-:W-:Y:S02]  /*ae30*/  IMAD.U32 R0, RZ, RZ, UR7 ;  /* 0x00000007ff007e24 */ /* 0x005fe4000f8e00ff */
[----:B------:R-:W-:Y:S01]  /*ae40*/  IMAD R15, R8, -0x60, RZ ;  /* 0xffffffa0080f7824 */ /* 0x000fe200078e02ff */
[----:B------:R-:W-:-:S02]  /*ae50*/  ULOP3.LUT UR6, UR6, 0x3000000, URZ, 0xfc, !UPT ;  /* 0x0300000006067892 */ /* 0x000fc4000f8efc3f */
[----:B------:R-:W-:Y:S02]  /*ae60*/  @!P1 LEA R0, R0, UR37, 0x3 ;  /* 0x0000002500009c11 */ /* 0x000fe4000f8e18ff */
[----:B------:R-:W-:-:S03]  /*ae70*/  UIMAD UR4, UR4, 0x900, UR6 ;  /* 0x00000900040478a4 */ /* 0x000fc6000f8e0206 */
[----:B------:R-:W-:-:S04]  /*ae80*/  @!P1 VIADD R0, R0, 0x30840 ;  /* 0x0003084000009836 */ /* 0x000fc80000000000 */
[----:B------:R-:W-:Y:S01]  /*ae90*/  UMOV UR10, UR4 ;  /* 0x00000004000a7c82 */ /* 0x000fe20008000000 */
[----:B------:R-:W-:Y:S01]  /*aea0*/  @!P1 PRMT R0, RZ, 0x654, R0 ;  /* 0x00000654ff009816 */ /* 0x000fe20000000000 */
        /* <DEDUP_REMOVED lines=23> */
[----:B------:R-:W-:Y:S02]  /*b020*/  @UP0 ULDC UR4, c[0x0][0x44c] ;  /* 0x0001130000040ab9 */ /* 0x000fe40000000800 */
[----:B-1----:R-:W-:Y:S01]  /*b030*/  @P2 IMAD.HI.U32 R2, R20, UR4, RZ ;  /* 0x0000000414022c27 */ /* 0x002fe2000f8e00ff */
[----:B------:R-:W-:Y:S01]  /*b040*/  @UP0 ULDC UR4, c[0x0][0x450] ;  /* 0x0001140000040ab9 */ /* 0x000fe20000000800 */
[----:B------:R-:W-:-:S03]  /*b050*/  PLOP3.LUT P2, PT, PT, PT, UP1, 0x40, 0x0 ;  /* 0x000000000000781c */ /* 0x000fc60003f4e818 */
[----:B------:R-:W-:Y:S01]  /*b060*/  @P3 SHF.R.U32.HI R20, RZ, UR4, R2 ;  /* 0x00000004ff143c19 */ /* 0x000fe20008011602 */
[----:B------:R-:W-:-:S04]  /*b070*/  ULOP3.LUT UR4, URZ, UR59, URZ, 0x33, !UPT ;  /* 0x0000003b3f047292 */ /* 0x000fc8000f8e333f */
[----:B------:R-:W0:Y:S01]  /*b080*/  SHFL.IDX PT, R21, R20, RZ, 0x1c1f ;  /* 0x001c1fff14157589 */ /* 0x000e2200000e0000 */
[----:B------:R-:W-:Y:S02]  /*b090*/  WARPGROUP.DEPBAR.LE gsb0, 0x0 ;  /* 0x00008000000079c5 */ /* 0x000fe40000010000 */
[----:B------:R-:W-:-:S06]  /*b0a0*/  WARPGROUP.ARRIVE ;  /* 0x00000000000079c5 */ /* 0x000fcc0000000000 */
[----:B------:R-:W-:Y:S03]  /*b0b0*/  HGMMA.64x192x16.F32 R24, R168, gdesc[UR8].tnspB, R24, gsb0 ;  /* 0x42e00008a8187df0 */ /* 0x000fe60008000818 */
        /* <DEDUP_REMOVED lines=22> */
.L_x_1215:
[----:B------:R-:W-:-:S05]  /*b220*/  IMAD.U32 R168, RZ, RZ, UR58 ;  /* 0x0000003affa87e24 */ /* 0x000fca000f8e00ff */
[----:B------:R-:W-:-:S13]  /*b230*/  ISETP.NE.AND P2, PT, R168, 0x1, PT ;  /* 0x00000001a800780c */ /* 0x000fda0003f45270 */
[----:B------:R-:W0:Y:S02]  /*b240*/  @P2 LDC.64 R2, c[0x0][0x9e8] ;  /* 0x00027a00ff022b82 */ /* 0x000e240000000a00 */
[----:B0-----:R-:W-:-:S05]  /*b250*/  @P2 IMAD.HI.U32 R2, R21, R2, RZ ;  /* 0x0000000215022227 */ /* 0x001fca00078e00ff */
[----:B------:R-:W-:-:S07]  /*b260*/  @P2 SHF.R.U32.HI R21, RZ, R3, R2 ;  /* 0x00000003ff152219 */ /* 0x000fce0000011602 */
.L_x_1216:
[----:B------:R-:W-:Y:S05]  /*b270*/  BSYNC B0 ;  /* 0x0000000000007941 */ /* 0x000fea0003800000 */
.L_x_1214:
[----:B------:R-:W-:-:S05]  /*b280*/  IMAD R21, R21, R168, R0 ;  /* 0x000000a815157224 */ /* 0x000fca00078e0200 */
[----:B------:R-:W-:Y:S02]  /*b290*/  VIADDMNMX R12, R21, R168, R12, PT ;  /* 0x000000a8150c7246 */ /* 0x000fe4000380010c */
[----:B------:R-:W-:-:S07]  /*b2a0*/  VIMNMX R10, R10, R21, !PT ;  /* 0x000000150a0a7248 */ /* 0x000fce0007fe0100 */
.L_x_1213:
[C---:B------:R-:W-:Y:S02]  /*b2b0*/  ISETP.GE.AND P2, PT, R15.reuse, 0x2, PT ;  /* 0x000000020f00780c */ /* 0x040fe40003f46270 */
[C---:B------:R-:W-:Y:S02]  /*b2c0*/  ISETP.GE.AND P6, PT, R15.reuse, 0xa, PT ;  /* 0x0000000a0f00780c */ /* 0x040fe40003fc6270 */
[----:B------:R-:W-:Y:S02]  /*b2d0*/  ISETP.GT.AND P4, PT, R10, 0x1, !P2 ;  /* 0x000000010a00780c */ /* 0x000fe40005784270 */
[----:B------:R-:W-:Y:S02]  /*b2e0*/  ISETP.GE.AND P3, PT, R15, 0x9, PT ;  /* 0x000000090f00780c */ /* 0x000fe40003f66270 */
[----:B------:R-:W-:Y:S02]  /*b2f0*/  ISETP.LT.OR P4, PT, R12, 0x2, P4 ;  /* 0x000000020c00780c */ /* 0x000fe40002781670 */
[----:B------:R-:W-:-:S02]  /*b300*/  LOP3.LUT R18, R18, 0xfffffffb, RZ, 0xc0, !PT ;  /* 0xfffffffb12127812 */ /* 0x000fc400078ec0ff */
[----:B------:R-:W-:Y:S02]  /*b310*/  FSEL R121, R121, -INF , !P4 ;  /* 0xff80000079797808 */ /* 0x000fe40006000000 */
[----:B------:R-:W-:Y:S02]  /*b320*/  ISETP.GT.AND P5, PT, R10, 0x8, !P3 ;  /* 0x000000080a00780c */ /* 0x000fe40005fa4270 */
        /* <DEDUP_REMOVED lines=123> */
[----:B------:R-:W-:Y:S02]  /*bae0*/  ISETP.GE.AND P6, PT, R15, 0x5a, PT ;  /* 0x0000005a0f00780c */ /* 0x000fe40003fc6270 */
[----:B------:R-:W0:Y:S11]  /*baf0*/  SHFL.IDX PT, R15, R20, 0x1, 0x1c1f ;  /* 0x003c1f00140f7f89 */ /* 0x000e3600000e0000 */
[----:B------:R-:W-:-:S02]  /*bb00*/  @P6 LOP3.LUT R18, R18, 0x1, RZ, 0xfc, !PT ;  /* 0x0000000112126812 */ /* 0x000fc400078efcff */
[----:B------:R-:W-:-:S04]  /*bb10*/  ISETP.GT.AND P6, PT, R10, 0x59, !P6 ;  /* 0x000000590a00780c */ /* 0x000fc800077c4270 */
        /* <DEDUP_REMOVED lines=18> */
.L_x_1219:
[----:B------:R-:W-:-:S05]  /*bc40*/  IMAD.U32 R21, RZ, RZ, UR58 ;  /* 0x0000003aff157e24 */ /* 0x000fca000f8e00ff */
[----:B------:R-:W-:-:S13]  /*bc50*/  ISETP.NE.AND P6, PT, R21, 0x1, PT ;  /* 0x000000011500780c */ /* 0x000fda0003fc5270 */
[----:B------:R-:W0:Y:S02]  /*bc60*/  @P6 LDC.64 R2, c[0x0][0x9e8] ;  /* 0x00027a00ff026b82 */ /* 0x000e240000000a00 */
[----:B0-----:R-:W-:-:S05]  /*bc70*/  @P6 IMAD.HI.U32 R2, R15, R2, RZ ;  /* 0x000000020f026227 */ /* 0x001fca00078e00ff */
[----:B------:R-:W-:-:S07]  /*bc80*/  @P6 SHF.R.U32.HI R15, RZ, R3, R2 ;  /* 0x00000003ff0f6219 */ /* 0x000fce0000011602 */
.L_x_1220:
[----:B------:R-:W-:Y:S05]  /*bc90*/  BSYNC B0 ;  /* 0x0000000000007941 */ /* 0x000fea0003800000 */
.L_x_1218:
[----:B------:R-:W-:-:S05]  /*bca0*/  IMAD R0, R15, R21, R0 ;  /* 0x000000150f007224 */ /* 0x000fca00078e0200 */
[----:B------:R-:W-:Y:S02]  /*bcb0*/  VIADDMNMX R14, R0, R21, R14, PT ;  /* 0x00000015000e7246 */ /* 0x000fe4000380010e */
[----:B------:R-:W-:-:S07]  /*bcc0*/  VIMNMX R13, R13, R0, !PT ;  /* 0x000000000d0d7248 */ /* 0x000fce0007fe0100 */
.L_x_1217:
        /* <DEDUP_REMOVED lines=120> */
[----:B------:R-:W-:Y:S02]  /*c450*/  FSEL R162, R162, -INF , !P3 ;  /* 0xff800000a2a27808 */ /* 0x000fe40005800000 */
[----:B------:R-:W-:Y:S02]  /*c460*/  FSEL R122, R122, -INF , !P2 ;  /* 0xff8000007a7a7808 */ /* 0x000fe40005000000 */
[----:B------:R-:W-:Y:S02]  /*c470*/  FSETP.NEU.FTZ.AND P2, PT, R3, -INF , PT ;  /* 0xff8000000300780b */ /* 0x000fe40003f5d000 */
[----:B------:R-:W-:-:S02]  /*c480*/  FMNMX.FTZ R2, R122, R9, !PT ;  /* 0x000000097a027209 */ /* 0x000fc40007810000 */
[----:B------:R-:W-:Y:S02]  /*c490*/  FSEL R0, R0, RZ, P2 ;  /* 0x000000ff00007208 */ /* 0x000fe40001000000 */
        /* <DEDUP_REMOVED lines=10> */
[--C-:B------:R-:W-:Y:S01]  /*c540*/  FFMA.FTZ R190, R124, UR14, -R0.reuse ;  /* 0x0000000e7cbe7c23 */ /* 0x100fe20008010800 */
        /* <DEDUP_REMOVED lines=22> */
[----:B------:R-:W-:Y:S01]  /*c6b0*/  FFMA.FTZ R170, R164, UR14, -R0 ;  /* 0x0000000ea4aa7c23 */ /* 0x000fe20008010800 */
[----:B------:R-:W-:Y:S01]  /*c6c0*/  MUFU.EX2 R188, R188 ;  /* 0x000000bc00bc7308 */ /* 0x000fe20000000800 */
[----:B------:R-:W-:-:S04]  /*c6d0*/  FMNMX.FTZ R2, R142, R21, !PT ;  /* 0x000000158e027209 */ /* 0x000fc80007810000 */
[----:B------:R-:W-:-:S03]  /*c6e0*/  FMNMX.FTZ R21, R143, R2, !PT ;  /* 0x000000028f157209 */ /* 0x000fc60007810000 */
[----:B------:R-:W-:Y:S01]  /*c6f0*/  MUFU.EX2 R12, R12 ;  /* 0x0000000c000c7308 */ /* 0x000fe20000000800 */
[----:B------:R-:W-:Y:S01]  /*c700*/  FMNMX.FTZ R2, R146, R21, !PT ;  /* 0x0000001592027209 */ /* 0x000fe20007810000 */
[----:B------:R-:W-:Y:S01]  /*c710*/  FFMA.FTZ R21, R133, UR14, -R0 ;  /* 0x0000000e85157c23 */ /* 0x000fe20008010800 */
[----:B------:R-:W-:Y:S02]  /*c720*/  IMAD.U32 R133, RZ, RZ, UR5 ;  /* 0x00000005ff857e24 */ /* 0x000fe4000f8e00ff */
[----:B------:R-:W-:Y:S02]  /*c730*/  FMNMX.FTZ R121, R147, R2, !PT ;  /* 0x0000000293797209 */ /* 0x000fe40007810000 */
[----:B------:R-:W-:Y:S01]  /*c740*/  @!P1 VIADD R133, R133, 0x30860 ;  /* 0x0003086085859836 */ /* 0x000fe20000000000 */
[----:B------:R-:W-:Y:S01]  /*c750*/  MUFU.EX2 R190, R190 ;  /* 0x000000be00be7308 */ /* 0x000fe20000000800 */
[----:B------:R-:W-:-:S03]  /*c760*/  FMNMX.FTZ R2, R150, R121, !PT ;  /* 0x0000007996027209 */ /* 0x000fc60007810000 */
[----:B------:R-:W-:Y:S02]  /*c770*/  @!P1 PRMT R133, RZ, 0x654, R133 ;  /* 0x00000654ff859816 */ /* 0x000fe40000000085 */
[----:B------:R-:W-:Y:S02]  /*c780*/  FMNMX.FTZ R121, R151, R2, !PT ;  /* 0x0000000297797209 */ /* 0x000fe40007810000 */
[----:B------:R-:W-:Y:S01]  /*c790*/  MUFU.EX2 R15, R15 ;  /* 0x0000000f000f7308 */ /* 0x000fe20000000800 */
[----:B------:R0:W-:Y:S01]  /*c7a0*/  @!P1 SYNCS.ARRIVE.TRANS64.RED.A1T0 RZ, [R133+URZ], RZ ;  /* 0x000000ff85ff99a7 */ /* 0x0001e2000810043f */
[----:B------:R-:W-:-:S04]  /*c7b0*/  FMNMX.FTZ R2, R154, R121, !PT ;  /* 0x000000799a027209 */ /* 0x000fc80007810000 */
[----:B------:R-:W-:Y:S02]  /*c7c0*/  FMNMX.FTZ R121, R155, R2, !PT ;  /* 0x000000029b797209 */ /* 0x000fe40007810000 */
[----:B------:R-:W-:Y:S02]  /*c7d0*/  MUFU.EX2 R184, R184 ;  /* 0x000000b800b87308 */ /* 0x000fe40000000800 */
[----:B------:R-:W-:-:S04]  /*c7e0*/  FMNMX.FTZ R2, R158, R121, !PT ;  /* 0x000000799e027209 */ /* 0x000fc80007810000 */
[----:B------:R-:W-:Y:S02]  /*c7f0*/  FMNMX.FTZ R121, R159, R2, !PT ;  /* 0x000000029f797209 */ /* 0x000fe40007810000 */
[----:B------:R-:W-:Y:S02]  /*c800*/  MUFU.EX2 R20, R20 ;  /* 0x0000001400147308 */ /* 0x000fe40000000800 */
[----:B------:R-:W-:-:S04]  /*c810*/  FMNMX.FTZ R2, R162, R121, !PT ;  /* 0x00000079a2027209 */ /* 0x000fc80007810000 */
[----:B------:R-:W-:Y:S02]  /*c820*/  FMNMX.FTZ R121, R163, R2, !PT ;  /* 0x00000002a3797209 */ /* 0x000fe40007810000 */
[----:B------:R-:W-:Y:S02]  /*c830*/  MUFU.EX2 R186, R186 ;  /* 0x000000ba00ba7308 */ /* 0x000fe40000000800 */
[----:B------:R-:W-:Y:S01]  /*c840*/  FMNMX.FTZ R2, R166, R121, !PT ;  /* 0x00000079a6027209 */ /* 0x000fe20007810000 */
[----:B------:R-:W-:-:S03]  /*c850*/  FFMA.FTZ R121, R149, UR14, -R0 ;  /* 0x0000000e95797c23 */ /* 0x000fc60008010800 */
[----:B------:R-:W-:Y:S02]  /*c860*/  FMNMX.FTZ R2, R167, R2, !PT ;  /* 0x00000002a7027209 */ /* 0x000fe40007810000 */
[----:B------:R-:W-:Y:S03]  /*c870*/  MUFU.EX2 R21, R21 ;  /* 0x0000001500157308 */ /* 0x000fe60000000800 */
[----:B------:R-:W1:Y:S05]  /*c880*/  SHFL.BFLY PT, R125, R2, 0x2, 0x1f ;  /* 0x0c401f00027d7f89 */ /* 0x000e6a00000e0000 */
[----:B------:R-:W-:Y:S08]  /*c890*/  MUFU.EX2 R180, R180 ;  /* 0x000000b400b47308 */ /* 0x000ff00000000800 */
[----:B------:R-:W-:Y:S08]  /*c8a0*/  MUFU.EX2 R13, R137 ;  /* 0x00000089000d7308 */ /* 0x000ff00000000800 */
[----:B------:R-:W-:Y:S01]  /*c8b0*/  MUFU.EX2 R182, R182 ;  /* 0x000000b600b67308 */ /* 0x000fe20000000800 */
[----:B-1----:R-:W-:Y:S01]  /*c8c0*/  FMNMX.FTZ R10, R2, R125, !PT ;  /* 0x0000007d020a7209 */ /* 0x002fe20007810000 */
[--C-:B------:R-:W-:Y:S01]  /*c8d0*/  FFMA.FTZ R125, R157, UR14, -R0.reuse ;  /* 0x0000000e9d7d7c23 */ /* 0x100fe20008010800 */
[----:B------:R-:W-:-:S03]  /*c8e0*/  FFMA.FTZ R0, R165, UR14, -R0 ;  /* 0x0000000ea5007c23 */ /* 0x000fc60008010800 */
[----:B------:R-:W1:Y:S02]  /*c8f0*/  SHFL.BFLY PT, R129, R10, 0x1, 0x1f ;  /* 0x0c201f000a817f89 */ /* 0x000e6400000e0000 */
[----:B------:R2:W-:Y:S08]  /*c900*/  MUFU.EX2 R11, R0 ;  /* 0x00000000000b7308 */ /* 0x0005f00000000800 */
[----:B------:R-:W-:Y:S08]  /*c910*/  MUFU.EX2 R14, R14 ;  /* 0x0000000e000e7308 */ /* 0x000ff00000000800 */
[----:B------:R-:W-:Y:S01]  /*c920*/  MUFU.EX2 R176, R176 ;  /* 0x000000b000b07308 */ /* 0x000fe20000000800 */
[----:B-1----:R-:W-:Y:S01]  /*c930*/  FMNMX.FTZ R2, R10, R129, !PT ;  /* 0x000000810a027209 */ /* 0x002fe20007810000 */
[----:B------:R-:W-:-:S06]  /*c940*/  FMUL.FTZ R10, R132, UR14 ;  /* 0x0000000e840a7c20 */ /* 0x000fcc0008410000 */
[----:B------:R-:W-:Y:S01]  /*c950*/  MUFU.EX2 R120, R120 ;  /* 0x0000007800787308 */ /* 0x000fe20000000800 */
[C---:B------:R-:W-:Y:S01]  /*c960*/  FSETP.NEU.FTZ.AND P2, PT, R2.reuse, -INF , PT ;  /* 0xff8000000200780b */ /* 0x040fe20003f5d000 */
[----:B------:R-:W-:-:S03]  /*c970*/  FMUL.FTZ R129, R2, UR14 ;  /* 0x0000000e02817c20 */ /* 0x000fc60008410000 */
[----:B--2---:R-:W-:-:S03]  /*c980*/  FSEL R0, R2, RZ, P2 ;  /* 0x000000ff02007208 */ /* 0x004fc60001000000 */
[----:B------:R-:W1:Y:S01]  /*c990*/  MUFU.EX2 R10, R10 ;  /* 0x0000000a000a7308 */ /* 0x000e620000000800 */
[----:B------:R-:W-:Y:S01]  /*c9a0*/  FSEL R132, R129, RZ, P2 ;  /* 0x000000ff81847208 */ /* 0x000fe20001000000 */
[----:B------:R-:W-:Y:S01]  /*c9b0*/  FADD.FTZ R0, -R0, R9 ;  /* 0x0000000900007221 */ /* 0x000fe20000010100 */
[C---:B------:R-:W-:Y:S01]  /*c9c0*/  ISETP.GT.AND P2, PT, R8.reuse, UR61, PT ;  /* 0x0000003d08007c0c */ /* 0x040fe2000bf44270 */
[----:B------:R-:W-:Y:S02]  /*c9d0*/  VIADD R8, R8, 0xffffffff ;  /* 0xffffffff08087836 */ /* 0x000fe40000000000 */
[--C-:B------:R-:W-:Y:S01]  /*c9e0*/  FFMA.FTZ R189, R122, UR14, -R132.reuse ;  /* 0x0000000e7abd7c23 */ /* 0x100fe20008010884 */
[----:B------:R-:W-:Y:S01]  /*c9f0*/  FMUL.FTZ R0, R0, UR14 ;  /* 0x0000000e00007c20 */ /* 0x000fe20008410000 */
        /* <DEDUP_REMOVED lines=8> */
[----:B------:R-:W-:Y:S01]  /*ca80*/  FFMA.FTZ R181, R138, UR14, -R132 ;  /* 0x0000000e8ab57c23 */ /* 0x000fe20008010884 */
[----:B-1----:R-:W-:Y:S01]  /*ca90*/  FFMA.FTZ R7, R10, R7, R188 ;  /* 0x000000070a077223 */ /* 0x002fe200000100bc */
[--C-:B------:R-:W-:Y:S01]  /*caa0*/  FFMA.FTZ R129, R139, UR14, -R132.reuse ;  /* 0x0000000e8b817c23 */ /* 0x100fe20008010884 */
[--C-:B------:R-:W-:Y:S01]  /*cab0*/  FFMA.FTZ R183, R142, UR14, -R132.reuse ;  /* 0x0000000e8eb77c23 */ /* 0x100fe20008010884 */
[----:B------:R-:W1:Y:S01]  /*cac0*/  MUFU.EX2 R0, R0 ;  /* 0x0000000000007308 */ /* 0x000e620000000800 */
[----:B------:R-:W-:Y:S01]  /*cad0*/  FADD.FTZ R7, R12, R7 ;  /* 0x000000070c077221 */ /* 0x000fe20000010000 */
[--C-:B------:R-:W-:Y:S01]  /*cae0*/  FFMA.FTZ R143, R143, UR14, -R132.reuse ;  /* 0x0000000e8f8f7c23 */ /* 0x100fe20008010884 */
[--C-:B------:R-:W-:Y:S01]  /*caf0*/  FFMA.FTZ R177, R146, UR14, -R132.reuse ;  /* 0x0000000e92b17c23 */ /* 0x100fe20008010884 */
[--C-:B------:R-:W-:Y:S01]  /*cb00*/  FFMA.FTZ R130, R147, UR14, -R132.reuse ;  /* 0x0000000e93827c23 */ /* 0x100fe20008010884 */
[----:B------:R-:W-:Y:S01]  /*cb10*/  FADD.FTZ R134, R190, R7 ;  /* 0x00000007be867221 */ /* 0x000fe20000010000 */
[--C-:B------:R-:W-:Y:S01]  /*cb20*/  FFMA.FTZ R179, R150, UR14, -R132.reuse ;  /* 0x0000000e96b37c23 */ /* 0x100fe20008010884 */
[----:B------:R-:W-:Y:S01]  /*cb30*/  FFMA.FTZ R173, R154, UR14, -R132 ;  /* 0x0000000e9aad7c23 */ /* 0x000fe20008010884 */
[----:B------:R-:W2:Y:S01]  /*cb40*/  MUFU.EX2 R122, R122 ;  /* 0x0000007a007a7308 */ /* 0x000ea20000000800 */
[----:B------:R-:W-:Y:S01]  /*cb50*/  FADD.FTZ R7, R15, R134 ;  /* 0x000000860f077221 */ /* 0x000fe20000010000 */
[--C-:B------:R-:W-:Y:S01]  /*cb60*/  FFMA.FTZ R175, R158, UR14, -R132.reuse ;  /* 0x0000000e9eaf7c23 */ /* 0x100fe20008010884 */
[----:B------:R-:W-:Y:S01]  /*cb70*/  F2FP.F16.F32.PACK_AB R188, R12, R188 ;  /* 0x000000bc0cbc723e */ /* 0x000fe200000000ff */
[--C-:B------:R-:W-:Y:S01]  /*cb80*/  FFMA.FTZ R159, R159, UR14, -R132.reuse ;  /* 0x0000000e9f9f7c23 */ /* 0x100fe20008010884 */
[----:B------:R-:W-:Y:S01]  /*cb90*/  FADD.FTZ R131, R184, R7 ;  /* 0x00000007b8837221 */ /* 0x000fe20000010000 */
[----:B------:R-:W-:Y:S01]  /*cba0*/  F2FP.F16.F32.PACK_AB R184, R20, R184 ;  /* 0x000000b814b8723e */ /* 0x000fe200000000ff */
[--C-:B------:R-:W-:Y:S01]  /*cbb0*/  FFMA.FTZ R169, R162, UR14, -R132.reuse ;  /* 0x0000000ea2a97c23 */ /* 0x100fe20008010884 */
[----:B------:R-:W3:Y:S01]  /*cbc0*/  MUFU.EX2 R191, R191 ;  /* 0x000000bf00bf7308 */ /* 0x000ee20000000800 */
[----:B-1----:R-:W-:Y:S01]  /*cbd0*/  FFMA.FTZ R7, R0, R6, R189 ;  /* 0x0000000600077223 */ /* 0x002fe200000100bd */
[----:B------:R-:W-:Y:S01]  /*cbe0*/  FADD.FTZ R131, R20, R131 ;  /* 0x0000008314837221 */ /* 0x000fe20000010000 */
[--C-:B------:R-:W-:Y:S01]  /*cbf0*/  FFMA.FTZ R6, R151, UR14, -R132.reuse ;  /* 0x0000000e97067c23 */ /* 0x100fe20008010884 */
[--C-:B------:R-:W-:Y:S01]  /*cc00*/  FFMA.FTZ R163, R163, UR14, -R132.reuse ;  /* 0x0000000ea3a37c23 */ /* 0x100fe20008010884 */
[--C-:B------:R-:W-:Y:S01]  /*cc10*/  FFMA.FTZ R166, R166, UR14, -R132.reuse ;  /* 0x0000000ea6a67c23 */ /* 0x100fe20008010884 */
[----:B------:R-:W-:Y:S01]  /*cc20*/  FADD.FTZ R136, R186, R131 ;  /* 0x00000083ba887221 */ /* 0x000fe20000010000 */
[----:B------:R-:W-:Y:S01]  /*cc30*/  FFMA.FTZ R167, R167, UR14, -R132 ;  /* 0x0000000ea7a77c23 */ /* 0x000fe20008010884 */
[----:B------:R-:W1:Y:S01]  /*cc40*/  MUFU.EX2 R123, R123 ;  /* 0x0000007b007b7308 */ /* 0x000e620000000800 */
[----:B--2---:R-:W-:Y:S01]  /*cc50*/  FADD.FTZ R134, R122, R7 ;  /* 0x000000077a867221 */ /* 0x004fe20000010000 */
[----:B------:R-:W-:Y:S01]  /*cc60*/  FADD.FTZ R7, R21, R136 ;  /* 0x0000008815077221 */ /* 0x000fe20000010000 */
[----:B------:R-:W-:-:S02]  /*cc70*/  F2FP.F16.F32.PACK_AB R190, R15, R190 ;  /* 0x000000be0fbe723e */ /* 0x000fc400000000ff */
[----:B------:R-:W-:Y:S01]  /*cc80*/  F2FP.F16.F32.PACK_AB R186, R21, R186 ;  /* 0x000000ba15ba723e */ /* 0x000fe200000000ff */
[----:B------:R-:W-:Y:S01]  /*cc90*/  FADD.FTZ R136, R180, R7 ;  /* 0x00000007b4887221 */ /* 0x000fe20000010000 */
[----:B------:R-:W-:Y:S01]  /*cca0*/  F2FP.F16.F32.PACK_AB R180, R13, R180 ;  /* 0x000000b40db4723e */ /* 0x000fe200000000ff */
[----:B------:R-:W2:Y:S01]  /*ccb0*/  MUFU.EX2 R185, R185 ;  /* 0x000000b900b97308 */ /* 0x000ea20000000800 */
[----:B---3--:R-:W-:Y:S01]  /*ccc0*/  FADD.FTZ R134, R191, R134 ;  /* 0x00000086bf867221 */ /* 0x008fe20000010000 */
[----:B------:R-:W-:Y:S01]  /*ccd0*/  FADD.FTZ R131, R13, R136 ;  /* 0x000000880d837221 */ /* 0x000fe20000010000 */
[----:B------:R-:W-:-:S05]  /*cce0*/  F2FP.F16.F32.PACK_AB R189, R122, R189 ;  /* 0x000000bd7abd723e */ /* 0x000fca00000000ff */
        /* <DEDUP_REMOVED lines=18> */
[C---:B--2---:R-:W-:Y:S01]  /*ce10*/  FADD.FTZ R134, R127.reuse, R134 ;  /* 0x000000867f867221 */ /* 0x044fe20000010000 */
[----:B------:R-:W-:-:S06]  /*ce20*/  F2FP.F16.F32.PACK_AB R187, R127, R187 ;  /* 0x000000bb7fbb723e */ /* 0x000fcc00000000ff */
[----:B------:R-:W2:Y:S01]  /*ce30*/  MUFU.EX2 R178, R178 ;  /* 0x000000b200b27308 */ /* 0x000ea20000000800 */
[----:B---3--:R-:W-:-:S07]  /*ce40*/  FADD.FTZ R134, R181, R134 ;  /* 0x00000086b5867221 */ /* 0x008fce0000010000 */
[----:B------:R-:W3:Y:S01]  /*ce50*/  MUFU.EX2 R183, R183 ;  /* 0x000000b700b77308 */ /* 0x000ee20000000800 */
[C---:B-1----:R-:W-:Y:S01]  /*ce60*/  FADD.FTZ R134, R129.reuse, R134 ;  /* 0x0000008681867221 */ /* 0x042fe20000010000 */
[----:B------:R-:W-:-:S06]  /*ce70*/  F2FP.F16.F32.PACK_AB R181, R129, R181 ;  /* 0x000000b581b5723e */ /* 0x000fcc00000000ff */
[----:B------:R-:W1:Y:S01]  /*ce80*/  MUFU.EX2 R121, R121 ;  /* 0x0000007900797308 */ /* 0x000e620000000800 */
[----:B--2---:R-:W-:-:S07]  /*ce90*/  FADD.FTZ R136, R178, R7 ;  /* 0x00000007b2887221 */ /* 0x004fce0000010000 */
[----:B------:R-:W2:Y:S01]  /*cea0*/  MUFU.EX2 R9, R143 ;  /* 0x0000008f00097308 */ /* 0x000ea20000000800 */
[----:B---3--:R-:W-:-:S07]  /*ceb0*/  FADD.FTZ R134, R183, R134 ;  /* 0x00000086b7867221 */ /* 0x008fce0000010000 */
[----:B------:R-:W0:Y:S01]  /*cec0*/  MUFU.EX2 R172, R172 ;  /* 0x000000ac00ac7308 */ /* 0x000e220000000800 */
[C---:B-1----:R-:W-:Y:S01]  /*ced0*/  FADD.FTZ R7, R121.reuse, R136 ;  /* 0x0000008879077221 */ /* 0x042fe20000010000 */
[----:B------:R-:W-:-:S06]  /*cee0*/  F2FP.F16.F32.PACK_AB R178, R121, R178 ;  /* 0x000000b279b2723e */ /* 0x000fcc00000000ff */
[----:B------:R-:W1:Y:S01]  /*cef0*/  MUFU.EX2 R177, R177 ;  /* 0x000000b100b17308 */ /* 0x000e620000000800 */
[C---:B--2---:R-:W-:Y:S01]  /*cf00*/  FADD.FTZ R134, R9.reuse, R134 ;  /* 0x0000008609867221 */ /* 0x044fe20000010000 */
[----:B------:R-:W-:Y:S01]  /*cf10*/  F2FP.F16.F32.PACK_AB R183, R9, R183 ;  /* 0x000000b709b7723e */ /* 0x000fe200000000ff */
[----:B------:R-:W-:-:S05]  /*cf20*/  IMAD.MOV.U32 R9, RZ, RZ, R2 ;  /* 0x000000ffff097224 */ /* 0x000fca00078e0002 */
        /* <DEDUP_REMOVED lines=18> */
[C---:B-1----:R-:W-:Y:S01]  /*d050*/  FADD.FTZ R14, R6.reuse, R7 ;  /* 0x00000007060e7221 */ /* 0x042fe20000010000 */
[----:B------:R-:W-:-:S06]  /*d060*/  F2FP.F16.F32.PACK_AB R179, R6, R179 ;  /* 0x000000b306b3723e */ /* 0x000fcc00000000ff */
[----:B------:R-:W1:Y:S01]  /*d070*/  MUFU.EX2 R128, R128 ;  /* 0x0000008000807308 */ /* 0x000e620000000800 */
[----:B--2---:R-:W-:-:S07]  /*d080*/  FADD.FTZ R13, R168, R13 ;  /* 0x0000000da80d7221 */ /* 0x004fce0000010000 */
        /* <DEDUP_REMOVED lines=25> */
[----:B------:R-:W-:Y:S01]  /*d220*/  IMAD.MOV.U32 R11, RZ, RZ, R3 ;  /* 0x000000ffff0b7224 */ /* 0x000fe200078e0003 */
[----:B------:R-:W-:Y:S06]  /*d230*/  @P2 BRA `(.L_x_1221) ;  /* 0xffffffcc00e42947 */ /* 0x000fec000383ffff */
.L_x_1204:
        /* <DEDUP_REMOVED lines=99> */
.L_x_1222:
[----:B------:R-:W-:Y:S01]  /*d870*/  ULEA UR5, UR36, UR37, 0x3 ;  /* 0x0000002524057291 */ /* 0x000fe2000f8e183f */
[----:B------:R-:W-:-:S05]  /*d880*/  IMAD.U32 R0, RZ, RZ, UR38 ;  /* 0x00000026ff007e24 */ /* 0x000fca000f8e00ff */
[----:B------:R-:W-:-:S04]  /*d890*/  SHF.L.U32 R0, R0, 0x1f, RZ ;  /* 0x0000001f00007819 */ /* 0x000fc800000006ff */
[----:B------:R0:W1:Y:S01]  /*d8a0*/  SYNCS.PHASECHK.TRANS64.TRYWAIT P2, [UR5+0x30850], R0 ;  /* 0x03085000ff0075a7 */ /* 0x0000620008040145 */
[----:B------:R-:W-:Y:S05]  /*d8b0*/  @!P0 BRA `(.L_x_1223) ;  /* 0x0000000000048947 */ /* 0x000fea0003800000 */
[----:B------:R-:W-:Y:S01]  /*d8c0*/  BPT.TRAP 0x1 ;  /* 0x000000040000795c */ /* 0x000fe20000300000 */
.L_x_1223:
[----:B-1----:R-:W-:Y:S05]  /*d8d0*/  @P2 BRA `(.L_x_1224) ;  /* 0x0000000000082947 */ /* 0x002fea0003800000 */
[----:B------:R-:W1:Y:S02]  /*d8e0*/  SYNCS.PHASECHK.TRANS64.TRYWAIT P0, [UR5+0x30850], R0 ;  /* 0x03085000ff0075a7 */ /* 0x000e640008000145 */
[----:B-1----:R-:W-:Y:S05]  /*d8f0*/  @!P0 BRA `(.L_x_1225) ;  /* 0x000000c400408947 */ /* 0x002fea0003800000 */
.L_x_1224:
[----:B------:R-:W-:Y:S01]  /*d900*/  UIADD3 UR37, UR37, 0x400, URZ ;  /* 0x0000040025257890 */ /* 0x000fe2000fffe03f */
[----:B------:R-:W-:Y:S01]  /*d910*/  WARPGROUP.ARRIVE ;  /* 0x00000000000079c5 */ /* 0x000fe20000000000 */
[----:B------:R-:W-:Y:S01]  /*d920*/  UMOV UR7, 0x40000040 ;  /* 0x4000004000077882 */ /* 0x000fe20000000000 */
[----:B01----:R-:W0:Y:S01]  /*d930*/  SHFL.BFLY PT, R0, R7, 0x2, 0x1f ;  /* 0x0c401f0007007f89 */ /* 0x003e2200000e0000 */
[----:B------:R-:W-:Y:S01]  /*d940*/  USHF.R.U32.HI UR37, URZ, 0x4, UR37 ;  /* 0x000000043f257899 */ /* 0x000fe20008011625 */
[----:B------:R-:W-:Y:S01]  /*d950*/  IMAD.U32 R10, RZ, RZ, UR5 ;  /* 0x00000005ff0a7e24 */ /* 0x000fe2000f8e00ff */
[----:B------:R-:W-:Y:S01]  /*d960*/  R2UR UR8, R222 ;  /* 0x00000000de0872ca */ /* 0x000fe200000e0000 */
[----:B------:R-:W1:Y:S01]  /*d970*/  SHFL.BFLY PT, R5, R6, 0x2, 0x1f ;  /* 0x0c401f0006057f89 */ /* 0x000e6200000e0000 */
[----:B------:R-:W-:Y:S01]  /*d980*/  ULOP3.LUT UR37, UR37, 0x3fff, URZ, 0xc0, !UPT ;  /* 0x00003fff25257892 */ /* 0x000fe2000f8ec03f */
[----:B------:R-:W-:Y:S02]  /*d990*/  @!P1 VIADD R10, R10, 0x30860 ;  /* 0x000308600a0a9836 */ /* 0x000fe40000000000 */
[----:B------:R-:W-:Y:S01]  /*d9a0*/  IMAD.MOV.U32 R8, RZ, RZ, RZ ;  /* 0x000000ffff087224 */ /* 0x000fe200078e00ff */
[----:B------:R-:W-:Y:S01]  /*d9b0*/  ULOP3.LUT UR4, UR37, 0x3000000, URZ, 0xfc, !UPT ;  /* 0x0300000025047892 */ /* 0x000fe2000f8efc3f */
[----:B------:R-:W-:Y:S01]  /*d9c0*/  IMAD.U32 R14, RZ, RZ, UR14 ;  /* 0x0000000eff0e7e24 */ /* 0x000fe2000f8e00ff */
[----:B------:R-:W-:-:S02]  /*d9d0*/  @!P1 PRMT R10, RZ, 0x654, R10 ;  /* 0x00000654ff0a9816 */ /* 0x000fc4000000000a */
[----:B------:R-:W-:Y:S02]  /*d9e0*/  UIMAD UR4, UR36, 0x900, UR4 ;  /* 0x00000900240478a4 */ /* 0x000fe4000f8e0204 */
[----:B------:R-:W-:Y:S02]  /*d9f0*/  UIADD3 UR36, UR36, 0x1, URZ ;  /* 0x0000000124247890 */ /* 0x000fe4000fffe03f */
[----:B------:R-:W-:Y:S02]  /*da00*/  UIADD3 UR8, UR8, 0x1, URZ ;  /* 0x0000000108087890 */ /* 0x000fe4000fffe03f */
[----:B------:R-:W-:Y:S01]  /*da10*/  UISETP.NE.AND UP0, UPT, UR36, 0x2, UPT ;  /* 0x000000022400788c */ /* 0x000fe2000bf05270 */
[----:B------:R-:W-:Y:S02]  /*da20*/  UMOV UR6, UR4 ;  /* 0x0000000400067c82 */ /* 0x000fe40008000000 */
[----:B------:R-:W-:Y:S01]  /*da30*/  HGMMA.64x192x16.F32 R24, R188, gdesc[UR4].tnspB, R24, gsb0 ;  /* 0x42e00004bc187df0 */ /* 0x000fe20008000818 */
[----:B------:R-:W-:Y:S01]  /*da40*/  UIADD3 UR6, UR4, 0x80, URZ ;  /* 0x0000008004067890 */ /* 0x000fe2000fffe03f */
[----:B0-----:R-:W-:Y:S01]  /*da50*/  FADD.FTZ R0, R0, R7 ;  /* 0x0000000700007221 */ /* 0x001fe20000010000 */
[----:B------:R-:W-:Y:S01]  /*da60*/  UMOV UR7, 0x40000040 ;  /* 0x4000004000077882 */ /* 0x000fe20000000000 */
[----:B------:R-:W-:-:S02]  /*da70*/  IMAD.U32 R222, RZ, RZ, UR8 ;  /* 0x00000008ffde7e24 */ /* 0x000fc4000f8e00ff */
[----:B-1----:R-:W-:Y:S01]  /*da80*/  FADD.FTZ R4, R5, R6 ;  /* 0x0000000605047221 */ /* 0x002fe20000010000 */
[----:B------:R-:W-:Y:S01]  /*da90*/  IMAD.U32 R6, RZ, RZ, UR14 ;  /* 0x0000000eff067e24 */ /* 0x000fe2000f8e00ff */
[----:B------:R-:W0:Y:S01]  /*daa0*/  SHFL.BFLY PT, R5, R0, 0x1, 0x1f ;  /* 0x0c201f0000057f89 */ /* 0x000e2200000e0000 */
[----:B------:R-:W-:-:S03]  /*dab0*/  USEL UR36, UR36, URZ, UP0 ;  /* 0x0000003f24247287 */ /* 0x000fc60008000000 */
[----:B------:R-:W1:Y:S01]  /*dac0*/  SHFL.BFLY PT, R9, R4, 0x1, 0x1f ;  /* 0x0c201f0004097f89 */ /* 0x000e6200000e0000 */
[----:B0-----:R-:W-:Y:S01]  /*dad0*/  FADD.FTZ R11, R0, R5 ;  /* 0x00000005000b7221 */ /* 0x001fe20000010000 */
[----:B------:R-:W-:Y:S02]  /*dae0*/  IMAD.MOV.U32 R5, RZ, RZ, RZ ;  /* 0x000000ffff057224 */ /* 0x000fe400078e00ff */
[----:B------:R-:W-:Y:S02]  /*daf0*/  IMAD.MOV.U32 R0, RZ, RZ, -0x800000 ;  /* 0xff800000ff007424 */ /* 0x000fe400078e00ff */
[----:B-1----:R-:W-:Y:S01]  /*db00*/  FADD.FTZ R12, R4, R9 ;  /* 0x00000009040c7221 */ /* 0x002fe20000010000 */
[----:B------:R-:W-:Y:S01]  /*db10*/  FSETP.NE.FTZ.AND P0, PT, R11, RZ, PT ;  /* 0x000000ff0b00720b */ /* 0x000fe20003f15000 */
[----:B------:R-:W-:-:S03]  /*db20*/  IMAD.MOV.U32 R4, RZ, RZ, -0x800000 ;  /* 0xff800000ff047424 */ /* 0x000fc600078e00ff */
        /* <DEDUP_REMOVED lines=33> */
[----:B------:R-:W-:-:S04]  /*dd40*/  USEL UR4, URZ, 0x1, UP0 ;  /* 0x000000013f047887 */ /* 0x000fc80008000000 */
[----:B------:R-:W-:Y:S01]  /*dd50*/  ULOP3.LUT UR38, UR38, UR4, URZ, 0x3c, !UPT ;  /* 0x0000000426267292 */ /* 0x000fe2000f8e3c3f */
[----:B------:R-:W-:Y:S02]  /*dd60*/  WARPGROUP.DEPBAR.LE gsb0, 0x0 ;  /* 0x00008000000079c5 */ /* 0x000fe40000010000 */
[----:B------:R-:W-:-:S10]  /*dd70*/  WARPGROUP.ARRIVE ;  /* 0x00000000000079c5 */ /* 0x000fd40000000000 */
        /* <DEDUP_REMOVED lines=99> */
.L_x_1155:
        /* <DEDUP_REMOVED lines=16> */
[----:B------:R-:W-:Y:S01]  /*e4b0*/  ULDC.64 UR12, c[0x0][0xc00] ;  /* 0x00030000000c7ab9 */ /* 0x000fe20000000a00 */
[----:B------:R-:W-:Y:S01]  /*e4c0*/  ULDC.64 UR18, c[0x0][0x208] ;  /* 0x0000820000127ab9 */ /* 0x000fe20000000a00 */
[----:B------:R-:W-:Y:S02]  /*e4d0*/  R2UR UR17, R194 ;  /* 0x00000000c21172ca */ /* 0x000fe400000e0000 */
[----:B------:R-:W-:Y:S02]  /*e4e0*/  R2UR UR16, R195 ;  /* 0x00000000c31072ca */ /* 0x000fe400000e0000 */
[----:B------:R-:W-:-:S05]  /*e4f0*/  R2UR UR23, R196 ;  /* 0x00000000c41772ca */ /* 0x000fca00000e0000 */
[----:B------:R-:W-:Y:S01]  /*e500*/  UIMAD.WIDE UR12, UR9, 0x4, UR12 ;  /* 0x00000004090c78a5 */ /* 0x000fe2000f8e020c */
[----:B------:R-:W-:Y:S01]  /*e510*/  UMOV UR10, UR8 ;  /* 0x00000008000a7c82 */ /* 0x000fe20008000000 */
[----:B0-----:R-:W-:Y:S01]  /*e520*/  UMOV UR11, UR4 ;  /* 0x00000004000b7c82 */ /* 0x001fe20008000000 */
[----:B------:R-:W-:Y:S01]  /*e530*/  BAR.SYNC.DEFER_BLOCKING 0x1, 0x100 ;  /* 0x0044000000007b1d */ /* 0x000fe20000010000 */
[----:B--2---:R-:W-:-:S03]  /*e540*/  IMAD.WIDE R8, R5, R8, UR10 ;  /* 0x0000000a05087e25 */ /* 0x004fc6000f8e0208 */
[C---:B------:R-:W-:Y:S02]  /*e550*/  IADD3 R12, P1, R8.reuse, 0x40, RZ ;  /* 0x00000040080c7810 */ /* 0x040fe40007f3e0ff */
[C---:B------:R-:W-:Y:S02]  /*e560*/  LOP3.LUT R5, R8.reuse, 0x380, RZ, 0xc0, !PT ;  /* 0x0000038008057812 */ /* 0x040fe400078ec0ff */
[C---:B------:R-:W-:Y:S01]  /*e570*/  IADD3 R10, P2, R8.reuse, 0x20, RZ ;  /* 0x00000020080a7810 */ /* 0x040fe20007f5e0ff */
[--C-:B------:R-:W-:Y:S01]  /*e580*/  IMAD.X R77, RZ, RZ, R9.reuse, P1 ;  /* 0x000000ffff4d7224 */ /* 0x100fe200008e0609 */
[C---:B------:R-:W-:Y:S02]  /*e590*/  IADD3 R131, P6, R8.reuse, 0x60, RZ ;  /* 0x0000006008837810 */ /* 0x040fe40007fde0ff */
[----:B------:R-:W-:Y:S01]  /*e5a0*/  IADD3 R133, P5, R8, 0x4000, RZ ;  /* 0x0000400008857810 */ /* 0x000fe20007fbe0ff */
[--C-:B------:R-:W-:Y:S01]  /*e5b0*/  IMAD.X R17, RZ, RZ, R9.reuse, P2 ;  /* 0x000000ffff117224 */ /* 0x100fe200010e0609 */
[----:B------:R-:W-:Y:S01]  /*e5c0*/  LOP3.LUT R11, R12, 0x380, RZ, 0xc0, !PT ;  /* 0x000003800c0b7812 */ /* 0x000fe200078ec0ff */
[--C-:B------:R-:W-:Y:S01]  /*e5d0*/  IMAD.X R79, RZ, RZ, R9.reuse, P6 ;  /* 0x000000ffff4f7224 */ /* 0x100fe200030e0609 */
[----:B------:R-:W-:Y:S01]  /*e5e0*/  SHF.R.U64 R5, R5, 0x3, RZ ;  /* 0x0000000305057819 */ /* 0x000fe200000012ff */
[----:B------:R-:W-:Y:S01]  /*e5f0*/  IMAD.X R81, RZ, RZ, R9, P5 ;  /* 0x000000ffff517224 */ /* 0x000fe200028e0609 */
[----:B------:R-:W-:-:S02]  /*e600*/  SHF.R.U64 R11, R11, 0x3, RZ ;  /* 0x000000030b0b7819 */ /* 0x000fc400000012ff */
[C---:B------:R-:W-:Y:S02]  /*e610*/  IADD3 R82, P0, R8.reuse, 0x4020, RZ ;  /* 0x0000402008527810 */ /* 0x040fe40007f1e0ff */
[C---:B------:R-:W-:Y:S02]  /*e620*/  IADD3 R135, P4, R8.reuse, 0x4040, RZ ;  /* 0x0000404008877810 */ /* 0x040fe40007f9e0ff */
[C---:B------:R-:W-:Y:S01]  /*e630*/  IADD3 R86, P3, R8.reuse, 0x4060, RZ ;  /* 0x0000406008567810 */ /* 0x040fe20007f7e0ff */
[--C-:B------:R-:W-:Y:S01]  /*e640*/  IMAD.X R83, RZ, RZ, R9.reuse, P0 ;  /* 0x000000ffff537224 */ /* 0x100fe200000e0609 */
[C---:B------:R-:W-:Y:S01]  /*e650*/  IADD3 R137, P2, R8.reuse, 0x8000, RZ ;  /* 0x0000800008897810 */ /* 0x040fe20007f5e0ff */
[--C-:B------:R-:W-:Y:S01]  /*e660*/  IMAD.X R85, RZ, RZ, R9.reuse, P4 ;  /* 0x000000ffff557224 */ /* 0x100fe200020e0609 */
[C---:B------:R-:W-:Y:S01]  /*e670*/  IADD3 R139, P1, R8.reuse, 0x8020, RZ ;  /* 0x00008020088b7810 */ /* 0x040fe20007f3e0ff */
[--C-:B------:R-:W-:Y:S01]  /*e680*/  IMAD.X R87, RZ, RZ, R9.reuse, P3 ;  /* 0x000000ffff577224 */ /* 0x100fe200018e0609 */
[C---:B------:R-:W-:Y:S01]  /*e690*/  IADD3 R141, P6, R8.reuse, 0x8040, RZ ;  /* 0x00008040088d7810 */ /* 0x040fe20007fde0ff */
[--C-:B------:R-:W-:Y:S01]  /*e6a0*/  IMAD.X R89, RZ, RZ, R9.reuse, P2 ;  /* 0x000000ffff597224 */ /* 0x100fe200010e0609 */
[----:B------:R-:W-:Y:S01]  /*e6b0*/  IADD3 R143, P5, R8, 0x8060, RZ ;  /* 0x00008060088f7810 */ /* 0x000fe20007fbe0ff */
[--C-:B------:R-:W-:Y:S01]  /*e6c0*/  IMAD.X R91, RZ, RZ, R9.reuse, P1 ;  /* 0x000000ffff5b7224 */ /* 0x100fe200008e0609 */
[----:B------:R-:W-:Y:S01]  /*e6d0*/  LOP3.LUT R8, R5, R8, RZ, 0x3c, !PT ;  /* 0x0000000805087212 */ /* 0x000fe200078e3cff */
[--C-:B------:R-:W-:Y:S01]  /*e6e0*/  IMAD.X R13, RZ, RZ, R9.reuse, P6 ;  /* 0x000000ffff0d7224 */ /* 0x100fe200030e0609 */
[----:B------:R-:W-:Y:S01]  /*e6f0*/  LOP3.LUT R5, R10, 0x380, RZ, 0xc0, !PT ;  /* 0x000003800a057812 */ /* 0x000fe200078ec0ff */
[----:B------:R-:W-:Y:S01]  /*e700*/  IMAD.X R15, RZ, RZ, R9, P5 ;  /* 0x000000ffff0f7224 */ /* 0x000fe200028e0609 */
[----:B------:R-:W-:-:S02]  /*e710*/  LOP3.LUT R76, R11, R12, RZ, 0x3c, !PT ;  /* 0x0000000c0b4c7212 */ /* 0x000fc400078e3cff */
[----:B------:R-:W-:Y:S02]  /*e720*/  LOP3.LUT R12, R137, 0x380, RZ, 0xc0, !PT ;  /* 0x00000380890c7812 */ /* 0x000fe400078ec0ff */
[----:B------:R-:W-:Y:S02]  /*e730*/  LOP3.LUT R14, R131, 0x380, RZ, 0xc0, !PT ;  /* 0x00000380830e7812 */ /* 0x000fe400078ec0ff */
[----:B------:R-:W-:Y:S02]  /*e740*/  SHF.R.U64 R5, R5, 0x3, RZ ;  /* 0x0000000305057819 */ /* 0x000fe400000012ff */
[----:B------:R-:W-:Y:S02]  /*e750*/  SHF.R.U64 R12, R12, 0x3, RZ ;  /* 0x000000030c0c7819 */ /* 0x000fe400000012ff */
[----:B------:R-:W-:Y:S02]  /*e760*/  SHF.R.U64 R14, R14, 0x3, RZ ;  /* 0x000000030e0e7819 */ /* 0x000fe400000012ff */
[----:B------:R-:W-:-:S02]  /*e770*/  LOP3.LUT R16, R5, R10, RZ, 0x3c, !PT ;  /* 0x0000000a05107212 */ /* 0x000fc400078e3cff */
[----:B------:R-:W-:Y:S02]  /*e780*/  LOP3.LUT R80, R133, 0x380, RZ, 0xc0, !PT ;  /* 0x0000038085507812 */ /* 0x000fe400078ec0ff */
[----:B------:R-:W-:Y:S02]  /*e790*/  LOP3.LUT R5, R82, 0x380, RZ, 0xc0, !PT ;  /* 0x0000038052057812 */ /* 0x000fe400078ec0ff */
[----:B------:R-:W-:Y:S02]  /*e7a0*/  LOP3.LUT R10, R135, 0x380, RZ, 0xc0, !PT ;  /* 0x00000380870a7812 */ /* 0x000fe400078ec0ff */
[----:B------:R-:W-:Y:S02]  /*e7b0*/  LOP3.LUT R11, R86, 0x380, RZ, 0xc0, !PT ;  /* 0x00000380560b7812 */ /* 0x000fe400078ec0ff */
[----:B------:R-:W-:Y:S02]  /*e7c0*/  LOP3.LUT R88, R12, R137, RZ, 0x3c, !PT ;  /* 0x000000890c587212 */ /* 0x000fe400078e3cff */
[----:B------:R-:W-:-:S02]  /*e7d0*/  LOP3.LUT R78, R14, R131, RZ, 0x3c, !PT ;  /* 0x000000830e4e7212 */ /* 0x000fc400078e3cff */
[----:B------:R-:W-:Y:S02]  /*e7e0*/  LOP3.LUT R12, R139, 0x380, RZ, 0xc0, !PT ;  /* 0x000003808b0c7812 */ /* 0x000fe400078ec0ff */
[----:B------:R-:W-:Y:S02]  /*e7f0*/  LOP3.LUT R14, R141, 0x380, RZ, 0xc0, !PT ;  /* 0x000003808d0e7812 */ /* 0x000fe400078ec0ff */
[----:B------:R-:W-:Y:S02]  /*e800*/  SHF.R.U64 R80, R80, 0x3, RZ ;  /* 0x0000000350507819 */ /* 0x000fe400000012ff */
[----:B------:R-:W-:Y:S02]  /*e810*/  SHF.R.U64 R5, R5, 0x3, RZ ;  /* 0x0000000305057819 */ /* 0x000fe400000012ff */
[----:B------:R-:W-:Y:S02]  /*e820*/  LOP3.LUT R130, R143, 0x380, RZ, 0xc0, !PT ;  /* 0x000003808f827812 */ /* 0x000fe400078ec0ff */
[----:B------:R-:W-:-:S02]  /*e830*/  SHF.R.U64 R10, R10, 0x3, RZ ;  /* 0x000000030a0a7819 */ /* 0x000fc400000012ff */
[----:B------:R-:W-:Y:S02]  /*e840*/  SHF.R.U64 R11, R11, 0x3, RZ ;  /* 0x000000030b0b7819 */ /* 0x000fe400000012ff */
[----:B------:R-:W-:Y:S02]  /*e850*/  SHF.R.U64 R12, R12, 0x3, RZ ;  /* 0x000000030c0c7819 */ /* 0x000fe400000012ff */
[----:B------:R-:W-:Y:S02]  /*e860*/  SHF.R.U64 R14, R14, 0x3, RZ ;  /* 0x000000030e0e7819 */ /* 0x000fe400000012ff */
[----:B------:R-:W-:Y:S02]  /*e870*/  LOP3.LUT R80, R80, R133, RZ, 0x3c, !PT ;  /* 0x0000008550507212 */ /* 0x000fe400078e3cff */
[----:B------:R-:W-:Y:S02]  /*e880*/  LOP3.LUT R82, R5, R82, RZ, 0x3c, !PT ;  /* 0x0000005205527212 */ /* 0x000fe400078e3cff */
[----:B------:R-:W-:-:S02]  /*e890*/  SHF.R.U64 R130, R130, 0x3, RZ ;  /* 0x0000000382827819 */ /* 0x000fc400000012ff */
[----:B------:R-:W-:Y:S02]  /*e8a0*/  LOP3.LUT R84, R10, R135, RZ, 0x3c, !PT ;  /* 0x000000870a547212 */ /* 0x000fe400078e3cff */
[----:B------:R-:W-:Y:S02]  /*e8b0*/  LOP3.LUT R86, R11, R86, RZ, 0x3c, !PT ;  /* 0x000000560b567212 */ /* 0x000fe400078e3cff */
[----:B------:R-:W-:Y:S02]  /*e8c0*/  MOV R5, R8 ;  /* 0x0000000800057202 */ /* 0x000fe40000000f00 */
[----:B------:R-:W-:Y:S02]  /*e8d0*/  F2FP.F16.F32.PACK_AB R8, R25, R24 ;  /* 0x000000181908723e */ /* 0x000fe400000000ff */
[----:B------:R-:W-:Y:S02]  /*e8e0*/  F2FP.F16.F32.PACK_AB R9, R27, R26 ;  /* 0x0000001a1b09723e */ /* 0x000fe400000000ff */
[----:B------:R-:W-:-:S02]  /*e8f0*/  F2FP.F16.F32.PACK_AB R10, R29, R28 ;  /* 0x0000001c1d0a723e */ /* 0x000fc400000000ff */
[----:B------:R-:W-:Y:S02]  /*e900*/  F2FP.F16.F32.PACK_AB R11, R31, R30 ;  /* 0x0000001e1f0b723e */ /* 0x000fe400000000ff */
[----:B------:R-:W-:Y:S02]  /*e910*/  LOP3.LUT R90, R12, R139, RZ, 0x3c, !PT ;  /* 0x0000008b0c5a7212 */ /* 0x000fe400078e3cff */
[----:B------:R-:W-:Y:S01]  /*e920*/  LOP3.LUT R12, R14, R141, RZ, 0x3c, !PT ;  /* 0x0000008d0e0c7212 */ /* 0x000fe200078e3cff */
[----:B------:R0:W-:Y:S01]  /*e930*/  STSM.16.M88.4 [R5], R8 ;  /* 0x0000000805007844 */ /* 0x0001e20000000200 */
[----:B------:R-:W-:Y:S02]  /*e940*/  LOP3.LUT R14, R130, R143, RZ, 0x3c, !PT ;  /* 0x0000008f820e7212 */ /* 0x000fe400078e3cff */
[----:B------:R-:W-:Y:S02]  /*e950*/  MOV R137, R16 ;  /* 0x0000001000897202 */ /* 0x000fe40000000f00 */
[----:B------:R-:W-:-:S02]  /*e960*/  MOV R134, R80 ;  /* 0x0000005000867202 */ /* 0x000fc40000000f00 */
[----:B------:R-:W-:Y:S02]  /*e970*/  MOV R133, R82 ;  /* 0x0000005200857202 */ /* 0x000fe40000000f00 */
[----:B------:R-:W-:Y:S02]  /*e980*/  MOV R17, R84 ;  /* 0x0000005400117202 */ /* 0x000fe40000000f00 */
[----:B------:R-:W-:Y:S02]  /*e990*/  MOV R16, R86 ;  /* 0x0000005600107202 */ /* 0x000fe40000000f00 */
[----:B------:R-:W-:Y:S02]  /*e9a0*/  F2FP.F16.F32.PACK_AB R80, R33, R32 ;  /* 0x000000202150723e */ /* 0x000fe400000000ff */
[----:B------:R-:W-:Y:S02]  /*e9b0*/  F2FP.F16.F32.PACK_AB R81, R35, R34 ;  /* 0x000000222351723e */ /* 0x000fe400000000ff */
[----:B------:R-:W-:-:S02]  /*e9c0*/  F2FP.F16.F32.PACK_AB R82, R37, R36 ;  /* 0x000000242552723e */ /* 0x000fc400000000ff */
[----:B------:R-:W-:Y:S02]  /*e9d0*/  F2FP.F16.F32.PACK_AB R83, R39, R38 ;  /* 0x000000262753723e */ /* 0x000fe400000000ff */
[----:B------:R-:W-:Y:S02]  /*e9e0*/  MOV R136, R76 ;  /* 0x0000004c00887202 */ /* 0x000fe40000000f00 */
[----:B------:R-:W-:Y:S01]  /*e9f0*/  F2FP.F16.F32.PACK_AB R84, R41, R40 ;  /* 0x000000282954723e */ /* 0x000fe200000000ff */
[----:B------:R1:W-:Y:S01]  /*ea00*/  STSM.16.M88.4 [R137], R80 ;  /* 0x0000005089007844 */ /* 0x0003e20000000200 */
[----:B------:R-:W-:Y:S02]  /*ea10*/  F2FP.F16.F32.PACK_AB R85, R43, R42 ;  /* 0x0000002a2b55723e */ /* 0x000fe400000000ff */
[----:B------:R-:W-:Y:S02]  /*ea20*/  F2FP.F16.F32.PACK_AB R86, R45, R44 ;  /* 0x0000002c2d56723e */ /* 0x000fe400000000ff */
[----:B------:R-:W-:-:S02]  /*ea30*/  F2FP.F16.F32.PACK_AB R87, R47, R46 ;  /* 0x0000002e2f57723e */ /* 0x000fc400000000ff */
[----:B------:R-:W-:Y:S02]  /*ea40*/  MOV R135, R78 ;  /* 0x0000004e00877202 */ /* 0x000fe40000000f00 */
[----:B------:R-:W-:Y:S01]  /*ea50*/  MOV R130, R12 ;  /* 0x0000000c00827202 */ /* 0x000fe20000000f00 */
[----:B------:R2:W-:Y:S01]  /*ea60*/  STSM.16.M88.4 [R136], R84 ;  /* 0x0000005488007844 */ /* 0x0005e20000000200 */
[----:B0-----:R-:W-:Y:S02]  /*ea70*/  MOV R5, R14 ;  /* 0x0000000e00057202 */ /* 0x001fe40000000f00 */
[----:B------:R-:W-:Y:S02]  /*ea80*/  F2FP.F16.F32.PACK_AB R8, R49, R48 ;  /* 0x000000303108723e */ /* 0x000fe400000000ff */
[----:B------:R-:W-:Y:S02]  /*ea90*/  F2FP.F16.F32.PACK_AB R9, R51, R50 ;  /* 0x000000323309723e */ /* 0x000fe400000000ff */
[----:B------:R-:W-:-:S02]  /*eaa0*/  F2FP.F16.F32.PACK_AB R10, R53, R52 ;  /* 0x00000034350a723e */ /* 0x000fc400000000ff */
[----:B------:R-:W-:Y:S02]  /*eab0*/  F2FP.F16.F32.PACK_AB R11, R55, R54 ;  /* 0x00000036370b723e */ /* 0x000fe400000000ff */
[----:B------:R-:W-:Y:S02]  /*eac0*/  F2FP.F16.F32.PACK_AB R12, R57, R56 ;  /* 0x00000038390c723e */ /* 0x000fe400000000ff */
[----:B------:R-:W-:Y:S01]  /*ead0*/  F2FP.F16.F32.PACK_AB R13, R59, R58 ;  /* 0x0000003a3b0d723e */ /* 0x000fe200000000ff */
[----:B------:R-:W-:Y:S01]  /*eae0*/  STSM.16.M88.4 [R135], R8 ;  /* 0x0000000887007844 */ /* 0x000fe20000000200 */
[----:B------:R-:W-:Y:S02]  /*eaf0*/  F2FP.F16.F32.PACK_AB R14, R61, R60 ;  /* 0x0000003c3d0e723e */ /* 0x000fe400000000ff */
[----:B------:R-:W-:Y:S02]  /*eb00*/  F2FP.F16.F32.PACK_AB R15, R63, R62 ;  /* 0x0000003e3f0f723e */ /* 0x000fe400000000ff */
[----:B------:R-:W-:-:S02]  /*eb10*/  F2FP.F16.F32.PACK_AB R76, R65, R64 ;  /* 0x00000040414c723e */ /* 0x000fc400000000ff */
[----:B------:R-:W-:Y:S01]  /*eb20*/  F2FP.F16.F32.PACK_AB R77, R67, R66 ;  /* 0x00000042434d723e */ /* 0x000fe200000000ff */
[----:B------:R-:W-:Y:S01]  /*eb30*/  STSM.16.M88.4 [R134], R12 ;  /* 0x0000000c86007844 */ /* 0x000fe20000000200 */
[----:B------:R-:W-:Y:S02]  /*eb40*/  F2FP.F16.F32.PACK_AB R78, R69, R68 ;  /* 0x00000044454e723e */ /* 0x000fe400000000ff */
[----:B------:R-:W-:Y:S02]  /*eb50*/  F2FP.F16.F32.PACK_AB R79, R71, R70 ;  /* 0x00000046474f723e */ /* 0x000fe400000000ff */
[----:B-1----:R-:W-:Y:S02]  /*eb60*/  F2FP.F16.F32.PACK_AB R80, R73, R72 ;  /* 0x000000484950723e */ /* 0x002fe400000000ff */
[----:B------:R-:W-:Y:S01]  /*eb70*/  F2FP.F16.F32.PACK_AB R81, R75, R74 ;  /* 0x0000004a4b51723e */ /* 0x000fe200000000ff */
[----:B------:R-:W-:Y:S01]  /*eb80*/  STSM.16.M88.4 [R133], R76 ;  /* 0x0000004c85007844 */ /* 0x000fe20000000200 */
[----:B------:R-:W-:-:S02]  /*eb90*/  F2FP.F16.F32.PACK_AB R82, R3, R2 ;  /* 0x000000020352723e */ /* 0x000fc400000000ff */
[----:B------:R-:W-:Y:S02]  /*eba0*/  F2FP.F16.F32.PACK_AB R83, R123, R122 ;  /* 0x0000007a7b53723e */ /* 0x000fe400000000ff */
[----:B------:R-:W-:Y:S02]  /*ebb0*/  MOV R132, R88 ;  /* 0x0000005800847202 */ /* 0x000fe40000000f00 */
[----:B------:R-:W-:Y:S01]  /*ebc0*/  MOV R131, R90 ;  /* 0x0000005a00837202 */ /* 0x000fe20000000f00 */
[----:B------:R0:W-:Y:S01]  /*ebd0*/  STSM.16.M88.4 [R17], R80 ;  /* 0x0000005011007844 */ /* 0x0001e20000000200 */
[----:B--2---:R-:W-:Y:S02]  /*ebe0*/  F2FP.F16.F32.PACK_AB R84, R7, R6 ;  /* 0x000000060754723e */ /* 0x004fe400000000ff */
[----:B------:R-:W-:Y:S02]  /*ebf0*/  F2FP.F16.F32.PACK_AB R85, R125, R124 ;  /* 0x0000007c7d55723e */ /* 0x000fe400000000ff */
[----:B------:R-:W-:-:S02]  /*ec00*/  F2FP.F16.F32.PACK_AB R86, R21, R20 ;  /* 0x000000141556723e */ /* 0x000fc400000000ff */
[----:B------:R-:W-:Y:S02]  /*ec10*/  F2FP.F16.F32.PACK_AB R87, R127, R126 ;  /* 0x0000007e7f57723e */ /* 0x000fe400000000ff */
[----:B------:R-:W-:Y:S02]  /*ec20*/  F2FP.F16.F32.PACK_AB R88, R121, R120 ;  /* 0x000000787958723e */ /* 0x000fe400000000ff */
[----:B------:R-:W-:Y:S01]  /*ec30*/  F2FP.F16.F32.PACK_AB R89, R129, R128 ;  /* 0x000000808159723e */ /* 0x000fe200000000ff */
[----:B------:R1:W-:Y:S01]  /*ec40*/  STSM.16.M88.4 [R16], R84 ;  /* 0x0000005410007844 */ /* 0x0003e20000000200 */
[----:B------:R-:W-:Y:S02]  /*ec50*/  F2FP.F16.F32.PACK_AB R90, R93, R92 ;  /* 0x0000005c5d5a723e */ /* 0x000fe400000000ff */
[----:B------:R-:W-:Y:S01]  /*ec60*/  F2FP.F16.F32.PACK_AB R91, R95, R94 ;  /* 0x0000005e5f5b723e */ /* 0x000fe200000000ff */
[----:B0-----:R-:W-:Y:S01]  /*ec70*/  IMAD.U32 R17, RZ, RZ, UR13 ;  /* 0x0000000dff117e24 */ /* 0x001fe2000f8e00ff */
[----:B------:R-:W-:Y:S01]  /*ec80*/  F2FP.F16.F32.PACK_AB R8, R97, R96 ;  /* 0x000000606108723e */ /* 0x000fe200000000ff */
[----:B------:R-:W0:Y:S01]  /*ec90*/  LDC.64 R82, c[0x0][0xc08] ;  /* 0x00030200ff527b82 */ /* 0x000e220000000a00 */
[----:B------:R-:W-:Y:S01]  /*eca0*/  F2FP.F16.F32.PACK_AB R9, R99, R98 ;  /* 0x000000626309723e */ /* 0x000fe200000000ff */
[----:B------:R-:W-:Y:S01]  /*ecb0*/  STSM.16.M88.4 [R132], R88 ;  /* 0x0000005884007844 */ /* 0x000fe20000000200 */
[----:B------:R-:W-:-:S02]  /*ecc0*/  F2FP.F16.F32.PACK_AB R10, R101, R100 ;  /* 0x00000064650a723e */ /* 0x000fc400000000ff */
[----:B------:R-:W-:Y:S02]  /*ecd0*/  F2FP.F16.F32.PACK_AB R11, R103, R102 ;  /* 0x00000066670b723e */ /* 0x000fe400000000ff */
[----:B------:R-:W-:Y:S02]  /*ece0*/  F2FP.F16.F32.PACK_AB R12, R105, R104 ;  /* 0x00000068690c723e */ /* 0x000fe400000000ff */
[----:B------:R-:W-:Y:S01]  /*ecf0*/  F2FP.F16.F32.PACK_AB R13, R107, R106 ;  /* 0x0000006a6b0d723e */ /* 0x000fe200000000ff */
[----:B------:R-:W-:Y:S01]  /*ed00*/  STSM.16.M88.4 [R131], R8 ;  /* 0x0000000883007844 */ /* 0x000fe20000000200 */
[----:B------:R-:W-:Y:S01]  /*ed10*/  F2FP.F16.F32.PACK_AB R14, R109, R108 ;  /* 0x0000006c6d0e723e */ /* 0x000fe200000000ff */
[----:B-1----:R-:W-:Y:S01]  /*ed20*/  IMAD.U32 R16, RZ, RZ, UR12 ;  /* 0x0000000cff107e24 */ /* 0x002fe2000f8e00ff */
[----:B------:R-:W-:Y:S02]  /*ed30*/  F2FP.F16.F32.PACK_AB R15, R111, R110 ;  /* 0x0000006e6f0f723e */ /* 0x000fe400000000ff */
[----:B------:R-:W-:-:S02]  /*ed40*/  F2FP.F16.F32.PACK_AB R76, R113, R112 ;  /* 0x00000070714c723e */ /* 0x000fc400000000ff */
[----:B------:R-:W-:Y:S01]  /*ed50*/  F2FP.F16.F32.PACK_AB R77, R115, R114 ;  /* 0x00000072734d723e */ /* 0x000fe200000000ff */
[----:B------:R-:W-:Y:S01]  /*ed60*/  STSM.16.M88.4 [R130], R12 ;  /* 0x0000000c82007844 */ /* 0x000fe20000000200 */
[----:B------:R-:W-:Y:S02]  /*ed70*/  F2FP.F16.F32.PACK_AB R78, R117, R116 ;  /* 0x00000074754e723e */ /* 0x000fe400000000ff */
[----:B------:R-:W-:Y:S02]  /*ed80*/  F2FP.F16.F32.PACK_AB R79, R119, R118 ;  /* 0x00000076774f723e */ /* 0x000fe400000000ff */
[----:B------:R-:W-:-:S03]  /*ed90*/  ISETP.NE.U32.AND P0, PT, RZ, UR14, PT ;  /* 0x0000000eff007c0c */ /* 0x000fc6000bf05070 */
[----:B------:R1:W-:Y:S01]  /*eda0*/  STSM.16.M88.4 [R5], R76 ;  /* 0x0000004c05007844 */ /* 0x0003e20000000200 */
[----:B------:R-:W-:Y:S01]  /*edb0*/  BAR.SYNC.DEFER_BLOCKING 0x1, 0x100 ;  /* 0x0044000000007b1d */ /* 0x000fe20000010000 */
[----:B------:R-:W-:Y:S02]  /*edc0*/  ISETP.NE.AND.EX P0, PT, RZ, UR15, PT, P0 ;  /* 0x0000000fff007c0c */ /* 0x000fe4000bf05300 */
[----:B0-----:R-:W-:-:S05]  /*edd0*/  ISETP.NE.U32.AND P1, PT, R82, RZ, PT ;  /* 0x000000ff5200720c */ /* 0x001fca0003f25070 */
[----:B-1----:R-:W0:Y:S06]  /*ede0*/  LDC R76, c[0x0][0xbe8] ;  /* 0x0002fa00ff4c7b82 */ /* 0x002e2c0000000800 */
[----:B------:R-:W2:Y:S01]  /*edf0*/  @P0 LDG.E R80, desc[UR18][R16.64] ;  /* 0x0000001210500981 */ /* 0x000ea2000c1e1900 */
[----:B------:R-:W-:Y:S01]  /*ee00*/  R2UR UR4, R83 ;  /* 0x00000000530472ca */ /* 0x000fe200000e0000 */
[----:B------:R-:W-:-:S12]  /*ee10*/  VOTEU.ANY UP0, P1 ;  /* 0x00000000003f7886 */ /* 0x000fd80000800100 */
[----:B------:R-:W-:Y:S01]  /*ee20*/  UISETP.NE.AND.EX UP0, UPT, UR4, URZ, UPT, UP0 ;  /* 0x0000003f0400728c */ /* 0x000fe2000bf05300 */
[----:B0-----:R-:W-:Y:S02]  /*ee30*/  ISETP.NE.AND P1, PT, R76, 0x1, PT ;  /* 0x000000014c00780c */ /* 0x001fe40003f25270 */
[----:B------:R-:W-:Y:S02]  /*ee40*/  ULDC UR4, c[0x0][0xa88] ;  /* 0x0002a20000047ab9 */ /* 0x000fe40000000800 */
[----:B------:R-:W-:Y:S01]  /*ee50*/  IMAD.U32 R5, RZ, RZ, UR4 ;  /* 0x00000004ff057e24 */ /* 0x000fe2000f8e00ff */
[----:B------:R-:W-:Y:S01]  /*ee60*/  PLOP3.LUT P4, PT, PT, PT, UP0, 0x80, 0x0 ;  /* 0x000000000000781c */ /* 0x000fe20003f8f008 */
[----:B------:R-:W-:-:S04]  /*ee70*/  ULDC UR4, c[0x0][0xad4] ;  /* 0x0002b50000047ab9 */ /* 0x000fc80000000800 */
[----:B------:R-:W-:Y:S02]  /*ee80*/  @UP0 ULDC.64 UR12, c[0x0][0xc08] ;  /* 0x00030200000c0ab9 */ /* 0x000fe40000000a00 */
[----:B------:R-:W-:Y:S01]  /*ee90*/  @UP0 UIMAD.WIDE UR12, UR9, 0x4, UR12 ;  /* 0x00000004090c08a5 */ /* 0x000fe2000f8e020c */
[----:B------:R-:W0:Y:S01]  /*eea0*/  @P1 LDC R10, c[0x0][0xbec] ;  /* 0x0002fb00ff0a1b82 */ /* 0x000e220000000800 */
[----:B------:R-:W-:-:S04]  /*eeb0*/  UISETP.NE.AND UP0, UPT, UR17, URZ, UPT ;  /* 0x0000003f1100728c */ /* 0x000fc8000bf05270 */
[----:B------:R-:W-:Y:S01]  /*eec0*/  USEL UR4, UR17, UR4, UP0 ;  /* 0x0000000411047287 */ /* 0x000fe20008000000 */
[----:B------:R-:W-:Y:S02]  /*eed0*/  IMAD.U32 R8, RZ, RZ, UR12 ;  /* 0x0000000cff087e24 */ /* 0x000fe4000f8e00ff */
[----:B------:R-:W1:Y:S01]  /*eee0*/  @P1 LDC R13, c[0x0][0xbf0] ;  /* 0x0002fc00ff0d1b82 */ /* 0x000e620000000800 */
[----:B------:R-:W-:Y:S01]  /*eef0*/  UISETP.GT.AND UP1, UPT, UR4, 0x1, UPT ;  /* 0x000000010400788c */ /* 0x000fe2000bf24270 */
[----:B------:R-:W-:Y:S01]  /*ef00*/  IMAD.U32 R9, RZ, RZ, UR13 ;  /* 0x0000000dff097e24 */ /* 0x000fe2000f8e00ff */
[----:B------:R-:W-:Y:S02]  /*ef10*/  UMOV UR22, 0x9b8 ;  /* 0x000009b800167882 */ /* 0x000fe40000000000 */
[----:B------:R-:W-:Y:S02]  /*ef20*/  USEL UR22, UR22, 0x978, UP1 ;  /* 0x0000097816167887 */ /* 0x000fe40008800000 */
[----:B------:R-:W-:Y:S01]  /*ef30*/  UISETP.NE.U32.AND UP0, UPT, UR14, URZ, UPT ;  /* 0x0000003f0e00728c */ /* 0x000fe2000bf05070 */
[----:B------:R-:W-:Y:S01]  /*ef40*/  VIADD R15, R23, UR39 ;  /* 0x00000027170f7c36 */ /* 0x000fe20008000000 */
[----:B------:R-:W-:Y:S01]  /*ef50*/  USHF.R.S32.HI UR12, URZ, 0x1f, UR9 ;  /* 0x0000001f3f0c7899 */ /* 0x000fe20008011409 */
[----:B------:R0:W5:Y:S01]  /*ef60*/  @P4 LDG.E R5, desc[UR18][R8.64] ;  /* 0x0000001208054981 */ /* 0x000162000c1e1900 */
[----:B------:R-:W-:Y:S01]  /*ef70*/  UMOV UR4, URZ ;  /* 0x0000003f00047c82 */ /* 0x000fe20008000000 */
[----:B------:R-:W-:Y:S01]  /*ef80*/  UISETP.NE.AND.EX UP0, UPT, UR15, URZ, UPT, UP0 ;  /* 0x0000003f0f00728c */ /* 0x000fe2000bf05300 */
[----:B------:R-:W-:Y:S01]  /*ef90*/  IMAD.MOV.U32 R11, RZ, RZ, R15 ;  /* 0x000000ffff0b7224 */ /* 0x000fe200078e000f */
[----:B------:R-:W-:-:S02]  /*efa0*/  USEL UR20, UR16, URZ, UP1 ;  /* 0x0000003f10147287 */ /* 0x000fc40008800000 */
[----:B------:R-:W-:Y:S02]  /*efb0*/  USEL UR9, UR9, URZ, !UP0 ;  /* 0x0000003f09097287 */ /* 0x000fe4000c000000 */
[----:B------:R-:W-:Y:S01]  /*efc0*/  USEL UR21, UR12, URZ, !UP0 ;  /* 0x0000003f0c157287 */ /* 0x000fe2000c000000 */
[----:B------:R-:W-:Y:S02]  /*efd0*/  ULDC.64 UR16, c[0x0][UR22+0x220] ;  /* 0x0000880016107abb */ /* 0x000fe40008000a00 */
[----:B------:R-:W-:Y:S01]  /*efe0*/  ULDC.64 UR12, c[0x0][UR22+0x218] ;  /* 0x00008600160c7abb */ /* 0x000fe20008000a00 */
[----:B------:R-:W-:Y:S01]  /*eff0*/  ULDC.64 UR18, c[0x0][UR22+0x228] ;  /* 0x00008a0016127abb */ /* 0x000fe20008000a00 */
[----:B------:R-:W-:Y:S01]  /*f000*/  UIMAD.WIDE.U32 UR14, UR12, UR23, URZ ;  /* 0x000000170c0e72a5 */ /* 0x000fe2000f8e003f */
[----:B0-----:R-:W-:Y:S01]  /*f010*/  @P1 IMAD.HI.U32 R8, R15, R10, RZ ;  /* 0x0000000a0f081227 */ /* 0x001fe200078e00ff */
[----:B------:R-:W-:Y:S02]  /*f020*/  UIMAD UR23, UR13, UR23, URZ ;  /* 0x000000170d1772a4 */ /* 0x000fe4000f8e023f */
[----:B------:R-:W-:-:S02]  /*f030*/  UIMAD UR17, UR17, UR9, URZ ;  /* 0x00000009111172a4 */ /* 0x000fc4000f8e023f */
[----:B------:R-:W-:Y:S01]  /*f040*/  UIMAD.WIDE.U32 UR24, UR18, UR20, URZ ;  /* 0x00000014121872a5 */ /* 0x000fe2000f8e003f */
[----:B-1----:R-:W-:Y:S01]  /*f050*/  @P1 SHF.R.U32.HI R11, RZ, R13, R8 ;  /* 0x0000000dff0b1219 */ /* 0x002fe20000011608 */
[----:B------:R-:W-:Y:S02]  /*f060*/  UIMAD.WIDE.U32 UR12, UR16, UR9, URZ ;  /* 0x00000009100c72a5 */ /* 0x000fe4000f8e003f */
[----:B------:R-:W-:Y:S02]  /*f070*/  UIMAD UR18, UR19, UR20, URZ ;  /* 0x00000014131272a4 */ /* 0x000fe4000f8e023f */
[----:B------:R-:W-:Y:S01]  /*f080*/  UIMAD UR17, UR16, UR21, UR17 ;  /* 0x00000015101172a4 */ /* 0x000fe2000f8e0211 */
[----:B------:R-:W-:Y:S01]  /*f090*/  IMAD.U32 R8, RZ, RZ, UR24 ;  /* 0x00000018ff087e24 */ /* 0x000fe2000f8e00ff */
[----:B------:R-:W-:Y:S01]  /*f0a0*/  UIADD3 UR18, UR25, UR18, URZ ;  /* 0x0000001219127290 */ /* 0x000fe2000fffe03f */
[----:B------:R-:W-:Y:S01]  /*f0b0*/  IMAD.MOV R13, RZ, RZ, -R11 ;  /* 0x000000ffff0d7224 */ /* 0x000fe200078e0a0b */
[----:B------:R-:W-:Y:S01]  /*f0c0*/  UIADD3 UR23, UR15, UR23, URZ ;  /* 0x000000170f177290 */ /* 0x000fe2000fffe03f */
[----:B------:R-:W-:Y:S01]  /*f0d0*/  IMAD.U32 R9, RZ, RZ, UR25 ;  /* 0x00000019ff097e24 */ /* 0x000fe2000f8e00ff */
[----:B------:R-:W-:Y:S01]  /*f0e0*/  UIADD3 UR17, UR13, UR17, URZ ;  /* 0x000000110d117290 */ /* 0x000fe2000fffe03f */
[----:B------:R-:W-:Y:S01]  /*f0f0*/  IMAD R13, R76, R13, R15 ;  /* 0x0000000d4c0d7224 */ /* 0x000fe200078e020f */
[----:B------:R-:W-:Y:S01]  /*f100*/  SHF.R.S32.HI R9, RZ, 0x1f, R11 ;  /* 0x0000001fff097819 */ /* 0x000fe2000001140b */
[----:B------:R-:W-:-:S03]  /*f110*/  IMAD.U32 R12, RZ, RZ, UR18 ;  /* 0x00000012ff0c7e24 */ /* 0x000fc6000f8e00ff */
[----:B------:R-:W-:Y:S02]  /*f120*/  SHF.R.S32.HI R10, RZ, 0x1f, R13 ;  /* 0x0000001fff0a7819 */ /* 0x000fe4000001140d */
[----:B--2---:R-:W-:-:S13]  /*f130*/  @P0 R2UR UR4, R80 ;  /* 0x00000000500402ca */ /* 0x004fda00000e0000 */
[----:B------:R-:W-:Y:S02]  /*f140*/  UIADD3 UR14, UP0, UP2, UR12, UR14, UR4 ;  /* 0x0000000e0c0e7290 */ /* 0x000fe4000fa1e004 */
[----:B------:R-:W-:Y:S01]  /*f150*/  USHF.R.S32.HI UR16, URZ, 0x1f, UR4 ;  /* 0x0000001f3f107899 */ /* 0x000fe20008011404 */
[----:B------:R-:W-:-:S03]  /*f160*/  ULDC.64 UR12, c[0x0][UR22+0x210] ;  /* 0x00008400160c7abb */ /* 0x000fc60008000a00 */
[----:B------:R-:W-:Y:S01]  /*f170*/  IADD3 R8, P2, P3, R11, UR14, R8 ;  /* 0x0000000e0b087c10 */ /* 0x000fe2000fb5e008 */
[----:B------:R-:W-:Y:S01]  /*f180*/  UIADD3.X UR14, UR17, UR23, UR16, UP0, UP2 ;  /* 0x00000017110e7290 */ /* 0x000fe200087e4410 */
[----:B------:R-:W-:-:S04]  /*f190*/  IMAD R11, R13, UR13, RZ ;  /* 0x0000000d0d0b7c24 */ /* 0x000fc8000f8e02ff */
[----:B------:R-:W-:Y:S01]  /*f1a0*/  IMAD R11, R10, UR12, R11 ;  /* 0x0000000c0a0b7c24 */ /* 0x000fe2000f8e020b */
[----:B------:R-:W-:Y:S01]  /*f1b0*/  IADD3.X R9, R9, UR14, R12, P2, P3 ;  /* 0x0000000e09097c10 */ /* 0x000fe200097e640c */
[----:B------:R-:W-:Y:S01]  /*f1c0*/  ULDC.64 UR14, c[0x0][0xba8] ;  /* 0x0002ea00000e7ab9 */ /* 0x000fe20000000a00 */
        /* <DEDUP_REMOVED lines=12> */
.L_x_1228:
[----:B------:R-:W2:Y:S01]  /*f290*/  LDL R13, [R1+0x28] ;  /* 0x00002800010d7983 */ /* 0x000ea20000100800 */
[----:B-----5:R-:W-:Y:S01]  /*f2a0*/  IMAD R16, R5, R76, RZ ;  /* 0x0000004c05107224 */ /* 0x020fe200078e02ff */
[----:B------:R-:W-:Y:S01]  /*f2b0*/  LOP3.LUT P0, RZ, R223, 0x3, RZ, 0xc0, !PT ;  /* 0x00000003dfff7812 */ /* 0x000fe2000780c0ff */
[----:B------:R-:W-:Y:S01]  /*f2c0*/  ULDC.64 UR12, c[0x0][0x208] ;  /* 0x00008200000c7ab9 */ /* 0x000fe20000000a00 */
[----:B------:R-:W-:Y:S04]  /*f2d0*/  SHFL.IDX PT, R8, R12, RZ, 0x1c1f ;  /* 0x001c1fff0c087589 */ /* 0x000fe800000e0000 */
[----:B------:R-:W0:Y:S04]  /*f2e0*/  SHFL.IDX PT, R9, R14, RZ, 0x1c1f ;  /* 0x001c1fff0e097589 */ /* 0x000e2800000e0000 */
[----:B------:R-:W-:Y:S04]  /*f2f0*/  SHFL.IDX PT, R10, R12, 0x1, 0x1c1f ;  /* 0x003c1f000c0a7f89 */ /* 0x000fe800000e0000 */
[----:B------:R-:W1:Y:S01]  /*f300*/  SHFL.IDX PT, R11, R14, 0x1, 0x1c1f ;  /* 0x003c1f000e0b7f89 */ /* 0x000e6200000e0000 */
[----:B--2---:R-:W-:-:S04]  /*f310*/  VIADD R17, R13, UR39 ;  /* 0x000000270d117c36 */ /* 0x004fc80008000000 */
[C---:B------:R-:W-:Y:S01]  /*f320*/  VIADD R13, R17.reuse, 0x8 ;  /* 0x00000008110d7836 */ /* 0x040fe20000000000 */
[----:B------:R-:W-:-:S04]  /*f330*/  ISETP.GE.OR P2, PT, R17, R16, P0 ;  /* 0x000000101100720c */ /* 0x000fc80000746670 */
[----:B------:R-:W-:-:S09]  /*f340*/  ISETP.GE.OR P0, PT, R13, R16, P0 ;  /* 0x000000100d00720c */ /* 0x000fd20000706670 */
[----:B0-----:R0:W-:Y:S04]  /*f350*/  @!P2 ST.E desc[UR12][R8.64], R0 ;  /* 0x000000000800a985 */ /* 0x0011e8000c10190c */
[----:B-1----:R0:W-:Y:S01]  /*f360*/  @!P0 ST.E desc[UR12][R10.64], R4 ;  /* 0x000000040a008985 */ /* 0x0021e2000c10190c */
[----:B------:R-:W-:-:S13]  /*f370*/  PLOP3.LUT P0, PT, PT, PT, UP1, 0x80, 0x0 ;  /* 0x000000000000781c */ /* 0x000fda0003f0f018 */
[----:B0-----:R-:W-:Y:S05]  /*f380*/  @P0 BRA `(.L_x_1229) ;  /* 0x0000000c00580947 */ /* 0x001fea0003800000 */
[----:B------:R-:W-:Y:S01]  /*f390*/  IMAD R2, R220, 0x40, R22 ;  /* 0x00000040dc027824 */ /* 0x000fe200078e0216 */
[----:B------:R-:W-:Y:S01]  /*f3a0*/  ULDC.64 UR12, c[0x0][0x208] ;  /* 0x00008200000c7ab9 */ /* 0x000fe20000000a00 */
[----:B------:R-:W-:Y:S01]  /*f3b0*/  IMAD.MOV.U32 R3, RZ, RZ, 0x2 ;  /* 0x00000002ff037424 */ /* 0x000fe200078e00ff */
[----:B------:R-:W-:Y:S01]  /*f3c0*/  ULDC.64 UR14, c[0x0][0xaa0] ;  /* 0x0002a800000e7ab9 */ /* 0x000fe20000000a00 */
[----:B------:R-:W0:Y:S01]  /*f3d0*/  @P1 LDC R21, c[0x0][0xbf0] ;  /* 0x0002fc00ff151b82 */ /* 0x000e220000000800 */
[----:B------:R-:W-:Y:S01]  /*f3e0*/  R2UR UR17, R196 ;  /* 0x00000000c41172ca */ /* 0x000fe200000e0000 */
[----:B------:R-:W-:-:S03]  /*f3f0*/  IMAD.WIDE R2, R2, R3, UR10 ;  /* 0x0000000a02027e25 */ /* 0x000fc6000f8e0203 */
[C---:B------:R-:W-:Y:S02]  /*f400*/  IADD3 R9, P4, R2.reuse, 0x1000, RZ ;  /* 0x0000100002097810 */ /* 0x040fe40007f9e0ff */
[C---:B------:R-:W-:Y:S02]  /*f410*/  IADD3 R13, P3, R2.reuse, 0x2000, RZ ;  /* 0x00002000020d7810 */ /* 0x040fe40007f7e0ff */
[C---:B------:R-:W-:Y:S02]  /*f420*/  IADD3 R25, P6, R2.reuse, 0x3000, RZ ;  /* 0x0000300002197810 */ /* 0x040fe40007fde0ff */
[C---:B------:R-:W-:Y:S02]  /*f430*/  IADD3 R29, P5, R2.reuse, 0x4000, RZ ;  /* 0x00004000021d7810 */ /* 0x040fe40007fbe0ff */
[----:B------:R-:W-:Y:S02]  /*f440*/  IADD3 R33, P2, R2, 0x5000, RZ ;  /* 0x0000500002217810 */ /* 0x000fe40007f5e0ff */
        /* <DEDUP_REMOVED lines=28> */
[C---:B------:R-:W-:Y:S02]  /*f610*/  LOP3.LUT R7, R2.reuse, 0x380, RZ, 0xc0, !PT ;  /* 0x0000038002077812 */ /* 0x040fe400078ec0ff */
[----:B------:R-:W-:Y:S01]  /*f620*/  IADD3 R5, P2, R2, 0xb000, RZ ;  /* 0x0000b00002057810 */ /* 0x000fe20007f5e0ff */
[----:B------:R-:W5:Y:S01]  /*f630*/  LD.E.128 R28, desc[UR12][R28.64] ;  /* 0x0000000c1c1c7980 */ /* 0x000f62000c101d00 */
[----:B------:R-:W-:-:S02]  /*f640*/  LOP3.LUT R36, R37, 0x380, RZ, 0xc0, !PT ;  /* 0x0000038025247812 */ /* 0x000fc400078ec0ff */
[----:B------:R-:W-:Y:S01]  /*f650*/  LOP3.LUT R40, R41, 0x380, RZ, 0xc0, !PT ;  /* 0x0000038029287812 */ /* 0x000fe200078ec0ff */
[----:B------:R-:W-:Y:S01]  /*f660*/  IMAD.X R57, RZ, RZ, R3, P2 ;  /* 0x000000ffff397224 */ /* 0x000fe200010e0603 */
[----:B------:R-:W-:Y:S01]  /*f670*/  LOP3.LUT R44, R45, 0x380, RZ, 0xc0, !PT ;  /* 0x000003802d2c7812 */ /* 0x000fe200078ec0ff */
[----:B------:R-:W5:Y:S01]  /*f680*/  LD.E.128 R32, desc[UR12][R32.64] ;  /* 0x0000000c20207980 */ /* 0x000f62000c101d00 */
[----:B------:R-:W-:Y:S02]  /*f690*/  LOP3.LUT R48, R49, 0x380, RZ, 0xc0, !PT ;  /* 0x0000038031307812 */ /* 0x000fe400078ec0ff */
[----:B------:R-:W-:Y:S02]  /*f6a0*/  LOP3.LUT R52, R53, 0x380, RZ, 0xc0, !PT ;  /* 0x0000038035347812 */ /* 0x000fe400078ec0ff */
[----:B------:R-:W-:Y:S02]  /*f6b0*/  SHF.R.U64 R7, R7, 0x3, RZ ;  /* 0x0000000307077819 */ /* 0x000fe400000012ff */
[----:B------:R-:W-:-:S02]  /*f6c0*/  LOP3.LUT R0, R5, 0x380, RZ, 0xc0, !PT ;  /* 0x0000038005007812 */ /* 0x000fc400078ec0ff */
[----:B------:R-:W-:Y:S02]  /*f6d0*/  SHF.R.U64 R36, R36, 0x3, RZ ;  /* 0x0000000324247819 */ /* 0x000fe400000012ff */
[----:B------:R-:W-:Y:S02]  /*f6e0*/  SHF.R.U64 R40, R40, 0x3, RZ ;  /* 0x0000000328287819 */ /* 0x000fe400000012ff */
[----:B------:R-:W-:Y:S02]  /*f6f0*/  SHF.R.U64 R44, R44, 0x3, RZ ;  /* 0x000000032c2c7819 */ /* 0x000fe400000012ff */
[----:B------:R-:W-:Y:S02]  /*f700*/  SHF.R.U64 R48, R48, 0x3, RZ ;  /* 0x0000000330307819 */ /* 0x000fe400000012ff */
[----:B------:R-:W-:Y:S02]  /*f710*/  SHF.R.U64 R52, R52, 0x3, RZ ;  /* 0x0000000334347819 */ /* 0x000fe400000012ff */
[----:B------:R-:W-:-:S02]  /*f720*/  LOP3.LUT R2, R7, R2, RZ, 0x3c, !PT ;  /* 0x0000000207027212 */ /* 0x000fc400078e3cff */
        /* <DEDUP_REMOVED lines=12> */
[----:B------:R-:W5:Y:S04]  /*f7f0*/  LD.E.128 R36, desc[UR12][R36.64] ;  /* 0x0000000c24247980 */ /* 0x000f68000c101d00 */
[----:B------:R1:W5:Y:S04]  /*f800*/  LD.E.128 R4, desc[UR12][R2.64] ;  /* 0x0000000c02047980 */ /* 0x000368000c101d00 */
[----:B------:R-:W5:Y:S04]  /*f810*/  LD.E.128 R40, desc[UR12][R40.64] ;  /* 0x0000000c28287980 */ /* 0x000f68000c101d00 */
[----:B------:R-:W5:Y:S01]  /*f820*/  LD.E.128 R44, desc[UR12][R44.64] ;  /* 0x0000000c2c2c7980 */ /* 0x000f62000c101d00 */
[----:B-1----:R-:W1:Y:S03]  /*f830*/  @P1 LDC R3, c[0x0][0xbec] ;  /* 0x0002fb00ff031b82 */ /* 0x002e660000000800 */
[----:B------:R-:W5:Y:S04]  /*f840*/  LD.E.128 R48, desc[UR12][R48.64] ;  /* 0x0000000c30307980 */ /* 0x000f68000c101d00 */
[----:B------:R-:W5:Y:S04]  /*f850*/  LD.E.128 R52, desc[UR12][R52.64] ;  /* 0x0000000c34347980 */ /* 0x000f68000c101d00 */
[----:B------:R-:W5:Y:S01]  /*f860*/  LD.E.128 R56, desc[UR12][R56.64] ;  /* 0x0000000c38387980 */ /* 0x000f62000c101d00 */
[----:B------:R-:W-:-:S02]  /*f870*/  UIMAD UR12, UR16, UR14, URZ ;  /* 0x0000000e100c72a4 */ /* 0x000fc4000f8e023f */
[----:B------:R-:W-:Y:S01]  /*f880*/  UIMAD.WIDE.U32 UR10, UR4, UR14, URZ ;  /* 0x0000000e040a72a5 */ /* 0x000fe2000f8e003f */
[----:B------:R-:W-:Y:S01]  /*f890*/  IMAD R0, R193, 0x20, R220 ;  /* 0x00000020c1007824 */ /* 0x000fe200078e02dc */
[----:B------:R-:W-:Y:S01]  /*f8a0*/  UIMAD UR12, UR4, UR15, UR12 ;  /* 0x0000000f040c72a4 */ /* 0x000fe2000f8e020c */
[----:B------:R-:W-:Y:S01]  /*f8b0*/  @!PT LDS RZ, [RZ] ;  /* 0x00000000fffff984 */ /* 0x000fe20000000800 */
[----:B------:R-:W-:Y:S01]  /*f8c0*/  @!PT LDS RZ, [RZ] ;  /* 0x00000000fffff984 */ /* 0x000fe20000000800 */
[----:B------:R-:W-:Y:S01]  /*f8d0*/  @!PT LDS RZ, [RZ] ;  /* 0x00000000fffff984 */ /* 0x000fe20000000800 */
[----:B------:R-:W-:Y:S01]  /*f8e0*/  @!PT LDS RZ, [RZ] ;  /* 0x00000000fffff984 */ /* 0x000fe20000000800 */
[----:B------:R2:W-:Y:S06]  /*f8f0*/  MEMBAR.ALL.CTA ;  /* 0x0000000000007992 */ /* 0x0005ec0000008000 */
[----:B--2---:R-:W2:Y:S01]  /*f900*/  FENCE.VIEW.ASYNC.S ;  /* 0x00000000000073c6 */ /* 0x004ea20000000000 */
[----:B------:R-:W-:-:S03]  /*f910*/  UIADD3 UR11, UR11, UR12, URZ ;  /* 0x0000000c0b0b7290 */ /* 0x000fc6000fffe03f */
[----:B------:R-:W-:Y:S01]  /*f920*/  ULDC.64 UR12, c[0x0][0xae8] ;  /* 0x0002ba00000c7ab9 */ /* 0x000fe20000000a00 */
[----:B------:R-:W-:Y:S01]  /*f930*/  VIADD R20, R0, UR39 ;  /* 0x0000002700147c36 */ /* 0x000fe20008000000 */
[----:B------:R-:W-:Y:S02]  /*f940*/  UIMAD.WIDE.U32 UR10, UR17, UR12, UR10 ;  /* 0x0000000c110a72a5 */ /* 0x000fe4000f8e000a */
[----:B------:R-:W-:Y:S01]  /*f950*/  USHF.R.S32.HI UR4, URZ, 0x1f, UR9 ;  /* 0x0000001f3f047899 */ /* 0x000fe20008011409 */
[----:B-1----:R-:W-:Y:S01]  /*f960*/  @P1 IMAD.HI.U32 R0, R20, R3, RZ ;  /* 0x0000000314001227 */ /* 0x002fe200078e00ff */
[----:B------:R-:W-:-:S03]  /*f970*/  UIMAD UR11, UR17, UR13, UR11 ;  /* 0x0000000d110b72a4 */ /* 0x000fc6000f8e020b */
[----:B------:R-:W-:Y:S02]  /*f980*/  ULDC.64 UR12, c[0x0][0xaf0] ;  /* 0x0002bc00000c7ab9 */ /* 0x000fe40000000a00 */
[----:B------:R-:W-:Y:S01]  /*f990*/  UIMAD UR4, UR4, UR12, URZ ;  /* 0x0000000c040472a4 */ /* 0x000fe2000f8e023f */
[----:B------:R-:W-:Y:S01]  /*f9a0*/  IMAD.MOV.U32 R17, RZ, RZ, R20 ;  /* 0x000000ffff117224 */ /* 0x000fe200078e0014 */
[----:B0-----:R-:W-:Y:S01]  /*f9b0*/  @P1 SHF.R.U32.HI R17, RZ, R21, R0 ;  /* 0x00000015ff111219 */ /* 0x001fe20000011600 */
[----:B------:R-:W-:Y:S02]  /*f9c0*/  UIMAD.WIDE.U32 UR10, UR9, UR12, UR10 ;  /* 0x0000000c090a72a5 */ /* 0x000fe4000f8e000a */
[----:B------:R-:W-:Y:S01]  /*f9d0*/  UIMAD UR4, UR9, UR13, UR4 ;  /* 0x0000000d090472a4 */ /* 0x000fe2000f8e0204 */
[--C-:B------:R-:W-:Y:S01]  /*f9e0*/  SHF.R.S32.HI R0, RZ, 0x1f, R17.reuse ;  /* 0x0000001fff007819 */ /* 0x100fe20000011411 */
[----:B------:R-:W-:Y:S01]  /*f9f0*/  IMAD.MOV R21, RZ, RZ, -R17 ;  /* 0x000000ffff157224 */ /* 0x000fe200078e0a11 */
[----:B------:R-:W-:Y:S01]  /*fa00*/  ULDC.64 UR12, c[0x0][0xae0] ;  /* 0x0002b800000c7ab9 */ /* 0x000fe20000000a00 */
[----:B------:R-:W-:-:S02]  /*fa10*/  UIADD3 UR4, UR11, UR4, URZ ;  /* 0x000000040b047290 */ /* 0x000fc4000fffe03f */
[----:B------:R-:W-:Y:S02]  /*fa20*/  IMAD.U32 R3, RZ, RZ, UR11 ;  /* 0x0000000bff037e24 */ /* 0x000fe4000f8e00ff */
[----:B------:R-:W-:Y:S02]  /*fa30*/  IMAD R0, R0, UR12, RZ ;  /* 0x0000000c00007c24 */ /* 0x000fe4000f8e02ff */
[----:B------:R-:W-:Y:S02]  /*fa40*/  IMAD R21, R76, R21, R20 ;  /* 0x000000154c157224 */ /* 0x000fe400078e0214 */
[----:B------:R-:W-:Y:S01]  /*fa50*/  IMAD.U32 R2, RZ, RZ, UR10 ;  /* 0x0000000aff027e24 */ /* 0x000fe2000f8e00ff */
[----:B------:R-:W-:Y:S01]  /*fa60*/  ULDC.64 UR10, c[0x0][0xad8] ;  /* 0x0002b600000a7ab9 */ /* 0x000fe20000000a00 */
[----:B------:R-:W-:Y:S02]  /*fa70*/  IMAD.U32 R3, RZ, RZ, UR4 ;  /* 0x00000004ff037e24 */ /* 0x000fe4000f8e00ff */
[C---:B------:R-:W-:Y:S01]  /*fa80*/  IMAD R61, R17.reuse, UR13, R0 ;  /* 0x0000000d113d7c24 */ /* 0x040fe2000f8e0200 */
[----:B------:R-:W-:Y:S01]  /*fa90*/  SHF.R.S32.HI R0, RZ, 0x1f, R21 ;  /* 0x0000001fff007819 */ /* 0x000fe20000011415 */
[----:B------:R-:W-:-:S04]  /*faa0*/  IMAD.WIDE.U32 R2, R17, UR12, R2 ;  /* 0x0000000c11027c25 */ /* 0x000fc8000f8e0002 */
[----:B------:R-:W-:Y:S02]  /*fab0*/  VIADD R63, R220, UR39 ;  /* 0x00000027dc3f7c36 */ /* 0x000fe40008000000 */
[----:B------:R-:W-:Y:S02]  /*fac0*/  IMAD.IADD R3, R3, 0x1, R61 ;  /* 0x0000000103037824 */ /* 0x000fe400078e023d */
[----:B------:R-:W-:Y:S02]  /*fad0*/  IMAD R0, R0, UR10, RZ ;  /* 0x0000000a00007c24 */ /* 0x000fe4000f8e02ff */
[----:B------:R-:W-:Y:S01]  /*fae0*/  VIADD R17, R63, 0x20 ;  /* 0x000000203f117836 */ /* 0x000fe20000000000 */
[----:B------:R-:W-:Y:S01]  /*faf0*/  UIADD3 UR8, UR8, 0x30820, URZ ;  /* 0x0003082008087890 */ /* 0x000fe2000fffe03f */
[C---:B------:R-:W-:Y:S02]  /*fb00*/  IMAD R61, R21.reuse, UR11, R0 ;  /* 0x0000000b153d7c24 */ /* 0x040fe4000f8e0200 */
[----:B------:R-:W-:Y:S01]  /*fb10*/  IMAD.WIDE.U32 R2, R21, UR10, R2 ;  /* 0x0000000a15027c25 */ /* 0x000fe2000f8e0002 */
[-C--:B------:R-:W-:Y:S01]  /*fb20*/  ISETP.GE.AND P1, PT, R17, R16.reuse, PT ;  /* 0x000000101100720c */ /* 0x080fe20003f26270 */
[----:B------:R-:W-:Y:S01]  /*fb30*/  ULDC.64 UR10, c[0x0][0xa80] ;  /* 0x0002a000000a7ab9 */ /* 0x000fe20000000a00 */
[C---:B------:R-:W-:Y:S01]  /*fb40*/  ISETP.GE.AND P2, PT, R63.reuse, R16, PT ;  /* 0x000000103f00720c */ /* 0x040fe20003f46270 */
[----:B------:R-:W-:Y:S01]  /*fb50*/  VIADD R17, R63, 0x40 ;  /* 0x000000403f117836 */ /* 0x000fe20000000000 */
[----:B------:R-:W-:Y:S01]  /*fb60*/  UPRMT UR8, URZ, 0x654, UR8 ;  /* 0x000006543f087896 */ /* 0x000fe20008000008 */
[----:B------:R-:W-:Y:S01]  /*fb70*/  IMAD.IADD R3, R3, 0x1, R61 ;  /* 0x0000000103037824 */ /* 0x000fe200078e023d */
[----:B------:R-:W-:-:S02]  /*fb80*/  LEA R0, P3, R2, UR10, 0x1 ;  /* 0x0000000a02007c11 */ /* 0x000fc4000f8608ff */
[----:B------:R-:W-:Y:S02]  /*fb90*/  ISETP.GE.AND P0, PT, R17, R16, PT ;  /* 0x000000101100720c */ /* 0x000fe40003f06270 */
[----:B------:R-:W-:Y:S01]  /*fba0*/  LEA.HI.X R17, R2, UR11, R3, 0x1, P3 ;  /* 0x0000000b02117c11 */ /* 0x000fe200098f0c03 */
[----:B------:R-:W-:Y:S01]  /*fbb0*/  VIADD R64, R22, 0x40 ;  /* 0x0000004016407836 */ /* 0x000fe20000000000 */
[----:B--2---:R0:W1:Y:S01]  /*fbc0*/  SHFL.IDX PT, R21, R0, RZ, 0x181f ;  /* 0x00181fff00157589 */ /* 0x00406200000e0000 */
[----:B------:R-:W-:Y:S01]  /*fbd0*/  SYNCS.ARRIVE.TRANS64.RED.A1T0 RZ, [UR8], RZ ;  /* 0x000000ffffff79a7 */ /* 0x000fe20008100408 */
[----:B------:R-:W-:Y:S02]  /*fbe0*/  BSSY B1, `(.L_x_1230) ;  /* 0x0000014000017945 */ /* 0x000fe40003800000 */
[----:B------:R0:W2:Y:S01]  /*fbf0*/  SHFL.IDX PT, R61, R17, RZ, 0x181f ;  /* 0x00181fff113d7589 */ /* 0x0000a200000e0000 */
[----:B------:R-:W-:Y:S02]  /*fc00*/  SHF.R.S32.HI R62, RZ, 0x1f, R22 ;  /* 0x0000001fff3e7819 */ /* 0x000fe40000011416 */
[----:B------:R-:W-:-:S02]  /*fc10*/  SHF.R.S32.HI R66, RZ, 0x1f, R192 ;  /* 0x0000001fff427819 */ /* 0x000fc400000114c0 */
        /* <DEDUP_REMOVED lines=16> */
.L_x_1231:
[----:B------:R-:W-:Y:S05]  /*fd20*/  BSYNC B1 ;  /* 0x0000000000017941 */ /* 0x000fea0003800000 */
.L_x_1230:
[----:B---3-5:R3:W4:Y:S01]  /*fd30*/  SHFL.IDX PT, R7, R17, 0x1, 0x181f ;  /* 0x00381f0011077f89 */ /* 0x02872200000e0000 */
        /* <DEDUP_REMOVED lines=11> */
[-C--:B----4-:R-:W-:Y:S02]  /*fdf0*/  @!P4 LEA.HI.X R3, R22, R7.reuse, R62, 0x1, P1 ;  /* 0x000000071603c211 */ /* 0x090fe400008f0c3e */
[-C--:B------:R-:W-:Y:S02]  /*fe00*/  @!P5 LEA.HI.X R5, R64, R7.reuse, R65, 0x1, P2 ;  /* 0x000000074005d211 */ /* 0x080fe400010f0c41 */
[----:B------:R-:W-:Y:S01]  /*fe10*/  @!P6 LEA.HI.X R7, R192, R7, R66, 0x1, P3 ;  /* 0x00000007c007e211 */ /* 0x000fe200018f0c42 */
[----:B------:R0:W-:Y:S04]  /*fe20*/  @!P4 ST.E.128 desc[UR8][R2.64], R8 ;  /* 0x000000080200c985 */ /* 0x0001e8000c101d08 */
[----:B------:R0:W-:Y:S04]  /*fe30*/  @!P5 ST.E.128 desc[UR8][R4.64], R32 ;  /* 0x000000200400d985 */ /* 0x0001e8000c101d08 */
[----:B------:R0:W-:Y:S02]  /*fe40*/  @!P6 ST.E.128 desc[UR8][R6.64], R48 ;  /* 0x000000300600e985 */ /* 0x0001e4000c101d08 */
.L_x_1233:
[----:B------:R-:W-:Y:S05]  /*fe50*/  BSYNC B1 ;  /* 0x0000000000017941 */ /* 0x000fea0003800000 */
.L_x_1232:
[----:B0---4-:R0:W4:Y:S01]  /*fe60*/  SHFL.IDX PT, R7, R17, 0x2, 0x181f ;  /* 0x00581f0011077f89 */ /* 0x01112200000e0000 */
        /* <DEDUP_REMOVED lines=17> */
.L_x_1235:
[----:B------:R-:W-:Y:S05]  /*ff80*/  BSYNC B1 ;  /* 0x0000000000017941 */ /* 0x000fea0003800000 */
.L_x_1234:
[----:B0-----:R-:W-:Y:S01]  /*ff90*/  VIADD R3, R63, 0x60 ;  /* 0x000000603f037836 */ /* 0x001fe20000000000 */
[----:B---3--:R-:W0:Y:S04]  /*ffa0*/  SHFL.IDX PT, R17, R17, 0x3, 0x181f ;  /* 0x00781f0011117f89 */ /* 0x008e2800000e0000 */
[----:B------:R-:W-:Y:S01]  /*ffb0*/  ISETP.GE.AND P0, PT, R3, R16, PT ;  /* 0x000000100300720c */ /* 0x000fe20003f06270 */
[----:B----4-:R4:W3:-:S12]  /*ffc0*/  SHFL.IDX PT, R7, R0, 0x3, 0x181f ;  /* 0x00781f0000077f89 */ /* 0x0108d800000e0000 */
[----:B----4-:R-:W-:Y:S05]  /*ffd0*/  @P0 BRA `(.L_x_1236) ;  /* 0x0000002000300947 */ /* 0x010fea0003800000 */
[----:B------:R-:W-:Y:S01]  /*ffe0*/  ULDC UR4, c[0x0][0xac8] ;  /* 0x0002b20000047ab9 */ /* 0x000fe20000000800 */
[----:B------:R-:W-:Y:S01]  /*fff0*/  ULDC.64 UR8, c[0x0][0x208] ;  /* 0x0000820000087ab9 */ /* 0x000fe20000000a00 */
[----:B------:R-:W-:Y:S02]  /*10000*/  ISETP.GE.AND P2, PT, R22, UR4, PT ;  /* 0x0000000416007c0c */ /* 0x000fe4000bf46270 */
[----:B------:R-:W-:-:S11]  /*10010*/  ISETP.GE.AND P3, PT, R64, UR4, PT ;  /* 0x0000000440007c0c */ /* 0x000fd6000bf66270 */
[-C--:B---3--:R-:W-:Y:S02]  /*10020*/  @!P2 LEA R2, P0, R22, R7.reuse, 0x1 ;  /* 0x000000071602a211 */ /* 0x088fe400078008ff */
[----:B------:R-:W-:Y:S02]  /*10030*/  @!P3 LEA R4, P1, R64, R7, 0x1 ;  /* 0x000000074004b211 */ /* 0x000fe400078208ff */
[-C--:B0-----:R-:W-:Y:S02]  /*10040*/  @!P2 LEA.HI.X R3, R22, R17.reuse, R62, 0x1, P0 ;  /* 0x000000111603a211 */ /* 0x081fe400000f0c3e */
[----:B------:R-:W-:Y:S02]  /*10050*/  ISETP.GE.AND P0, PT, R192, UR4, PT ;  /* 0x00000004c0007c0c */ /* 0x000fe4000bf06270 */
[----:B------:R-:W-:Y:S01]  /*10060*/  @!P3 LEA.HI.X R5, R64, R17, R65, 0x1, P1 ;  /* 0x000000114005b211 */ /* 0x000fe200008f0c41 */
[----:B------:R4:W-:Y:S04]  /*10070*/  @!P2 ST.E.128 desc[UR8][R2.64], R24 ;  /* 0x000000180200a985 */ /* 0x0009e8000c101d08 */
[----:B------:R4:W-:Y:S06]  /*10080*/  @!P3 ST.E.128 desc[UR8][R4.64], R40 ;  /* 0x000000280400b985 */ /* 0x0009ec000c101d08 */
[----:B------:R-:W-:Y:S05]  /*10090*/  @P0 BRA `(.L_x_1236) ;  /* 0x0000002000000947 */ /* 0x000fea0003800000 */
[----:B----4-:R-:W-:Y:S01]  /*100a0*/  LEA R2, P0, R192, R7, 0x1 ;  /* 0x00000007c0027211 */ /* 0x010fe200078008ff */
[----:B------:R-:W-:-:S03]  /*100b0*/  ULDC.64 UR8, c[0x0][0x208] ;  /* 0x0000820000087ab9 */ /* 0x000fc60000000a00 */
[----:B------:R-:W-:-:S05]  /*100c0*/  LEA.HI.X R3, R192, R17, R66, 0x1, P0 ;  /* 0x00000011c0037211 */ /* 0x000fca00000f0c42 */
[----:B------:R0:W-:Y:S01]  /*100d0*/  ST.E.128 desc[UR8][R2.64], R56 ;  /* 0x0000003802007985 */ /* 0x0001e2000c101d08 */
[----:B------:R-:W-:Y:S05]  /*100e0*/  BRA `(.L_x_1236) ;  /* 0x0000001c00ec7947 */ /* 0x000fea0003800000 */
.L_x_1229:
        /* <DEDUP_REMOVED lines=41> */
[----:B------:R-:W-:Y:S01]  /*10380*/  ULDC.64 UR12, c[0x0][0xb30] ;  /* 0x0002cc00000c7ab9 */ /* 0x000fe20000000a00 */
[----:B------:R-:W-:-:S02]  /*10390*/  IMAD R11, R76, R11, R15 ;  /* 0x0000000b4c0b7224 */ /* 0x000fc400078e020f */
[----:B------:R-:W-:Y:S02]  /*103a0*/  IMAD R0, R0, UR12, RZ ;  /* 0x0000000c00007c24 */ /* 0x000fe4000f8e02ff */
[----:B------:R-:W-:Y:S01]  /*103b0*/  IMAD.U32 R4, RZ, RZ, UR10 ;  /* 0x0000000aff047e24 */ /* 0x000fe2000f8e00ff */
[----:B------:R-:W-:Y:S01]  /*103c0*/  ULDC.64 UR10, c[0x0][0xb28] ;  /* 0x0002ca00000a7ab9 */ /* 0x000fe20000000a00 */
[----:B------:R-:W-:Y:S02]  /*103d0*/  IMAD.U32 R5, RZ, RZ, UR4 ;  /* 0x00000004ff057e24 */ /* 0x000fe4000f8e00ff */
[C---:B------:R-:W-:Y:S01]  /*103e0*/  IMAD R15, R9.reuse, UR13, R0 ;  /* 0x0000000d090f7c24 */ /* 0x040fe2000f8e0200 */
[----:B------:R-:W-:Y:S01]  /*103f0*/  SHF.R.S32.HI R0, RZ, 0x1f, R11 ;  /* 0x0000001fff007819 */ /* 0x000fe2000001140b */
[----:B------:R-:W-:-:S04]  /*10400*/  IMAD.WIDE.U32 R4, R9, UR12, R4 ;  /* 0x0000000c09047c25 */ /* 0x000fc8000f8e0004 */
[----:B------:R-:W-:Y:S02]  /*10410*/  IMAD R0, R0, UR10, RZ ;  /* 0x0000000a00007c24 */ /* 0x000fe4000f8e02ff */
[----:B------:R-:W-:Y:S02]  /*10420*/  IMAD.IADD R5, R5, 0x1, R15 ;  /* 0x0000000105057824 */ /* 0x000fe400078e020f */
[C---:B------:R-:W-:Y:S02]  /*10430*/  IMAD R9, R11.reuse, UR11, R0 ;  /* 0x0000000b0b097c24 */ /* 0x040fe4000f8e0200 */
[----:B------:R-:W-:Y:S01]  /*10440*/  IMAD.WIDE.U32 R4, R11, UR10, R4 ;  /* 0x0000000a0b047c25 */ /* 0x000fe2000f8e0004 */
[----:B------:R-:W-:-:S03]  /*10450*/  ULDC.64 UR10, c[0x0][0xb00] ;  /* 0x0002c000000a7ab9 */ /* 0x000fc60000000a00 */
[----:B------:R-:W-:Y:S01]  /*10460*/  IMAD.IADD R5, R5, 0x1, R9 ;  /* 0x0000000105057824 */ /* 0x000fe200078e0209 */
[----:B------:R-:W-:-:S04]  /*10470*/  LEA R0, P1, R4, UR10, 0x2 ;  /* 0x0000000a04007c11 */ /* 0x000fc8000f8210ff */
        /* <DEDUP_REMOVED lines=11> */
[-C--:B-1----:R-:W-:Y:S02]  /*10530*/  @!P1 LEA R10, P5, R219, R4.reuse, 0x2 ;  /* 0x00000004db0a9211 */ /* 0x082fe400078a10ff */
[CC--:B------:R-:W-:Y:S02]  /*10540*/  @!P0 LEA R14, P6, R218.reuse, R4.reuse, 0x2 ;  /* 0x00000004da0e8211 */ /* 0x0c0fe400078c10ff */
        /* <DEDUP_REMOVED lines=13> */
[----:B------:R-:W-:Y:S01]  /*10620*/  @!P3 ST.E.64 desc[UR8][R76.64], R36 ;  /* 0x000000244c00b985 */ /* 0x000fe2000c101b08 */
        /* <DEDUP_REMOVED lines=16> */
[-C--:B------:R-:W-:Y:S02]  /*10730*/  @!P3 LEA R24, P6, R211, R4.reuse, 0x2 ;  /* 0x00000004d318b211 */ /* 0x080fe400078c10ff */
        /* <DEDUP_REMOVED lines=22> */
[----:B------:R2:W-:Y:S01]  /*108a0*/  @!P1 ST.E.64 desc[UR8][R10.64], R2 ;  /* 0x000000020a009985 */ /* 0x0005e2000c101b08 */
        /* <DEDUP_REMOVED lines=13> */
[----:B--2---:R-:W-:Y:S01]  /*10980*/  @!P0 LEA R2, P5, R202, R4, 0x2 ;  /* 0x00000004ca028211 */ /* 0x004fe200078a10ff */
[----:B------:R3:W-:Y:S01]  /*10990*/  @!P3 ST.E.64 desc[UR8][R32.64], R92 ;  /* 0x0000005c2000b985 */ /* 0x0007e2000c101b08 */
[----:B------:R-:W-:-:S02]  /*109a0*/  ISETP.GE.AND P3, PT, R199, UR4, PT ;  /* 0x00000004c7007c0c */ /* 0x000fc4000bf66270 */
[-C--:B------:R-:W-:Y:S02]  /*109b0*/  @!P0 LEA.HI.X R3, R202, R5.reuse, R229, 0x2, P5 ;  /* 0x00000005ca038211 */ /* 0x080fe400028f14e5 */
[----:B------:R-:W-:Y:S02]  /*109c0*/  ISETP.GE.AND P5, PT, R197, UR4, PT ;  /* 0x00000004c5007c0c */ /* 0x000fe4000bfa6270 */
[CC--:B-1----:R-:W-:Y:S01]  /*109d0*/  @!P1 LEA R6, P6, R201.reuse, R4.reuse, 0x2 ;  /* 0x00000004c9069211 */ /* 0x0c2fe200078c10ff */
[----:B------:R3:W-:Y:S02]  /*109e0*/  @!P0 ST.E.64 desc[UR8][R2.64], R96 ;  /* 0x0000006002008985 */ /* 0x0007e4000c101b08 */
[-C--:B------:R-:W-:Y:S02]  /*109f0*/  @!P4 LEA R8, P0, R200, R4.reuse, 0x2 ;  /* 0x00000004c808c211 */ /* 0x080fe400078010ff */
        /* <DEDUP_REMOVED lines=13> */
.L_x_1238:
[----:B------:R-:W-:Y:S05]  /*10ad0*/  BSYNC B1 ;  /* 0x0000000000017941 */ /* 0x000fea0003800000 */
.L_x_1237:
        /* <DEDUP_REMOVED lines=104> */
.L_x_1227:
[----:B------:R-:W0:Y:S01]  /*11160*/  LDC.64 R2, c[0x0][0xc00] ;  /* 0x00030000ff027b82 */ /* 0x000e220000000a00 */
[----:B------:R-:W-:Y:S01]  /*11170*/  R2UR UR11, R221 ;  /* 0x00000000dd0b72ca */ /* 0x000fe200000e0000 */
[----:B------:R-:W-:Y:S01]  /*11180*/  ULDC.64 UR8, c[0x0][0xc00] ;  /* 0x0003000000087ab9 */ /* 0x000fe20000000a00 */
[----:B------:R-:W-:Y:S01]  /*11190*/  R2UR UR10, R194 ;  /* 0x00000000c20a72ca */ /* 0x000fe200000e0000 */
[----:B------:R-:W-:Y:S01]  /*111a0*/  IMAD.MOV.U32 R7, RZ, RZ, RZ ;  /* 0x000000ffff077224 */ /* 0x000fe200078e00ff */
[----:B------:R-:W-:-:S03]  /*111b0*/  ULDC.64 UR12, c[0x0][0x208] ;  /* 0x00008200000c7ab9 */ /* 0x000fc60000000a00 */
[----:B------:R-:W1:Y:S06]  /*111c0*/  LDC.64 R4, c[0x0][0xc08] ;  /* 0x00030200ff047b82 */ /* 0x000e6c0000000a00 */
[----:B------:R-:W-:Y:S01]  /*111d0*/  UIMAD.WIDE UR8, UR11, 0x4, UR8 ;  /* 0x000000040b0878a5 */ /* 0x000fe2000f8e0208 */
[----:B0-----:R-:W-:-:S05]  /*111e0*/  ISETP.NE.U32.AND P0, PT, R2, RZ, PT ;  /* 0x000000ff0200720c */ /* 0x001fca0003f05070 */
[----:B------:R-:W-:Y:S01]  /*111f0*/  IMAD.U32 R2, RZ, RZ, UR8 ;  /* 0x00000008ff027e24 */ /* 0x000fe2000f8e00ff */
[----:B------:R-:W-:Y:S01]  /*11200*/  R2UR UR4, R3 ;  /* 0x00000000030472ca */ /* 0x000fe200000e0000 */
[----:B------:R-:W-:Y:S01]  /*11210*/  IMAD.U32 R3, RZ, RZ, UR9 ;  /* 0x00000009ff037e24 */ /* 0x000fe2000f8e00ff */
[----:B-1----:R-:W-:-:S05]  /*11220*/  ISETP.NE.U32.AND P1, PT, R4, RZ, PT ;  /* 0x000000ff0400720c */ /* 0x002fca0003f25070 */
[----:B------:R-:W-:-:S06]  /*11230*/  VOTEU.ANY UP0, P0 ;  /* 0x00000000003f7886 */ /* 0x000fcc0000000100 */
[----:B------:R-:W-:Y:S01]  /*11240*/  UISETP.NE.AND.EX UP0, UPT, UR4, URZ, UPT, UP0 ;  /* 0x0000003f0400728c */ /* 0x000fe2000bf05300 */
[----:B------:R-:W-:Y:S01]  /*11250*/  R2UR UR4, R5 ;  /* 0x00000000050472ca */ /* 0x000fe200000e0000 */
[----:B------:R-:W-:-:S04]  /*11260*/  VOTEU.ANY UP1, P1 ;  /* 0x00000000003f7886 */ /* 0x000fc80000820100 */
[----:B------:R-:W-:-:S08]  /*11270*/  PLOP3.LUT P0, PT, PT, PT, UP0, 0x80, 0x0 ;  /* 0x000000000000781c */ /* 0x000fd00003f0f008 */
[----:B------:R-:W-:-:S06]  /*11280*/  UISETP.NE.AND.EX UP1, UPT, UR4, URZ, UPT, UP1 ;  /* 0x0000003f0400728c */ /* 0x000fcc000bf25310 */
[----:B------:R-:W-:Y:S01]  /*11290*/  PLOP3.LUT P1, PT, PT, PT, UP1, 0x80, 0x0 ;  /* 0x000000000000781c */ /* 0x000fe20003f2f018 */
[----:B------:R0:W5:Y:S01]  /*112a0*/  @P0 LDG.E R7, desc[UR12][R2.64] ;  /* 0x0000000c02070981 */ /* 0x000162000c1e1900 */
[----:B------:R-:W-:Y:S02]  /*112b0*/  ULDC UR4, c[0x0][0xa88] ;  /* 0x0002a20000047ab9 */ /* 0x000fe40000000800 */
[----:B------:R-:W-:Y:S01]  /*112c0*/  IMAD.U32 R0, RZ, RZ, UR4 ;  /* 0x00000004ff007e24 */ /* 0x000fe2000f8e00ff */
[----:B------:R-:W-:Y:S02]  /*112d0*/  @UP1 ULDC.64 UR8, c[0x0][0xc08] ;  /* 0x0003020000081ab9 */ /* 0x000fe40000000a00 */
[----:B------:R-:W-:Y:S02]  /*112e0*/  @UP1 UIMAD.WIDE UR8, UR11, 0x4, UR8 ;  /* 0x000000040b0818a5 */ /* 0x000fe4000f8e0208 */
[----:B------:R-:W-:-:S04]  /*112f0*/  UISETP.NE.AND UP1, UPT, UR10, URZ, UPT ;  /* 0x0000003f0a00728c */ /* 0x000fc8000bf25270 */
[----:B------:R-:W-:Y:S02]  /*11300*/  IMAD.U32 R4, RZ, RZ, UR8 ;  /* 0x00000008ff047e24 */ /* 0x000fe4000f8e00ff */
[----:B------:R-:W-:-:S05]  /*11310*/  IMAD.U32 R5, RZ, RZ, UR9 ;  /* 0x00000009ff057e24 */ /* 0x000fca000f8e00ff */
[----:B------:R-:W-:Y:S01]  /*11320*/  @!UP1 ULDC UR10, c[0x0][0xad4] ;  /* 0x0002b500000a9ab9 */ /* 0x000fe20000000800 */
[----:B------:R0:W5:Y:S01]  /*11330*/  @P1 LDG.E R0, desc[UR12][R4.64] ;  /* 0x0000000c04001981 */ /* 0x000162000c1e1900 */
[----:B------:R-:W-:Y:S01]  /*11340*/  IMAD.U32 R194, RZ, RZ, UR10 ;  /* 0x0000000affc27e24 */ /* 0x000fe2000f8e00ff */
[----:B------:R-:W-:Y:S06]  /*11350*/  @P1 BRA `(.L_x_1239) ;  /* 0x0000000000141947 */ /* 0x000fec0003800000 */
[----:B------:R-:W-:Y:S05]  /*11360*/  @!P0 BRA `(.L_x_1239) ;  /* 0x0000000000108947 */ /* 0x000fea0003800000 */
[----:B------:R-:W-:Y:S02]  /*11370*/  ULDC.64 UR8, c[0x0][0x208] ;  /* 0x0000820000087ab9 */ /* 0x000fe40000000a00 */
[----:B0-----:R-:W2:Y:S04]  /*11380*/  LDG.E R5, desc[UR8][R2.64] ;  /* 0x0000000802057981 */ /* 0x001ea8000c1e1900 */
[----:B-----5:R-:W2:Y:S02]  /*11390*/  LDG.E R0, desc[UR8][R2.64+0x4] ;  /* 0x0000040802007981 */ /* 0x020ea4000c1e1900 */
[----:B--2---:R-:W-:-:S07]  /*113a0*/  IMAD.IADD R0, R0, 0x1, -R5 ;  /* 0x0000000100007824 */ /* 0x004fce00078e0a05 */
.L_x_1239:
[----:B0-----:R-:W0:Y:S01]  /*113b0*/  S2R R2, SR_TID.X ;  /* 0x0000000000027919 */ /* 0x001e220000002100 */
[----:B------:R-:W-:Y:S01]  /*113c0*/  R2UR UR4, R221 ;  /* 0x00000000dd0472ca */ /* 0x000fe200000e0000 */
[----:B------:R-:W-:Y:S01]  /*113d0*/  BSSY B1, `(.L_x_1240) ;  /* 0x0000043000017945 */ /* 0x000fe20003800000 */
[----:B-----5:R-:W-:-:S11]  /*113e0*/  R2UR UR20, R7 ;  /* 0x00000000071472ca */ /* 0x020fd600000e0000 */
[----:B------:R-:W-:Y:S02]  /*113f0*/  USHF.R.S32.HI UR8, URZ, 0x1f, UR4 ;  /* 0x0000001f3f087899 */ /* 0x000fe40008011404 */
[----:B------:R-:W-:Y:S02]  /*11400*/  USEL UR4, UR4, URZ, !UP0 ;  /* 0x0000003f04047287 */ /* 0x000fe4000c000000 */
[----:B------:R-:W-:Y:S02]  /*11410*/  USEL UR8, UR8, URZ, !UP0 ;  /* 0x0000003f08087287 */ /* 0x000fe4000c000000 */
[----:B------:R-:W-:Y:S01]  /*11420*/  USHF.R.S32.HI UR20, URZ, 0x1f, UR20 ;  /* 0x0000001f3f147899 */ /* 0x000fe20008011414 */
[----:B0-----:R-:W-:-:S05]  /*11430*/  VIADD R2, R2, 0xffffff80 ;  /* 0xffffff8002027836 */ /* 0x001fca0000000000 */
[----:B------:R-:W-:-:S13]  /*11440*/  ISETP.GT.AND P0, PT, R2, 0x7f, PT ;  /* 0x0000007f0200780c */ /* 0x000fda0003f04270 */
[----:B------:R-:W-:Y:S05]  /*11450*/  @P0 BRA `(.L_x_1241) ;  /* 0x0000000000e80947 */ /* 0x000fea0003800000 */
[----:B------:R-:W0:Y:S01]  /*11460*/  S2R R6, SR_TID.X ;  /* 0x0000000000067919 */ /* 0x000e220000002100 */
[----:B------:R-:W1:Y:S01]  /*11470*/  LDC R9, c[0x0][0xbe8] ;  /* 0x0002fa00ff097b82 */ /* 0x000e620000000800 */
[----:B------:R-:W-:Y:S02]  /*11480*/  IMAD.U32 R3, RZ, RZ, UR39 ;  /* 0x00000027ff037e24 */ /* 0x000fe4000f8e00ff */
[----:B-1----:R-:W-:-:S03]  /*11490*/  IMAD R2, R0, R9, RZ ;  /* 0x0000000900027224 */ /* 0x002fc600078e02ff */
[----:B0-----:R-:W-:-:S04]  /*114a0*/  IADD3 R6, R3, -0x80, R6 ;  /* 0xffffff8003067810 */ /* 0x001fc80007ffe006 */
        /* <DEDUP_REMOVED lines=16> */
[----:B------:R-:W-:Y:S02]  /*115b0*/  UIMAD.WIDE.U32 UR16, UR10, UR19, URZ ;  /* 0x000000130a1072a5 */ /* 0x000fe4000f8e003f */
[----:B------:R-:W-:Y:S01]  /*115c0*/  UIMAD UR19, UR11, UR19, URZ ;  /* 0x000000130b1372a4 */ /* 0x000fe2000f8e023f */
[----:B0-----:R-:W-:Y:S01]  /*115d0*/  @P0 IMAD.HI.U32 R5, R6, R5, RZ ;  /* 0x0000000506050227 */ /* 0x001fe200078e00ff */
[----:B------:R-:W-:Y:S02]  /*115e0*/  UIMAD UR13, UR13, UR4, URZ ;  /* 0x000000040d0d72a4 */ /* 0x000fe4000f8e023f */
[----:B------:R-:W-:Y:S01]  /*115f0*/  UIMAD.WIDE.U32 UR10, UR12, UR4, URZ ;  /* 0x000000040c0a72a5 */ /* 0x000fe2000f8e003f */
[----:B------:R-:W-:Y:S01]  /*11600*/  IMAD.U32 R2, RZ, RZ, UR16 ;  /* 0x00000010ff027e24 */ /* 0x000fe2000f8e00ff */
[----:B------:R-:W-:-:S02]  /*11610*/  UIADD3 UR19, UR17, UR19, URZ ;  /* 0x0000001311137290 */ /* 0x000fc4000fffe03f */
[----:B------:R-:W-:Y:S01]  /*11620*/  IMAD.U32 R3, RZ, RZ, UR17 ;  /* 0x00000011ff037e24 */ /* 0x000fe2000f8e00ff */
[----:B------:R-:W-:Y:S01]  /*11630*/  UIMAD UR13, UR12, UR8, UR13 ;  /* 0x000000080c0d72a4 */ /* 0x000fe2000f8e020d */
[----:B-1----:R-:W-:Y:S01]  /*11640*/  @P0 SHF.R.U32.HI R4, RZ, R8, R5 ;  /* 0x00000008ff040219 */ /* 0x002fe20000011605 */
[----:B------:R-:W-:Y:S01]  /*11650*/  ULDC.64 UR14, c[0x0][UR18+0x228] ;  /* 0x00008a00120e7abb */ /* 0x000fe20008000a00 */
[----:B------:R-:W-:Y:S01]  /*11660*/  IADD3 R3, P0, P1, R2, UR10, R7 ;  /* 0x0000000a02037c10 */ /* 0x000fe2000f91e007 */
[----:B------:R-:W-:Y:S01]  /*11670*/  UIADD3 UR13, UR11, UR13, URZ ;  /* 0x0000000d0b0d7290 */ /* 0x000fe2000fffe03f */
[----:B------:R-:W-:Y:S01]  /*11680*/  IMAD.U32 R2, RZ, RZ, UR20 ;  /* 0x00000014ff027e24 */ /* 0x000fe2000f8e00ff */
[----:B------:R-:W-:Y:S01]  /*11690*/  UIMAD.WIDE.U32 UR16, UR14, UR9, URZ ;  /* 0x000000090e1072a5 */ /* 0x000fe2000f8e003f */
[----:B------:R-:W-:Y:S01]  /*116a0*/  IMAD.MOV R5, RZ, RZ, -R4 ;  /* 0x000000ffff057224 */ /* 0x000fe200078e0a04 */
[----:B------:R-:W-:Y:S01]  /*116b0*/  UIMAD UR9, UR15, UR9, URZ ;  /* 0x000000090f0972a4 */ /* 0x000fe2000f8e023f */
[----:B------:R-:W-:Y:S01]  /*116c0*/  IMAD.U32 R11, RZ, RZ, UR19 ;  /* 0x00000013ff0b7e24 */ /* 0x000fe2000f8e00ff */
[----:B------:R-:W-:Y:S01]  /*116d0*/  ULDC.64 UR10, c[0x0][UR18+0x210] ;  /* 0x00008400120a7abb */ /* 0x000fe20008000a00 */
[----:B------:R-:W-:Y:S01]  /*116e0*/  IMAD R5, R9, R5, R6 ;  /* 0x0000000509057224 */ /* 0x000fe200078e0206 */
[----:B------:R-:W-:-:S02]  /*116f0*/  UIADD3 UR9, UR17, UR9, URZ ;  /* 0x0000000911097290 */ /* 0x000fc4000fffe03f */
[----:B------:R-:W-:Y:S01]  /*11700*/  IADD3.X R6, R11, UR13, R2, P0, P1 ;  /* 0x0000000d0b067c10 */ /* 0x000fe200087e2402 */
[----:B------:R-:W-:Y:S01]  /*11710*/  IMAD R9, R5, UR11, RZ ;  /* 0x0000000b05097c24 */ /* 0x000fe2000f8e02ff */
[----:B------:R-:W-:Y:S01]  /*11720*/  IADD3 R2, P0, P1, R4, UR16, R3 ;  /* 0x0000001004027c10 */ /* 0x000fe2000f91e003 */
[----:B------:R-:W-:Y:S01]  /*11730*/  ULDC.64 UR12, c[0x0][0xba8] ;  /* 0x0002ea00000c7ab9 */ /* 0x000fe20000000a00 */
[----:B------:R-:W-:Y:S01]  /*11740*/  SHF.R.S32.HI R3, RZ, 0x1f, R4 ;  /* 0x0000001fff037819 */ /* 0x000fe20000011404 */
[----:B------:R-:W-:Y:S01]  /*11750*/  @!UP0 ULDC UR12, c[0x0][0xb50] ;  /* 0x0002d400000c8ab9 */ /* 0x000fe20000000800 */
[----:B------:R-:W-:Y:S01]  /*11760*/  SHF.R.S32.HI R4, RZ, 0x1f, R5 ;  /* 0x0000001fff047819 */ /* 0x000fe20000011405 */
[----:B------:R-:W-:Y:S01]  /*11770*/  @!UP0 ULDC UR13, c[0x0][0xb54] ;  /* 0x0002d500000d8ab9 */ /* 0x000fe20000000800 */
[----:B------:R-:W-:-:S03]  /*11780*/  IADD3.X R3, R3, UR9, R6, P0, P1 ;  /* 0x0000000903037c10 */ /* 0x000fc600087e2406 */
[----:B------:R-:W-:Y:S02]  /*11790*/  IMAD R9, R4, UR10, R9 ;  /* 0x0000000a04097c24 */ /* 0x000fe4000f8e0209 */
[----:B------:R-:W-:-:S04]  /*117a0*/  IMAD.WIDE.U32 R2, R5, UR10, R2 ;  /* 0x0000000a05027c25 */ /* 0x000fc8000f8e0002 */
[----:B------:R-:W-:Y:S01]  /*117b0*/  IMAD.IADD R3, R3, 0x1, R9 ;  /* 0x0000000103037824 */ /* 0x000fe200078e0209 */
[----:B------:R-:W-:-:S04]  /*117c0*/  LEA R4, P0, R2, UR12, 0x2 ;  /* 0x0000000c02047c11 */ /* 0x000fc8000f8010ff */
[----:B------:R-:W-:Y:S01]  /*117d0*/  LEA.HI.X R5, R2, UR13, R3, 0x2, P0 ;  /* 0x0000000d02057c11 */ /* 0x000fe200080f1403 */
[----:B------:R-:W-:-:S05]  /*117e0*/  IMAD.MOV.U32 R3, RZ, RZ, -0x800000 ;  /* 0xff800000ff037424 */ /* 0x000fca00078e00ff */
[----:B------:R0:W-:Y:S03]  /*117f0*/  STG.E desc[UR22][R4.64], R3 ;  /* 0x0000000304007986 */ /* 0x0001e6000c101916 */
.L_x_1241:
[----:B------:R-:W-:Y:S05]  /*11800*/  BSYNC B1 ;  /* 0x0000000000017941 */ /* 0x000fea0003800000 */
.L_x_1240:
[----:B------:R-:W-:-:S13]  /*11810*/  R2UR UR9, R194 ;  /* 0x00000000c20972ca */ /* 0x000fda00000e0000 */
[----:B------:R-:W-:-:S06]  /*11820*/  UISETP.GT.AND UP0, UPT, UR9, 0x1, UPT ;  /* 0x000000010900788c */ /* 0x000fcc000bf04270 */
[----:B------:R-:W-:-:S13]  /*11830*/  PLOP3.LUT P0, PT, PT, PT, UP0, 0x80, 0x0 ;  /* 0x000000000000781c */ /* 0x000fda0003f0f008 */
[----:B------:R-:W-:Y:S05]  /*11840*/  @P0 BRA `(.L_x_1236) ;  /* 0x0000000800140947 */ /* 0x000fea0003800000 */
[----:B------:R-:W1:Y:S01]  /*11850*/  LDC R11, c[0x0][0xbe8] ;  /* 0x0002fa00ff0b7b82 */ /* 0x000e620000000800 */
[C---:B------:R-:W-:Y:S01]  /*11860*/  R2UR UR10, R7.reuse ;  /* 0x00000000070a72ca */ /* 0x040fe200000e0000 */
[----:B------:R-:W-:Y:S01]  /*11870*/  ULDC.64 UR12, c[0x0][0xaa0] ;  /* 0x0002a800000c7ab9 */ /* 0x000fe20000000a00 */
[----:B------:R-:W-:Y:S01]  /*11880*/  R2UR UR14, R7 ;  /* 0x00000000070e72ca */ /* 0x000fe200000e0000 */
[----:B------:R-:W-:Y:S01]  /*11890*/  UIMAD UR9, UR20, UR12, URZ ;  /* 0x0000000c140972a4 */ /* 0x000fe2000f8e023f */
[----:B------:R-:W-:Y:S01]  /*118a0*/  R2UR UR15, R196 ;  /* 0x00000000c40f72ca */ /* 0x000fe200000e0000 */
[----:B------:R-:W-:Y:S01]  /*118b0*/  IMAD R2, R193, 0x20, R220 ;  /* 0x00000020c1027824 */ /* 0x000fe200078e02dc */
[----:B------:R-:W-:Y:S01]  /*118c0*/  BSSY B1, `(.L_x_1242) ;  /* 0x0000044000017945 */ /* 0x000fe20003800000 */
[----:B------:R-:W-:Y:S01]  /*118d0*/  VIADD R10, R22, 0x40 ;  /* 0x00000040160a7836 */ /* 0x000fe20000000000 */
[----:B------:R-:W-:Y:S01]  /*118e0*/  SHF.R.S32.HI R8, RZ, 0x1f, R192 ;  /* 0x0000001fff087819 */ /* 0x000fe200000114c0 */
[----:B------:R-:W-:-:S03]  /*118f0*/  VIADD R6, R2, UR39 ;  /* 0x0000002702067c36 */ /* 0x000fc60008000000 */
[----:B------:R-:W-:Y:S01]  /*11900*/  SHF.R.S32.HI R12, RZ, 0x1f, R10 ;  /* 0x0000001fff0c7819 */ /* 0x000fe2000001140a */
[----:B------:R-:W-:Y:S01]  /*11910*/  UIMAD.WIDE.U32 UR10, UR10, UR12, URZ ;  /* 0x0000000c0a0a72a5 */ /* 0x000fe2000f8e003f */
[----:B0-----:R-:W-:Y:S01]  /*11920*/  IMAD.MOV.U32 R5, RZ, RZ, R6 ;  /* 0x000000ffff057224 */ /* 0x001fe200078e0006 */
[----:B------:R-:W-:-:S03]  /*11930*/  UIMAD UR9, UR14, UR13, UR9 ;  /* 0x0000000d0e0972a4 */ /* 0x000fc6000f8e0209 */
[----:B------:R-:W-:Y:S01]  /*11940*/  ULDC.64 UR12, c[0x0][0xae8] ;  /* 0x0002ba00000c7ab9 */ /* 0x000fe20000000a00 */
[----:B------:R-:W-:Y:S01]  /*11950*/  UIADD3 UR11, UR11, UR9, URZ ;  /* 0x000000090b0b7290 */ /* 0x000fe2000fffe03f */
[----:B-1----:R-:W-:-:S03]  /*11960*/  ISETP.NE.AND P0, PT, R11, 0x1, PT ;  /* 0x000000010b00780c */ /* 0x002fc60003f05270 */
[----:B------:R-:W-:-:S04]  /*11970*/  UIMAD.WIDE.U32 UR10, UR15, UR12, UR10 ;  /* 0x0000000c0f0a72a5 */ /* 0x000fc8000f8e000a */
[----:B------:R-:W-:-:S03]  /*11980*/  UIMAD UR9, UR15, UR13, UR11 ;  /* 0x0000000d0f0972a4 */ /* 0x000fc6000f8e020b */
[----:B------:R-:W-:Y:S02]  /*11990*/  ULDC.64 UR12, c[0x0][0xaf0] ;  /* 0x0002bc00000c7ab9 */ /* 0x000fe40000000a00 */
[----:B------:R-:W-:Y:S01]  /*119a0*/  UIMAD UR8, UR8, UR12, URZ ;  /* 0x0000000c080872a4 */ /* 0x000fe2000f8e023f */
[----:B------:R-:W0:Y:S03]  /*119b0*/  @P0 LDC R3, c[0x0][0xbec] ;  /* 0x0002fb00ff030b82 */ /* 0x000e260000000800 */
[----:B------:R-:W-:-:S03]  /*119c0*/  UIMAD UR11, UR4, UR13, UR8 ;  /* 0x0000000d040b72a4 */ /* 0x000fc6000f8e0208 */
[----:B------:R-:W-:Y:S02]  /*119d0*/  UMOV UR8, UR10 ;  /* 0x0000000a00087c82 */ /* 0x000fe40008000000 */
[----:B------:R-:W-:Y:S01]  /*119e0*/  UIMAD.WIDE.U32 UR8, UR4, UR12, UR8 ;  /* 0x0000000c040872a5 */ /* 0x000fe2000f8e0008 */
[----:B------:R-:W1:Y:S03]  /*119f0*/  @P0 LDC R7, c[0x0][0xbf0] ;  /* 0x0002fc00ff070b82 */ /* 0x000e660000000800 */
[----:B------:R-:W-:-:S03]  /*11a00*/  UIADD3 UR4, UR9, UR11, URZ ;  /* 0x0000000b09047290 */ /* 0x000fc6000fffe03f */
[----:B------:R-:W-:Y:S01]  /*11a10*/  ULDC.64 UR10, c[0x0][0xae0] ;  /* 0x0002b800000a7ab9 */ /* 0x000fe20000000a00 */
[----:B0-----:R-:W-:-:S04]  /*11a20*/  @P0 IMAD.HI.U32 R2, R6, R3, RZ ;  /* 0x0000000306020227 */ /* 0x001fc800078e00ff */
[----:B------:R-:W-:Y:S02]  /*11a30*/  IMAD.U32 R3, RZ, RZ, UR9 ;  /* 0x00000009ff037e24 */ /* 0x000fe4000f8e00ff */
[----:B------:R-:W-:Y:S01]  /*11a40*/  IMAD.U32 R3, RZ, RZ, UR4 ;  /* 0x00000004ff037e24 */ /* 0x000fe2000f8e00ff */
[----:B-1----:R-:W-:-:S04]  /*11a50*/  @P0 SHF.R.U32.HI R5, RZ, R7, R2 ;  /* 0x00000007ff050219 */ /* 0x002fc80000011602 */
[--C-:B------:R-:W-:Y:S01]  /*11a60*/  SHF.R.S32.HI R2, RZ, 0x1f, R5.reuse ;  /* 0x0000001fff027819 */ /* 0x100fe20000011405 */
[----:B------:R-:W-:-:S04]  /*11a70*/  IMAD.MOV R7, RZ, RZ, -R5 ;  /* 0x000000ffff077224 */ /* 0x000fc800078e0a05 */
[----:B------:R-:W-:Y:S02]  /*11a80*/  IMAD R4, R2, UR10, RZ ;  /* 0x0000000a02047c24 */ /* 0x000fe4000f8e02ff */
[----:B------:R-:W-:Y:S02]  /*11a90*/  IMAD R7, R11, R7, R6 ;  /* 0x000000070b077224 */ /* 0x000fe400078e0206 */
[----:B------:R-:W-:Y:S01]  /*11aa0*/  IMAD.U32 R2, RZ, RZ, UR8 ;  /* 0x00000008ff027e24 */ /* 0x000fe2000f8e00ff */
[----:B------:R-:W-:Y:S01]  /*11ab0*/  ULDC.64 UR8, c[0x0][0xad8] ;  /* 0x0002b60000087ab9 */ /* 0x000fe20000000a00 */
[C---:B------:R-:W-:Y:S01]  /*11ac0*/  IMAD R9, R5.reuse, UR11, R4 ;  /* 0x0000000b05097c24 */ /* 0x040fe2000f8e0204 */
[----:B------:R-:W-:Y:S01]  /*11ad0*/  SHF.R.S32.HI R4, RZ, 0x1f, R7 ;  /* 0x0000001fff047819 */ /* 0x000fe20000011407 */
[----:B------:R-:W-:-:S04]  /*11ae0*/  IMAD.WIDE.U32 R2, R5, UR10, R2 ;  /* 0x0000000a05027c25 */ /* 0x000fc8000f8e0002 */
[----:B------:R-:W-:Y:S01]  /*11af0*/  IMAD.IADD R3, R3, 0x1, R9 ;  /* 0x0000000103037824 */ /* 0x000fe200078e0209 */
[----:B------:R-:W-:Y:S01]  /*11b00*/  SHF.R.S32.HI R9, RZ, 0x1f, R22 ;  /* 0x0000001fff097819 */ /* 0x000fe20000011416 */
[----:B------:R-:W-:Y:S02]  /*11b10*/  IMAD R4, R4, UR8, RZ ;  /* 0x0000000804047c24 */ /* 0x000fe4000f8e02ff */
[----:B------:R-:W-:Y:S02]  /*11b20*/  VIADD R6, R220, UR39 ;  /* 0x00000027dc067c36 */ /* 0x000fe40008000000 */
[----:B------:R-:W-:Y:S02]  /*11b30*/  IMAD R11, R0, R11, RZ ;  /* 0x0000000b000b7224 */ /* 0x000fe400078e02ff */
[C---:B------:R-:W-:Y:S02]  /*11b40*/  IMAD R5, R7.reuse, UR9, R4 ;  /* 0x0000000907057c24 */ /* 0x040fe4000f8e0204 */
[----:B------:R-:W-:Y:S01]  /*11b50*/  IMAD.WIDE.U32 R2, R7, UR8, R2 ;  /* 0x0000000807027c25 */ /* 0x000fe2000f8e0002 */
[----:B------:R-:W-:Y:S01]  /*11b60*/  ISETP.GE.AND P2, PT, R6, R11, PT ;  /* 0x0000000b0600720c */ /* 0x000fe20003f46270 */
[----:B------:R-:W-:-:S02]  /*11b70*/  ULDC.64 UR8, c[0x0][0xa80] ;  /* 0x0002a00000087ab9 */ /* 0x000fc40000000a00 */
[----:B------:R-:W-:Y:S01]  /*11b80*/  IMAD.IADD R3, R3, 0x1, R5 ;  /* 0x0000000103037824 */ /* 0x000fe200078e0205 */
[----:B------:R-:W-:Y:S01]  /*11b90*/  LEA R4, P3, R2, UR8, 0x1 ;  /* 0x0000000802047c11 */ /* 0x000fe2000f8608ff */
[----:B------:R-:W-:-:S03]  /*11ba0*/  VIADD R0, R6, 0x20 ;  /* 0x0000002006007836 */ /* 0x000fc60000000000 */
[----:B------:R-:W-:Y:S01]  /*11bb0*/  LEA.HI.X R5, R2, UR9, R3, 0x1, P3 ;  /* 0x0000000902057c11 */ /* 0x000fe200098f0c03 */
[----:B------:R0:W1:Y:S01]  /*11bc0*/  SHFL.IDX PT, R7, R4, RZ, 0x181f ;  /* 0x00181fff04077589 */ /* 0x00006200000e0000 */
[-C--:B------:R-:W-:Y:S01]  /*11bd0*/  ISETP.GE.AND P1, PT, R0, R11.reuse, PT ;  /* 0x0000000b0000720c */ /* 0x080fe20003f26270 */
[----:B------:R-:W-:Y:S02]  /*11be0*/  VIADD R0, R6, 0x40 ;  /* 0x0000004006007836 */ /* 0x000fe40000000000 */
[----:B------:R0:W2:Y:S03]  /*11bf0*/  SHFL.IDX PT, R3, R5, RZ, 0x181f ;  /* 0x00181fff05037589 */ /* 0x0000a600000e0000 */
[----:B------:R-:W-:Y:S01]  /*11c00*/  ISETP.GE.AND P0, PT, R0, R11, PT ;  /* 0x0000000b0000720c */ /* 0x000fe20003f06270 */
[----:B------:R-:W-:-:S12]  /*11c10*/  @P2 BRA `(.L_x_1243) ;  /* 0x0000000000382947 */ /* 0x000fd80003800000 */
        /* <DEDUP_REMOVED lines=14> */
.L_x_1243:
[----:B------:R-:W-:Y:S05]  /*11d00*/  BSYNC B1 ;  /* 0x0000000000017941 */ /* 0x000fea0003800000 */
.L_x_1242:
[----:B--23--:R2:W3:Y:S01]  /*11d10*/  SHFL.IDX PT, R3, R5, 0x1, 0x181f ;  /* 0x00381f0005037f89 */ /* 0x00c4e200000e0000 */
[----:B------:R-:W-:Y:S03]  /*11d20*/  BSSY B1, `(.L_x_1244) ;  /* 0x0000011000017945 */ /* 0x000fe60003800000 */
[----:B-1----:R2:W1:Y:S01]  /*11d30*/  SHFL.IDX PT, R7, R4, 0x1, 0x181f ;  /* 0x00381f0004077f89 */ /* 0x00246200000e0000 */
        /* <DEDUP_REMOVED lines=9> */
[-C--:B---3--:R-:W-:Y:S02]  /*11dd0*/  @!P4 LEA.HI.X R15, R22, R3.reuse, R9, 0x1, P1 ;  /* 0x00000003160fc211 */ /* 0x088fe400008f0c09 */
[-C--:B------:R-:W-:Y:S02]  /*11de0*/  @!P5 LEA.HI.X R17, R10, R3.reuse, R12, 0x1, P2 ;  /* 0x000000030a11d211 */ /* 0x080fe400010f0c0c */
[----:B------:R-:W-:Y:S01]  /*11df0*/  @!P6 LEA.HI.X R3, R192, R3, R8, 0x1, P3 ;  /* 0x00000003c003e211 */ /* 0x000fe200018f0c08 */
[----:B------:R4:W-:Y:S04]  /*11e00*/  @!P4 ST.E.128 desc[UR8][R14.64], RZ ;  /* 0x000000ff0e00c985 */ /* 0x0009e8000c101d08 */
[----:B------:R4:W-:Y:S04]  /*11e10*/  @!P5 ST.E.128 desc[UR8][R16.64], RZ ;  /* 0x000000ff1000d985 */ /* 0x0009e8000c101d08 */
[----:B------:R4:W-:Y:S02]  /*11e20*/  @!P6 ST.E.128 desc[UR8][R2.64], RZ ;  /* 0x000000ff0200e985 */ /* 0x0009e4000c101d08 */
.L_x_1245:
[----:B------:R-:W-:Y:S05]  /*11e30*/  BSYNC B1 ;  /* 0x0000000000017941 */ /* 0x000fea0003800000 */
.L_x_1244:
[----:B---34-:R3:W4:Y:S01]  /*11e40*/  SHFL.IDX PT, R3, R5, 0x2, 0x181f ;  /* 0x00581f0005037f89 */ /* 0x01872200000e0000 */
        /* <DEDUP_REMOVED lines=17> */
.L_x_1247:
[----:B------:R-:W-:Y:S05]  /*11f60*/  BSYNC B1 ;  /* 0x0000000000017941 */ /* 0x000fea0003800000 */
.L_x_1246:
[----:B------:R-:W-:Y:S01]  /*11f70*/  VIADD R0, R6, 0x60 ;  /* 0x0000006006007836 */ /* 0x000fe20000000000 */
[----:B0-23--:R-:W2:Y:S04]  /*11f80*/  SHFL.IDX PT, R5, R5, 0x3, 0x181f ;  /* 0x00781f0005057f89 */ /* 0x00dea800000e0000 */
[----:B------:R-:W-:Y:S01]  /*11f90*/  ISETP.GE.AND P0, PT, R0, R11, PT ;  /* 0x0000000b0000720c */ /* 0x000fe20003f06270 */
[----:B-1--4-:R1:W3:-:S12]  /*11fa0*/  SHFL.IDX PT, R3, R4, 0x3, 0x181f ;  /* 0x00781f0004037f89 */ /* 0x0122d800000e0000 */
[----:B-1----:R-:W-:Y:S05]  /*11fb0*/  @P0 BRA `(.L_x_1236) ;  /* 0x0000000000380947 */ /* 0x002fea0003800000 */
[----:B------:R-:W-:Y:S01]  /*11fc0*/  ULDC UR4, c[0x0][0xac8] ;  /* 0x0002b20000047ab9 */ /* 0x000fe20000000800 */
[----:B------:R-:W-:Y:S01]  /*11fd0*/  ULDC.64 UR8, c[0x0][0x208] ;  /* 0x0000820000087ab9 */ /* 0x000fe20000000a00 */
[----:B------:R-:W-:Y:S02]  /*11fe0*/  ISETP.GE.AND P3, PT, R22, UR4, PT ;  /* 0x0000000416007c0c */ /* 0x000fe4000bf66270 */
[----:B------:R-:W-:Y:S02]  /*11ff0*/  ISETP.GE.AND P4, PT, R10, UR4, PT ;  /* 0x000000040a007c0c */ /* 0x000fe4000bf86270 */
[----:B------:R-:W-:-:S09]  /*12000*/  ISETP.GE.AND P5, PT, R192, UR4, PT ;  /* 0x00000004c0007c0c */ /* 0x000fd2000bfa6270 */
[-C--:B---3--:R-:W-:Y:S02]  /*12010*/  @!P3 LEA R6, P0, R22, R3.reuse, 0x1 ;  /* 0x000000031606b211 */ /* 0x088fe400078008ff */
[-C--:B------:R-:W-:Y:S02]  /*12020*/  @!P4 LEA R14, P1, R10, R3.reuse, 0x1 ;  /* 0x000000030a0ec211 */ /* 0x080fe400078208ff */
[----:B------:R-:W-:Y:S02]  /*12030*/  @!P5 LEA R2, P2, R192, R3, 0x1 ;  /* 0x00000003c002d211 */ /* 0x000fe400078408ff */
[-C--:B--2---:R-:W-:Y:S02]  /*12040*/  @!P3 LEA.HI.X R7, R22, R5.reuse, R9, 0x1, P0 ;  /* 0x000000051607b211 */ /* 0x084fe400000f0c09 */
[-C--:B------:R-:W-:Y:S02]  /*12050*/  @!P4 LEA.HI.X R15, R10, R5.reuse, R12, 0x1, P1 ;  /* 0x000000050a0fc211 */ /* 0x080fe400008f0c0c */
[----:B------:R-:W-:Y:S01]  /*12060*/  @!P5 LEA.HI.X R3, R192, R5, R8, 0x1, P2 ;  /* 0x00000005c003d211 */ /* 0x000fe200010f0c08 */
[----:B------:R1:W-:Y:S04]  /*12070*/  @!P3 ST.E.128 desc[UR8][R6.64], RZ ;  /* 0x000000ff0600b985 */ /* 0x0003e8000c101d08 */
[----:B------:R1:W-:Y:S04]  /*12080*/  @!P4 ST.E.128 desc[UR8][R14.64], RZ ;  /* 0x000000ff0e00c985 */ /* 0x0003e8000c101d08 */
[----:B------:R1:W-:Y:S02]  /*12090*/  @!P5 ST.E.128 desc[UR8][R2.64], RZ ;  /* 0x000000ff0200d985 */ /* 0x0003e4000c101d08 */
.L_x_1236:
[----:B------:R-:W-:Y:S05]  /*120a0*/  BSYNC B0 ;  /* 0x0000000000007941 */ /* 0x000fea0003800000 */
.L_x_1226:
[----:B------:R-:W-:Y:S02]  /*120b0*/  ULDC UR4, c[0x0][0xc3c] ;  /* 0x00030f0000047ab9 */ /* 0x000fe40000000800 */
[----:B------:R-:W-:-:S06]  /*120c0*/  UISETP.GE.AND UP0, UPT, UR6, UR4, UPT ;  /* 0x000000040600728c */ /* 0x000fcc000bf06270 */
[----:B------:R-:W-:-:S13]  /*120d0*/  PLOP3.LUT P0, PT, PT, PT, UP0, 0x80, 0x0 ;  /* 0x000000000000781c */ /* 0x000fda0003f0f008 */
[----:B------:R-:W-:Y:S05]  /*120e0*/  @!P0 BRA `(.L_x_1248) ;  /* 0xfffffef0000c8947 */ /* 0x000fea000383ffff */
[----:B------:R-:W-:Y:S05]  /*120f0*/  EXIT ;  /* 0x000000000000794d */ /* 0x000fea0003800000 */
.L_x_1143:
[----:B------:R-:W-:-:S08]  /*12100*/  NOP ;  /* 0x0000000000007918 */ /* 0x000fd00000000000 */
[----:B0-----:R-:W0:-:S00]  /*12110*/  USETMAXREG.DEALLOC.CTAPOOL 0x18 ;  /* 0x00000018000079c8 */ /* 0x001e0000080e0500 */
[----:B0-----:R-:W-:Y:S01]  /*12120*/  LOP3.LUT R0, R0, 0x3, RZ, 0xc0, !PT ;  /* 0x0000000300007812 */ /* 0x001fe200078ec0ff */
[----:B------:R-:W-:Y:S01]  /*12130*/  IMAD.MOV.U32 R7, RZ, RZ, RZ ;  /* 0x000000ffff077224 */ /* 0x000fe200078e00ff */
[----:B------:R-:W-:-:S04]  /*12140*/  LOP3.LUT R18, R18, 0xfffffffd, RZ, 0xc0, !PT ;  /* 0xfffffffd12127812 */ /* 0x000fc800078ec0ff */
[----:B------:R-:W0:Y:S02]  /*12150*/  SHFL.IDX PT, R0, R0, RZ, 0x1f ;  /* 0x00001fff00007589 */ /* 0x000e2400000e0000 */
[----:B0-----:R-:W-:-:S13]  /*12160*/  ISETP.NE.AND P0, PT, R0, RZ, PT ;  /* 0x000000ff0000720c */ /* 0x001fda0003f05270 */
[----:B------:R-:W-:Y:S01]  /*12170*/  @P0 LOP3.LUT R18, R18, 0x2, RZ, 0xfc, !PT ;  /* 0x0000000212120812 */ /* 0x000fe200078efcff */
[----:B------:R-:W-:Y:S06]  /*12180*/  @!P0 BRA `(.L_x_1249) ;  /* 0x0000000000248947 */ /* 0x000fec0003800000 */
[----:B------:R-:W0:Y:S08]  /*12190*/  S2UR UR5, SR_CgaCtaId ;  /* 0x00000000000579c3 */ /* 0x000e300000008800 */
[----:B------:R-:W-:Y:S06]  /*121a0*/  BAR.SYNC.DEFER_BLOCKING 0x5, 0x180 ;  /* 0x0146000000007b1d */ /* 0x000fec0000010000 */
[----:B------:R-:W-:-:S02]  /*121b0*/  UMOV UR4, 0x400 ;  /* 0x0000040000047882 */ /* 0x000fc40000000000 */
[----:B0-----:R-:W-:-:S09]  /*121c0*/  ULEA UR4, UR5, UR4, 0x18 ;  /* 0x0000000405047291 */ /* 0x001fd2000f8ec03f */
[----:B------:R-:W0:Y:S04]  /*121d0*/  LDS.128 R8, [UR4+0x308d0] ;  /* 0x0308d004ff087984 */ /* 0x000e280008000c00 */
[----:B0-----:R3:W-:Y:S04]  /*121e0*/  STL.64 [R1], R8 ;  /* 0x0000000801007387 */ /* 0x0017e80000100a00 */
[----:B------:R3:W-:Y:S01]  /*121f0*/  STL.64 [R1+0x8], R10 ;  /* 0x0000080a01007387 */ /* 0x0007e20000100a00 */
[----:B------:R-:W-:Y:S06]  /*12200*/  BAR.ARV 0x4, 0x180 ;  /* 0x0106000000007b1d */ /* 0x000fec0000002000 */
[----:B------:R-:W-:Y:S05]  /*12210*/  BRA `(.L_x_1250) ;  /* 0x0000000c00bc7947 */ /* 0x000fea0003800000 */
.L_x_1249:
[----:B------:R-:W-:Y:S01]  /*12220*/  LOP3.LUT R0, R6, 0x1f, RZ, 0xc0, !PT ;  /* 0x0000001f06007812 */ /* 0x000fe200078ec0ff */
[----:B------:R-:W-:Y:S01]  /*12230*/  ULDC UR4, c[0x0][0xc3c] ;  /* 0x00030f0000047ab9 */ /* 0x000fe20000000800 */
[----:B------:R-:W-:Y:S01]  /*12240*/  ULDC.64 UR6, c[0x0][0x208] ;  /* 0x0000820000067ab9 */ /* 0x000fe20000000a00 */
[----:B------:R-:W-:Y:S01]  /*12250*/  IMAD.MOV.U32 R8, RZ, RZ, RZ ;  /* 0x000000ffff087224 */ /* 0x000fe200078e00ff */
[----:B------:R-:W-:Y:S01]  /*12260*/  ISETP.NE.AND P0, PT, R0, 0x1f, PT ;  /* 0x0000001f0000780c */ /* 0x000fe20003f05270 */
[----:B------:R-:W-:-:S03]  /*12270*/  ULDC UR5, c[0x0][0xc38] ;  /* 0x00030e0000057ab9 */ /* 0x000fc60000000800 */
[----:B------:R-:W-:-:S13]  /*12280*/  ISETP.GE.OR P1, PT, R0, UR4, !P0 ;  /* 0x0000000400007c0c */ /* 0x000fda000c726670 */
[----:B------:R-:W0:Y:S08]  /*12290*/  @!P1 LDC.64 R2, c[0x0][0xc80] ;  /* 0x00032000ff029b82 */ /* 0x000e300000000a00 */
        /* <DEDUP_REMOVED lines=36> */
.L_x_1253:
        /* <DEDUP_REMOVED lines=39> */
[----:B------:R-:W-:-:S07]  /*12750*/  IMAD.MOV.U32 R5, RZ, RZ, R2 ;  /* 0x000000ffff057224 */ /* 0x000fce00078e0002 */
.L_x_1251:
[----:B------:R-:W-:Y:S02]  /*12760*/  IMAD.IADD R10, R9, 0x1, -R4 ;  /* 0x00000001090a7824 */ /* 0x000fe400078e0a04 */
[----:B------:R-:W-:Y:S02]  /*12770*/  IMAD.MOV.U32 R3, RZ, RZ, RZ ;  /* 0x000000ffff037224 */ /* 0x000fe400078e00ff */
[----:B------:R-:W-:-:S05]  /*12780*/  IMAD R2, R5, UR5, R10 ;  /* 0x0000000505027c24 */ /* 0x000fca000f8e020a */
[----:B------:R-:W-:-:S13]  /*12790*/  ISETP.GT.AND P0, PT, R2, UR6, PT ;  /* 0x0000000602007c0c */ /* 0x000fda000bf04270 */
[----:B------:R-:W-:-:S04]  /*127a0*/  VOTE.ANY R2, PT, !P0 ;  /* 0x0000000000027806 */ /* 0x000fc800040e0100 */
[----:B------:R-:W0:Y:S01]  /*127b0*/  POPC R9, R2 ;  /* 0x0000000200097309 */ /* 0x000e220000000000 */
[----:B------:R-:W-:Y:S01]  /*127c0*/  ISETP.NE.AND P0, PT, R2, RZ, PT ;  /* 0x000000ff0200720c */ /* 0x000fe20003f05270 */
[----:B0-----:R0:W1:Y:S04]  /*127d0*/  SHFL.IDX PT, R8, R8, R9, 0x1f ;  /* 0x00001f0908087589 */ /* 0x00106800000e0000 */
[----:B------:R0:W2:Y:S08]  /*127e0*/  SHFL.IDX PT, R4, R7, R9, 0x1f ;  /* 0x00001f0907047589 */ /* 0x0000b000000e0000 */
[----:B------:R-:W-:Y:S05]  /*127f0*/  @!P0 BRA `(.L_x_1254) ;  /* 0x0000000000088947 */ /* 0x000fea0003800000 */
[----:B------:R-:W-:-:S05]  /*12800*/  VIADD R2, R9, 0xffffffff ;  /* 0xffffffff09027836 */ /* 0x000fca0000000000 */
[----:B------:R3:W4:Y:S02]  /*12810*/  SHFL.IDX PT, R3, R5, R2, 0x1f ;  /* 0x00001f0205037589 */ /* 0x00072400000e0000 */
.L_x_1254:
[----:B----4-:R-:W-:Y:S01]  /*12820*/  IMAD R3, R3, UR5, R10 ;  /* 0x0000000503037c24 */ /* 0x010fe2000f8e020a */
[----:B-1----:R-:W-:Y:S01]  /*12830*/  ISETP.NE.AND P0, PT, R8, 0x1, PT ;  /* 0x000000010800780c */ /* 0x002fe20003f05270 */
[----:B------:R-:W-:-:S03]  /*12840*/  VIADD R14, R9, UR4 ;  /* 0x00000004090e7c36 */ /* 0x000fc60008000000 */
[----:B------:R1:W-:Y:S01]  /*12850*/  STL [R1], R3 ;  /* 0x0000000301007387 */ /* 0x0003e20000100800 */
[----:B---3--:R-:W-:-:S03]  /*12860*/  IADD3 R5, -R3, UR6, RZ ;  /* 0x0000000603057c10 */ /* 0x008fc6000fffe1ff */
[----:B------:R1:W-:Y:S05]  /*12870*/  STL [R1+0xc], R14 ;  /* 0x00000c0e01007387 */ /* 0x0003ea0000100800 */
[----:B------:R-:W-:Y:S05]  /*12880*/  @!P0 BRA `(.L_x_1255) ;  /* 0x0000000000e08947 */ /* 0x000fea0003800000 */
[----:B0-2---:R-:W-:Y:S02]  /*12890*/  IABS R7, R4 ;  /* 0x0000000400077213 */ /* 0x005fe40000000000 */
[----:B------:R-:W-:Y:S02]  /*128a0*/  IABS R9, R8 ;  /* 0x0000000800097213 */ /* 0x000fe40000000000 */
[----:B------:R-:W0:Y:S01]  /*128b0*/  I2F.RP R10, R7 ;  /* 0x00000007000a7306 */ /* 0x000e220000209400 */
[----:B------:R-:W-:-:S07]  /*128c0*/  IABS R12, R5 ;  /* 0x00000005000c7213 */ /* 0x000fce0000000000 */
[----:B------:R-:W-:Y:S08]  /*128d0*/  I2F.RP R13, R9 ;  /* 0x00000009000d7306 */ /* 0x000ff00000209400 */
[----:B0-----:R-:W1:Y:S02]  /*128e0*/  MUFU.RCP R10, R10 ;  /* 0x0000000a000a7308 */ /* 0x001e640000001000 */
[----:B-1----:R-:W-:-:S06]  /*128f0*/  VIADD R3, R10, 0xffffffe ;  /* 0x0ffffffe0a037836 */ /* 0x002fcc0000000000 */
[----:B------:R-:W0:Y:S02]  /*12900*/  F2I.FTZ.U32.TRUNC.NTZ R3, R3 ;  /* 0x0000000300037305 */ /* 0x000e24000021f000 */
[----:B0-----:R-:W-:-:S04]  /*12910*/  IMAD.MOV R2, RZ, RZ, -R3 ;  /* 0x000000ffff027224 */ /* 0x001fc800078e0a03 */
[----:B------:R-:W-:Y:S02]  /*12920*/  IMAD R11, R2, R7, RZ ;  /* 0x00000007020b7224 */ /* 0x000fe400078e02ff */
[----:B------:R-:W-:-:S04]  /*12930*/  IMAD.MOV.U32 R2, RZ, RZ, RZ ;  /* 0x000000ffff027224 */ /* 0x000fc800078e00ff */
[----:B------:R-:W-:Y:S01]  /*12940*/  IMAD.HI.U32 R11, R3, R11, R2 ;  /* 0x0000000b030b7227 */ /* 0x000fe200078e0002 */
[----:B------:R-:W-:Y:S01]  /*12950*/  IABS R3, R4 ;  /* 0x0000000400037213 */ /* 0x000fe20000000000 */
[----:B------:R-:W0:Y:S04]  /*12960*/  MUFU.RCP R2, R13 ;  /* 0x0000000d00027308 */ /* 0x000e280000001000 */
[----:B------:R-:W-:Y:S02]  /*12970*/  IMAD.MOV R3, RZ, RZ, -R3 ;  /* 0x000000ffff037224 */ /* 0x000fe400078e0a03 */
[----:B------:R-:W-:-:S04]  /*12980*/  IMAD.HI.U32 R10, R11, R12, RZ ;  /* 0x0000000c0b0a7227 */ /* 0x000fc800078e00ff */
[----:B------:R-:W-:-:S05]  /*12990*/  IMAD R12, R10, R3, R12 ;  /* 0x000000030a0c7224 */ /* 0x000fca00078e020c */
[----:B------:R-:W-:Y:S01]  /*129a0*/  ISETP.GT.U32.AND P1, PT, R7, R12, PT ;  /* 0x0000000c0700720c */ /* 0x000fe20003f24070 */
[----:B0-----:R-:W-:-:S06]  /*129b0*/  VIADD R3, R2, 0xffffffe ;  /* 0x0ffffffe02037836 */ /* 0x001fcc0000000000 */
[----:B------:R-:W0:Y:S06]  /*129c0*/  F2I.FTZ.U32.TRUNC.NTZ R3, R3 ;  /* 0x0000000300037305 */ /* 0x000e2c000021f000 */
[----:B------:R-:W-:Y:S02]  /*129d0*/  @!P1 IMAD.IADD R12, R12, 0x1, -R7 ;  /* 0x000000010c0c9824 */ /* 0x000fe400078e0a07 */
[----:B------:R-:W-:Y:S01]  /*129e0*/  @!P1 VIADD R10, R10, 0x1 ;  /* 0x000000010a0a9836 */ /* 0x000fe20000000000 */
[----:B------:R-:W-:Y:S02]  /*129f0*/  ISETP.NE.AND P1, PT, R4, RZ, PT ;  /* 0x000000ff0400720c */ /* 0x000fe40003f25270 */
[----:B------:R-:W-:Y:S01]  /*12a00*/  ISETP.GE.U32.AND P0, PT, R12, R7, PT ;  /* 0x000000070c00720c */ /* 0x000fe20003f06070 */
[----:B0-----:R-:W-:-:S04]  /*12a10*/  IMAD.MOV R2, RZ, RZ, -R3 ;  /* 0x000000ffff027224 */ /* 0x001fc800078e0a03 */
[----:B------:R-:W-:Y:S02]  /*12a20*/  IMAD R7, R2, R9, RZ ;  /* 0x0000000902077224 */ /* 0x000fe400078e02ff */
[----:B------:R-:W-:-:S06]  /*12a30*/  IMAD.MOV.U32 R2, RZ, RZ, RZ ;  /* 0x000000ffff027224 */ /* 0x000fcc00078e00ff */
[----:B------:R-:W-:Y:S02]  /*12a40*/  @P0 VIADD R10, R10, 0x1 ;  /* 0x000000010a0a0836 */ /* 0x000fe40000000000 */
[----:B------:R-:W-:Y:S01]  /*12a50*/  IMAD.HI.U32 R7, R3, R7, R2 ;  /* 0x0000000703077227 */ /* 0x000fe200078e0002 */
[----:B------:R-:W-:Y:S02]  /*12a60*/  LOP3.LUT R2, R5, R4, RZ, 0x3c, !PT ;  /* 0x0000000405027212 */ /* 0x000fe400078e3cff */
[----:B------:R-:W-:Y:S02]  /*12a70*/  IABS R3, R8 ;  /* 0x0000000800037213 */ /* 0x000fe40000000000 */
[----:B------:R-:W-:-:S03]  /*12a80*/  ISETP.GE.AND P2, PT, R2, RZ, PT ;  /* 0x000000ff0200720c */ /* 0x000fc60003f46270 */
[----:B------:R-:W-:-:S10]  /*12a90*/  IMAD.MOV R3, RZ, RZ, -R3 ;  /* 0x000000ffff037224 */ /* 0x000fd400078e0a03 */
[----:B------:R-:W-:Y:S01]  /*12aa0*/  @!P2 IMAD.MOV R10, RZ, RZ, -R10 ;  /* 0x000000ffff0aa224 */ /* 0x000fe200078e0a0a */
[----:B------:R-:W-:-:S04]  /*12ab0*/  @!P1 LOP3.LUT R10, RZ, R4, RZ, 0x33, !PT ;  /* 0x00000004ff0a9212 */ /* 0x000fc800078e33ff */
        /* <DEDUP_REMOVED lines=9> */
[----:B------:R-:W-:Y:S01]  /*12b50*/  ISETP.GE.AND P2, PT, R2, RZ, PT ;  /* 0x000000ff0200720c */ /* 0x000fe20003f46270 */
[----:B------:R-:W-:-:S04]  /*12b60*/  IMAD.MOV R2, RZ, RZ, -R10 ;  /* 0x000000ffff027224 */ /* 0x000fc800078e0a0a */
[----:B------:R-:W-:Y:S02]  /*12b70*/  IMAD R2, R4, R2, R5 ;  /* 0x0000000204027224 */ /* 0x000fe400078e0205 */
[----:B------:R-:W-:-:S06]  /*12b80*/  @P0 VIADD R7, R7, 0x1 ;  /* 0x0000000107070836 */ /* 0x000fcc0000000000 */
[----:B------:R-:W-:Y:S01]  /*12b90*/  @!P2 IMAD.MOV R7, RZ, RZ, -R7 ;  /* 0x000000ffff07a224 */ /* 0x000fe200078e0a07 */
[----:B------:R-:W-:-:S05]  /*12ba0*/  @!P1 LOP3.LUT R7, RZ, R8, RZ, 0x33, !PT ;  /* 0x00000008ff079212 */ /* 0x000fca00078e33ff */
[--C-:B------:R-:W-:Y:S02]  /*12bb0*/  IMAD.MOV R3, RZ, RZ, -R7.reuse ;  /* 0x000000ffff037224 */ /* 0x100fe400078e0a07 */
[C---:B------:R-:W-:Y:S02]  /*12bc0*/  IMAD R7, R8.reuse, 0x1000000, R7 ;  /* 0x0100000008077824 */ /* 0x040fe400078e0207 */
[----:B------:R-:W-:-:S04]  /*12bd0*/  IMAD R8, R8, R3, R10 ;  /* 0x0000000308087224 */ /* 0x000fc800078e020a */
[----:B------:R-:W-:-:S05]  /*12be0*/  IMAD R3, R8, 0x10000, R7 ;  /* 0x0001000008037824 */ /* 0x000fca00078e0207 */
[----:B------:R0:W-:Y:S01]  /*12bf0*/  STL [R1+0x8], R3 ;  /* 0x0000080301007387 */ /* 0x0001e20000100800 */
[----:B------:R-:W-:Y:S05]  /*12c00*/  BRA `(.L_x_1256) ;  /* 0x0000000000f87947 */ /* 0x000fea0003800000 */
.L_x_1255:
[----:B-1----:R-:W1:Y:S01]  /*12c10*/  LDC.64 R2, c[0x0][0xc90] ;  /* 0x00032400ff027b82 */ /* 0x002e620000000a00 */
[----:B------:R-:W-:Y:S01]  /*12c20*/  ULDC.64 UR6, c[0x0][0x208] ;  /* 0x0000820000067ab9 */ /* 0x000fe20000000a00 */
[----:B-1----:R-:W-:-:S05]  /*12c30*/  IMAD.WIDE R2, R14, 0x4, R2 ;  /* 0x000000040e027825 */ /* 0x002fca00078e0202 */
[----:B0-----:R0:W2:Y:S02]  /*12c40*/  LDG.E R7, desc[UR6][R2.64] ;  /* 0x0000000602077981 */ /* 0x0010a4000c1e1900 */
[----:B0-----:R-:W-:Y:S02]  /*12c50*/  IMAD.MOV.U32 R2, RZ, RZ, RZ ;  /* 0x000000ffff027224 */ /* 0x001fe400078e00ff */
[----:B--2---:R-:W-:-:S05]  /*12c60*/  IMAD R8, R4, R7, RZ ;  /* 0x0000000704087224 */ /* 0x004fca00078e02ff */
[----:B------:R-:W-:-:S04]  /*12c70*/  IABS R9, R8 ;  /* 0x0000000800097213 */ /* 0x000fc80000000000 */
[----:B------:R-:W0:Y:S08]  /*12c80*/  I2F.RP R10, R9 ;  /* 0x00000009000a7306 */ /* 0x000e300000209400 */
[----:B0-----:R-:W0:Y:S02]  /*12c90*/  MUFU.RCP R10, R10 ;  /* 0x0000000a000a7308 */ /* 0x001e240000001000 */
[----:B0-----:R-:W-:-:S06]  /*12ca0*/  VIADD R11, R10, 0xffffffe ;  /* 0x0ffffffe0a0b7836 */ /* 0x001fcc0000000000 */
[----:B------:R-:W0:Y:S02]  /*12cb0*/  F2I.FTZ.U32.TRUNC.NTZ R3, R11 ;  /* 0x0000000b00037305 */ /* 0x000e24000021f000 */
[----:B0-----:R-:W-:-:S04]  /*12cc0*/  IMAD.MOV R12, RZ, RZ, -R3 ;  /* 0x000000ffff0c7224 */ /* 0x001fc800078e0a03 */
[----:B------:R-:W-:-:S04]  /*12cd0*/  IMAD R13, R12, R9, RZ ;  /* 0x000000090c0d7224 */ /* 0x000fc800078e02ff */
[----:B------:R-:W-:Y:S01]  /*12ce0*/  IMAD.HI.U32 R2, R3, R13, R2 ;  /* 0x0000000d03027227 */ /* 0x000fe200078e0002 */
[----:B------:R-:W-:Y:S02]  /*12cf0*/  IABS R13, R5 ;  /* 0x00000005000d7213 */ /* 0x000fe40000000000 */
[----:B------:R-:W-:-:S03]  /*12d00*/  IABS R3, R8 ;  /* 0x0000000800037213 */ /* 0x000fc60000000000 */
[----:B------:R-:W-:-:S04]  /*12d10*/  IMAD.HI.U32 R2, R2, R13, RZ ;  /* 0x0000000d02027227 */ /* 0x000fc800078e00ff */
[----:B------:R-:W-:-:S04]  /*12d20*/  IMAD.MOV R3, RZ, RZ, -R3 ;  /* 0x000000ffff037224 */ /* 0x000fc800078e0a03 */
[----:B------:R-:W-:Y:S01]  /*12d30*/  IMAD R10, R2, R3, R13 ;  /* 0x00000003020a7224 */ /* 0x000fe200078e020d */
[----:B------:R-:W-:-:S04]  /*12d40*/  LOP3.LUT R3, R5, R8, RZ, 0x3c, !PT ;  /* 0x0000000805037212 */ /* 0x000fc800078e3cff */
[----:B------:R-:W-:Y:S02]  /*12d50*/  ISETP.GT.U32.AND P1, PT, R9, R10, PT ;  /* 0x0000000a0900720c */ /* 0x000fe40003f24070 */
[----:B------:R-:W-:-:S11]  /*12d60*/  ISETP.GE.AND P2, PT, R3, RZ, PT ;  /* 0x000000ff0300720c */ /* 0x000fd60003f46270 */
[----:B------:R-:W-:Y:S02]  /*12d70*/  @!P1 IMAD.IADD R10, R10, 0x1, -R9 ;  /* 0x000000010a0a9824 */ /* 0x000fe400078e0a09 */
[----:B------:R-:W-:Y:S01]  /*12d80*/  @!P1 VIADD R2, R2, 0x1 ;  /* 0x0000000102029836 */ /* 0x000fe20000000000 */
[----:B------:R-:W-:Y:S02]  /*12d90*/  ISETP.NE.AND P1, PT, R8, RZ, PT ;  /* 0x000000ff0800720c */ /* 0x000fe40003f25270 */
[----:B------:R-:W-:-:S13]  /*12da0*/  ISETP.GE.U32.AND P0, PT, R10, R9, PT ;  /* 0x000000090a00720c */ /* 0x000fda0003f06070 */
[----:B------:R-:W-:-:S04]  /*12db0*/  @P0 VIADD R2, R2, 0x1 ;  /* 0x0000000102020836 */ /* 0x000fc80000000000 */
[----:B------:R-:W-:Y:S01]  /*12dc0*/  @!P2 IMAD.MOV R2, RZ, RZ, -R2 ;  /* 0x000000ffff02a224 */ /* 0x000fe200078e0a02 */
[----:B------:R-:W-:-:S05]  /*12dd0*/  @!P1 LOP3.LUT R2, RZ, R8, RZ, 0x33, !PT ;  /* 0x00000008ff029212 */ /* 0x000fca00078e33ff */
[----:B------:R-:W-:Y:S02]  /*12de0*/  IMAD R9, R7, R2, RZ ;  /* 0x0000000207097224 */ /* 0x000fe400078e02ff */
[----:B------:R-:W-:Y:S02]  /*12df0*/  IMAD.MOV R2, RZ, RZ, -R2 ;  /* 0x000000ffff027224 */ /* 0x000fe400078e0a02 */
[----:B------:R-:W-:Y:S02]  /*12e00*/  IMAD.MOV R10, RZ, RZ, -R9 ;  /* 0x000000ffff0a7224 */ /* 0x000fe400078e0a09 */
[----:B------:R-:W-:Y:S02]  /*12e10*/  IMAD R8, R8, R2, R5 ;  /* 0x0000000208087224 */ /* 0x000fe400078e0205 */
[----:B------:R-:W-:Y:S01]  /*12e20*/  IMAD.MOV.U32 R2, RZ, RZ, RZ ;  /* 0x000000ffff027224 */ /* 0x000fe200078e00ff */
[----:B------:R-:W-:Y:S02]  /*12e30*/  VIADDMNMX R7, R10, UR5, R7, PT ;  /* 0x000000050a077c46 */ /* 0x000fe4000b800107 */
[----:B------:R-:W-:-:S02]  /*12e40*/  IADD3 R9, R9, 0x1000000, R8 ;  /* 0x0100000009097810 */ /* 0x000fc40007ffe008 */
[----:B------:R-:W-:-:S04]  /*12e50*/  IABS R10, R7 ;  /* 0x00000007000a7213 */ /* 0x000fc80000000000 */
[----:B------:R-:W0:Y:S08]  /*12e60*/  I2F.RP R11, R10 ;  /* 0x0000000a000b7306 */ /* 0x000e300000209400 */
[----:B0-----:R-:W0:Y:S02]  /*12e70*/  MUFU.RCP R11, R11 ;  /* 0x0000000b000b7308 */ /* 0x001e240000001000 */
[----:B0-----:R-:W-:Y:S01]  /*12e80*/  VIADD R3, R11, 0xffffffe ;  /* 0x0ffffffe0b037836 */ /* 0x001fe20000000000 */
[----:B------:R-:W-:-:S05]  /*12e90*/  IABS R11, R7 ;  /* 0x00000007000b7213 */ /* 0x000fca0000000000 */
[----:B------:R-:W0:Y:S02]  /*12ea0*/  F2I.FTZ.U32.TRUNC.NTZ R3, R3 ;  /* 0x0000000300037305 */ /* 0x000e24000021f000 */
[----:B0-----:R-:W-:-:S04]  /*12eb0*/  IMAD.MOV R5, RZ, RZ, -R3 ;  /* 0x000000ffff057224 */ /* 0x001fc800078e0a03 */
[----:B------:R-:W-:-:S04]  /*12ec0*/  IMAD R5, R5, R10, RZ ;  /* 0x0000000a05057224 */ /* 0x000fc800078e02ff */
[----:B------:R-:W-:Y:S01]  /*12ed0*/  IMAD.HI.U32 R2, R3, R5, R2 ;  /* 0x0000000503027227 */ /* 0x000fe200078e0002 */
[----:B------:R-:W-:-:S03]  /*12ee0*/  IABS R5, R8 ;  /* 0x0000000800057213 */ /* 0x000fc60000000000 */
[----:B------:R-:W-:Y:S02]  /*12ef0*/  IMAD.MOV R3, RZ, RZ, -R11 ;  /* 0x000000ffff037224 */ /* 0x000fe400078e0a0b */
        /* <DEDUP_REMOVED lines=11> */
[----:B------:R-:W-:Y:S01]  /*12fb0*/  @!P1 LOP3.LUT R2, RZ, R7, RZ, 0x33, !PT ;  /* 0x00000007ff029212 */ /* 0x000fe200078e33ff */
[----:B------:R-:W-:-:S04]  /*12fc0*/  IMAD.MOV R7, RZ, RZ, -R7 ;  /* 0x000000ffff077224 */ /* 0x000fc800078e0a07 */
[----:B------:R-:W-:-:S05]  /*12fd0*/  IMAD R3, R2, R7, R9 ;  /* 0x0000000702037224 */ /* 0x000fca00078e0209 */
[----:B------:R1:W-:Y:S02]  /*12fe0*/  STL [R1+0x8], R3 ;  /* 0x0000080301007387 */ /* 0x0003e40000100800 */
.L_x_1256:
[----:B01----:R-:W-:-:S05]  /*12ff0*/  LOP3.LUT R3, RZ, R2, RZ, 0x33, !PT ;  /* 0x00000002ff037212 */ /* 0x003fca00078e33ff */
[----:B------:R-:W-:-:S05]  /*13000*/  IMAD.IADD R2, R4, 0x1, R3 ;  /* 0x0000000104027824 */ /* 0x000fca00078e0203 */
[----:B------:R1:W-:Y:S01]  /*13010*/  STL [R1+0x4], R2 ;  /* 0x0000040201007387 */ /* 0x0003e20000100800 */
[----:B------:R-:W-:Y:S05]  /*13020*/  BRA `(.L_x_1257) ;  /* 0x0000000000107947 */ /* 0x000fea0003800000 */
.L_x_1252:
[----:B------:R-:W-:Y:S01]  /*13030*/  IMAD.U32 R2, RZ, RZ, UR6 ;  /* 0x00000006ff027e24 */ /* 0x000fe2000f8e00ff */
[----:B------:R0:W-:Y:S04]  /*13040*/  STL [R1+0x4], RZ ;  /* 0x000004ff01007387 */ /* 0x0001e80000100800 */
[----:B------:R0:W-:Y:S04]  /*13050*/  STL [R1+0x8], RZ ;  /* 0x000008ff01007387 */ /* 0x0001e80000100800 */
[----:B------:R0:W-:Y:S02]  /*13060*/  STL [R1], R2 ;  /* 0x0000000201007387 */ /* 0x0001e40000100800 */
.L_x_1257:
[----:B------:R-:W2:Y:S04]  /*13070*/  LDL R8, [R1] ;  /* 0x0000000001087983 */ /* 0x000ea80000100800 */
[----:B------:R-:W2:Y:S04]  /*13080*/  LDL R9, [R1+0x4] ;  /* 0x0000040001097983 */ /* 0x000ea80000100800 */
[----:B------:R-:W2:Y:S04]  /*13090*/  LDL R10, [R1+0x8] ;  /* 0x00000800010a7983 */ /* 0x000ea80000100800 */
[----:B------:R-:W2:Y:S01]  /*130a0*/  LDL R11, [R1+0xc] ;  /* 0x00000c00010b7983 */ /* 0x000ea20000100800 */
[----:B------:R-:W-:-:S13]  /*130b0*/  ISETP.NE.AND P0, PT, R0, RZ, PT ;  /* 0x000000ff0000720c */ /* 0x000fda0003f05270 */
[----:B------:R-:W3:Y:S01]  /*130c0*/  @!P0 S2R R3, SR_CgaCtaId ;  /* 0x0000000000038919 */ /* 0x000ee20000008800 */
[----:B------:R-:W-:-:S04]  /*130d0*/  @!P0 MOV R0, 0x400 ;  /* 0x0000040000008802 */ /* 0x000fc80000000f00 */
[----:B---3--:R-:W-:-:S05]  /*130e0*/  @!P0 LEA R0, R3, R0, 0x18 ;  /* 0x0000000003008211 */ /* 0x008fca00078ec0ff */
[----:B--2---:R2:W-:Y:S01]  /*130f0*/  @!P0 STS.128 [R0+0x308d0], R8 ;  /* 0x0308d00800008388 */ /* 0x0045e20000000c00 */
[----:B------:R-:W-:Y:S06]  /*13100*/  BAR.ARV 0x5, 0x180 ;  /* 0x0146000000007b1d */ /* 0x000fec0000002000 */
.L_x_1250:
[----:B--2---:R-:W2:Y:S01]  /*13110*/  LDL R0, [R1+0xc] ;  /* 0x00000c0001007983 */ /* 0x004ea20000100800 */
[----:B------:R-:W-:-:S03]  /*13120*/  ULDC UR4, c[0x0][0xc3c] ;  /* 0x00030f0000047ab9 */ /* 0x000fc60000000800 */
[----:B------:R4:W-:Y:S01]  /*13130*/  STL [R1+0x10], RZ ;  /* 0x000010ff01007387 */ /* 0x0009e20000100800 */
[----:B--2---:R-:W-:Y:S01]  /*13140*/  ISETP.GE.AND P0, PT, R0, UR4, PT ;  /* 0x0000000400007c0c */ /* 0x004fe2000bf06270 */
[----:B------:R-:W-:-:S05]  /*13150*/  IMAD.MOV.U32 R0, RZ, RZ, 0x1 ;  /* 0x00000001ff007424 */ /* 0x000fca00078e00ff */
[----:B------:R4:W-:Y:S04]  /*13160*/  STL [R1+0x14], R0 ;  /* 0x0000140001007387 */ /* 0x0009e80000100800 */
[----:B------:R4:W-:Y:S03]  /*13170*/  STL [R1+0x50], RZ ;  /* 0x000050ff01007387 */ /* 0x0009e60000100800 */
[----:B------:R-:W-:Y:S05]  /*13180*/  @P0 BRA `(.L_x_1258) ;  /* 0x0000006400640947 */ /* 0x000fea0003800000 */
[----:B------:R-:W2:Y:S01]  /*13190*/  S2UR UR5, SR_CgaCtaId ;  /* 0x00000000000579c3 */ /* 0x000ea20000008800 */
[C---:B----4-:R-:W-:Y:S01]  /*131a0*/  IMAD.SHL.U32 R0, R6.reuse, 0x8, RZ ;  /* 0x0000000806007824 */ /* 0x050fe200078e00ff */
[----:B------:R-:W-:Y:S01]  /*131b0*/  LOP3.LUT R4, R6, 0x7f, RZ, 0xc0, !PT ;  /* 0x0000007f06047812 */ /* 0x000fe200078ec0ff */
[----:B------:R-:W-:Y:S01]  /*131c0*/  UMOV UR4, 0x400 ;  /* 0x0000040000047882 */ /* 0x000fe20000000000 */
[----:B------:R-:W-:Y:S01]  /*131d0*/  BSSY B8, `(.L_x_1258) ;  /* 0x0000654000087945 */ /* 0x000fe20003800000 */
[----:B------:R-:W-:Y:S01]  /*131e0*/  ULDC UR38, c[0x0][0xc] ;  /* 0x0000030000267ab9 */ /* 0x000fe20000000800 */
[----:B------:R-:W-:Y:S01]  /*131f0*/  LOP3.LUT R3, R0, 0x1f8, RZ, 0xc0, !PT ;  /* 0x000001f800037812 */ /* 0x000fe200078ec0ff */
[----:B01----:R-:W-:Y:S01]  /*13200*/  IMAD.SHL.U32 R2, R4, 0x8, RZ ;  /* 0x0000000804027824 */ /* 0x003fe200078e00ff */
[----:B------:R-:W-:Y:S01]  /*13210*/  LOP3.LUT R0, R0, 0x38, RZ, 0xc0, !PT ;  /* 0x0000003800007812 */ /* 0x000fe200078ec0ff */
[----:B------:R-:W-:Y:S01]  /*13220*/  ULDC.64 UR36, c[0x0][0x198] ;  /* 0x0000660000247ab9 */ /* 0x000fe20000000a00 */
[----:B------:R-:W-:Y:S01]  /*13230*/  LOP3.LUT R3, R3, 0x38, R6, 0x78, !PT ;  /* 0x0000003803037812 */ /* 0x000fe200078e7806 */
[----:B------:R-:W-:-:S03]  /*13240*/  IMAD.SHL.U32 R6, R6, 0x10, RZ ;  /* 0x0000001006067824 */ /* 0x000fc600078e00ff */
[----:B------:R-:W-:Y:S02]  /*13250*/  LOP3.LUT R2, R3, 0x200, R2, 0xf8, !PT ;  /* 0x0000020003027812 */ /* 0x000fe400078ef802 */
[----:B------:R-:W-:-:S04]  /*13260*/  SHF.R.U32.HI R3, RZ, 0x3, R4 ;  /* 0x00000003ff037819 */ /* 0x000fc80000011604 */
[----:B------:R-:W-:Y:S01]  /*13270*/  LOP3.LUT R4, R3, 0x70, R6, 0xf8, !PT ;  /* 0x0000007003047812 */ /* 0x000fe200078ef806 */
[----:B--2---:R-:W-:-:S06]  /*13280*/  ULEA UR4, UR5, UR4, 0x18 ;  /* 0x0000000405047291 */ /* 0x004fcc000f8ec03f */
[----:B------:R-:W-:-:S04]  /*13290*/  IMAD.U32 R19, RZ, RZ, UR4 ;  /* 0x00000004ff137e24 */ /* 0x000fc8000f8e00ff */
[----:B------:R-:W-:Y:S02]  /*132a0*/  IMAD R3, R2, 0x2, R19 ;  /* 0x0000000202037824 */ /* 0x000fe400078e0213 */
[----:B------:R-:W-:-:S03]  /*132b0*/  IMAD.MOV.U32 R2, RZ, RZ, 0x1 ;  /* 0x00000001ff027424 */ /* 0x000fc600078e00ff */
[----:B------:R-:W-:Y:S04]  /*132c0*/  STL [R1+0x20], R3 ;  /* 0x0000200301007387 */ /* 0x000fe80000100800 */
[----:B------:R-:W-:Y:S04]  /*132d0*/  STL [R1+0x50], RZ ;  /* 0x000050ff01007387 */ /* 0x000fe80000100800 */
[----:B------:R0:W-:Y:S04]  /*132e0*/  STL [R1+0x14], R2 ;  /* 0x0000140201007387 */ /* 0x0001e80000100800 */
[----:B------:R1:W-:Y:S01]  /*132f0*/  STL [R1+0x10], RZ ;  /* 0x000010ff01007387 */ /* 0x0003e20000100800 */
[----:B0-----:R-:W-:-:S02]  /*13300*/  LOP3.LUT R2, R0, 0x40, RZ, 0xfc, !PT ;  /* 0x0000004000027812 */ /* 0x001fc400078efcff */
[----:B-1----:R-:W-:-:S07]  /*13310*/  LOP3.LUT R0, R0, 0x80, RZ, 0xfc, !PT ;  /* 0x0000008000007812 */ /* 0x002fce00078efcff */
.L_x_1374:
[----:B--23--:R-:W2:Y:S01]  /*13320*/  LDL R9, [R1+0xc] ;  /* 0x00000c0001097983 */ /* 0x00cea20000100800 */
[----:B------:R-:W-:Y:S05]  /*13330*/  YIELD ;  /* 0x0000000000007946 */ /* 0x000fea0003800000 */
[----:B------:R-:W-:Y:S01]  /*13340*/  ULDC.64 UR4, c[0x0][0xa28] ;  /* 0x00028a0000047ab9 */ /* 0x000fe20000000a00 */
[----:B------:R-:W-:Y:S01]  /*13350*/  IMAD.MOV.U32 R0, RZ, RZ, RZ ;  /* 0x000000ffff007224 */ /* 0x000fe200078e00ff */
[----:B------:R-:W-:Y:S01]  /*13360*/  ISETP.NE.U32.AND P0, PT, RZ, UR4, PT ;  /* 0x00000004ff007c0c */ /* 0x000fe2000bf05070 */
[----:B01----:R-:W0:Y:S01]  /*13370*/  LDC.64 R4, c[0x0][0xa00] ;  /* 0x00028000ff047b82 */ /* 0x003e220000000a00 */
[----:B------:R-:W-:Y:S01]  /*13380*/  ULDC.64 UR8, c[0x0][0x208] ;  /* 0x0000820000087ab9 */ /* 0x000fe20000000a00 */
[----:B------:R-:W-:Y:S01]  /*13390*/  IMAD.MOV.U32 R10, RZ, RZ, RZ ;  /* 0x000000ffff0a7224 */ /* 0x000fe200078e00ff */
[----:B------:R-:W-:Y:S01]  /*133a0*/  ISETP.NE.AND.EX P0, PT, RZ, UR5, PT, P0 ;  /* 0x00000005ff007c0c */ /* 0x000fe2000bf05300 */
[----:B------:R-:W-:Y:S01]  /*133b0*/  ULDC.64 UR4, c[0x0][0xa18] ;  /* 0x0002860000047ab9 */ /* 0x000fe20000000a00 */
[----:B------:R-:W-:-:S11]  /*133c0*/  ULDC.64 UR6, c[0x0][0xa08] ;  /* 0x0002820000067ab9 */ /* 0x000fd60000000a00 */
[----:B------:R-:W2:Y:S02]  /*133d0*/  @P0 LDC.64 R2, c[0x0][0xa28] ;  /* 0x00028a00ff020b82 */ /* 0x000ea40000000a00 */
[----:B--2---:R-:W-:-:S05]  /*133e0*/  @P0 IMAD.WIDE R2, R9, 0x4, R2 ;  /* 0x0000000409020825 */ /* 0x004fca00078e0202 */
[----:B------:R1:W5:Y:S01]  /*133f0*/  @P0 LDG.E R0, desc[UR8][R2.64] ;  /* 0x0000000802000981 */ /* 0x000362000c1e1900 */
[----:B------:R-:W-:Y:S01]  /*13400*/  ISETP.NE.U32.AND P0, PT, RZ, UR4, PT ;  /* 0x00000004ff007c0c */ /* 0x000fe2000bf05070 */
[----:B0-----:R-:W-:Y:S01]  /*13410*/  IMAD.WIDE R4, R9, 0x4, R4 ;  /* 0x0000000409047825 */ /* 0x001fe200078e0204 */
[----:B------:R-:W-:Y:S02]  /*13420*/  ISETP.NE.U32.AND P1, PT, RZ, UR6, PT ;  /* 0x00000006ff007c0c */ /* 0x000fe4000bf25070 */
[----:B------:R-:W-:Y:S01]  /*13430*/  ISETP.NE.AND.EX P2, PT, RZ, UR5, PT, P0 ;  /* 0x00000005ff007c0c */ /* 0x000fe2000bf45300 */
[----:B------:R-:W-:Y:S01]  /*13440*/  ULDC.64 UR4, c[0x0][0xa00] ;  /* 0x0002800000047ab9 */ /* 0x000fe20000000a00 */
[----:B------:R-:W-:Y:S01]  /*13450*/  ISETP.NE.AND.EX P1, PT, RZ, UR7, PT, P1 ;  /* 0x00000007ff007c0c */ /* 0x000fe2000bf25310 */
[----:B------:R-:W-:Y:S01]  /*13460*/  IMAD.MOV.U32 R8, RZ, RZ, RZ ;  /* 0x000000ffff087224 */ /* 0x000fe200078e00ff */
[----:B------:R-:W-:Y:S01]  /*13470*/  ISETP.NE.U32.AND P0, PT, RZ, UR4, PT ;  /* 0x00000004ff007c0c */ /* 0x000fe2000bf05070 */
[----:B-1----:R-:W0:Y:S03]  /*13480*/  LDC.64 R2, c[0x0][0xa08] ;  /* 0x00028200ff027b82 */ /* 0x002e260000000a00 */
[----:B------:R-:W-:-:S05]  /*13490*/  ISETP.NE.AND.EX P0, PT, RZ, UR5, PT, P0 ;  /* 0x00000005ff007c0c */ /* 0x000fca000bf05300 */
[----:B------:R-:W1:Y:S08]  /*134a0*/  @P2 LDC.64 R6, c[0x0][0xa18] ;  /* 0x00028600ff062b82 */ /* 0x000e700000000a00 */
[----:B------:R-:W2:Y:S01]  /*134b0*/  @P0 LDG.E R10, desc[UR8][R4.64] ;  /* 0x00000008040a0981 */ /* 0x000ea2000c1e1900 */
[----:B------:R-:W-:Y:S01]  /*134c0*/  ULDC UR4, c[0x0][0x288] ;  /* 0x0000a20000047ab9 */ /* 0x000fe20000000800 */
[----:B0-----:R-:W-:-:S05]  /*134d0*/  IMAD.WIDE R2, R9, 0x4, R2 ;  /* 0x0000000409027825 */ /* 0x001fca00078e0202 */
[----:B------:R-:W5:Y:S01]  /*134e0*/  @P1 LDG.E R8, desc[UR8][R2.64] ;  /* 0x0000000802081981 */ /* 0x000f62000c1e1900 */
[----:B-1----:R-:W-:-:S03]  /*134f0*/  @P2 IMAD.WIDE R6, R9, 0x4, R6 ;  /* 0x0000000409062825 */ /* 0x002fc600078e0206 */
[----:B--2---:R0:W-:Y:S02]  /*13500*/  STL [R1+0x30], R10 ;  /* 0x0000300a01007387 */ /* 0x0041e40000100800 */
[----:B0-----:R-:W-:Y:S01]  /*13510*/  IMAD.U32 R10, RZ, RZ, UR4 ;  /* 0x00000004ff0a7e24 */ /* 0x001fe2000f8e00ff */
[----:B------:R-:W-:-:S05]  /*13520*/  ULDC.64 UR4, c[0x0][0x418] ;  /* 0x0001060000047ab9 */ /* 0x000fca0000000a00 */
        /* <DEDUP_REMOVED lines=12> */
[----:B------:R-:W0:Y:S04]  /*135f0*/  LDG.E R7, desc[UR4][R4.64] ;  /* 0x0000000404077981 */ /* 0x000e28000c1e1900 */
[----:B------:R-:W0:Y:S02]  /*13600*/  LDG.E R4, desc[UR4][R4.64+0x4] ;  /* 0x0000040404047981 */ /* 0x000e24000c1e1900 */
[----:B0-----:R-:W-:-:S05]  /*13610*/  IMAD.IADD R10, R4, 0x1, -R7 ;  /* 0x00000001040a7824 */ /* 0x001fca00078e0a07 */
[----:B------:R1:W-:Y:S02]  /*13620*/  STL [R1+0x2c], R10 ;  /* 0x00002c0a01007387 */ /* 0x0003e40000100800 */
.L_x_1259:
[----:B------:R-:W2:Y:S01]  /*13630*/  LDL.LU R5, [R1+0x8] ;  /* 0x0000080001057983 */ /* 0x000ea20000300800 */
[----:B------:R-:W-:Y:S02]  /*13640*/  ULDC.64 UR4, c[0x0][0xa20] ;  /* 0x0002880000047ab9 */ /* 0x000fe40000000a00 */
[----:B------:R-:W-:-:S04]  /*13650*/  ISETP.NE.U32.AND P0, PT, RZ, UR4, PT ;  /* 0x00000004ff007c0c */ /* 0x000fc8000bf05070 */
[----:B------:R-:W-:Y:S02]  /*13660*/  ISETP.NE.AND.EX P0, PT, RZ, UR5, PT, P0 ;  /* 0x00000005ff007c0c */ /* 0x000fe4000bf05300 */
[C---:B--2---:R-:W-:Y:S02]  /*13670*/  LOP3.LUT R7, R5.reuse, 0xff000000, RZ, 0xc0, !PT ;  /* 0xff00000005077812 */ /* 0x044fe400078ec0ff */
[C---:B------:R-:W-:Y:S02]  /*13680*/  LOP3.LUT R4, R5.reuse, 0xff0000, RZ, 0xc0, !PT ;  /* 0x00ff000005047812 */ /* 0x040fe400078ec0ff */
[----:B------:R-:W-:Y:S02]  /*13690*/  SHF.R.U32.HI R7, RZ, 0x8, R7 ;  /* 0x00000008ff077819 */ /* 0x000fe40000011607 */
[----:B------:R-:W-:Y:S02]  /*136a0*/  LOP3.LUT R16, R5, 0xffff, RZ, 0xc0, !PT ;  /* 0x0000ffff05107812 */ /* 0x000fe400078ec0ff */
[----:B------:R-:W-:Y:S01]  /*136b0*/  LEA.HI R7, R4, R7, RZ, 0x10 ;  /* 0x0000000704077211 */ /* 0x000fe200078f80ff */
[----:B-----5:R-:W-:-:S05]  /*136c0*/  IMAD.IADD R4, R8, 0x1, R0 ;  /* 0x0000000108047824 */ /* 0x020fca00078e0200 */
[----:B------:R2:W-:Y:S01]  /*136d0*/  STL [R1+0x18], R4 ;  /* 0x0000180401007387 */ /* 0x0005e20000100800 */
[----:B------:R-:W-:Y:S05]  /*136e0*/  @!P0 BRA `(.L_x_1260) ;  /* 0x0000000000148947 */ /* 0x000fea0003800000 */
[----:B------:R-:W3:Y:S01]  /*136f0*/  LDC.64 R2, c[0x0][0xa20] ;  /* 0x00028800ff027b82 */ /* 0x000ee20000000a00 */
[----:B------:R-:W-:Y:S01]  /*13700*/  ULDC.64 UR4, c[0x0][0x208] ;  /* 0x0000820000047ab9 */ /* 0x000fe20000000a00 */
[----:B---3--:R-:W-:-:S05]  /*13710*/  IMAD.WIDE R2, R9, 0x4, R2 ;  /* 0x0000000409027825 */ /* 0x008fca00078e0202 */
[----:B------:R3:W5:Y:S01]  /*13720*/  LDG.E R6, desc[UR4][R2.64] ;  /* 0x0000000402067981 */ /* 0x000762000c1e1900 */
[----:B------:R-:W-:Y:S05]  /*13730*/  BRA `(.L_x_1261) ;  /* 0x0000000000147947 */ /* 0x000fea0003800000 */
.L_x_1260:
[----:B------:R-:W-:Y:S05]  /*13740*/  @!P1 BRA `(.L_x_1261) ;  /* 0x0000000000109947 */ /* 0x000fea0003800000 */
[----:B------:R-:W-:Y:S02]  /*13750*/  ULDC.64 UR4, c[0x0][0x208] ;  /* 0x0000820000047ab9 */ /* 0x000fe40000000a00 */
[----:B------:R-:W3:Y:S04]  /*13760*/  LDG.E R6, desc[UR4][R2.64] ;  /* 0x0000000402067981 */ /* 0x000ee8000c1e1900 */
[----:B------:R-:W3:Y:S02]  /*13770*/  LDG.E R2, desc[UR4][R2.64+0x4] ;  /* 0x0000040402027981 */ /* 0x000ee4000c1e1900 */
[----:B---3--:R-:W-:-:S07]  /*13780*/  IMAD.IADD R6, R2, 0x1, -R6 ;  /* 0x0000000102067824 */ /* 0x008fce00078e0a06 */
.L_x_1261:
[----:B--2---:R-:W2:Y:S01]  /*13790*/  LDL.LU R4, [R1+0x4] ;  /* 0x0000040001047983 */ /* 0x004ea20000300800 */
[----:B---3--:R-:W3:Y:S01]  /*137a0*/  LDC R2, c[0x0][0x448] ;  /* 0x00011200ff027b82 */ /* 0x008ee20000000800 */
[----:B-----5:R-:W-:Y:S01]  /*137b0*/  IMAD.IADD R0, R6, 0x1, -R0 ;  /* 0x0000000106007824 */ /* 0x020fe200078e0a00 */
[----:B---3--:R-:W-:-:S13]  /*137c0*/  ISETP.NE.AND P1, PT, R2, 0x1, PT ;  /* 0x000000010200780c */ /* 0x008fda0003f25270 */
[----:B------:R-:W3:Y:S08]  /*137d0*/  @P1 LDC R3, c[0x0][0x44c] ;  /* 0x00011300ff031b82 */ /* 0x000ef00000000800 */
[----:B------:R-:W4:Y:S01]  /*137e0*/  @P1 LDC R2, c[0x0][0x450] ;  /* 0x00011400ff021b82 */ /* 0x000f220000000800 */
[----:B--2---:R-:W-:-:S04]  /*137f0*/  IMAD.SHL.U32 R11, R4, 0x80, RZ ;  /* 0x00000080040b7824 */ /* 0x004fc800078e00ff */
[----:B------:R-:W-:Y:S01]  /*13800*/  VIADD R4, R11, 0x7f ;  /* 0x0000007f0b047836 */ /* 0x000fe20000000000 */
[----:B------:R2:W-:Y:S03]  /*13810*/  STL [R1+0x28], R11 ;  /* 0x0000280b01007387 */ /* 0x0005e60000100800 */
[----:B---3--:R-:W-:-:S04]  /*13820*/  @P1 IMAD.HI.U32 R3, R4, R3, RZ ;  /* 0x0000000304031227 */ /* 0x008fc800078e00ff */
[----:B------:R-:W-:Y:S01]  /*13830*/  IMAD.MOV.U32 R6, RZ, RZ, R4 ;  /* 0x000000ffff067224 */ /* 0x000fe200078e0004 */
[----:B----4-:R-:W-:Y:S01]  /*13840*/  @P1 SHF.R.U32.HI R6, RZ, R2, R3 ;  /* 0x00000002ff061219 */ /* 0x010fe20000011603 */
[----:B------:R-:W-:-:S04]  /*13850*/  VIADD R2, R0, 0x5f ;  /* 0x0000005f00027836 */ /* 0x000fc80000000000 */
[----:B------:R-:W-:-:S05]  /*13860*/  IMAD.HI R2, R2, 0x2aaaaaab, RZ ;  /* 0x2aaaaaab02027827 */ /* 0x000fca00078e02ff */
[----:B------:R-:W-:-:S04]  /*13870*/  SHF.R.U32.HI R3, RZ, 0x1f, R2 ;  /* 0x0000001fff037819 */ /* 0x000fc80000011602 */
[----:B------:R-:W-:Y:S02]  /*13880*/  LEA.HI.SX32 R9, R2, R3, 0x1c ;  /* 0x0000000302097211 */ /* 0x000fe400078fe2ff */
[----:B------:R-:W-:-:S03]  /*13890*/  IADD3 R2, R0, 0x1, -R10 ;  /* 0x0000000100027810 */ /* 0x000fc60007ffe80a */
[----:B------:R2:W-:Y:S02]  /*138a0*/  STL [R1+0x58], R9 ;  /* 0x0000580901007387 */ /* 0x0005e40000100800 */
[----:B------:R-:W-:Y:S02]  /*138b0*/  IMAD.IADD R6, R2, 0x1, R6 ;  /* 0x0000000102067824 */ /* 0x000fe400078e0206 */
[----:B------:R-:W3:Y:S02]  /*138c0*/  LDC.64 R2, c[0x0][0x9e0] ;  /* 0x00027800ff027b82 */ /* 0x000ee40000000a00 */
[----:B---3--:R-:W-:Y:S01]  /*138d0*/  ISETP.GE.AND P2, PT, R3, 0x1, PT ;  /* 0x000000010300780c */ /* 0x008fe20003f46270 */
[----:B------:R-:W-:-:S12]  /*138e0*/  IMAD.IADD R2, R6, 0x1, R2 ;  /* 0x0000000106027824 */ /* 0x000fd800078e0202 */
[----:B--2---:R-:W-:Y:S05]  /*138f0*/  @!P2 BRA `(.L_x_1262) ;  /* 0x000000000048a947 */ /* 0x004fea0003800000 */
[C---:B------:R-:W-:Y:S01]  /*13900*/  ISETP.GT.AND P0, PT, R6.reuse, RZ, PT ;  /* 0x000000ff0600720c */ /* 0x040fe20003f04270 */
[----:B------:R-:W-:Y:S01]  /*13910*/  BSSY B0, `(.L_x_1263) ;  /* 0x000000e000007945 */ /* 0x000fe20003800000 */
[----:B------:R-:W-:-:S11]  /*13920*/  VIADD R8, R6, 0xffffffff ;  /* 0xffffffff06087836 */ /* 0x000fd60000000000 */
[----:B------:R-:W-:Y:S05]  /*13930*/  @P0 BRA `(.L_x_1264) ;  /* 0x00000000001c0947 */ /* 0x000fea0003800000 */
[----:B------:R-:W-:Y:S01]  /*13940*/  ISETP.NE.AND P0, PT, R3, 0x1, PT ;  /* 0x000000010300780c */ /* 0x000fe20003f05270 */
[----:B------:R-:W-:-:S12]  /*13950*/  IMAD.MOV R6, RZ, RZ, -R6 ;  /* 0x000000ffff067224 */ /* 0x000fd800078e0a06 */
[----:B------:R-:W2:Y:S02]  /*13960*/  @P0 LDC.64 R4, c[0x0][0x9e8] ;  /* 0x00027a00ff040b82 */ /* 0x000ea40000000a00 */
[----:B--2---:R-:W-:-:S05]  /*13970*/  @P0 IMAD.HI.U32 R4, R6, R4, RZ ;  /* 0x0000000406040227 */ /* 0x004fca00078e00ff */
[----:B------:R-:W-:-:S04]  /*13980*/  @P0 SHF.R.U32.HI R6, RZ, R5, R4 ;  /* 0x00000005ff060219 */ /* 0x000fc80000011604 */
[----:B------:R-:W-:Y:S01]  /*13990*/  LOP3.LUT R8, RZ, R6, RZ, 0x33, !PT ;  /* 0x00000006ff087212 */ /* 0x000fe200078e33ff */
[----:B------:R-:W-:Y:S06]  /*139a0*/  BRA `(.L_x_1265) ;  /* 0x0000000000107947 */ /* 0x000fec0003800000 */
.L_x_1264:
[----:B------:R-:W-:-:S13]  /*139b0*/  ISETP.NE.AND P0, PT, R3, 0x1, PT ;  /* 0x000000010300780c */ /* 0x000fda0003f05270 */
[----:B------:R-:W2:Y:S02]  /*139c0*/  @P0 LDC.64 R4, c[0x0][0x9e8] ;  /* 0x00027a00ff040b82 */ /* 0x000ea40000000a00 */
[----:B--2---:R-:W-:-:S05]  /*139d0*/  @P0 IMAD.HI.U32 R4, R8, R4, RZ ;  /* 0x0000000408040227 */ /* 0x004fca00078e00ff */
[----:B------:R-:W-:-:S07]  /*139e0*/  @P0 SHF.R.U32.HI R8, RZ, R5, R4 ;  /* 0x00000005ff080219 */ /* 0x000fce0000011604 */
.L_x_1265:
[----:B------:R-:W-:Y:S05]  /*139f0*/  BSYNC B0 ;  /* 0x0000000000007941 */ /* 0x000fea0003800000 */
.L_x_1263:
[----:B------:R-:W-:-:S05]  /*13a00*/  IMAD R8, R8, R3, R3 ;  /* 0x0000000308087224 */ /* 0x000fca00078e0203 */
[----:B------:R-:W-:-:S07]  /*13a10*/  VIMNMX R2, R2, R8, PT ;  /* 0x0000000802027248 */ /* 0x000fce0003fe0100 */
.L_x_1262:
[----:B------:R-:W2:Y:S01]  /*13a20*/  @P1 LDC R4, c[0x0][0x44c] ;  /* 0x00011300ff041b82 */ /* 0x000ea20000000800 */
[----:B------:R-:W-:Y:S01]  /*13a30*/  VIADD R2, R2, 0x5f ;  /* 0x0000005f02027836 */ /* 0x000fe20000000000 */
[----:B------:R-:W-:Y:S01]  /*13a40*/  ULDC UR4, c[0x0][0x9dc] ;  /* 0x0002770000047ab9 */ /* 0x000fe20000000800 */
[----:B------:R-:W-:Y:S02]  /*13a50*/  IMAD.MOV.U32 R5, RZ, RZ, R11 ;  /* 0x000000ffff057224 */ /* 0x000fe400078e000b */
[----:B------:R-:W-:-:S03]  /*13a60*/  IMAD.HI R2, R2, 0x2aaaaaab, RZ ;  /* 0x2aaaaaab02027827 */ /* 0x000fc600078e02ff */
[----:B------:R-:W3:Y:S01]  /*13a70*/  @P1 LDC R6, c[0x0][0x450] ;  /* 0x00011400ff061b82 */ /* 0x000ee20000000800 */
[----:B--2---:R-:W-:-:S05]  /*13a80*/  @P1 IMAD.HI.U32 R4, R11, R4, RZ ;  /* 0x000000040b041227 */ /* 0x004fca00078e00ff */
[----:B---3--:R-:W-:-:S04]  /*13a90*/  @P1 SHF.R.U32.HI R5, RZ, R6, R4 ;  /* 0x00000006ff051219 */ /* 0x008fc80000011604 */
[----:B------:R-:W-:Y:S02]  /*13aa0*/  IADD3 R6, R5, R0, -R10 ;  /* 0x0000000005067210 */ /* 0x000fe40007ffe80a */
[----:B------:R-:W-:-:S04]  /*13ab0*/  SHF.R.U32.HI R0, RZ, 0x1f, R2 ;  /* 0x0000001fff007819 */ /* 0x000fc80000011602 */
[----:B------:R-:W-:Y:S01]  /*13ac0*/  LEA.HI.SX32 R4, R2, R0, 0x1c ;  /* 0x0000000002047211 */ /* 0x000fe200078fe2ff */
[----:B------:R-:W-:-:S03]  /*13ad0*/  VIADD R2, R6, -UR4 ;  /* 0x8000000406027c36 */ /* 0x000fc60008000000 */
[----:B------:R-:W-:Y:S01]  /*13ae0*/  VIMNMX R0, R9, R4, PT ;  /* 0x0000000409007248 */ /* 0x000fe20003fe0100 */
[----:B------:R2:W-:Y:S01]  /*13af0*/  STL [R1+0x54], R4 ;  /* 0x0000540401007387 */ /* 0x0005e20000100800 */
[----:B------:R-:W-:Y:S05]  /*13b00*/  @!P2 BRA `(.L_x_1266) ;  /* 0x000000000044a947 */ /* 0x000fea0003800000 */
[----:B------:R-:W-:Y:S01]  /*13b10*/  ISETP.GT.AND P0, PT, R6, -0x1, PT ;  /* 0xffffffff0600780c */ /* 0x000fe20003f04270 */
[----:B------:R-:W-:-:S12]  /*13b20*/  BSSY B0, `(.L_x_1267) ;  /* 0x000000d000007945 */ /* 0x000fd80003800000 */
[----:B------:R-:W-:Y:S05]  /*13b30*/  @P0 BRA `(.L_x_1268) ;  /* 0x00000000001c0947 */ /* 0x000fea0003800000 */
[----:B------:R-:W-:Y:S02]  /*13b40*/  ISETP.NE.AND P0, PT, R3, 0x1, PT ;  /* 0x000000010300780c */ /* 0x000fe40003f05270 */
[----:B------:R-:W-:-:S11]  /*13b50*/  LOP3.LUT R6, RZ, R6, RZ, 0x33, !PT ;  /* 0x00000006ff067212 */ /* 0x000fd600078e33ff */
[----:B--2---:R-:W2:Y:S02]  /*13b60*/  @P0 LDC.64 R4, c[0x0][0x9e8] ;  /* 0x00027a00ff040b82 */ /* 0x004ea40000000a00 */
[----:B--2---:R-:W-:-:S05]  /*13b70*/  @P0 IMAD.HI.U32 R4, R6, R4, RZ ;  /* 0x0000000406040227 */ /* 0x004fca00078e00ff */
[----:B------:R-:W-:-:S04]  /*13b80*/  @P0 SHF.R.U32.HI R6, RZ, R5, R4 ;  /* 0x00000005ff060219 */ /* 0x000fc80000011604 */
[----:B------:R-:W-:Y:S01]  /*13b90*/  LOP3.LUT R6, RZ, R6, RZ, 0x33, !PT ;  /* 0x00000006ff067212 */ /* 0x000fe200078e33ff */
[----:B------:R-:W-:Y:S06]  /*13ba0*/  BRA `(.L_x_1269) ;  /* 0x0000000000107947 */ /* 0x000fec0003800000 */
.L_x_1268:
[----:B------:R-:W-:-:S13]  /*13bb0*/  ISETP.NE.AND P0, PT, R3, 0x1, PT ;  /* 0x000000010300780c */ /* 0x000fda0003f05270 */
[----:B--2---:R-:W2:Y:S02]  /*13bc0*/  @P0 LDC.64 R4, c[0x0][0x9e8] ;  /* 0x00027a00ff040b82 */ /* 0x004ea40000000a00 */
[----:B--2---:R-:W-:-:S05]  /*13bd0*/  @P0 IMAD.HI.U32 R4, R6, R4, RZ ;  /* 0x0000000406040227 */ /* 0x004fca00078e00ff */
[----:B------:R-:W-:-:S07]  /*13be0*/  @P0 SHF.R.U32.HI R6, RZ, R5, R4 ;  /* 0x00000005ff060219 */ /* 0x000fce0000011604 */
.L_x_1269:
[----:B------:R-:W-:Y:S05]  /*13bf0*/  BSYNC B0 ;  /* 0x0000000000007941 */ /* 0x000fea0003800000 */
.L_x_1267:
[----:B------:R-:W-:-:S05]  /*13c00*/  IMAD R3, R6, R3, RZ ;  /* 0x0000000306037224 */ /* 0x000fca00078e02ff */
[----:B------:R-:W-:-:S07]  /*13c10*/  VIMNMX R2, R2, R3, !PT ;  /* 0x0000000302027248 */ /* 0x000fce0007fe0100 */
.L_x_1266:
[----:B------:R-:W-:Y:S01]  /*13c20*/  IMAD.HI R2, R2, 0x2aaaaaab, RZ ;  /* 0x2aaaaaab02027827 */ /* 0x000fe200078e02ff */
[----:B--2---:R-:W-:Y:S01]  /*13c30*/  SHF.R.U32.HI R4, RZ, 0x10, R7 ;  /* 0x00000010ff047819 */ /* 0x004fe20000011607 */
[----:B------:R-:W-:Y:S01]  /*13c40*/  BSSY B0, `(.L_x_1270) ;  /* 0x000002a000007945 */ /* 0x000fe20003800000 */
[----:B------:R-:W-:Y:S01]  /*13c50*/  LOP3.LUT R8, R7, 0xff, RZ, 0xc0, !PT ;  /* 0x000000ff07087812 */ /* 0x000fe200078ec0ff */
[----:B------:R-:W-:Y:S01]  /*13c60*/  IMAD.MOV.U32 R5, RZ, RZ, RZ ;  /* 0x000000ffff057224 */ /* 0x000fe200078e00ff */
[----:B------:R-:W-:Y:S02]  /*13c70*/  SHF.R.U32.HI R3, RZ, 0x1f, R2 ;  /* 0x0000001fff037819 */ /* 0x000fe40000011602 */
[----:B------:R-:W-:Y:S01]  /*13c80*/  ISETP.NE.AND P0, PT, R4, RZ, PT ;  /* 0x000000ff0400720c */ /* 0x000fe20003f05270 */
[----:B01----:R-:W-:Y:S01]  /*13c90*/  IMAD.MOV.U32 R10, RZ, RZ, R5 ;  /* 0x000000ffff0a7224 */ /* 0x003fe200078e0005 */
[----:B------:R-:W-:-:S04]  /*13ca0*/  LEA.HI.SX32 R3, R2, R3, 0x1c ;  /* 0x0000000302037211 */ /* 0x000fc800078fe2ff */
[----:B------:R-:W-:-:S04]  /*13cb0*/  VIMNMX R9, RZ, R3, !PT ;  /* 0x00000003ff097248 */ /* 0x000fc80007fe0100 */
[----:B------:R-:W-:Y:S01]  /*13cc0*/  ISETP.GT.AND P1, PT, R0, R9, PT ;  /* 0x000000090000720c */ /* 0x000fe20003f24270 */
[----:B------:R0:W-:Y:S02]  /*13cd0*/  STL [R1+0x34], R9 ;  /* 0x0000340901007387 */ /* 0x0001e40000100800 */
[----:B------:R-:W1:Y:S02]  /*13ce0*/  @!P0 LDC R4, c[0x0][0x9f0] ;  /* 0x00027c00ff048b82 */ /* 0x000e640000000800 */
[----:B------:R0:W-:Y:S04]  /*13cf0*/  STL [R1+0x38], R5 ;  /* 0x0000380501007387 */ /* 0x0001e80000100800 */
[----:B------:R0:W-:Y:S04]  /*13d00*/  STL [R1+0x40], R8 ;  /* 0x0000400801007387 */ /* 0x0001e80000100800 */
[----:B------:R-:W-:Y:S05]  /*13d10*/  @!P1 BRA `(.L_x_1271) ;  /* 0x0000000000709947 */ /* 0x000fea0003800000 */
[-C--:B01----:R-:W-:Y:S02]  /*13d20*/  IABS R5, R4.reuse ;  /* 0x0000000400057213 */ /* 0x083fe40000000000 */
[----:B------:R-:W-:Y:S02]  /*13d30*/  IABS R7, R4 ;  /* 0x0000000400077213 */ /* 0x000fe40000000000 */
[----:B------:R-:W0:Y:S03]  /*13d40*/  I2F.RP R2, R5 ;  /* 0x0000000500027306 */ /* 0x000e260000209400 */
[----:B------:R-:W-:-:S05]  /*13d50*/  IMAD.MOV R7, RZ, RZ, -R7 ;  /* 0x000000ffff077224 */ /* 0x000fca00078e0a07 */
[----:B0-----:R-:W0:Y:S02]  /*13d60*/  MUFU.RCP R2, R2 ;  /* 0x0000000200027308 */ /* 0x001e240000001000 */
[----:B0-----:R-:W-:-:S06]  /*13d70*/  VIADD R2, R2, 0xffffffe ;  /* 0x0ffffffe02027836 */ /* 0x001fcc0000000000 */
[----:B------:R-:W0:Y:S02]  /*13d80*/  F2I.FTZ.U32.TRUNC.NTZ R3, R2 ;  /* 0x0000000200037305 */ /* 0x000e24000021f000 */
[----:B0-----:R-:W-:-:S04]  /*13d90*/  IMAD.MOV R2, RZ, RZ, -R3 ;  /* 0x000000ffff027224 */ /* 0x001fc800078e0a03 */
[----:B------:R-:W-:Y:S02]  /*13da0*/  IMAD R6, R2, R5, RZ ;  /* 0x0000000502067224 */ /* 0x000fe400078e02ff */
[----:B------:R-:W-:-:S04]  /*13db0*/  IMAD.MOV.U32 R2, RZ, RZ, RZ ;  /* 0x000000ffff027224 */ /* 0x000fc800078e00ff */
[----:B------:R-:W-:Y:S01]  /*13dc0*/  IMAD.HI.U32 R6, R3, R6, R2 ;  /* 0x0000000603067227 */ /* 0x000fe200078e0002 */
[----:B------:R-:W-:-:S05]  /*13dd0*/  IADD3 R3, R4, -0x1, R0 ;  /* 0xffffffff04037810 */ /* 0x000fca0007ffe000 */
[----:B------:R-:W-:-:S05]  /*13de0*/  IMAD.IADD R3, R3, 0x1, -R9 ;  /* 0x0000000103037824 */ /* 0x000fca00078e0a09 */
[----:B------:R-:W-:Y:S02]  /*13df0*/  IABS R2, R3 ;  /* 0x0000000300027213 */ /* 0x000fe40000000000 */
[----:B------:R-:W-:-:S03]  /*13e00*/  LOP3.LUT R3, R3, R4, RZ, 0x3c, !PT ;  /* 0x0000000403037212 */ /* 0x000fc600078e3cff */
        /* <DEDUP_REMOVED lines=13> */
.L_x_1271:
[----:B------:R-:W-:Y:S05]  /*13ee0*/  BSYNC B0 ;  /* 0x0000000000007941 */ /* 0x000fea0003800000 */
.L_x_1270:
[----:B------:R-:W-:Y:S01]  /*13ef0*/  IMAD.MOV.U32 R3, RZ, RZ, R10 ;  /* 0x000000ffff037224 */ /* 0x000fe200078e000a */
[----:B------:R-:W-:Y:S03]  /*13f00*/  BSSY B7, `(.L_x_1272) ;  /* 0x0000460000077945 */ /* 0x000fe60003800000 */
[----:B------:R-:W-:-:S05]  /*13f10*/  IMAD R2, R8, R3, R9 ;  /* 0x0000000308027224 */ /* 0x000fca00078e0209 */
        /* <DEDUP_REMOVED lines=9> */
[----:B0-----:R-:W0:Y:S01]  /*13fb0*/  S2R R5, SR_LANEID ;  /* 0x0000000000057919 */ /* 0x001e220000000000 */
[----:B------:R-:W-:Y:S01]  /*13fc0*/  VOTEU.ANY UR4, UPT, PT ;  /* 0x0000000000047886 */ /* 0x000fe200038e0100 */
[----:B------:R-:W3:Y:S01]  /*13fd0*/  LDC.64 R2, c[0x0][0xc60] ;  /* 0x00031800ff027b82 */ /* 0x000ee20000000a00 */
[----:B------:R-:W0:Y:S01]  /*13fe0*/  FLO.U32 R0, UR4 ;  /* 0x0000000400007d00 */ /* 0x000e2200080e0000 */
[----:B------:R-:W-:Y:S01]  /*13ff0*/  ULDC.64 UR6, c[0x0][0x208] ;  /* 0x0000820000067ab9 */ /* 0x000fe20000000a00 */
[----:B0-----:R-:W-:-:S06]  /*14000*/  ISETP.EQ.U32.AND P0, PT, R0, R5, PT ;  /* 0x000000050000720c */ /* 0x001fcc0003f02070 */
[----:B------:R-:W3:Y:S07]  /*14010*/  POPC R5, UR4 ;  /* 0x0000000400057d09 */ /* 0x000eee0008000000 */
[----:B---3--:R-:W3:Y:S01]  /*14020*/  @P0 ATOMG.E.ADD.STRONG.GPU PT, R3, desc[UR6][R2.64], R5 ;  /* 0x00000005020309a8 */ /* 0x008ee200081ee1c6 */
[----:B-1----:R-:W0:Y:S02]  /*14030*/  S2R R4, SR_LTMASK ;  /* 0x0000000000047919 */ /* 0x002e240000003900 */
[----:B0-----:R-:W-:-:S04]  /*14040*/  LOP3.LUT R4, R4, UR4, RZ, 0xc0, !PT ;  /* 0x0000000404047c12 */ /* 0x001fc8000f8ec0ff */
[----:B------:R-:W0:Y:S01]  /*14050*/  POPC R7, R4 ;  /* 0x0000000400077309 */ /* 0x000e220000000000 */
[----:B---3--:R-:W0:Y:S02]  /*14060*/  SHFL.IDX PT, R0, R3, R0, 0x1f ;  /* 0x00001f0003007589 */ /* 0x008e2400000e0000 */
[----:B0-----:R-:W-:-:S05]  /*14070*/  IADD3 R0, R0, UR38, R7 ;  /* 0x0000002600007c10 */ /* 0x001fca000fffe007 */
[----:B------:R3:W-:Y:S01]  /*14080*/  STL [R1], R0 ;  /* 0x0000000001007387 */ /* 0x0007e20000100800 */
[----:B------:R-:W-:Y:S05]  /*14090*/  BRA `(.L_x_1274) ;  /* 0x0000004400187947 */ /* 0x000fea0003800000 */
.L_x_1273:
        /* <DEDUP_REMOVED lines=8> */
[----:B-1----:R-:W-:Y:S02]  /*14120*/  IMAD.U32 R4, RZ, RZ, UR6 ;  /* 0x00000006ff047e24 */ /* 0x002fe4000f8e00ff */
[----:B------:R-:W1:Y:S01]  /*14130*/  LDC.64 R2, c[0x4][R2] ;  /* 0x0100000002027b82 */ /* 0x000e620000000a00 */
[----:B0-----:R-:W-:Y:S02]  /*14140*/  IMAD.U32 R5, RZ, RZ, UR7 ;  /* 0x00000007ff057e24 */ /* 0x001fe4000f8e00ff */
[----:B------:R-:W-:Y:S02]  /*14150*/  IMAD.U32 R6, RZ, RZ, UR8 ;  /* 0x00000008ff067e24 */ /* 0x000fe4000f8e00ff */
[----:B------:R-:W-:-:S02]  /*14160*/  IMAD.U32 R7, RZ, RZ, UR9 ;  /* 0x00000009ff077e24 */ /* 0x000fc4000f8e00ff */
[----:B--2---:R-:W-:Y:S02]  /*14170*/  IMAD.U32 R10, RZ, RZ, UR4 ;  /* 0x00000004ff0a7e24 */ /* 0x004fe4000f8e00ff */
[----:B------:R-:W-:Y:S02]  /*14180*/  IMAD.U32 R11, RZ, RZ, UR5 ;  /* 0x00000005ff0b7e24 */ /* 0x000fe4000f8e00ff */
[----:B------:R-:W-:Y:S02]  /*14190*/  IMAD.MOV.U32 R8, RZ, RZ, 0x70 ;  /* 0x00000070ff087424 */ /* 0x000fe400078e00ff */
[----:B------:R-:W-:Y:S02]  /*141a0*/  IMAD.MOV.U32 R12, RZ, RZ, 0x1 ;  /* 0x00000001ff0c7424 */ /* 0x000fe400078e00ff */
[----:B------:R-:W-:-:S07]  /*141b0*/  IMAD.MOV.U32 R13, RZ, RZ, RZ ;  /* 0x000000ffff0d7224 */ /* 0x000fce00078e00ff */
[----:B------:R-:W-:-:S07]  /*141c0*/  LEPC R20, `(.L_x_1276) ;  /* 0x000000001014794e */ /* 0x000fce0000000000 */
[----:B-1----:R-:W-:Y:S05]  /*141d0*/  CALL.ABS.NOINC R2 ;  /* 0x0000000002007343 */ /* 0x002fea0003c00000 */
.L_x_1276:
[----:B------:R-:W-:Y:S05]  /*141e0*/  BSYNC B6 ;  /* 0x0000000000067941 */ /* 0x000fea0003800000 */
.L_x_1275:
        /* <DEDUP_REMOVED lines=9> */
[----:B-1----:R-:W-:Y:S02]  /*14280*/  IMAD.U32 R4, RZ, RZ, UR6 ;  /* 0x00000006ff047e24 */ /* 0x002fe4000f8e00ff */
[----:B0-----:R-:W-:Y:S02]  /*14290*/  IMAD.U32 R5, RZ, RZ, UR7 ;  /* 0x00000007ff057e24 */ /* 0x001fe4000f8e00ff */
[----:B------:R-:W-:Y:S02]  /*142a0*/  IMAD.U32 R6, RZ, RZ, UR8 ;  /* 0x00000008ff067e24 */ /* 0x000fe4000f8e00ff */
[----:B------:R-:W-:-:S02]  /*142b0*/  IMAD.U32 R7, RZ, RZ, UR9 ;  /* 0x00000009ff077e24 */ /* 0x000fc4000f8e00ff */
[----:B--2---:R-:W-:Y:S02]  /*142c0*/  IMAD.U32 R10, RZ, RZ, UR4 ;  /* 0x00000004ff0a7e24 */ /* 0x004fe4000f8e00ff */
[----:B------:R-:W-:Y:S02]  /*142d0*/  IMAD.U32 R11, RZ, RZ, UR5 ;  /* 0x00000005ff0b7e24 */ /* 0x000fe4000f8e00ff */
[----:B------:R-:W-:Y:S02]  /*142e0*/  IMAD.MOV.U32 R8, RZ, RZ, 0x70 ;  /* 0x00000070ff087424 */ /* 0x000fe400078e00ff */
[----:B------:R-:W-:Y:S02]  /*142f0*/  IMAD.MOV.U32 R12, RZ, RZ, 0x1 ;  /* 0x00000001ff0c7424 */ /* 0x000fe400078e00ff */
[----:B---3--:R-:W-:-:S07]  /*14300*/  IMAD.MOV.U32 R13, RZ, RZ, RZ ;  /* 0x000000ffff0d7224 */ /* 0x008fce00078e00ff */
[----:B------:R-:W-:-:S07]  /*14310*/  LEPC R20, `(.L_x_1279) ;  /* 0x000000001014794e */ /* 0x000fce0000000000 */
[----:B----4-:R-:W-:Y:S05]  /*14320*/  CALL.ABS.NOINC R2 ;  /* 0x0000000002007343 */ /* 0x010fea0003c00000 */
.L_x_1279:
        /* <DEDUP_REMOVED lines=15> */
.L_x_1278:
[----:B------:R-:W-:Y:S05]  /*14420*/  BSYNC B6 ;  /* 0x0000000000067941 */ /* 0x000fea0003800000 */
.L_x_1277:
[----:B------:R-:W3:Y:S01]  /*14430*/  LDL R0, [R1+0xc] ;  /* 0x00000c0001007983 */ /* 0x000ee20000100800 */
[----:B------:R-:W-:Y:S02]  /*14440*/  ULDC.64 UR4, c[0x0][0x9f8] ;  /* 0x00027e0000047ab9 */ /* 0x000fe40000000a00 */
[----:B------:R-:W-:Y:S01]  /*14450*/  ISETP.NE.U32.AND P0, PT, RZ, UR4, PT ;  /* 0x00000004ff007c0c */ /* 0x000fe2000bf05070 */
[----:B------:R-:W4:Y:S01]  /*14460*/  LDL R17, [R1+0x3c] ;  /* 0x00003c0001117983 */ /* 0x000f220000100800 */
[----:B------:R-:W-:Y:S02]  /*14470*/  ULDC.64 UR6, c[0x0][0x208] ;  /* 0x0000820000067ab9 */ /* 0x000fe40000000a00 */
[----:B------:R-:W-:Y:S01]  /*14480*/  ISETP.NE.AND.EX P0, PT, RZ, UR5, PT, P0 ;  /* 0x00000005ff007c0c */ /* 0x000fe2000bf05300 */
[----:B------:R-:W-:-:S12]  /*14490*/  ULDC.64 UR4, c[0x0][0xa08] ;  /* 0x0002820000047ab9 */ /* 0x000fd80000000a00 */
[----:B------:R-:W5:Y:S01]  /*144a0*/  @P0 LDC.64 R2, c[0x0][0x9f8] ;  /* 0x00027e00ff020b82 */ /* 0x000f620000000a00 */
[----:B---3--:R-:W-:Y:S02]  /*144b0*/  IMAD.MOV.U32 R7, RZ, RZ, R0 ;  /* 0x000000ffff077224 */ /* 0x008fe400078e0000 */
[----:B-----5:R-:W-:-:S05]  /*144c0*/  @P0 IMAD.WIDE R2, R0, 0x4, R2 ;  /* 0x0000000400020825 */ /* 0x020fca00078e0202 */
[----:B------:R3:W0:Y:S01]  /*144d0*/  @P0 LDG.E R7, desc[UR6][R2.64] ;  /* 0x0000000602070981 */ /* 0x000622000c1e1900 */
[----:B----4-:R-:W-:Y:S01]  /*144e0*/  VIADD R0, R17, 0xffffffff ;  /* 0xffffffff11007836 */ /* 0x010fe20000000000 */
[----:B---3--:R-:W3:Y:S02]  /*144f0*/  LDC.64 R2, c[0x0][0x418] ;  /* 0x00010600ff027b82 */ /* 0x008ee40000000a00 */
[----:B---3--:R-:W-:Y:S01]  /*14500*/  LOP3.LUT P0, RZ, R2, UR4, RZ, 0xfc, !PT ;  /* 0x0000000402ff7c12 */ /* 0x008fe2000f80fcff */
[----:B------:R-:W-:-:S03]  /*14510*/  UMOV UR4, 0xffffffff ;  /* 0xffffffff00047882 */ /* 0x000fc60000000000 */
[----:B------:R-:W-:Y:S02]  /*14520*/  LOP3.LUT P0, RZ, R3, UR5, RZ, 0xfc, P0 ;  /* 0x0000000503ff7c12 */ /* 0x000fe4000800fcff */
[----:B0-----:R-:W-:Y:S01]  /*14530*/  SHF.R.S32.HI R8, RZ, 0x1f, R7 ;  /* 0x0000001fff087819 */ /* 0x001fe20000011407 */
[----:B------:R0:W-:Y:S01]  /*14540*/  STL [R1+0x8], R7 ;  /* 0x0000080701007387 */ /* 0x0001e20000100800 */
[----:B------:R-:W-:-:S03]  /*14550*/  SEL R17, R7, RZ, !P0 ;  /* 0x000000ff07117207 */ /* 0x000fc60004000000 */
[----:B------:R0:W-:Y:S01]  /*14560*/  STL [R1+0x1c], R8 ;  /* 0x00001c0801007387 */ /* 0x0001e20000100800 */
[----:B------:R-:W-:Y:S05]  /*14570*/  BRA.DIV UR4, `(.L_x_1280) ;  /* 0x0000005a04387947 */ /* 0x000fea000b800000 */
[----:B-1----:R-:W1:Y:S02]  /*14580*/  S2R R4, SR_TID.X ;  /* 0x0000000000047919 */ /* 0x002e640000002100 */
[----:B-1----:R-:W-:-:S04]  /*14590*/  SHF.R.U32.HI R4, RZ, 0x5, R4 ;  /* 0x00000005ff047819 */ /* 0x002fc80000011604 */
[----:B------:R-:W-:-:S05]  /*145a0*/  LOP3.LUT R4, R4, 0x3, RZ, 0xc0, !PT ;  /* 0x0000000304047812 */ /* 0x000fca00078ec0ff */
[----:B------:R1:W3:Y:S02]  /*145b0*/  SHFL.IDX PT, R14, R4, RZ, 0x1f ;  /* 0x00001fff040e7589 */ /* 0x0002e400000e0000 */
.L_x_1390:
[----:B------:R4:W-:Y:S01]  /*145c0*/  STL [R1+0x4], R0 ;  /* 0x0000040001007387 */ /* 0x0009e20000100800 */
[----:B---3--:R-:W-:Y:S02]  /*145d0*/  ISETP.NE.AND P0, PT, R14, RZ, PT ;  /* 0x000000ff0e00720c */ /* 0x008fe40003f05270 */
[----:B------:R-:W-:Y:S02]  /*145e0*/  PLOP3.LUT P1, PT, PT, PT, PT, 0x8, 0x0 ;  /* 0x000000000000781c */ /* 0x000fe40003f2e170 */
[----:B------:R-:W-:-:S11]  /*145f0*/  LOP3.LUT R18, R18, 0xfffffffe, RZ, 0xc0, !PT ;  /* 0xfffffffe12127812 */ /* 0x000fd600078ec0ff */
[----:B------:R-:W-:Y:S01]  /*14600*/  @P1 LOP3.LUT R18, R18, 0x1, RZ, 0xfc, !PT ;  /* 0x0000000112121812 */ /* 0x000fe200078efcff */
[----:B----4-:R-:W-:Y:S06]  /*14610*/  @P0 BRA `(.L_x_1281) ;  /* 0x00000004003c0947 */ /* 0x010fec0003800000 */
[----:B------:R-:W-:-:S03]  /*14620*/  UMOV UR4, 0xffffffff ;  /* 0xffffffff00047882 */ /* 0x000fc60000000000 */
[----:B------:R-:W-:Y:S05]  /*14630*/  BRA.DIV UR4, `(.L_x_1282) ;  /* 0x0000005a043c7947 */ /* 0x000fea000b800000 */
[----:B------:R-:W-:-:S13]  /*14640*/  ELECT P6, URZ, PT ;  /* 0x00000000003f782f */ /* 0x000fda00038c0000 */
.L_x_1393:
[----:B------:R-:W-:Y:S05]  /*14650*/  @!P6 BRA `(.L_x_1281) ;  /* 0x00000004002ce947 */ /* 0x000fea0003800000 */
[----:B------:R-:W-:-:S04]  /*14660*/  ISETP.NE.U32.AND P0, PT, R2, RZ, PT ;  /* 0x000000ff0200720c */ /* 0x000fc80003f05070 */
[----:B------:R-:W-:-:S13]  /*14670*/  ISETP.NE.AND.EX P0, PT, R3, RZ, PT, P0 ;  /* 0x000000ff0300720c */ /* 0x000fda0003f05300 */
[----:B------:R-:W-:Y:S05]  /*14680*/  @!P0 BRA `(.L_x_1283) ;  /* 0x0000000000548947 */ /* 0x000fea0003800000 */
[----:B------:R-:W3:Y:S01]  /*14690*/  LDC R6, c[0x0][0x43c] ;  /* 0x00010f00ff067b82 */ /* 0x000ee20000000800 */
[----:B------:R-:W-:Y:S01]  /*146a0*/  IMAD.MOV.U32 R9, RZ, RZ, R0 ;  /* 0x000000ffff097224 */ /* 0x000fe200078e0000 */
[----:B------:R-:W-:Y:S01]  /*146b0*/  ULDC.64 UR4, c[0x0][0x428] ;  /* 0x00010a0000047ab9 */ /* 0x000fe20000000a00 */
[----:B------:R-:W-:Y:S02]  /*146c0*/  ULDC.64 UR6, c[0x0][0x208] ;  /* 0x0000820000067ab9 */ /* 0x000fe40000000a00 */
[----:B------:R-:W-:Y:S01]  /*146d0*/  IMAD.MOV.U32 R0, RZ, RZ, R9 ;  /* 0x000000ffff007224 */ /* 0x000fe200078e0009 */
[----:B---3--:R-:W-:-:S13]  /*146e0*/  ISETP.NE.AND P0, PT, R6, 0x1, PT ;  /* 0x000000010600780c */ /* 0x008fda0003f05270 */
[----:B-1----:R-:W1:Y:S02]  /*146f0*/  @P0 LDC.64 R4, c[0x0][0x440] ;  /* 0x00011000ff040b82 */ /* 0x002e640000000a00 */
[----:B-1----:R-:W-:-:S05]  /*14700*/  @P0 IMAD.HI.U32 R4, R9, R4, RZ ;  /* 0x0000000409040227 */ /* 0x002fca00078e00ff */
        /* <DEDUP_REMOVED lines=13> */
.L_x_1283:
[----:B------:R-:W4:Y:S04]  /*147e0*/  LDL R0, [R1+0x10] ;  /* 0x0000100001007983 */ /* 0x000f280000100800 */
[----:B---3--:R-:W3:Y:S01]  /*147f0*/  LDL R2, [R1+0x14] ;  /* 0x0000140001027983 */ /* 0x008ee20000100800 */
[----:B----4-:R-:W-:Y:S01]  /*14800*/  IMAD R0, R0, 0x8, R19 ;  /* 0x0000000800007824 */ /* 0x010fe200078e0213 */
[----:B---3--:R-:W-:-:S04]  /*14810*/  SHF.L.U32 R2, R2, 0x1f, RZ ;  /* 0x0000001f02027819 */ /* 0x008fc800000006ff */
[----:B------:R-:W3:Y:S02]  /*14820*/  SYNCS.PHASECHK.TRANS64.TRYWAIT P0, [R0+URZ+0x30840], R2 ;  /* 0x03084002000075a7 */ /* 0x000ee4000800017f */
[----:B---3--:R-:W-:Y:S05]  /*14830*/  @!P0 BRA `(.L_x_1284) ;  /* 0x0000005400dc8947 */ /* 0x008fea0003800000 */
.L_x_1394:
[----:B------:R-:W4:Y:S02]  /*14840*/  S2R R3, SR_TID.X ;  /* 0x0000000000037919 */ /* 0x000f240000002100 */
[----:B----4-:R-:W-:-:S04]  /*14850*/  LOP3.LUT R3, R3, 0x7f, RZ, 0xc0, !PT ;  /* 0x0000007f03037812 */ /* 0x010fc800078ec0ff */
[----:B------:R-:W-:-:S13]  /*14860*/  ISETP.NE.AND P0, PT, R3, RZ, PT ;  /* 0x000000ff0300720c */ /* 0x000fda0003f05270 */
[----:B------:R-:W-:Y:S05]  /*14870*/  @P0 BRA `(.L_x_1285) ;  /* 0x00000000001c0947 */ /* 0x000fea0003800000 */
[----:B------:R-:W4:Y:S01]  /*14880*/  S2R R3, SR_TID.X ;  /* 0x0000000000037919 */ /* 0x000f220000002100 */
[----:B---3--:R-:W-:-:S04]  /*14890*/  IMAD.MOV.U32 R2, RZ, RZ, 0x9000 ;  /* 0x00009000ff027424 */ /* 0x008fc800078e00ff */
[----:B------:R3:W-:Y:S01]  /*148a0*/  SYNCS.ARRIVE.TRANS64 RZ, [R0+URZ+0x30830], R2 ;  /* 0x0308300200ff79a7 */ /* 0x0007e2000800003f */
[----:B----4-:R-:W-:-:S04]  /*148b0*/  LOP3.LUT R3, R3, 0x1f, RZ, 0xc0, !PT ;  /* 0x0000001f03037812 */ /* 0x010fc800078ec0ff */
[----:B------:R-:W-:-:S13]  /*148c0*/  ISETP.NE.AND P0, PT, R3, RZ, PT ;  /* 0x000000ff0300720c */ /* 0x000fda0003f05270 */
[----:B---3--:R-:W-:Y:S05]  /*148d0*/  @!P0 BRA `(.L_x_1285) ;  /* 0x0000000000048947 */ /* 0x008fea0003800000 */
[----:B------:R-:W-:Y:S01]  /*148e0*/  BPT.TRAP 0x1 ;  /* 0x000000040000795c */ /* 0x000fe20000300000 */
.L_x_1285:
[----:B-1----:R-:W4:Y:S04]  /*148f0*/  LDL R4, [R1+0x10] ;  /* 0x0000100001047983 */ /* 0x002f280000100800 */
[----:B------:R-:W2:Y:S04]  /*14900*/  LDL R3, [R1+0x4] ;  /* 0x0000040001037983 */ /* 0x000ea80000100800 */
[----:B---3--:R-:W3:Y:S01]  /*14910*/  LDL R2, [R1+0x18] ;  /* 0x0000180001027983 */ /* 0x008ee20000100800 */
[----:B------:R-:W-:Y:S01]  /*14920*/  R2UR UR9, R0 ;  /* 0x00000000000972ca */ /* 0x000fe200000e0000 */
[----:B------:R-:W-:Y:S01]  /*14930*/  UIADD3 UR4, UP0, UR36, 0x370, URZ ;  /* 0x0000037024047890 */ /* 0x000fe2000ff1e03f */
[----:B------:R-:W-:Y:S01]  /*14940*/  R2UR UR12, R16 ;  /* 0x00000000100c72ca */ /* 0x000fe200000e0000 */
[----:B------:R-:W-:Y:S01]  /*14950*/  UMOV UR10, URZ ;  /* 0x0000003f000a7c82 */ /* 0x000fe20008000000 */
[----:B-----5:R-:W-:Y:S01]  /*14960*/  R2UR UR13, R17 ;  /* 0x00000000110d72ca */ /* 0x020fe200000e0000 */
[----:B------:R-:W-:Y:S01]  /*14970*/  UMOV UR6, 0x0 ;  /* 0x0000000000067882 */ /* 0x000fe20000000000 */
[----:B------:R-:W-:Y:S01]  /*14980*/  UMOV UR7, 0x14f00000 ;  /* 0x14f0000000077882 */ /* 0x000fe20000000000 */
[----:B------:R-:W-:Y:S01]  /*14990*/  UMOV UR16, 0x40 ;  /* 0x0000004000107882 */ /* 0x000fe20000000000 */
[----:B------:R-:W-:-:S02]  /*149a0*/  PLOP3.LUT P0, PT, PT, PT, PT, 0x80, 0x0 ;  /* 0x000000000000781c */ /* 0x000fc40003f0f070 */
[----:B------:R-:W-:-:S03]  /*149b0*/  LOP3.LUT R18, R18, 0xfffffffe, RZ, 0xc0, !PT ;  /* 0xfffffffe12127812 */ /* 0x000fc600078ec0ff */
[----:B------:R-:W-:-:S08]  /*149c0*/  UIADD3 UR9, UR9, 0x30830, URZ ;  /* 0x0003083009097890 */ /* 0x000fd0000fffe03f */
[----:B------:R-:W-:Y:S01]  /*149d0*/  @P0 LOP3.LUT R18, R18, 0x1, RZ, 0xfc, !PT ;  /* 0x0000000112120812 */ /* 0x000fe200078efcff */
[----:B----4-:R-:W-:Y:S01]  /*149e0*/  IMAD R0, R4, 0x9000, R19 ;  /* 0x0000900004007824 */ /* 0x010fe200078e0213 */
[----:B--2---:R-:W-:-:S04]  /*149f0*/  R2UR UR11, R3 ;  /* 0x00000000030b72ca */ /* 0x004fc800000e0000 */
[----:B------:R-:W-:Y:S02]  /*14a00*/  R2UR UR8, R0 ;  /* 0x00000000000872ca */ /* 0x000fe400000e0000 */
[----:B---3--:R-:W-:-:S11]  /*14a10*/  R2UR UR5, R2 ;  /* 0x00000000020572ca */ /* 0x008fd600000e0000 */
[----:B------:R-:W-:Y:S02]  /*14a20*/  UIADD3 UR14, UR8, 0x1e400, URZ ;  /* 0x0001e400080e7890 */ /* 0x000fe4000fffe03f */
[----:B------:R-:W-:Y:S02]  /*14a30*/  UIMAD UR11, UR11, 0x60, UR5 ;  /* 0x000000600b0b78a4 */ /* 0x000fe4000f8e0205 */
[----:B------:R-:W-:Y:S02]  /*14a40*/  UIADD3.X UR5, URZ, UR37, URZ, UP0, !UPT ;  /* 0x000000253f057290 */ /* 0x000fe400087fe43f */
[----:B------:R-:W-:Y:S02]  /*14a50*/  UIADD3 UR15, UR8, 0x21400, URZ ;  /* 0x00021400080f7890 */ /* 0x000fe4000fffe03f */
[----:B------:R-:W-:-:S03]  /*14a60*/  UIADD3 UR17, UR8, 0x24400, URZ ;  /* 0x0002440008117890 */ /* 0x000fc6000fffe03f */
[----:B------:R-:W-:Y:S01]  /*14a70*/  UMOV UR8, UR14 ;  /* 0x0000000e00087c82 */ /* 0x000fe20008000000 */
[----:B------:R-:W-:Y:S01]  /*14a80*/  UMOV UR14, 0x80 ;  /* 0x00000080000e7882 */ /* 0x000fe20000000000 */
[----:B------:R1:W-:Y:S02]  /*14a90*/  UTMALDG.4D [UR8], [UR4], desc[UR6] ;  /* 0x00000608040075b4 */ /* 0x0003e40008019000 */
[----:B-1----:R-:W-:Y:S01]  /*14aa0*/  UMOV UR8, UR15 ;  /* 0x0000000f00087c82 */ /* 0x002fe20008000000 */
[----:B------:R-:W-:Y:S02]  /*14ab0*/  UMOV UR10, UR16 ;  /* 0x00000010000a7c82 */ /* 0x000fe40008000000 */
[----:B------:R1:W-:Y:S02]  /*14ac0*/  UTMALDG.4D [UR8], [UR4], desc[UR6] ;  /* 0x00000608040075b4 */ /* 0x0003e40008019000 */
[----:B-1----:R-:W-:Y:S01]  /*14ad0*/  UMOV UR8, UR17 ;  /* 0x0000001100087c82 */ /* 0x002fe20008000000 */
[----:B------:R-:W-:-:S02]  /*14ae0*/  UMOV UR10, UR14 ;  /* 0x0000000e000a7c82 */ /* 0x000fc40008000000 */
[----:B------:R3:W-:Y:S02]  /*14af0*/  UTMALDG.4D [UR8], [UR4], desc[UR6] ;  /* 0x00000608040075b4 */ /* 0x0007e40008019000 */
[----:B---3--:R-:W-:Y:S01]  /*14b00*/  NOP ;  /* 0x0000000000007918 */ /* 0x008fe20000000000 */
.L_x_1281:
[----:B------:R-:W3:Y:S01]  /*14b10*/  LDL.LU R3, [R1+0x30] ;  /* 0x0000300001037983 */ /* 0x000ee20000300800 */
[----:B------:R-:W-:Y:S05]  /*14b20*/  WARPSYNC.ALL ;  /* 0x0000000000007948 */ /* 0x000fea0003800000 */
[----:B------:R-:W-:Y:S01]  /*14b30*/  ULDC.64 UR4, c[0x0][0x298] ;  /* 0x0000a60000047ab9 */ /* 0x000fe20000000a00 */
[----:B------:R-:W-:Y:S01]  /*14b40*/  BSSY B6, `(.L_x_1286) ;  /* 0x000001c000067945 */ /* 0x000fe20003800000 */
[----:B------:R-:W-:Y:S01]  /*14b50*/  BAR.SYNC.DEFER_BLOCKING 0x8, 0x180 ;  /* 0x0206000000007b1d */ /* 0x000fe20000010000 */
[----:B---3--:R-:W-:Y:S01]  /*14b60*/  SHF.R.S32.HI R0, RZ, 0x1f, R3 ;  /* 0x0000001fff007819 */ /* 0x008fe20000011403 */
[----:B-1----:R-:W-:-:S04]  /*14b70*/  IMAD.WIDE.U32 R4, R3, UR4, RZ ;  /* 0x0000000403047c25 */ /* 0x002fc8000f8e00ff */
[----:B------:R-:W-:Y:S01]  /*14b80*/  IMAD R2, R0, UR4, RZ ;  /* 0x0000000400027c24 */ /* 0x000fe2000f8e02ff */
[----:B------:R1:W-:Y:S01]  /*14b90*/  STL.64 [R1+0x48], R4 ;  /* 0x0000480401007387 */ /* 0x0003e20000100a00 */
[----:B------:R-:W-:Y:S02]  /*14ba0*/  VIADD R0, R19, 0x12400 ;  /* 0x0001240013007836 */ /* 0x000fe40000000000 */
[----:B------:R-:W-:-:S03]  /*14bb0*/  IMAD R2, R3, UR5, R2 ;  /* 0x0000000503027c24 */ /* 0x000fc6000f8e0202 */
[----:B------:R-:W-:Y:S01]  /*14bc0*/  LOP3.LUT P0, RZ, R0, 0x3ff, RZ, 0xc0, !PT ;  /* 0x000003ff00ff7812 */ /* 0x000fe2000780c0ff */
[----:B------:R-:W-:-:S05]  /*14bd0*/  IMAD.IADD R0, R5, 0x1, R2 ;  /* 0x0000000105007824 */ /* 0x000fca00078e0202 */
[----:B------:R1:W-:Y:S07]  /*14be0*/  STL [R1+0x30], R0 ;  /* 0x0000300001007387 */ /* 0x0003ee0000100800 */
[----:B------:R-:W-:Y:S05]  /*14bf0*/  @!P0 BRA `(.L_x_1287) ;  /* 0x0000000000408947 */ /* 0x000fea0003800000 */
[----:B------:R-:W-:Y:S01]  /*14c00*/  MOV R2, 0x0 ;  /* 0x0000000000027802 */ /* 0x000fe20000000f00 */
[----:B------:R-:W-:Y:S01]  /*14c10*/  ULDC.64 UR6, c[0x4][0xa8] ;  /* 0x01002a0000067ab9 */ /* 0x000fe20000000a00 */
[----:B------:R-:W-:Y:S01]  /*14c20*/  ULDC.64 UR8, c[0x4][0xb0] ;  /* 0x01002c0000087ab9 */ /* 0x000fe20000000a00 */
[----:B------:R-:W-:Y:S01]  /*14c30*/  ULDC.64 UR4, c[0x4][0x20] ;  /* 0x0100080000047ab9 */ /* 0x000fe20000000a00 */
[----:B-1----:R-:W-:Y:S02]  /*14c40*/  IMAD.U32 R4, RZ, RZ, UR6 ;  /* 0x00000006ff047e24 */ /* 0x002fe4000f8e00ff */
[----:B------:R-:W1:Y:S01]  /*14c50*/  LDC.64 R2, c[0x4][R2] ;  /* 0x0100000002027b82 */ /* 0x000e620000000a00 */
[----:B------:R-:W-:Y:S02]  /*14c60*/  IMAD.U32 R5, RZ, RZ, UR7 ;  /* 0x00000007ff057e24 */ /* 0x000fe4000f8e00ff */
[----:B------:R-:W-:Y:S02]  /*14c70*/  IMAD.U32 R6, RZ, RZ, UR8 ;  /* 0x00000008ff067e24 */ /* 0x000fe4000f8e00ff */
[----:B0-----:R-:W-:-:S02]  /*14c80*/  IMAD.U32 R7, RZ, RZ, UR9 ;  /* 0x00000009ff077e24 */ /* 0x001fc4000f8e00ff */
[----:B--2---:R-:W-:Y:S02]  /*14c90*/  IMAD.U32 R10, RZ, RZ, UR4 ;  /* 0x00000004ff0a7e24 */ /* 0x004fe4000f8e00ff */
[----:B------:R-:W-:Y:S02]  /*14ca0*/  IMAD.U32 R11, RZ, RZ, UR5 ;  /* 0x00000005ff0b7e24 */ /* 0x000fe4000f8e00ff */
[----:B------:R-:W-:Y:S02]  /*14cb0*/  IMAD.MOV.U32 R8, RZ, RZ, 0x70 ;  /* 0x00000070ff087424 */ /* 0x000fe400078e00ff */
[----:B------:R-:W-:Y:S02]  /*14cc0*/  IMAD.MOV.U32 R12, RZ, RZ, 0x1 ;  /* 0x00000001ff0c7424 */ /* 0x000fe400078e00ff */
[----:B------:R-:W-:-:S07]  /*14cd0*/  IMAD.MOV.U32 R13, RZ, RZ, RZ ;  /* 0x000000ffff0d7224 */ /* 0x000fce00078e00ff */
[----:B------:R-:W-:-:S07]  /*14ce0*/  LEPC R20, `(.L_x_1287) ;  /* 0x000000001014794e */ /* 0x000fce0000000000 */
[----:B-1----:R-:W-:Y:S05]  /*14cf0*/  CALL.ABS.NOINC R2 ;  /* 0x0000000002007343 */ /* 0x002fea0003c00000 */
.L_x_1287:
[----:B------:R-:W-:Y:S05]  /*14d00*/  BSYNC B6 ;  /* 0x0000000000067941 */ /* 0x000fea0003800000 */
.L_x_1286:
[----:B-1----:R-:W3:Y:S01]  /*14d10*/  LDL.LU R0, [R1+0x30] ;  /* 0x0000300001007983 */ /* 0x002ee20000300800 */
[----:B------:R-:W-:Y:S01]  /*14d20*/  ULDC.64 UR6, c[0x0][0xa00] ;  /* 0x0002800000067ab9 */ /* 0x000fe20000000a00 */
[----:B0-----:R-:W0:Y:S01]  /*14d30*/  LDC R7, c[0x0][0x448] ;  /* 0x00011200ff077b82 */ /* 0x001e220000000800 */
[----:B------:R-:W-:Y:S01]  /*14d40*/  ULDC.64 UR4, c[0x0][0x2d8] ;  /* 0x0000b60000047ab9 */ /* 0x000fe20000000a00 */
[----:B------:R-:W3:Y:S04]  /*14d50*/  LDL.LU.64 R2, [R1+0x48] ;  /* 0x0000480001027983 */ /* 0x000ee80000300a00 */
[----:B------:R-:W4:Y:S04]  /*14d60*/  LDL R5, [R1+0xc] ;  /* 0x00000c0001057983 */ /* 0x000f280000100800 */
[----:B------:R-:W4:Y:S01]  /*14d70*/  LDL R9, [R1+0x28] ;  /* 0x0000280001097983 */ /* 0x000f220000100800 */
[----:B------:R-:W-:-:S04]  /*14d80*/  ISETP.NE.U32.AND P0, PT, RZ, UR6, PT ;  /* 0x00000006ff007c0c */ /* 0x000fc8000bf05070 */
[----:B------:R-:W-:Y:S01]  /*14d90*/  ISETP.NE.AND.EX P0, PT, RZ, UR7, PT, P0 ;  /* 0x00000007ff007c0c */ /* 0x000fe2000bf05300 */
[----:B------:R-:W1:Y:S01]  /*14da0*/  S2R R8, SR_TID.X ;  /* 0x0000000000087919 */ /* 0x000e620000002100 */
[----:B------:R-:W-:Y:S01]  /*14db0*/  ULDC.64 UR6, c[0x0][0x280] ;  /* 0x0000a00000067ab9 */ /* 0x000fe20000000a00 */
[----:B--2---:R-:W2:Y:S01]  /*14dc0*/  S2R R10, SR_TID.X ;  /* 0x00000000000a7919 */ /* 0x004ea20000002100 */
[----:B-1----:R-:W-:Y:S02]  /*14dd0*/  IMAD.SHL.U32 R8, R8, 0x10, RZ ;  /* 0x0000001008087824 */ /* 0x002fe400078e00ff */
[----:B--2---:R-:W-:-:S05]  /*14de0*/  IMAD.SHL.U32 R10, R10, 0x8, RZ ;  /* 0x000000080a0a7824 */ /* 0x004fca00078e00ff */
[----:B------:R-:W-:-:S04]  /*14df0*/  LOP3.LUT R10, R10, 0x38, RZ, 0xc0, !PT ;  /* 0x000000380a0a7812 */ /* 0x000fc800078ec0ff */
[C---:B------:R-:W-:Y:S02]  /*14e00*/  LOP3.LUT R11, R10.reuse, 0x40, RZ, 0xfc, !PT ;  /* 0x000000400a0b7812 */ /* 0x040fe400078efcff */
[----:B------:R-:W-:Y:S01]  /*14e10*/  LOP3.LUT R10, R10, 0x80, RZ, 0xfc, !PT ;  /* 0x000000800a0a7812 */ /* 0x000fe200078efcff */
[----:B---3--:R-:W-:Y:S01]  /*14e20*/  IMAD.MOV.U32 R3, RZ, RZ, R0 ;  /* 0x000000ffff037224 */ /* 0x008fe200078e0000 */
[----:B----4-:R-:W-:-:S04]  /*14e30*/  SHF.R.S32.HI R0, RZ, 0x1f, R5 ;  /* 0x0000001fff007819 */ /* 0x010fc80000011405 */
[----:B------:R-:W-:Y:S02]  /*14e40*/  SEL R4, R0, RZ, !P0 ;  /* 0x000000ff00047207 */ /* 0x000fe40004000000 */
[----:B------:R-:W-:Y:S02]  /*14e50*/  SEL R0, R5, RZ, !P0 ;  /* 0x000000ff05007207 */ /* 0x000fe40004000000 */
[----:B------:R-:W1:Y:S01]  /*14e60*/  S2R R5, SR_TID.X ;  /* 0x0000000000057919 */ /* 0x000e620000002100 */
[----:B0-----:R-:W-:Y:S01]  /*14e70*/  ISETP.NE.AND P0, PT, R7, 0x1, PT ;  /* 0x000000010700780c */ /* 0x001fe20003f05270 */
[----:B------:R-:W-:-:S04]  /*14e80*/  IMAD.WIDE.U32 R2, R16, UR4, R2 ;  /* 0x0000000410027c25 */ /* 0x000fc8000f8e0002 */
[----:B------:R-:W-:Y:S01]  /*14e90*/  IMAD R3, R16, UR5, R3 ;  /* 0x0000000510037c24 */ /* 0x000fe2000f8e0203 */
[----:B------:R-:W-:-:S07]  /*14ea0*/  ULDC.64 UR4, c[0x0][0x2e0] ;  /* 0x0000b80000047ab9 */ /* 0x000fce0000000a00 */
[----:B------:R-:W0:Y:S01]  /*14eb0*/  @P0 LDC R6, c[0x0][0x450] ;  /* 0x00011400ff060b82 */ /* 0x000e220000000800 */
[----:B-1----:R-:W-:-:S04]  /*14ec0*/  LOP3.LUT R5, R5, 0x7f, RZ, 0xc0, !PT ;  /* 0x0000007f05057812 */ /* 0x002fc800078ec0ff */
[----:B------:R-:W-:-:S04]  /*14ed0*/  SHF.R.U32.HI R5, RZ, 0x3, R5 ;  /* 0x00000003ff057819 */ /* 0x000fc80000011605 */
[----:B------:R-:W-:Y:S02]  /*14ee0*/  LOP3.LUT R8, R5, 0x70, R8, 0xf8, !PT ;  /* 0x0000007005087812 */ /* 0x000fe400078ef808 */
[----:B------:R-:W1:Y:S01]  /*14ef0*/  @P0 LDC R5, c[0x0][0x44c] ;  /* 0x00011300ff050b82 */ /* 0x000e620000000800 */
[----:B------:R-:W-:Y:S02]  /*14f00*/  IMAD R4, R4, UR4, RZ ;  /* 0x0000000404047c24 */ /* 0x000fe4000f8e02ff */
[----:B------:R-:W-:-:S04]  /*14f10*/  IMAD.WIDE.U32 R2, R0, UR4, R2 ;  /* 0x0000000400027c25 */ /* 0x000fc8000f8e0002 */
[----:B------:R-:W-:Y:S01]  /*14f20*/  IMAD R0, R0, UR5, R4 ;  /* 0x0000000500007c24 */ /* 0x000fe2000f8e0204 */
[----:B------:R-:W-:Y:S01]  /*14f30*/  ULDC.64 UR4, c[0x0][0x2d0] ;  /* 0x0000b40000047ab9 */ /* 0x000fe20000000a00 */
[----:B------:R-:W-:Y:S02]  /*14f40*/  IMAD.IADD R4, R8, 0x1, R9 ;  /* 0x0000000108047824 */ /* 0x000fe400078e0209 */
[----:B------:R-:W-:Y:S02]  /*14f50*/  IMAD.IADD R3, R3, 0x1, R0 ;  /* 0x0000000103037824 */ /* 0x000fe400078e0200 */
        /* <DEDUP_REMOVED lines=17> */
[----:B------:R-:W1:Y:S01]  /*15070*/  S2R R8, SR_TID.X ;  /* 0x0000000000087919 */ /* 0x000e620000002100 */
[----:B------:R-:W-:Y:S01]  /*15080*/  IMAD R0, R4, UR5, R0 ;  /* 0x0000000504007c24 */ /* 0x000fe2000f8e0200 */
[----:B------:R-:W-:-:S03]  /*15090*/  LEA R4, P3, R2, UR6, 0x1 ;  /* 0x0000000602047c11 */ /* 0x000fc6000f8608ff */
[----:B------:R-:W-:Y:S01]  /*150a0*/  IMAD.IADD R0, R3, 0x1, R0 ;  /* 0x0000000103007824 */ /* 0x000fe200078e0200 */
[----:B------:R-:W-:-:S04]  /*150b0*/  ISETP.GE.AND P1, PT, R11, UR4, PT ;  /* 0x000000040b007c0c */ /* 0x000fc8000bf26270 */
[----:B------:R-:W-:Y:S01]  /*150c0*/  LEA.HI.X R3, R2, UR7, R0, 0x1, P3 ;  /* 0x0000000702037c11 */ /* 0x000fe200098f0c00 */
[----:B-1----:R-:W-:-:S05]  /*150d0*/  IMAD.SHL.U32 R8, R8, 0x8, RZ ;  /* 0x0000000808087824 */ /* 0x002fca00078e00ff */
[----:B------:R-:W-:-:S04]  /*150e0*/  LOP3.LUT R8, R8, 0x38, RZ, 0xc0, !PT ;  /* 0x0000003808087812 */ /* 0x000fc800078ec0ff */
[----:B------:R-:W-:Y:S01]  /*150f0*/  ISETP.GE.AND P2, PT, R8, UR4, PT ;  /* 0x0000000408007c0c */ /* 0x000fe2000bf46270 */
[----:B------:R-:W-:-:S03]  /*15100*/  UMOV UR4, 0xffffffff ;  /* 0xffffffff00047882 */ /* 0x000fc60000000000 */
[----:B0-----:R-:W-:Y:S09]  /*15110*/  BRA.DIV UR4, `(.L_x_1288) ;  /* 0x0000004e04b87947 */ /* 0x001ff2000b800000 */
[----:B------:R-:W0:Y:S01]  /*15120*/  S2R R6, SR_TID.X ;  /* 0x0000000000067919 */ /* 0x000e220000002100 */
[----:B------:R-:W2:Y:S01]  /*15130*/  LDL.LU R9, [R1+0x28] ;  /* 0x0000280001097983 */ /* 0x000ea20000300800 */
[----:B0-----:R-:W-:-:S04]  /*15140*/  LOP3.LUT R6, R6, 0x7f, RZ, 0xc0, !PT ;  /* 0x0000007f06067812 */ /* 0x001fc800078ec0ff */
[----:B------:R-:W-:Y:S02]  /*15150*/  SHF.R.U32.HI R8, RZ, 0x3, R6 ;  /* 0x00000003ff087819 */ /* 0x000fe40000011606 */
[----:B------:R-:W3:Y:S01]  /*15160*/  LDL.LU R6, [R1+0x2c] ;  /* 0x00002c0001067983 */ /* 0x000ee20000300800 */
[----:B------:R-:W0:Y:S01]  /*15170*/  S2R R11, SR_TID.X ;  /* 0x00000000000b7919 */ /* 0x000e220000002100 */
[----:B------:R-:W-:Y:S01]  /*15180*/  ULDC.64 UR4, c[0x0][0x208] ;  /* 0x0000820000047ab9 */ /* 0x000fe20000000a00 */
[----:B0-----:R-:W-:-:S05]  /*15190*/  IMAD.SHL.U32 R11, R11, 0x8, RZ ;  /* 0x000000080b0b7824 */ /* 0x001fca00078e00ff */
[----:B------:R-:W-:Y:S01]  /*151a0*/  LOP3.LUT R11, R11, 0x38, RZ, 0xc0, !PT ;  /* 0x000000380b0b7812 */ /* 0x000fe200078ec0ff */
[----:B--2---:R-:W-:-:S04]  /*151b0*/  IMAD.IADD R0, R8, 0x1, R9 ;  /* 0x0000000108007824 */ /* 0x004fc800078e0209 */
[----:B------:R-:W-:Y:S01]  /*151c0*/  VIADD R5, R0, 0x10 ;  /* 0x0000001000057836 */ /* 0x000fe20000000000 */
[----:B------:R-:W-:Y:S01]  /*151d0*/  SHFL.IDX PT, R9, R3, 0x1, 0x181f ;  /* 0x00381f0003097f89 */ /* 0x000fe200000e0000 */
[----:B---3--:R-:W-:-:S03]  /*151e0*/  IMAD R2, R6, R7, RZ ;  /* 0x0000000706027224 */ /* 0x008fc600078e02ff */
[----:B------:R-:W0:Y:S04]  /*151f0*/  SHFL.IDX PT, R7, R4, RZ, 0x181f ;  /* 0x00181fff04077589 */ /* 0x000e2800000e0000 */
[----:B------:R-:W1:Y:S01]  /*15200*/  SHFL.IDX PT, R6, R3, RZ, 0x181f ;  /* 0x00181fff03067589 */ /* 0x000e6200000e0000 */
[-C--:B------:R-:W-:Y:S02]  /*15210*/  ISETP.GE.AND P4, PT, R0, R2.reuse, PT ;  /* 0x000000020000720c */ /* 0x080fe40003f86270 */
[----:B------:R-:W-:Y:S02]  /*15220*/  ISETP.GE.AND P3, PT, R5, R2, PT ;  /* 0x000000020500720c */ /* 0x000fe40003f66270 */
[----:B------:R-:W2:Y:S09]  /*15230*/  SHFL.IDX PT, R5, R4, 0x1, 0x181f ;  /* 0x00381f0004057f89 */ /* 0x000eb200000e0000 */
[----:B0-----:R-:W-:-:S05]  /*15240*/  @!P4 LEA R7, P5, R11, R7, 0x1 ;  /* 0x000000070b07c211 */ /* 0x001fca00078a08ff */
[----:B-1----:R-:W-:-:S05]  /*15250*/  @!P4 IMAD.X R6, RZ, RZ, R6, P5 ;  /* 0x000000ffff06c224 */ /* 0x002fca00028e0606 */
[----:B------:R-:W-:-:S04]  /*15260*/  @!P4 LOP3.LUT R7, R7, R6, RZ, 0x3c, !PT ;  /* 0x000000060707c212 */ /* 0x000fc800078e3cff */
[----:B------:R-:W-:Y:S02]  /*15270*/  @!P4 LOP3.LUT R6, R7, R6, RZ, 0x3c, !PT ;  /* 0x000000060706c212 */ /* 0x000fe400078e3cff */
[----:B--2---:R-:W-:Y:S02]  /*15280*/  @!P3 LEA R8, P5, R11, R5, 0x1 ;  /* 0x000000050b08b211 */ /* 0x004fe400078a08ff */
        /* <DEDUP_REMOVED lines=67> */
.L_x_1411:
        /* <DEDUP_REMOVED lines=16> */
.L_x_1290:
[----:B------:R-:W-:Y:S05]  /*157c0*/  BSYNC B0 ;  /* 0x0000000000007941 */ /* 0x000fea0003800000 */
.L_x_1289:
[----:B------:R-:W-:Y:S01]  /*157d0*/  NOP ;  /* 0x0000000000007918 */ /* 0x000fe20000000000 */
[----:B------:R-:W-:Y:S01]  /*157e0*/  PLOP3.LUT P0, PT, PT, PT, PT, 0x80, 0x0 ;  /* 0x000000000000781c */ /* 0x000fe20003f0f070 */
[----:B------:R-:W-:-:S12]  /*157f0*/  VIADD R11, R19, 0x30800 ;  /* 0x00030800130b7836 */ /* 0x000fd80000000000 */
.L_x_1291:
        /* <DEDUP_REMOVED lines=16> */
[----:B------:R-:W4:Y:S03]  /*15900*/  SYNCS.PHASECHK.TRANS64.TRYWAIT P0, [R19+URZ+0x30820], R0 ;  /* 0x03082000130075a7 */ /* 0x000f26000800017f */
[----:B---34-:R-:W-:Y:S05]  /*15910*/  @!P0 BRA `(.L_x_1293) ;  /* 0x0000005000b48947 */ /* 0x018fea0003800000 */
.L_x_1412:
[----:B------:R-:W-:Y:S05]  /*15920*/  BSYNC B0 ;  /* 0x0000000000007941 */ /* 0x000fea0003800000 */
.L_x_1292:
[----:B------:R-:W3:Y:S04]  /*15930*/  LDL R2, [R1+0x3c] ;  /* 0x00003c0001027983 */ /* 0x000ee80000100800 */
[----:B0-----:R-:W4:Y:S01]  /*15940*/  LDL R4, [R1+0x24] ;  /* 0x0000240001047983 */ /* 0x001f220000100800 */
[----:B------:R-:W-:Y:S01]  /*15950*/  BSSY B0, `(.L_x_1294) ;  /* 0x0000251000007945 */ /* 0x000fe20003800000 */
[----:B---3--:R-:W-:-:S05]  /*15960*/  VIADD R0, R2, 0xfffffffe ;  /* 0xfffffffe02007836 */ /* 0x008fca0000000000 */
[----:B----4-:R-:W-:-:S13]  /*15970*/  ISETP.GE.AND P0, PT, R0, R4, PT ;  /* 0x000000040000720c */ /* 0x010fda0003f06270 */
[----:B------:R-:W-:Y:S05]  /*15980*/  @!P0 BRA `(.L_x_1295) ;  /* 0x0000002400348947 */ /* 0x000fea0003800000 */
[----:B------:R-:W3:Y:S04]  /*15990*/  LDL.LU R2, [R1+0x40] ;  /* 0x0000400001027983 */ /* 0x000ee80000300800 */
[----:B------:R-:W4:Y:S04]  /*159a0*/  LDL.LU R7, [R1+0x38] ;  /* 0x0000380001077983 */ /* 0x000f280000300800 */
[----:B--2---:R-:W2:Y:S04]  /*159b0*/  LDL.LU R3, [R1+0x54] ;  /* 0x0000540001037983 */ /* 0x004ea80000300800 */
[----:B------:R-:W5:Y:S04]  /*159c0*/  LDL.LU R6, [R1+0x34] ;  /* 0x0000340001067983 */ /* 0x000f680000300800 */
[----:B-1----:R-:W5:Y:S01]  /*159d0*/  LDL.LU R5, [R1+0x58] ;  /* 0x0000580001057983 */ /* 0x002f620000300800 */
[----:B------:R-:W-:Y:S01]  /*159e0*/  LOP3.LUT R10, RZ, R4, RZ, 0x33, !PT ;  /* 0x00000004ff0a7212 */ /* 0x000fe200078e33ff */
[----:B------:R-:W-:Y:S01]  /*159f0*/  BSSY B2, `(.L_x_1296) ;  /* 0x00000cd000027945 */ /* 0x000fe20003800000 */
[----:B---3--:R-:W-:-:S04]  /*15a00*/  VIADD R2, R2, 0x1 ;  /* 0x0000000102027836 */ /* 0x008fc80000000000 */
[----:B----4-:R-:W-:Y:S01]  /*15a10*/  IMAD R2, R2, R7, RZ ;  /* 0x0000000702027224 */ /* 0x010fe200078e02ff */
[----:B--2---:R-:W-:-:S04]  /*15a20*/  LOP3.LUT R3, RZ, R3, RZ, 0x33, !PT ;  /* 0x00000003ff037212 */ /* 0x004fc800078e33ff */
[----:B------:R-:W-:-:S04]  /*15a30*/  LOP3.LUT R2, RZ, R2, RZ, 0x33, !PT ;  /* 0x00000002ff027212 */ /* 0x000fc800078e33ff */
[----:B-----5:R-:W-:Y:S02]  /*15a40*/  VIADDMNMX R2, R2, -R6, R3, !PT ;  /* 0x8000000602027246 */ /* 0x020fe40007800103 */
[----:B------:R-:W-:-:S04]  /*15a50*/  LOP3.LUT R7, RZ, R5, RZ, 0x33, !PT ;  /* 0x00000005ff077212 */ /* 0x000fc800078e33ff */
[----:B------:R-:W-:-:S04]  /*15a60*/  VIMNMX R7, R2, R7, !PT ;  /* 0x0000000702077248 */ /* 0x000fc80007fe0100 */
[----:B------:R-:W-:Y:S02]  /*15a70*/  VIADDMNMX R10, R7, 0x2, R10, !PT ;  /* 0x00000002070a7846 */ /* 0x000fe4000780010a */
[----:B------:R-:W-:-:S05]  /*15a80*/  LOP3.LUT R2, RZ, R7, RZ, 0x33, !PT ;  /* 0x00000007ff027212 */ /* 0x000fca00078e33ff */
[----:B------:R-:W-:-:S05]  /*15a90*/  IMAD.IADD R2, R10, 0x1, R2 ;  /* 0x000000010a027824 */ /* 0x000fca00078e0202 */
[----:B------:R-:W-:-:S04]  /*15aa0*/  LOP3.LUT R2, R2, 0x1, RZ, 0xc0, !PT ;  /* 0x0000000102027812 */ /* 0x000fc800078ec0ff */
[----:B------:R-:W-:-:S13]  /*15ab0*/  ISETP.NE.U32.AND P0, PT, R2, 0x1, PT ;  /* 0x000000010200780c */ /* 0x000fda0003f05070 */
[----:B------:R-:W-:Y:S05]  /*15ac0*/  @P0 BRA `(.L_x_1297) ;  /* 0x0000000800fc0947 */ /* 0x000fea0003800000 */
[----:B------:R-:W2:Y:S04]  /*15ad0*/  LDL R5, [R1+0x10] ;  /* 0x0000100001057983 */ /* 0x000ea80000100800 */
[----:B------:R-:W3:Y:S01]  /*15ae0*/  LDL R4, [R1+0x14] ;  /* 0x0000140001047983 */ /* 0x000ee20000100800 */
[----:B------:R-:W-:Y:S01]  /*15af0*/  LOP3.LUT P1, RZ, R18, 0x1, RZ, 0xc0, !PT ;  /* 0x0000000112ff7812 */ /* 0x000fe2000782c0ff */
[----:B------:R-:W-:Y:S01]  /*15b00*/  BSSY B1, `(.L_x_1298) ;  /* 0x00000b7000017945 */ /* 0x000fe20003800000 */
[----:B--2---:R-:W-:-:S05]  /*15b10*/  VIADD R8, R5, 0x1 ;  /* 0x0000000105087836 */ /* 0x004fca0000000000 */
[----:B------:R-:W-:-:S04]  /*15b20*/  ISETP.NE.AND P0, PT, R8, 0x2, PT ;  /* 0x000000020800780c */ /* 0x000fc80003f05270 */
[----:B------:R-:W-:Y:S02]  /*15b30*/  SEL R9, RZ, 0x1, P0 ;  /* 0x00000001ff097807 */ /* 0x000fe40000000000 */
[----:B------:R-:W-:Y:S02]  /*15b40*/  SEL R8, R8, RZ, P0 ;  /* 0x000000ff08087207 */ /* 0x000fe40000000000 */
[----:B---3--:R-:W-:Y:S01]  /*15b50*/  LOP3.LUT R9, R4, R9, RZ, 0x3c, !PT ;  /* 0x0000000904097212 */ /* 0x008fe200078e3cff */
[----:B------:R-:W-:Y:S06]  /*15b60*/  @!P1 BRA `(.L_x_1299) ;  /* 0x0000000800c09947 */ /* 0x000fec0003800000 */
        /* <DEDUP_REMOVED lines=23> */
[----:B------:R-:W-:-:S06]  /*15ce0*/  LEA.HI.X R5, R2, UR5, R3, 0x2, P0 ;  /* 0x0000000502057c11 */ /* 0x000fcc00080f1403 */
[----:B------:R0:W5:Y:S03]  /*15cf0*/  LDG.E R5, desc[UR8][R4.64] ;  /* 0x0000000804057981 */ /* 0x000166000c1e1900 */
.L_x_1300:
[----:B------:R-:W-:Y:S01]  /*15d00*/  IMAD R3, R8, 0x8, R19 ;  /* 0x0000000808037824 */ /* 0x000fe200078e0213 */
[----:B------:R-:W-:Y:S01]  /*15d10*/  SHF.L.U32 R2, R9, 0x1f, RZ ;  /* 0x0000001f09027819 */ /* 0x000fe200000006ff */
[----:B------:R-:W-:Y:S03]  /*15d20*/  BSSY B3, `(.L_x_1301) ;  /* 0x0000003000037945 */ /* 0x000fe60003800000 */
[----:B------:R-:W1:Y:S02]  /*15d30*/  SYNCS.PHASECHK.TRANS64.TRYWAIT P0, [R3+URZ+0x30840], R2 ;  /* 0x03084002030075a7 */ /* 0x000e64000800017f */
[----:B-1----:R-:W-:Y:S05]  /*15d40*/  @!P0 BRA `(.L_x_1302) ;  /* 0x0000004c00bc8947 */ /* 0x002fea0003800000 */
.L_x_1413:
[----:B------:R-:W-:Y:S05]  /*15d50*/  BSYNC B3 ;  /* 0x0000000000037941 */ /* 0x000fea0003800000 */
.L_x_1301:
        /* <DEDUP_REMOVED lines=12> */
.L_x_1304:
[----:B------:R-:W-:Y:S05]  /*15e20*/  BSYNC B3 ;  /* 0x0000000000037941 */ /* 0x000fea0003800000 */
.L_x_1303:
        /* <DEDUP_REMOVED lines=12> */
.L_x_1305:
        /* <DEDUP_REMOVED lines=16> */
.L_x_1306:
        /* <DEDUP_REMOVED lines=16> */
.L_x_1307:
        /* <DEDUP_REMOVED lines=10> */
[----:B------:R-:W2:Y:S04]  /*16190*/  LDL.LU R12, [R1+0x14] ;  /* 0x00001400010c7983 */ /* 0x000ea80000300800 */
[----:B------:R-:W3:Y:S01]  /*161a0*/  LDL R6, [R1+0x10] ;  /* 0x0000100001067983 */ /* 0x000ee20000100800 */
[----:B------:R-:W-:Y:S01]  /*161b0*/  BSSY B3, `(.L_x_1308) ;  /* 0x0000005000037945 */ /* 0x000fe20003800000 */
[----:B--2---:R-:W-:Y:S01]  /*161c0*/  SHF.L.U32 R2, R12, 0x1f, RZ ;  /* 0x0000001f0c027819 */ /* 0x004fe200000006ff */
[----:B---3--:R-:W-:-:S04]  /*161d0*/  IMAD R3, R6, 0x8, R11 ;  /* 0x0000000806037824 */ /* 0x008fc800078e020b */
[----:B------:R-:W0:Y:S02]  /*161e0*/  SYNCS.PHASECHK.TRANS64.TRYWAIT P0, [R3+URZ+0x60], R2 ;  /* 0x00006002030075a7 */ /* 0x000e24000800017f */
[----:B0-----:R-:W-:Y:S05]  /*161f0*/  @!P0 BRA `(.L_x_1309) ;  /* 0x0000004800a48947 */ /* 0x001fea0003800000 */
.L_x_1414:
[----:B------:R-:W-:Y:S05]  /*16200*/  BSYNC B3 ;  /* 0x0000000000037941 */ /* 0x000fea0003800000 */
.L_x_1308:
[----:B------:R-:W-:Y:S01]  /*16210*/  BSSY B3, `(.L_x_1310) ;  /* 0x000000d000037945 */ /* 0x000fe20003800000 */
[----:B------:R-:W-:Y:S02]  /*16220*/  IMAD.MOV.U32 R12, RZ, RZ, 0x0 ;  /* 0x00000000ff0c7424 */ /* 0x000fe400078e00ff */
[----:B------:R-:W-:Y:S01]  /*16230*/  IMAD.MOV.U32 R13, RZ, RZ, 0x14f00000 ;  /* 0x14f00000ff0d7424 */ /* 0x000fe200078e00ff */
[----:B------:R-:W-:Y:S06]  /*16240*/  @P1 BRA `(.L_x_1311) ;  /* 0x0000000000241947 */ /* 0x000fec0003800000 */
[----:B------:R-:W2:Y:S01]  /*16250*/  LDL R6, [R1+0x10] ;  /* 0x0000100001067983 */ /* 0x000ea20000100800 */
[----:B0-----:R-:W-:Y:S01]  /*16260*/  IMAD.MOV.U32 R3, RZ, RZ, 0x9000 ;  /* 0x00009000ff037424 */ /* 0x001fe200078e00ff */
[----:B------:R-:W0:Y:S02]  /*16270*/  S2R R4, SR_TID.X ;  /* 0x0000000000047919 */ /* 0x000e240000002100 */
[----:B0-----:R-:W-:-:S04]  /*16280*/  LOP3.LUT R4, R4, 0x1f, RZ, 0xc0, !PT ;  /* 0x0000001f04047812 */ /* 0x001fc800078ec0ff */
[----:B------:R-:W-:Y:S01]  /*16290*/  ISETP.NE.AND P0, PT, R4, RZ, PT ;  /* 0x000000ff0400720c */ /* 0x000fe20003f05270 */
[----:B--2---:R-:W-:-:S04]  /*162a0*/  IMAD R2, R6, 0x8, R19 ;  /* 0x0000000806027824 */ /* 0x004fc800078e0213 */
[----:B------:R1:W-:Y:S08]  /*162b0*/  SYNCS.ARRIVE.TRANS64 RZ, [R2+URZ+0x30850], R3 ;  /* 0x0308500302ff79a7 */ /* 0x0003f0000800003f */
[----:B------:R-:W-:Y:S05]  /*162c0*/  @!P0 BRA `(.L_x_1311) ;  /* 0x0000000000048947 */ /* 0x000fea0003800000 */
[----:B------:R-:W-:Y:S01]  /*162d0*/  BPT.TRAP 0x1 ;  /* 0x000000040000795c */ /* 0x000fe20000300000 */
.L_x_1311:
[----:B------:R-:W-:Y:S05]  /*162e0*/  BSYNC B3 ;  /* 0x0000000000037941 */ /* 0x000fea0003800000 */
.L_x_1310:
[----:B01----:R-:W2:Y:S04]  /*162f0*/  LDL.LU R2, [R1+0x10] ;  /* 0x0000100001027983 */ /* 0x003ea80000300800 */
[----:B------:R-:W3:Y:S04]  /*16300*/  LDL R6, [R1+0x18] ;  /* 0x0000180001067983 */ /* 0x000ee80000100800 */
[----:B------:R-:W3:Y:S01]  /*16310*/  LDL.LU R4, [R1+0x4] ;  /* 0x0000040001047983 */ /* 0x000ee20000300800 */
[----:B------:R-:W-:Y:S01]  /*16320*/  R2UR UR10, R14 ;  /* 0x000000000e0a72ca */ /* 0x000fe200000e0000 */
[----:B------:R-:W-:Y:S01]  /*16330*/  UIADD3 UR4, UP0, UR36, 0x470, URZ ;  /* 0x0000047024047890 */ /* 0x000fe2000ff1e03f */
[----:B------:R-:W-:-:S02]  /*16340*/  R2UR UR6, R12 ;  /* 0x000000000c0672ca */ /* 0x000fc400000e0000 */
[----:B------:R-:W-:Y:S01]  /*16350*/  R2UR UR7, R13 ;  /* 0x000000000d0772ca */ /* 0x000fe200000e0000 */
[----:B------:R-:W-:Y:S01]  /*16360*/  UIADD3.X UR5, URZ, UR37, URZ, UP0, !UPT ;  /* 0x000000253f057290 */ /* 0x000fe200087fe43f */
[----:B------:R-:W-:Y:S01]  /*16370*/  PLOP3.LUT P0, PT, PT, PT, PT, 0x80, 0x0 ;  /* 0x000000000000781c */ /* 0x000fe20003f0f070 */
[C-C-:B--2---:R-:W-:Y:S02]  /*16380*/  IMAD R3, R2.reuse, 0x8, R19.reuse ;  /* 0x0000000802037824 */ /* 0x144fe400078e0213 */
[----:B------:R-:W-:Y:S02]  /*16390*/  IMAD R2, R2, 0x9000, R19 ;  /* 0x0000900002027824 */ /* 0x000fe400078e0213 */
[----:B------:R-:W-:Y:S02]  /*163a0*/  VIADD R3, R3, 0x30850 ;  /* 0x0003085003037836 */ /* 0x000fe40000000000 */
[----:B---3--:R-:W-:Y:S02]  /*163b0*/  IMAD R4, R4, 0x60, R6 ;  /* 0x0000006004047824 */ /* 0x008fe400078e0206 */
[----:B------:R-:W-:-:S07]  /*163c0*/  VIADD R6, R2, 0x400 ;  /* 0x0000040002067836 */ /* 0x000fce0000000000 */
.L_x_1312:
        /* <DEDUP_REMOVED lines=15> */
.L_x_1313:
        /* <DEDUP_REMOVED lines=15> */
.L_x_1314:
        /* <DEDUP_REMOVED lines=12> */
.L_x_1299:
[----:B------:R-:W-:Y:S05]  /*16670*/  BSYNC B1 ;  /* 0x0000000000017941 */ /* 0x000fea0003800000 */
.L_x_1298:
[----:B0-----:R-:W2:Y:S04]  /*16680*/  LDL.LU R0, [R1+0x3c] ;  /* 0x00003c0001007983 */ /* 0x001ea80000300800 */
[----:B------:R0:W-:Y:S04]  /*16690*/  STL [R1+0x10], R8 ;  /* 0x0000100801007387 */ /* 0x0001e80000100800 */
[----:B------:R0:W-:Y:S02]  /*166a0*/  STL [R1+0x14], R9 ;  /* 0x0000140901007387 */ /* 0x0001e40000100800 */
[----:B0-2---:R-:W-:-:S07]  /*166b0*/  VIADD R0, R0, 0xfffffffd ;  /* 0xfffffffd00007836 */ /* 0x005fce0000000000 */
.L_x_1297:
[----:B------:R-:W-:Y:S05]  /*166c0*/  BSYNC B2 ;  /* 0x0000000000027941 */ /* 0x000fea0003800000 */
.L_x_1296:
[----:B------:R-:W-:-:S05]  /*166d0*/  VIADD R10, R10, 0xfffffffe ;  /* 0xfffffffe0a0a7836 */ /* 0x000fca0000000000 */
[----:B------:R-:W-:-:S13]  /*166e0*/  ISETP.NE.AND P0, PT, R10, R7, PT ;  /* 0x000000070a00720c */ /* 0x000fda0003f05270 */
[----:B------:R-:W-:Y:S05]  /*166f0*/  @!P0 BRA `(.L_x_1295) ;  /* 0x0000001400d88947 */ /* 0x000fea0003800000 */
[----:B------:R-:W-:-:S07]  /*16700*/  IMAD.MOV.U32 R9, RZ, RZ, R17 ;  /* 0x000000ffff097224 */ /* 0x000fce00078e0011 */
.L_x_1349:
[----:B--2---:R-:W2:Y:S04]  /*16710*/  LDL R3, [R1+0x10] ;  /* 0x0000100001037983 */ /* 0x004ea80000100800 */
[----:B------:R-:W3:Y:S01]  /*16720*/  LDL R2, [R1+0x14] ;  /* 0x0000140001027983 */ /* 0x000ee20000100800 */
[----:B------:R-:W-:Y:S01]  /*16730*/  LOP3.LUT P1, RZ, R18, 0x1, RZ, 0xc0, !PT ;  /* 0x0000000112ff7812 */ /* 0x000fe2000782c0ff */
[----:B------:R-:W-:Y:S05]  /*16740*/  YIELD ;  /* 0x0000000000007946 */ /* 0x000fea0003800000 */
[----:B------:R-:W-:Y:S01]  /*16750*/  BSSY B1, `(.L_x_1315) ;  /* 0x00000b4000017945 */ /* 0x000fe20003800000 */
[----:B--2---:R-:W-:-:S05]  /*16760*/  VIADD R4, R3, 0x1 ;  /* 0x0000000103047836 */ /* 0x004fca0000000000 */
[----:B------:R-:W-:-:S04]  /*16770*/  ISETP.NE.AND P0, PT, R4, 0x2, PT ;  /* 0x000000020400780c */ /* 0x000fc80003f05270 */
[----:B------:R-:W-:Y:S02]  /*16780*/  SEL R5, RZ, 0x1, P0 ;  /* 0x00000001ff057807 */ /* 0x000fe40000000000 */
[----:B------:R-:W-:Y:S02]  /*16790*/  SEL R4, R4, RZ, P0 ;  /* 0x000000ff04047207 */ /* 0x000fe40000000000 */
[----:B---3--:R-:W-:Y:S01]  /*167a0*/  LOP3.LUT R5, R2, R5, RZ, 0x3c, !PT ;  /* 0x0000000502057212 */ /* 0x008fe200078e3cff */
[----:B01----:R-:W-:Y:S06]  /*167b0*/  @!P1 BRA `(.L_x_1316) ;  /* 0x0000000800b49947 */ /* 0x003fec0003800000 */
        /* <DEDUP_REMOVED lines=25> */
.L_x_1317:
[----:B------:R-:W-:Y:S01]  /*16950*/  IMAD R3, R4, 0x8, R19 ;  /* 0x0000000804037824 */ /* 0x000fe200078e0213 */
[----:B------:R-:W-:Y:S01]  /*16960*/  SHF.L.U32 R2, R5, 0x1f, RZ ;  /* 0x0000001f05027819 */ /* 0x000fe200000006ff */
[----:B------:R-:W-:Y:S03]  /*16970*/  BSSY B2, `(.L_x_1318) ;  /* 0x0000003000027945 */ /* 0x000fe60003800000 */
[----:B------:R-:W1:Y:S02]  /*16980*/  SYNCS.PHASECHK.TRANS64.TRYWAIT P0, [R3+URZ+0x30840], R2 ;  /* 0x03084002030075a7 */ /* 0x000e64000800017f */
[----:B-1----:R-:W-:Y:S05]  /*16990*/  @!P0 BRA `(.L_x_1319) ;  /* 0x0000004000d08947 */ /* 0x002fea0003800000 */
.L_x_1415:
[----:B------:R-:W-:Y:S05]  /*169a0*/  BSYNC B2 ;  /* 0x0000000000027941 */ /* 0x000fea0003800000 */
.L_x_1318:
        /* <DEDUP_REMOVED lines=12> */
.L_x_1321:
[----:B------:R-:W-:Y:S05]  /*16a70*/  BSYNC B2 ;  /* 0x0000000000027941 */ /* 0x000fea0003800000 */
.L_x_1320:
        /* <DEDUP_REMOVED lines=12> */
.L_x_1322:
        /* <DEDUP_REMOVED lines=16> */
.L_x_1323:
        /* <DEDUP_REMOVED lines=16> */
.L_x_1324:
        /* <DEDUP_REMOVED lines=17> */
.L_x_1416:
[----:B------:R-:W-:Y:S05]  /*16e50*/  BSYNC B2 ;  /* 0x0000000000027941 */ /* 0x000fea0003800000 */
.L_x_1325:
        /* <DEDUP_REMOVED lines=11> */
.L_x_1328:
[----:B------:R-:W-:Y:S05]  /*16f10*/  BSYNC B2 ;  /* 0x0000000000027941 */ /* 0x000fea0003800000 */
.L_x_1327:
[----:B0-----:R-:W2:Y:S04]  /*16f20*/  LDL.LU R3, [R1+0x10] ;  /* 0x0000100001037983 */ /* 0x001ea80000300800 */
[----:B------:R-:W3:Y:S04]  /*16f30*/  LDL R7, [R1+0x18] ;  /* 0x0000180001077983 */ /* 0x000ee80000100800 */
[----:B------:R-:W3:Y:S01]  /*16f40*/  LDL.LU R6, [R1+0x4] ;  /* 0x0000040001067983 */ /* 0x000ee20000300800 */
[----:B------:R-:W-:Y:S01]  /*16f50*/  R2UR UR10, R10 ;  /* 0x000000000a0a72ca */ /* 0x000fe200000e0000 */
[----:B------:R-:W-:Y:S01]  /*16f60*/  UIADD3 UR4, UP0, UR36, 0x470, URZ ;  /* 0x0000047024047890 */ /* 0x000fe2000ff1e03f */
[----:B------:R-:W-:Y:S01]  /*16f70*/  R2UR UR6, R12 ;  /* 0x000000000c0672ca */ /* 0x000fe200000e0000 */
[----:B------:R-:W-:Y:S01]  /*16f80*/  VIADD R2, R2, 0x50 ;  /* 0x0000005002027836 */ /* 0x000fe20000000000 */
[----:B------:R-:W-:Y:S01]  /*16f90*/  R2UR UR7, R13 ;  /* 0x000000000d0772ca */ /* 0x000fe200000e0000 */
[----:B------:R-:W-:Y:S01]  /*16fa0*/  UIADD3.X UR5, URZ, UR37, URZ, UP0, !UPT ;  /* 0x000000253f057290 */ /* 0x000fe200087fe43f */
[----:B------:R-:W-:Y:S01]  /*16fb0*/  PLOP3.LUT P0, PT, PT, PT, PT, 0x80, 0x0 ;  /* 0x000000000000781c */ /* 0x000fe20003f0f070 */
[----:B--2---:R-:W-:-:S02]  /*16fc0*/  IMAD R3, R3, 0x9000, R19 ;  /* 0x0000900003037824 */ /* 0x004fc400078e0213 */
[----:B---3--:R-:W-:Y:S02]  /*16fd0*/  IMAD R6, R6, 0x60, R7 ;  /* 0x0000006006067824 */ /* 0x008fe400078e0207 */
[----:B------:R-:W-:-:S08]  /*16fe0*/  VIADD R7, R3, 0x400 ;  /* 0x0000040003077836 */ /* 0x000fd00000000000 */
.L_x_1329:
        /* <DEDUP_REMOVED lines=15> */
.L_x_1330:
        /* <DEDUP_REMOVED lines=15> */
.L_x_1331:
        /* <DEDUP_REMOVED lines=12> */
.L_x_1316:
[----:B------:R-:W-:Y:S05]  /*17290*/  BSYNC B1 ;  /* 0x0000000000017941 */ /* 0x000fea0003800000 */
.L_x_1315:
[----:B------:R-:W-:Y:S01]  /*172a0*/  VIADD R3, R4, 0x1 ;  /* 0x0000000104037836 */ /* 0x000fe20000000000 */
[----:B------:R-:W-:Y:S01]  /*172b0*/  LOP3.LUT P1, RZ, R18, 0x1, RZ, 0xc0, !PT ;  /* 0x0000000112ff7812 */ /* 0x000fe2000782c0ff */
[----:B------:R-:W-:Y:S01]  /*172c0*/  BSSY B1, `(.L_x_1332) ;  /* 0x00000b5000017945 */ /* 0x000fe20003800000 */
[----:B------:R-:W-:Y:S02]  /*172d0*/  VIADD R6, R0, 0xffffffff ;  /* 0xffffffff00067836 */ /* 0x000fe40000000000 */
[----:B------:R-:W-:-:S04]  /*172e0*/  ISETP.NE.AND P0, PT, R3, 0x2, PT ;  /* 0x000000020300780c */ /* 0x000fc80003f05270 */
[----:B------:R-:W-:Y:S02]  /*172f0*/  SEL R2, RZ, 0x1, P0 ;  /* 0x00000001ff027807 */ /* 0x000fe40000000000 */
[----:B------:R-:W-:Y:S02]  /*17300*/  SEL R12, R3, RZ, P0 ;  /* 0x000000ff030c7207 */ /* 0x000fe40000000000 */
[----:B------:R-:W-:-:S05]  /*17310*/  LOP3.LUT R10, R5, R2, RZ, 0x3c, !PT ;  /* 0x00000002050a7212 */ /* 0x000fca00078e3cff */
[----:B------:R1:W-:Y:S04]  /*17320*/  STL [R1+0x14], R10 ;  /* 0x0000140a01007387 */ /* 0x0003e80000100800 */
[----:B------:R1:W-:Y:S01]  /*17330*/  STL [R1+0x10], R12 ;  /* 0x0000100c01007387 */ /* 0x0003e20000100800 */
[----:B------:R-:W-:Y:S05]  /*17340*/  @!P1 BRA `(.L_x_1333) ;  /* 0x0000000800b09947 */ /* 0x000fea0003800000 */
[----:B------:R-:W-:Y:S01]  /*17350*/  ULDC.64 UR4, c[0x0][0x418] ;  /* 0x0001060000047ab9 */ /* 0x000fe20000000a00 */
[----:B------:R-:W-:Y:S01]  /*17360*/  IMAD.MOV.U32 R7, RZ, RZ, R6 ;  /* 0x000000ffff077224 */ /* 0x000fe200078e0006 */
[----:B------:R-:W-:-:S04]  /*17370*/  ISETP.NE.U32.AND P0, PT, RZ, UR4, PT ;  /* 0x00000004ff007c0c */ /* 0x000fc8000bf05070 */
[----:B------:R-:W-:-:S13]  /*17380*/  ISETP.NE.AND.EX P0, PT, RZ, UR5, PT, P0 ;  /* 0x00000005ff007c0c */ /* 0x000fda000bf05300 */
[----:B------:R-:W-:Y:S05]  /*17390*/  @!P0 BRA `(.L_x_1334) ;  /* 0x0000000000508947 */ /* 0x000fea0003800000 */
[----:B------:R-:W2:Y:S01]  /*173a0*/  LDL R14, [R1+0x1c] ;  /* 0x00001c00010e7983 */ /* 0x000ea20000100800 */
[----:B0-----:R-:W0:Y:S01]  /*173b0*/  LDC R8, c[0x0][0x43c] ;  /* 0x00010f00ff087b82 */ /* 0x001e220000000800 */
        /* <DEDUP_REMOVED lines=18> */
.L_x_1334:
[----:B------:R-:W-:Y:S01]  /*174e0*/  IMAD R2, R12, 0x8, R19 ;  /* 0x000000080c027824 */ /* 0x000fe200078e0213 */
[----:B------:R-:W-:Y:S01]  /*174f0*/  SHF.L.U32 R3, R10, 0x1f, RZ ;  /* 0x0000001f0a037819 */ /* 0x000fe200000006ff */
[----:B------:R-:W-:Y:S03]  /*17500*/  BSSY B2, `(.L_x_1335) ;  /* 0x0000003000027945 */ /* 0x000fe60003800000 */
[----:B------:R-:W3:Y:S02]  /*17510*/  SYNCS.PHASECHK.TRANS64.TRYWAIT P0, [R2+URZ+0x30840], R3 ;  /* 0x03084003020075a7 */ /* 0x000ee4000800017f */
[----:B---3--:R-:W-:Y:S05]  /*17520*/  @!P0 BRA `(.L_x_1336) ;  /* 0x0000003800148947 */ /* 0x008fea0003800000 */
.L_x_1417:
[----:B------:R-:W-:Y:S05]  /*17530*/  BSYNC B2 ;  /* 0x0000000000027941 */ /* 0x000fea0003800000 */
.L_x_1335:
[----:B0-2---:R-:W0:Y:S01]  /*17540*/  S2R R8, SR_TID.X ;  /* 0x0000000000087919 */ /* 0x005e220000002100 */
[----:B------:R-:W-:Y:S01]  /*17550*/  BSSY B2, `(.L_x_1337) ;  /* 0x000000b000027945 */ /* 0x000fe20003800000 */
[----:B0-----:R-:W-:-:S04]  /*17560*/  LOP3.LUT R8, R8, 0x7f, RZ, 0xc0, !PT ;  /* 0x0000007f08087812 */ /* 0x001fc800078ec0ff */
[----:B------:R-:W-:-:S13]  /*17570*/  ISETP.NE.AND P1, PT, R8, RZ, PT ;  /* 0x000000ff0800720c */ /* 0x000fda0003f25270 */
[----:B------:R-:W-:Y:S05]  /*17580*/  @P1 BRA `(.L_x_1338) ;  /* 0x00000000001c1947 */ /* 0x000fea0003800000 */
[----:B------:R-:W0:Y:S01]  /*17590*/  S2R R8, SR_TID.X ;  /* 0x0000000000087919 */ /* 0x000e220000002100 */
[----:B---3--:R-:W-:-:S04]  /*175a0*/  IMAD.MOV.U32 R3, RZ, RZ, 0x9000 ;  /* 0x00009000ff037424 */ /* 0x008fc800078e00ff */
[----:B------:R2:W-:Y:S01]  /*175b0*/  SYNCS.ARRIVE.TRANS64 RZ, [R2+URZ+0x30830], R3 ;  /* 0x0308300302ff79a7 */ /* 0x0005e2000800003f */
[----:B0-----:R-:W-:-:S04]  /*175c0*/  LOP3.LUT R8, R8, 0x1f, RZ, 0xc0, !PT ;  /* 0x0000001f08087812 */ /* 0x001fc800078ec0ff */
[----:B------:R-:W-:-:S13]  /*175d0*/  ISETP.NE.AND P0, PT, R8, RZ, PT ;  /* 0x000000ff0800720c */ /* 0x000fda0003f05270 */
[----:B--2---:R-:W-:Y:S05]  /*175e0*/  @!P0 BRA `(.L_x_1338) ;  /* 0x0000000000048947 */ /* 0x004fea0003800000 */
[----:B------:R-:W-:Y:S01]  /*175f0*/  BPT.TRAP 0x1 ;  /* 0x000000040000795c */ /* 0x000fe20000300000 */
.L_x_1338:
[----:B------:R-:W-:Y:S05]  /*17600*/  BSYNC B2 ;  /* 0x0000000000027941 */ /* 0x000fea0003800000 */
.L_x_1337:
[----:B------:R-:W2:Y:S04]  /*17610*/  LDL R8, [R1+0x10] ;  /* 0x0000100001087983 */ /* 0x000ea80000100800 */
[----:B---3--:R-:W3:Y:S01]  /*17620*/  LDL R2, [R1+0x18] ;  /* 0x0000180001027983 */ /* 0x008ee20000100800 */
[----:B------:R-:W-:Y:S01]  /*17630*/  IMAD.MOV.U32 R14, RZ, RZ, RZ ;  /* 0x000000ffff0e7224 */ /* 0x000fe200078e00ff */
[----:B------:R-:W-:Y:S01]  /*17640*/  UIADD3 UR4, UP0, UR36, 0x370, URZ ;  /* 0x0000037024047890 */ /* 0x000fe2000ff1e03f */
[----:B------:R-:W-:Y:S01]  /*17650*/  PLOP3.LUT P0, PT, PT, PT, PT, 0x80, 0x0 ;  /* 0x000000000000781c */ /* 0x000fe20003f0f070 */
[----:B------:R-:W-:Y:S01]  /*17660*/  UMOV UR6, 0x0 ;  /* 0x0000000000067882 */ /* 0x000fe20000000000 */
[----:B------:R-:W-:Y:S01]  /*17670*/  UMOV UR7, 0x14f00000 ;  /* 0x14f0000000077882 */ /* 0x000fe20000000000 */
[----:B------:R-:W-:Y:S01]  /*17680*/  R2UR UR10, R14 ;  /* 0x000000000e0a72ca */ /* 0x000fe200000e0000 */
[----:B------:R-:W-:Y:S01]  /*17690*/  UIADD3.X UR5, URZ, UR37, URZ, UP0, !UPT ;  /* 0x000000253f057290 */ /* 0x000fe200087fe43f */
[----:B--2---:R-:W-:-:S02]  /*176a0*/  IMAD R3, R8, 0x8, R11 ;  /* 0x0000000808037824 */ /* 0x004fc400078e020b */
[----:B------:R-:W-:Y:S02]  /*176b0*/  IMAD R8, R8, 0x9000, R19 ;  /* 0x0000900008087824 */ /* 0x000fe400078e0213 */
[----:B------:R-:W-:Y:S02]  /*176c0*/  VIADD R3, R3, 0x30 ;  /* 0x0000003003037836 */ /* 0x000fe40000000000 */
[----:B---3--:R-:W-:Y:S02]  /*176d0*/  IMAD R2, R7, 0x60, R2 ;  /* 0x0000006007027824 */ /* 0x008fe400078e0202 */
[----:B-1----:R-:W-:-:S07]  /*176e0*/  VIADD R10, R8, 0x1e400 ;  /* 0x0001e400080a7836 */ /* 0x002fce0000000000 */
.L_x_1339:
        /* <DEDUP_REMOVED lines=16> */
.L_x_1340:
        /* <DEDUP_REMOVED lines=16> */
.L_x_1341:
        /* <DEDUP_REMOVED lines=15> */
.L_x_1418:
[----:B------:R-:W-:Y:S05]  /*179e0*/  BSYNC B2 ;  /* 0x0000000000027941 */ /* 0x000fea0003800000 */
.L_x_1342:
        /* <DEDUP_REMOVED lines=9> */
[----:B--2---:R-:W-:Y:S05]  /*17a80*/  @!P0 BRA `(.L_x_1345) ;  /* 0x0000000000048947 */ /* 0x004fea0003800000 */
[----:B------:R-:W-:Y:S01]  /*17a90*/  BPT.TRAP 0x1 ;  /* 0x000000040000795c */ /* 0x000fe20000300000 */
.L_x_1345:
[----:B------:R-:W-:Y:S05]  /*17aa0*/  BSYNC B2 ;  /* 0x0000000000027941 */ /* 0x000fea0003800000 */
.L_x_1344:
        /* <DEDUP_REMOVED lines=12> */
.L_x_1346:
        /* <DEDUP_REMOVED lines=15> */
.L_x_1347:
        /* <DEDUP_REMOVED lines=15> */
.L_x_1348:
        /* <DEDUP_REMOVED lines=12> */
.L_x_1333:
[----:B------:R-:W-:Y:S05]  /*17e10*/  BSYNC B1 ;  /* 0x0000000000017941 */ /* 0x000fea0003800000 */
.L_x_1332:
[----:B------:R-:W3:Y:S01]  /*17e20*/  LDL R2, [R1+0x24] ;  /* 0x0000240001027983 */ /* 0x000ee20000100800 */
[----:B------:R-:W-:Y:S01]  /*17e30*/  VIADD R0, R0, 0xfffffffe ;  /* 0xfffffffe00007836 */ /* 0x000fe20000000000 */
[----:B---3--:R-:W-:-:S13]  /*17e40*/  ISETP.GT.AND P0, PT, R6, R2, PT ;  /* 0x000000020600720c */ /* 0x008fda0003f04270 */
[----:B------:R-:W-:Y:S05]  /*17e50*/  @P0 BRA `(.L_x_1349) ;  /* 0xffffffe8002c0947 */ /* 0x000fea000383ffff */
.L_x_1295:
[----:B------:R-:W-:Y:S05]  /*17e60*/  BSYNC B0 ;  /* 0x0000000000007941 */ /* 0x000fea0003800000 */
.L_x_1294:
[----:B--2---:R-:W2:Y:S01]  /*17e70*/  S2R R3, SR_TID.X ;  /* 0x0000000000037919 */ /* 0x004ea20000002100 */
        /* <DEDUP_REMOVED lines=18> */
.L_x_1351:
[----:B------:R-:W-:Y:S05]  /*17fa0*/  BSYNC B0 ;  /* 0x0000000000007941 */ /* 0x000fea0003800000 */
.L_x_1350:
[----:B------:R-:W-:Y:S01]  /*17fb0*/  LOP3.LUT P0, RZ, R18, 0x1, RZ, 0xc0, !PT ;  /* 0x0000000112ff7812 */ /* 0x000fe2000780c0ff */
[----:B------:R-:W-:-:S12]  /*17fc0*/  BSSY B0, `(.L_x_1352) ;  /* 0x000004a000007945 */ /* 0x000fd80003800000 */
[----:B------:R-:W-:Y:S05]  /*17fd0*/  @!P0 BRA `(.L_x_1353) ;  /* 0x0000000400208947 */ /* 0x000fea0003800000 */
[----:B--2---:R-:W2:Y:S04]  /*17fe0*/  LDL R0, [R1+0x10] ;  /* 0x0000100001007983 */ /* 0x004ea80000100800 */
[----:B------:R-:W3:Y:S01]  /*17ff0*/  LDL R2, [R1+0x14] ;  /* 0x0000140001027983 */ /* 0x000ee20000100800 */
[----:B------:R-:W-:Y:S01]  /*18000*/  BSSY B1, `(.L_x_1354) ;  /* 0x0000006000017945 */ /* 0x000fe20003800000 */
[----:B------:R-:W-:Y:S01]  /*18010*/  ISETP.NE.AND P1, PT, R3, RZ, PT ;  /* 0x000000ff0300720c */ /* 0x000fe20003f25270 */
[----:B--2---:R-:W-:Y:S01]  /*18020*/  IMAD R0, R0, 0x8, R19 ;  /* 0x0000000800007824 */ /* 0x004fe200078e0213 */
[----:B---3--:R-:W-:-:S04]  /*18030*/  SHF.L.U32 R2, R2, 0x1f, RZ ;  /* 0x0000001f02027819 */ /* 0x008fc800000006ff */
[----:B------:R-:W2:Y:S02]  /*18040*/  SYNCS.PHASECHK.TRANS64.TRYWAIT P0, [R0+URZ+0x30860], R2 ;  /* 0x03086002000075a7 */ /* 0x000ea4000800017f */
[----:B--2---:R-:W-:Y:S05]  /*18050*/  @!P0 BRA `(.L_x_1355) ;  /* 0x0000002c00708947 */ /* 0x004fea0003800000 */
.L_x_1419:
[----:B------:R-:W-:Y:S05]  /*18060*/  BSYNC B1 ;  /* 0x0000000000017941 */ /* 0x000fea0003800000 */
.L_x_1354:
        /* <DEDUP_REMOVED lines=9> */
.L_x_1357:
[----:B------:R-:W-:Y:S05]  /*18100*/  BSYNC B1 ;  /* 0x0000000000017941 */ /* 0x000fea0003800000 */
.L_x_1356:
[----:B------:R-:W3:Y:S04]  /*18110*/  LDL.LU R4, [R1+0x18] ;  /* 0x0000180001047983 */ /* 0x000ee80000300800 */
[----:B------:R-:W3:Y:S04]  /*18120*/  LDL.LU R3, [R1+0x4] ;  /* 0x0000040001037983 */ /* 0x000ee80000300800 */
[----:B--2---:R-:W2:Y:S01]  /*18130*/  LDL R2, [R1+0x10] ;  /* 0x0000100001027983 */ /* 0x004ea20000100800 */
        /* <DEDUP_REMOVED lines=8> */
[----:B--2---:R-:W-:-:S04]  /*181c0*/  IMAD R2, R2, 0x9000, R19 ;  /* 0x0000900002027824 */ /* 0x004fc800078e0213 */
[----:B------:R-:W-:-:S07]  /*181d0*/  VIADD R4, R2, 0x400 ;  /* 0x0000040002047836 */ /* 0x000fce0000000000 */
.L_x_1358:
        /* <DEDUP_REMOVED lines=15> */
.L_x_1359:
        /* <DEDUP_REMOVED lines=15> */
.L_x_1360:
        /* <DEDUP_REMOVED lines=10> */
.L_x_1353:
[----:B------:R-:W-:Y:S05]  /*18460*/  BSYNC B0 ;  /* 0x0000000000007941 */ /* 0x000fea0003800000 */
.L_x_1352:
[----:B-1----:R-:W2:Y:S04]  /*18470*/  LDL.LU R5, [R1+0x10] ;  /* 0x0000100001057983 */ /* 0x002ea80000300800 */
[----:B------:R-:W3:Y:S01]  /*18480*/  LDL.LU R4, [R1+0x14] ;  /* 0x0000140001047983 */ /* 0x000ee20000300800 */
[----:B--2---:R-:W-:-:S05]  /*18490*/  VIADD R0, R5, 0x1 ;  /* 0x0000000105007836 */ /* 0x004fca0000000000 */
[----:B------:R-:W-:-:S04]  /*184a0*/  ISETP.NE.AND P0, PT, R0, 0x2, PT ;  /* 0x000000020000780c */ /* 0x000fc80003f05270 */
[----:B------:R-:W-:Y:S02]  /*184b0*/  SEL R2, RZ, 0x1, P0 ;  /* 0x00000001ff027807 */ /* 0x000fe40000000000 */
[----:B------:R-:W-:Y:S02]  /*184c0*/  SEL R0, R0, RZ, P0 ;  /* 0x000000ff00007207 */ /* 0x000fe40000000000 */
[----:B---3--:R-:W-:-:S03]  /*184d0*/  LOP3.LUT R4, R4, R2, RZ, 0x3c, !PT ;  /* 0x0000000204047212 */ /* 0x008fc600078e3cff */
[----:B------:R1:W-:Y:S04]  /*184e0*/  STL [R1+0x10], R0 ;  /* 0x0000100001007387 */ /* 0x0003e80000100800 */
[----:B------:R1:W-:Y:S02]  /*184f0*/  STL [R1+0x14], R4 ;  /* 0x0000140401007387 */ /* 0x0003e40000100800 */
.L_x_1274:
[----:B------:R-:W-:Y:S05]  /*18500*/  BSYNC B7 ;  /* 0x0000000000077941 */ /* 0x000fea0003800000 */
.L_x_1272:
[----:B------:R-:W-:-:S13]  /*18510*/  LOP3.LUT P0, RZ, R18, 0x2, RZ, 0xc0, !PT ;  /* 0x0000000212ff7812 */ /* 0x000fda000780c0ff */
[----:B------:R-:W-:Y:S05]  /*18520*/  @!P0 BRA `(.L_x_1361) ;  /* 0x00000000002c8947 */ /* 0x000fea0003800000 */
[----:B------:R-:W-:Y:S05]  /*18530*/  WARPSYNC.ALL ;  /* 0x0000000000007948 */ /* 0x000fea0003800000 */
[----:B------:R-:W4:Y:S08]  /*18540*/  S2UR UR5, SR_CgaCtaId ;  /* 0x00000000000579c3 */ /* 0x000f300000008800 */
[----:B------:R-:W-:Y:S06]  /*18550*/  BAR.SYNC.DEFER_BLOCKING 0x5, 0x180 ;  /* 0x0146000000007b1d */ /* 0x000fec0000010000 */
[----:B------:R-:W-:-:S02]  /*18560*/  UMOV UR4, 0x400 ;  /* 0x0000040000047882 */ /* 0x000fc40000000000 */
[----:B----4-:R-:W-:-:S06]  /*18570*/  ULEA UR4, UR5, UR4, 0x18 ;  /* 0x0000000405047291 */ /* 0x010fcc000f8ec03f */
[----:B------:R-:W-:-:S05]  /*18580*/  IMAD.U32 R19, RZ, RZ, UR4 ;  /* 0x00000004ff137e24 */ /* 0x000fca000f8e00ff */
[----:B01----:R-:W0:Y:S04]  /*18590*/  LDS.128 R4, [R19+0x308d0] ;  /* 0x0308d00013047984 */ /* 0x003e280000000c00 */
[----:B0-----:R0:W-:Y:S04]  /*185a0*/  STL.64 [R1], R4 ;  /* 0x0000000401007387 */ /* 0x0011e80000100a00 */
[----:B------:R0:W-:Y:S01]  /*185b0*/  STL.64 [R1+0x8], R6 ;  /* 0x0000080601007387 */ /* 0x0001e20000100a00 */
[----:B------:R-:W-:Y:S06]  /*185c0*/  BAR.ARV 0x4, 0x180 ;  /* 0x0106000000007b1d */ /* 0x000fec0000002000 */
[----:B------:R-:W-:Y:S05]  /*185d0*/  BRA `(.L_x_1362) ;  /* 0x00000010003c7947 */ /* 0x000fea0003800000 */
.L_x_1361:
[----:B------:R-:W4:Y:S01]  /*185e0*/  S2R R16, SR_TID.X ;  /* 0x0000000000107919 */ /* 0x000f220000002100 */
[----:B------:R-:W-:Y:S01]  /*185f0*/  UMOV UR4, 0xffffffff ;  /* 0xffffffff00047882 */ /* 0x000fe20000000000 */
[----:B----4-:R-:W-:-:S04]  /*18600*/  LOP3.LUT R16, R16, 0x1f, RZ, 0xc0, !PT ;  /* 0x0000001f10107812 */ /* 0x010fc800078ec0ff */
[----:B------:R-:W-:Y:S01]  /*18610*/  ISETP.NE.AND P0, PT, R16, 0x1f, PT ;  /* 0x0000001f1000780c */ /* 0x000fe20003f05270 */
[----:B------:R-:W-:-:S12]  /*18620*/  BRA.DIV UR4, `(.L_x_1363) ;  /* 0x0000002a04107947 */ /* 0x000fd8000b800000 */
[----:B------:R-:W0:Y:S01]  /*18630*/  LDL.LU R3, [R1] ;  /* 0x0000000001037983 */ /* 0x000e220000300800 */
[----:B------:R-:W-:-:S03]  /*18640*/  ULDC UR4, c[0x0][0xc3c] ;  /* 0x00030f0000047ab9 */ /* 0x000fc60000000800 */
[----:B-1----:R-:W3:Y:S01]  /*18650*/  LDL R4, [R1+0xc] ;  /* 0x00000c0001047983 */ /* 0x002ee20000100800 */
[----:B------:R-:W-:Y:S01]  /*18660*/  ULDC.64 UR6, c[0x0][0x208] ;  /* 0x0000820000067ab9 */ /* 0x000fe20000000a00 */
[----:B0-----:R-:W-:Y:S02]  /*18670*/  IMAD.MOV.U32 R8, RZ, RZ, R3 ;  /* 0x000000ffff087224 */ /* 0x001fe400078e0003 */
[----:B---3--:R-:W-:-:S05]  /*18680*/  IMAD.IADD R0, R4, 0x1, R16 ;  /* 0x0000000104007824 */ /* 0x008fca00078e0210 */
[----:B------:R-:W-:-:S13]  /*18690*/  ISETP.GE.OR P1, PT, R0, UR4, !P0 ;  /* 0x0000000400007c0c */ /* 0x000fda000c726670 */
[----:B------:R-:W0:Y:S08]  /*186a0*/  @!P1 LDC.64 R2, c[0x0][0xc80] ;  /* 0x00032000ff029b82 */ /* 0x000e300000000a00 */
[----:B------:R-:W1:Y:S01]  /*186b0*/  @!P1 LDC.64 R4, c[0x0][0xc78] ;  /* 0x00031e00ff049b82 */ /* 0x000e620000000a00 */
[----:B0-----:R-:W-:-:S05]  /*186c0*/  @!P1 IMAD.WIDE R2, R0, 0x4, R2 ;  /* 0x0000000400029825 */ /* 0x001fca00078e0202 */
[----:B------:R1:W3:Y:S02]  /*186d0*/  @!P1 LDG.E R6, desc[UR6][R2.64] ;  /* 0x0000000602069981 */ /* 0x0002e4000c1e1900 */
[----:B-1----:R-:W-:-:S06]  /*186e0*/  @!P1 IMAD.WIDE R2, R0, 0x4, R4 ;  /* 0x0000000400029825 */ /* 0x002fcc00078e0204 */
[----:B------:R-:W4:Y:S01]  /*186f0*/  @!P1 LDG.E R2, desc[UR6][R2.64] ;  /* 0x0000000602029981 */ /* 0x000f22000c1e1900 */
[----:B------:R-:W-:Y:S01]  /*18700*/  IMAD.MOV.U32 R5, RZ, RZ, RZ ;  /* 0x000000ffff057224 */ /* 0x000fe200078e00ff */
[C---:B------:R-:W-:Y:S02]  /*18710*/  ISETP.GE.U32.AND P2, PT, R16.reuse, 0x2, PT ;  /* 0x000000021000780c */ /* 0x040fe40003f46070 */
[C---:B------:R-:W-:Y:S01]  /*18720*/  ISETP.GE.U32.AND P3, PT, R16.reuse, 0x4, PT ;  /* 0x000000041000780c */ /* 0x040fe20003f66070 */
[----:B------:R-:W-:Y:S01]  /*18730*/  SHFL.IDX PT, R0, R8, RZ, 0x1f ;  /* 0x00001fff08007589 */ /* 0x000fe200000e0000 */
[C---:B------:R-:W-:Y:S02]  /*18740*/  ISETP.GE.U32.AND P4, PT, R16.reuse, 0x8, PT ;  /* 0x000000081000780c */ /* 0x040fe40003f86070 */
[----:B------:R-:W-:Y:S01]  /*18750*/  ISETP.GE.U32.AND P5, PT, R16, 0x10, PT ;  /* 0x000000101000780c */ /* 0x000fe20003fa6070 */
[----:B---3--:R-:W-:Y:S01]  /*18760*/  @!P1 IMAD.MOV.U32 R5, RZ, RZ, R6 ;  /* 0x000000ffff059224 */ /* 0x008fe200078e0006 */
[----:B------:R-:W-:-:S02]  /*18770*/  CS2R R6, SRZ ;  /* 0x0000000000067805 */ /* 0x000fc4000001ff00 */
[----:B----4-:R-:W-:Y:S01]  /*18780*/  @!P1 IMAD.MOV.U32 R7, RZ, RZ, R2 ;  /* 0x000000ffff079224 */ /* 0x010fe200078e0002 */
[----:B------:R-:W-:-:S03]  /*18790*/  ISETP.NE.AND P1, PT, R16, RZ, PT ;  /* 0x000000ff1000720c */ /* 0x000fc60003f25270 */
[----:B------:R-:W-:-:S05]  /*187a0*/  IMAD R2, R7, R5, RZ ;  /* 0x0000000507027224 */ /* 0x000fca00078e02ff */
[----:B------:R-:W0:Y:S02]  /*187b0*/  SHFL.UP PT, R3, R2, 0x1, RZ ;  /* 0x0420000002037989 */ /* 0x000e2400000e00ff */
[----:B0-----:R-:W-:-:S05]  /*187c0*/  SEL R9, R3, RZ, P1 ;  /* 0x000000ff03097207 */ /* 0x001fca0000800000 */
[----:B------:R-:W-:Y:S02]  /*187d0*/  IMAD.IADD R2, R2, 0x1, R9 ;  /* 0x0000000102027824 */ /* 0x000fe400078e0209 */
[----:B------:R-:W-:Y:S04]  /*187e0*/  SHFL.IDX PT, R9, R8, 0x1, 0x1f ;  /* 0x00201f0008097f89 */ /* 0x000fe800000e0000 */
        /* <DEDUP_REMOVED lines=12> */
[----:B--2---:R0:W1:Y:S02]  /*188b0*/  SHFL.IDX PT, R10, R2, 0x1f, 0x1f ;  /* 0x03e01f00020a7f89 */ /* 0x00406400000e0000 */
.L_x_1429:
[----:B------:R-:W-:Y:S02]  /*188c0*/  ULDC UR4, c[0x0][0xc38] ;  /* 0x00030e0000047ab9 */ /* 0x000fe40000000800 */
[----:B------:R-:W-:-:S04]  /*188d0*/  IMAD.U32 R8, RZ, RZ, UR4 ;  /* 0x00000004ff087e24 */ /* 0x000fc8000f8e00ff */
[----:B-1----:R-:W-:-:S04]  /*188e0*/  IMAD R10, R10, R8, RZ ;  /* 0x000000080a0a7224 */ /* 0x002fc800078e02ff */
[----:B------:R-:W-:-:S05]  /*188f0*/  IMAD.IADD R4, R9, 0x1, R10 ;  /* 0x0000000109047824 */ /* 0x000fca00078e020a */
[----:B------:R-:W-:-:S13]  /*18900*/  ISETP.GT.AND P6, PT, R4, R0, PT ;  /* 0x000000000400720c */ /* 0x000fda0003fc4270 */
[----:B------:R-:W-:Y:S05]  /*18910*/  @P6 BRA `(.L_x_1364) ;  /* 0x0000000000b06947 */ /* 0x000fea0003800000 */
.L_x_1367:
        /* <DEDUP_REMOVED lines=38> */
.L_x_1437:
[----:B------:R-:W-:Y:S02]  /*18b80*/  ULDC UR4, c[0x0][0xc38] ;  /* 0x00030e0000047ab9 */ /* 0x000fe40000000800 */
[----:B------:R-:W-:-:S04]  /*18b90*/  IMAD.U32 R8, RZ, RZ, UR4 ;  /* 0x00000004ff087e24 */ /* 0x000fc8000f8e00ff */
[----:B-1----:R-:W-:-:S04]  /*18ba0*/  IMAD R10, R10, R8, RZ ;  /* 0x000000080a0a7224 */ /* 0x002fc800078e02ff */
[----:B------:R-:W-:-:S05]  /*18bb0*/  IMAD.IADD R4, R10, 0x1, R4 ;  /* 0x000000010a047824 */ /* 0x000fca00078e0204 */
[----:B------:R-:W-:-:S13]  /*18bc0*/  ISETP.GT.AND P6, PT, R4, R0, PT ;  /* 0x000000000400720c */ /* 0x000fda0003fc4270 */
[----:B------:R-:W-:Y:S05]  /*18bd0*/  @!P6 BRA `(.L_x_1367) ;  /* 0xfffffffc0050e947 */ /* 0x000fea000383ffff */
.L_x_1364:
[----:B------:R-:W-:Y:S01]  /*18be0*/  IMAD.IADD R10, R4, 0x1, -R10 ;  /* 0x00000001040a7824 */ /* 0x000fe200078e0a0a */
[----:B------:R-:W-:-:S03]  /*18bf0*/  UMOV UR4, 0xffffffff ;  /* 0xffffffff00047882 */ /* 0x000fc60000000000 */
[----:B------:R-:W-:-:S05]  /*18c00*/  IMAD R3, R2, R8, R10 ;  /* 0x0000000802037224 */ /* 0x000fca00078e020a */
[----:B------:R-:W-:Y:S01]  /*18c10*/  ISETP.GT.AND P6, PT, R3, R0, PT ;  /* 0x000000000300720c */ /* 0x000fe20003fc4270 */
[----:B------:R-:W-:-:S12]  /*18c20*/  BRA.DIV UR4, `(.L_x_1368) ;  /* 0x0000002a04c87947 */ /* 0x000fd8000b800000 */
[----:B------:R-:W2:Y:S01]  /*18c30*/  LDL.LU R11, [R1+0xc] ;  /* 0x00000c00010b7983 */ /* 0x000ea20000300800 */
[----:B------:R-:W-:-:S04]  /*18c40*/  VOTE.ANY R3, PT, !P6 ;  /* 0x0000000000037806 */ /* 0x000fc800070e0100 */
[----:B------:R-:W1:Y:S02]  /*18c50*/  POPC R9, R3 ;  /* 0x0000000300097309 */ /* 0x000e640000000000 */
[----:B-1----:R2:W1:Y:S04]  /*18c60*/  SHFL.IDX PT, R4, R5, R9, 0x1f ;  /* 0x00001f0905047589 */ /* 0x00246800000e0000 */
[----:B------:R3:W4:Y:S01]  /*18c70*/  SHFL.IDX PT, R7, R7, R9, 0x1f ;  /* 0x00001f0907077589 */ /* 0x00072200000e0000 */
[----:B--2---:R-:W-:-:S05]  /*18c80*/  IMAD.IADD R5, R9, 0x1, R11 ;  /* 0x0000000109057824 */ /* 0x004fca00078e020b */
[----:B-1--4-:R3:W-:Y:S02]  /*18c90*/  STL [R1+0xc], R5 ;  /* 0x00000c0501007387 */ /* 0x0127e40000100800 */
.L_x_1442:
[----:B------:R-:W-:-:S13]  /*18ca0*/  ISETP.NE.AND P0, PT, R3, RZ, PT ;  /* 0x000000ff0300720c */ /* 0x000fda0003f05270 */
[----:B------:R-:W-:Y:S05]  /*18cb0*/  @!P0 BRA `(.L_x_1369) ;  /* 0x0000000000148947 */ /* 0x000fea0003800000 */
[----:B------:R-:W-:Y:S01]  /*18cc0*/  UMOV UR4, 0xffffffff ;  /* 0xffffffff00047882 */ /* 0x000fe20000000000 */
[----:B---3--:R-:W-:Y:S02]  /*18cd0*/  VIADD R9, R9, 0xffffffff ;  /* 0xffffffff09097836 */ /* 0x008fe40000000000 */
[----:B------:R-:W-:Y:S05]  /*18ce0*/  BRA.DIV UR4, `(.L_x_1370) ;  /* 0x0000002e04007947 */ /* 0x000fea000b800000 */
[----:B0-----:R0:W1:Y:S02]  /*18cf0*/  SHFL.IDX PT, R2, R2, R9, 0x1f ;  /* 0x00001f0902027589 */ /* 0x00106400000e0000 */
.L_x_1445:
[----:B-1----:R-:W-:-:S07]  /*18d00*/  IMAD.MOV.U32 R6, RZ, RZ, R2 ;  /* 0x000000ffff067224 */ /* 0x002fce00078e0002 */
.L_x_1369:
[----:B0-----:R-:W-:Y:S01]  /*18d10*/  IMAD R2, R6, R8, R10 ;  /* 0x0000000806027224 */ /* 0x001fe200078e020a */
[----:B------:R-:W-:-:S03]  /*18d20*/  ISETP.NE.AND P0, PT, R7, 0x1, PT ;  /* 0x000000010700780c */ /* 0x000fc60003f05270 */
[----:B------:R-:W-:Y:S01]  /*18d30*/  IMAD.IADD R0, R0, 0x1, -R2 ;  /* 0x0000000100007824 */ /* 0x000fe200078e0a02 */
[----:B------:R0:W-:Y:S09]  /*18d40*/  STL [R1], R2 ;  /* 0x0000000201007387 */ /* 0x0001f20000100800 */
[----:B------:R-:W-:Y:S05]  /*18d50*/  @!P0 BRA `(.L_x_1371) ;  /* 0x0000000000e48947 */ /* 0x000fea0003800000 */
[----:B---3--:R-:W-:-:S04]  /*18d60*/  IABS R5, R4 ;  /* 0x0000000400057213 */ /* 0x008fc80000000000 */
[----:B0-----:R-:W0:Y:S08]  /*18d70*/  I2F.RP R2, R5 ;  /* 0x0000000500027306 */ /* 0x001e300000209400 */
[----:B0-----:R-:W0:Y:S02]  /*18d80*/  MUFU.RCP R2, R2 ;  /* 0x0000000200027308 */ /* 0x001e240000001000 */
[----:B0-----:R-:W-:-:S06]  /*18d90*/  VIADD R2, R2, 0xffffffe ;  /* 0x0ffffffe02027836 */ /* 0x001fcc0000000000 */
[----:B------:R-:W0:Y:S02]  /*18da0*/  F2I.FTZ.U32.TRUNC.NTZ R3, R2 ;  /* 0x0000000200037305 */ /* 0x000e24000021f000 */
[----:B0-----:R-:W-:-:S04]  /*18db0*/  IMAD.MOV R2, RZ, RZ, -R3 ;  /* 0x000000ffff027224 */ /* 0x001fc800078e0a03 */
[----:B------:R-:W-:Y:S02]  /*18dc0*/  IMAD R8, R2, R5, RZ ;  /* 0x0000000502087224 */ /* 0x000fe400078e02ff */
[----:B------:R-:W-:-:S04]  /*18dd0*/  IMAD.MOV.U32 R2, RZ, RZ, RZ ;  /* 0x000000ffff027224 */ /* 0x000fc800078e00ff */
[----:B------:R-:W-:Y:S01]  /*18de0*/  IMAD.HI.U32 R8, R3, R8, R2 ;  /* 0x0000000803087227 */ /* 0x000fe200078e0002 */
[----:B------:R-:W-:Y:S02]  /*18df0*/  IABS R2, R0 ;  /* 0x0000000000027213 */ /* 0x000fe40000000000 */
[----:B------:R-:W-:-:S03]  /*18e00*/  IABS R3, R4 ;  /* 0x0000000400037213 */ /* 0x000fc60000000000 */
[----:B------:R-:W-:-:S04]  /*18e10*/  IMAD.HI.U32 R8, R8, R2, RZ ;  /* 0x0000000208087227 */ /* 0x000fc800078e00ff */
[----:B------:R-:W-:-:S04]  /*18e20*/  IMAD.MOV R3, RZ, RZ, -R3 ;  /* 0x000000ffff037224 */ /* 0x000fc800078e0a03 */
[----:B------:R-:W-:-:S05]  /*18e30*/  IMAD R2, R8, R3, R2 ;  /* 0x0000000308027224 */ /* 0x000fca00078e0202 */
[----:B------:R-:W-:-:S13]  /*18e40*/  ISETP.GT.U32.AND P1, PT, R5, R2, PT ;  /* 0x000000020500720c */ /* 0x000fda0003f24070 */
[----:B------:R-:W-:Y:S02]  /*18e50*/  @!P1 IMAD.IADD R2, R2, 0x1, -R5 ;  /* 0x0000000102029824 */ /* 0x000fe400078e0a05 */
[----:B------:R-:W-:Y:S01]  /*18e60*/  @!P1 VIADD R8, R8, 0x1 ;  /* 0x0000000108089836 */ /* 0x000fe20000000000 */
[----:B------:R-:W-:Y:S02]  /*18e70*/  ISETP.NE.AND P1, PT, R4, RZ, PT ;  /* 0x000000ff0400720c */ /* 0x000fe40003f25270 */
[----:B------:R-:W-:Y:S02]  /*18e80*/  ISETP.GE.U32.AND P0, PT, R2, R5, PT ;  /* 0x000000050200720c */ /* 0x000fe40003f06070 */
[----:B------:R-:W-:-:S04]  /*18e90*/  IABS R5, R7 ;  /* 0x0000000700057213 */ /* 0x000fc80000000000 */
        /* <DEDUP_REMOVED lines=9> */
[----:B------:R-:W-:-:S03]  /*18f30*/  LOP3.LUT R2, R0, R4, RZ, 0x3c, !PT ;  /* 0x0000000400027212 */ /* 0x000fc600078e3cff */
[----:B------:R-:W-:Y:S01]  /*18f40*/  IMAD.MOV.U32 R3, RZ, RZ, R8 ;  /* 0x000000ffff037224 */ /* 0x000fe200078e0008 */
[----:B------:R-:W-:Y:S02]  /*18f50*/  ISETP.GE.AND P2, PT, R2, RZ, PT ;  /* 0x000000ff0200720c */ /* 0x000fe40003f46270 */
[----:B------:R-:W-:-:S05]  /*18f60*/  IABS R8, R7 ;  /* 0x0000000700087213 */ /* 0x000fca0000000000 */
[----:B------:R-:W-:-:S06]  /*18f70*/  IMAD.MOV R8, RZ, RZ, -R8 ;  /* 0x000000ffff087224 */ /* 0x000fcc00078e0a08 */
        /* <DEDUP_REMOVED lines=9> */
[----:B------:R-:W-:Y:S01]  /*19010*/  ISETP.GE.U32.AND P0, PT, R2, R5, PT ;  /* 0x000000050200720c */ /* 0x000fe20003f06070 */
[----:B------:R-:W-:-:S04]  /*19020*/  IMAD.MOV R2, RZ, RZ, -R3 ;  /* 0x000000ffff027224 */ /* 0x000fc800078e0a03 */
[----:B------:R-:W-:Y:S01]  /*19030*/  IMAD R0, R4, R2, R0 ;  /* 0x0000000204007224 */ /* 0x000fe200078e0200 */
[----:B------:R-:W-:-:S04]  /*19040*/  LOP3.LUT R2, R3, R7, RZ, 0x3c, !PT ;  /* 0x0000000703027212 */ /* 0x000fc800078e3cff */
[----:B------:R-:W-:-:S03]  /*19050*/  ISETP.GE.AND P2, PT, R2, RZ, PT ;  /* 0x000000ff0200720c */ /* 0x000fc60003f46270 */
[----:B------:R-:W-:-:S10]  /*19060*/  @P0 VIADD R6, R6, 0x1 ;  /* 0x0000000106060836 */ /* 0x000fd40000000000 */
[----:B------:R-:W-:Y:S01]  /*19070*/  @!P2 IMAD.MOV R6, RZ, RZ, -R6 ;  /* 0x000000ffff06a224 */ /* 0x000fe200078e0a06 */
[----:B------:R-:W-:-:S05]  /*19080*/  @!P1 LOP3.LUT R6, RZ, R7, RZ, 0x33, !PT ;  /* 0x00000007ff069212 */ /* 0x000fca00078e33ff */
[----:B------:R-:W-:-:S04]  /*19090*/  IMAD.MOV R2, RZ, RZ, -R6 ;  /* 0x000000ffff027224 */ /* 0x000fc800078e0a06 */
[C---:B------:R-:W-:Y:S02]  /*190a0*/  IMAD R2, R7.reuse, R2, R3 ;  /* 0x0000000207027224 */ /* 0x040fe400078e0203 */
[----:B------:R-:W-:-:S04]  /*190b0*/  IMAD R7, R7, 0x1000000, R6 ;  /* 0x0100000007077824 */ /* 0x000fc800078e0206 */
[----:B------:R-:W-:-:S05]  /*190c0*/  IMAD R2, R2, 0x10000, R7 ;  /* 0x0001000002027824 */ /* 0x000fca00078e0207 */
[----:B------:R0:W-:Y:S01]  /*190d0*/  STL [R1+0x8], R2 ;  /* 0x0000080201007387 */ /* 0x0001e20000100800 */
[----:B------:R-:W-:Y:S05]  /*190e0*/  BRA `(.L_x_1372) ;  /* 0x0000000400007947 */ /* 0x000fea0003800000 */
.L_x_1371:
[----:B---3--:R-:W2:Y:S01]  /*190f0*/  LDL R5, [R1+0xc] ;  /* 0x00000c0001057983 */ /* 0x008ea20000100800 */
[----:B0-----:R-:W2:Y:S01]  /*19100*/  LDC.64 R2, c[0x0][0xc90] ;  /* 0x00032400ff027b82 */ /* 0x001ea20000000a00 */
[----:B------:R-:W-:Y:S01]  /*19110*/  ULDC.64 UR4, c[0x0][0x208] ;  /* 0x0000820000047ab9 */ /* 0x000fe20000000a00 */
[----:B--2---:R-:W-:-:S05]  /*19120*/  IMAD.WIDE R2, R5, 0x4, R2 ;  /* 0x0000000405027825 */ /* 0x004fca00078e0202 */
[----:B------:R-:W2:Y:S02]  /*19130*/  LDG.E R6, desc[UR4][R2.64] ;  /* 0x0000000402067981 */ /* 0x000ea4000c1e1900 */
[----:B--2---:R-:W-:-:S05]  /*19140*/  IMAD R5, R4, R6, RZ ;  /* 0x0000000604057224 */ /* 0x004fca00078e02ff */
[----:B------:R-:W-:-:S04]  /*19150*/  IABS R7, R5 ;  /* 0x0000000500077213 */ /* 0x000fc80000000000 */
[----:B------:R-:W0:Y:S08]  /*19160*/  I2F.RP R2, R7 ;  /* 0x0000000700027306 */ /* 0x000e300000209400 */
        /* <DEDUP_REMOVED lines=22> */
[----:B------:R-:W-:Y:S02]  /*192d0*/  IMAD R7, R6, R2, RZ ;  /* 0x0000000206077224 */ /* 0x000fe400078e02ff */
[----:B------:R-:W-:Y:S02]  /*192e0*/  IMAD.MOV R2, RZ, RZ, -R2 ;  /* 0x000000ffff027224 */ /* 0x000fe400078e0a02 */
[----:B------:R-:W-:Y:S02]  /*192f0*/  IMAD.MOV R3, RZ, RZ, -R7 ;  /* 0x000000ffff037224 */ /* 0x000fe400078e0a07 */
[----:B------:R-:W-:-:S03]  /*19300*/  IMAD R0, R5, R2, R0 ;  /* 0x0000000205007224 */ /* 0x000fc600078e0200 */
[----:B------:R-:W-:Y:S02]  /*19310*/  VIADDMNMX R6, R3, R8, R6, PT ;  /* 0x0000000803067246 */ /* 0x000fe40003800106 */
[----:B------:R-:W-:Y:S02]  /*19320*/  IADD3 R7, R7, 0x1000000, R0 ;  /* 0x0100000007077810 */ /* 0x000fe40007ffe000 */
        /* <DEDUP_REMOVED lines=25> */
[----:B------:R-:W-:Y:S02]  /*194c0*/  IMAD R3, R2, R6, R7 ;  /* 0x0000000602037224 */ /* 0x000fe400078e0207 */
[----:B------:R-:W-:-:S03]  /*194d0*/  IMAD.MOV.U32 R0, RZ, RZ, R2 ;  /* 0x000000ffff007224 */ /* 0x000fc600078e0002 */
[----:B------:R1:W-:Y:S04]  /*194e0*/  STL [R1+0x8], R3 ;  /* 0x0000080301007387 */ /* 0x0003e80000100800 */
.L_x_1372:
[----:B-1----:R-:W-:-:S05]  /*194f0*/  LOP3.LUT R3, RZ, R0, RZ, 0x33, !PT ;  /* 0x00000000ff037212 */ /* 0x002fca00078e33ff */
[----:B------:R-:W-:-:S05]  /*19500*/  IMAD.IADD R0, R4, 0x1, R3 ;  /* 0x0000000104007824 */ /* 0x000fca00078e0203 */
[----:B------:R2:W-:Y:S01]  /*19510*/  STL [R1+0x4], R0 ;  /* 0x0000040001007387 */ /* 0x0005e20000100800 */
[----:B------:R-:W-:Y:S05]  /*19520*/  BRA `(.L_x_1373) ;  /* 0x0000000000287947 */ /* 0x000fea0003800000 */
.L_x_1365:
        /* <DEDUP_REMOVED lines=10> */
.L_x_1373:
[----:B-1----:R-:W3:Y:S04]  /*195d0*/  LDL R3, [R1+0x8] ;  /* 0x0000080001037983 */ /* 0x002ee80000100800 */
[----:B0-----:R-:W4:Y:S04]  /*195e0*/  LDL R2, [R1+0xc] ;  /* 0x00000c0001027983 */ /* 0x001f280000100800 */
[----:B------:R-:W5:Y:S04]  /*195f0*/  LDL R5, [R1+0x4] ;  /* 0x0000040001057983 */ /* 0x000f680000100800 */
[----:B------:R-:W5:Y:S01]  /*19600*/  LDL R4, [R1] ;  /* 0x0000000001047983 */ /* 0x000f620000100800 */
[----:B--2---:R-:W0:Y:S01]  /*19610*/  S2R R0, SR_TID.X ;  /* 0x0000000000007919 */ /* 0x004e220000002100 */
[----:B------:R-:W-:Y:S05]  /*19620*/  WARPSYNC.ALL ;  /* 0x0000000000007948 */ /* 0x000fea0003800000 */
[----:B0-----:R-:W-:Y:S01]  /*19630*/  LOP3.LUT R0, R0, 0x1f, RZ, 0xc0, !PT ;  /* 0x0000001f00007812 */ /* 0x001fe200078ec0ff */
[----:B------:R-:W-:Y:S03]  /*19640*/  BAR.SYNC.DEFER_BLOCKING 0x4, 0x180 ;  /* 0x0106000000007b1d */ /* 0x000fe60000010000 */
[----:B------:R-:W-:-:S13]  /*19650*/  ISETP.NE.AND P0, PT, R0, RZ, PT ;  /* 0x000000ff0000720c */ /* 0x000fda0003f05270 */
[----:B------:R-:W-:Y:S01]  /*19660*/  @!P0 MOV R0, 0x400 ;  /* 0x0000040000008802 */ /* 0x000fe20000000f00 */
[----:B---3--:R-:W-:Y:S02]  /*19670*/  IMAD.MOV.U32 R6, RZ, RZ, R3 ;  /* 0x000000ffff067224 */ /* 0x008fe400078e0003 */
[----:B------:R-:W0:Y:S01]  /*19680*/  @!P0 S2R R3, SR_CgaCtaId ;  /* 0x0000000000038919 */ /* 0x000e220000008800 */
[----:B----4-:R-:W-:Y:S01]  /*19690*/  IMAD.MOV.U32 R7, RZ, RZ, R2 ;  /* 0x000000ffff077224 */ /* 0x010fe200078e0002 */
[----:B0-----:R-:W-:-:S05]  /*196a0*/  @!P0 LEA R19, R3, R0, 0x18 ;  /* 0x0000000003138211 */ /* 0x001fca00078ec0ff */
[----:B-----5:R1:W-:Y:S01]  /*196b0*/  @!P0 STS.128 [R19+0x308d0], R4 ;  /* 0x0308d00413008388 */ /* 0x0203e20000000c00 */
[----:B------:R-:W-:Y:S06]  /*196c0*/  BAR.ARV 0x5, 0x180 ;  /* 0x0146000000007b1d */ /* 0x000fec0000002000 */
.L_x_1362:
[----:B---3--:R-:W3:Y:S01]  /*196d0*/  LDL R0, [R1+0xc] ;  /* 0x00000c0001007983 */ /* 0x008ee20000100800 */
[----:B------:R-:W-:Y:S02]  /*196e0*/  ULDC UR4, c[0x0][0xc3c] ;  /* 0x00030f0000047ab9 */ /* 0x000fe40000000800 */
[----:B---3--:R-:W-:-:S13]  /*196f0*/  ISETP.GE.AND P0, PT, R0, UR4, PT ;  /* 0x0000000400007c0c */ /* 0x008fda000bf06270 */
[----:B------:R-:W-:Y:S05]  /*19700*/  @!P0 BRA `(.L_x_1374) ;  /* 0xffffff9c00048947 */ /* 0x000fea000383ffff */
[----:B------:R-:W-:Y:S05]  /*19710*/  BSYNC B8 ;  /* 0x0000000000087941 */ /* 0x000fea0003800000 */
.L_x_1258:
[----:B----4-:R-:W4:Y:S01]  /*19720*/  LDL.LU R0, [R1+0x50] ;  /* 0x0000500001007983 */ /* 0x010f220000300800 */
[----:B------:R-:W-:Y:S01]  /*19730*/  BSSY B0, `(.L_x_1375) ;  /* 0x000000b000007945 */ /* 0x000fe20003800000 */
[----:B01----:R-:W0:Y:S01]  /*19740*/  S2R R5, SR_CgaCtaId ;  /* 0x0000000000057919 */ /* 0x003e220000008800 */
[----:B----4-:R-:W-:-:S05]  /*19750*/  VIADD R0, R0, 0x1 ;  /* 0x0000000100007836 */ /* 0x010fca0000000000 */
        /* <DEDUP_REMOVED lines=8> */
.L_x_1446:
[----:B------:R-:W-:Y:S05]  /*197e0*/  BSYNC B0 ;  /* 0x0000000000007941 */ /* 0x000fea0003800000 */
.L_x_1375:
[----:B------:R-:W-:-:S03]  /*197f0*/  UMOV UR4, 0xffffffff ;  /* 0xffffffff00047882 */ /* 0x000fc60000000000 */
[----:B------:R-:W-:Y:S05]  /*19800*/  BRA.DIV UR4, `(.L_x_1377) ;  /* 0x0000002204787947 */ /* 0x000fea000b800000 */
[----:B------:R-:W1:Y:S02]  /*19810*/  S2R R2, SR_TID.X ;  /* 0x0000000000027919 */ /* 0x000e640000002100 */
[----:B-1----:R-:W-:-:S04]  /*19820*/  SHF.R.U32.HI R2, RZ, 0x5, R2 ;  /* 0x00000005ff027819 */ /* 0x002fc80000011602 */
[----:B------:R-:W-:-:S05]  /*19830*/  LOP3.LUT R2, R2, 0x3, RZ, 0xc0, !PT ;  /* 0x0000000302027812 */ /* 0x000fca00078ec0ff */
[----:B------:R1:W4:Y:S02]  /*19840*/  SHFL.IDX PT, R14, R2, RZ, 0x1f ;  /* 0x00001fff020e7589 */ /* 0x00032400000e0000 */
.L_x_1449:
[----:B----4-:R-:W-:Y:S01]  /*19850*/  ISETP.NE.AND P0, PT, R14, RZ, PT ;  /* 0x000000ff0e00720c */ /* 0x010fe20003f05270 */
[----:B------:R-:W-:-:S12]  /*19860*/  BSSY B0, `(.L_x_1378) ;  /* 0x0000029000007945 */ /* 0x000fd80003800000 */
[----:B------:R-:W-:Y:S05]  /*19870*/  @P0 BRA `(.L_x_1379) ;  /* 0x00000000009c0947 */ /* 0x000fea0003800000 */
[----:B------:R-:W-:-:S03]  /*19880*/  UMOV UR4, 0xffffffff ;  /* 0xffffffff00047882 */ /* 0x000fc60000000000 */
[----:B------:R-:W-:Y:S05]  /*19890*/  BRA.DIV UR4, `(.L_x_1380) ;  /* 0x0000002204887947 */ /* 0x000fea000b800000 */
[----:B------:R-:W-:-:S13]  /*198a0*/  ELECT P6, URZ, PT ;  /* 0x00000000003f782f */ /* 0x000fda00038c0000 */
.L_x_1452:
[----:B------:R-:W-:Y:S05]  /*198b0*/  @!P6 BRA `(.L_x_1379) ;  /* 0x00000000008ce947 */ /* 0x000fea0003800000 */
[----:B-1----:R-:W4:Y:S02]  /*198c0*/  LDL R2, [R1+0x5c] ;  /* 0x00005c0001027983 */ /* 0x002f240000100800 */
[----:B----4-:R-:W-:-:S13]  /*198d0*/  R2UR UR4, R2 ;  /* 0x00000000020472ca */ /* 0x010fda00000e0000 */
[----:B------:R-:W-:-:S06]  /*198e0*/  ULOP3.LUT UR4, UR4, 0x2, URZ, 0xfc, !UPT ;  /* 0x0000000204047892 */ /* 0x000fcc000f8efc3f */
[----:B------:R-:W-:-:S05]  /*198f0*/  IMAD.U32 R2, RZ, RZ, UR4 ;  /* 0x00000004ff027e24 */ /* 0x000fca000f8e00ff */
[----:B------:R-:W-:-:S13]  /*19900*/  ISETP.NE.AND P2, PT, R2, 0x3, PT ;  /* 0x000000030200780c */ /* 0x000fda0003f45270 */
[----:B------:R-:W-:Y:S05]  /*19910*/  @!P2 BRA `(.L_x_1381) ;  /* 0x000000000004a947 */ /* 0x000fea0003800000 */
[----:B------:R-:W-:Y:S01]  /*19920*/  BPT.TRAP 0x1 ;  /* 0x000000040000795c */ /* 0x000fe20000300000 */
.L_x_1381:
[----:B0-----:R-:W4:Y:S04]  /*19930*/  LDL R3, [R1+0x10] ;  /* 0x0000100001037983 */ /* 0x001f280000100800 */
[----:B------:R-:W5:Y:S01]  /*19940*/  LDL.LU R7, [R1+0x14] ;  /* 0x0000140001077983 */ /* 0x000f620000300800 */
[----:B------:R-:W-:-:S04]  /*19950*/  VIADD R2, R0, 0x30840 ;  /* 0x0003084000027836 */ /* 0x000fc80000000000 */
[C---:B----4-:R-:W-:Y:S02]  /*19960*/  IMAD R6, R3.reuse, 0x8, R2 ;  /* 0x0000000803067824 */ /* 0x050fe400078e0202 */
[----:B------:R-:W-:Y:S01]  /*19970*/  VIADD R3, R3, 0x1 ;  /* 0x0000000103037836 */ /* 0x000fe20000000000 */
[----:B-----5:R-:W-:-:S04]  /*19980*/  SHF.L.U32 R5, R7, 0x1f, RZ ;  /* 0x0000001f07057819 */ /* 0x020fc800000006ff */
        /* <DEDUP_REMOVED lines=8> */
.L_x_1453:
[----:B------:R-:W1:Y:S02]  /*19a10*/  SYNCS.PHASECHK.TRANS64.TRYWAIT P0, [R7+URZ], R2 ;  /* 0x00000002070075a7 */ /* 0x000e64000800017f */
[----:B-1----:R-:W-:Y:S05]  /*19a20*/  @!P0 BRA `(.L_x_1383) ;  /* 0x0000002000588947 */ /* 0x002fea0003800000 */
.L_x_1454:
[----:B------:R-:W-:Y:S05]  /*19a30*/  @!P2 BRA `(.L_x_1384) ;  /* 0x000000000004a947 */ /* 0x000fea0003800000 */
[----:B------:R-:W-:Y:S01]  /*19a40*/  BPT.TRAP 0x1 ;  /* 0x000000040000795c */ /* 0x000fe20000300000 */
.L_x_1384:
[----:B------:R-:W4:Y:S01]  /*19a50*/  LDL.LU R4, [R1+0x10] ;  /* 0x0000100001047983 */ /* 0x000f220000300800 */
[----:B------:R-:W-:-:S04]  /*19a60*/  VIADD R0, R0, 0x30860 ;  /* 0x0003086000007836 */ /* 0x000fc80000000000 */
[----:B----4-:R-:W-:-:S04]  /*19a70*/  IMAD R4, R4, 0x8, R0 ;  /* 0x0000000804047824 */ /* 0x010fc800078e0200 */
[----:B------:R-:W4:Y:S02]  /*19a80*/  SYNCS.PHASECHK.TRANS64.TRYWAIT P0, [R4+URZ], R5 ;  /* 0x00000005040075a7 */ /* 0x000f24000800017f */
[----:B----4-:R-:W-:Y:S05]  /*19a90*/  @!P0 BRA `(.L_x_1385) ;  /* 0x0000002000508947 */ /* 0x010fea0003800000 */
.L_x_1455:
[----:B------:R-:W-:-:S07]  /*19aa0*/  IMAD R3, R3, 0x8, R0 ;  /* 0x0000000803037824 */ /* 0x000fce00078e0200 */
.L_x_1386:
[----:B------:R0:W0:Y:S02]  /*19ab0*/  SYNCS.PHASECHK.TRANS64.TRYWAIT P0, [R3+URZ], R2 ;  /* 0x00000002030075a7 */ /* 0x000024000800017f */
[----:B0-----:R-:W-:Y:S05]  /*19ac0*/  @!P0 NANOSLEEP.SYNCS 0x989680 ;  /* 0x009896800000895d */ /* 0x001fea0003900000 */
[----:B------:R-:W0:Y:S02]  /*19ad0*/  @!P0 SYNCS.PHASECHK.TRANS64 P0, [R3+URZ], R2 ;  /* 0x00000002030085a7 */ /* 0x000e24000800007f */
[----:B0-----:R-:W-:Y:S05]  /*19ae0*/  @!P0 BRA `(.L_x_1386) ;  /* 0xfffffffc00f08947 */ /* 0x001fea000383ffff */
.L_x_1379:
[----:B------:R-:W-:Y:S05]  /*19af0*/  BSYNC B0 ;  /* 0x0000000000007941 */ /* 0x000fea0003800000 */
.L_x_1378:
[----:B------:R-:W-:Y:S05]  /*19b00*/  EXIT ;  /* 0x000000000000794d */ /* 0x000fea0003800000 */
.L_x_1157:
[----:B0-----:R-:W-:-:S04]  /*19b10*/  IMAD.U32 R3, RZ, RZ, UR37 ;  /* 0x00000025ff037e24 */ /* 0x001fc8000f8e00ff */
[----:B------:R0:W1:Y:S03]  /*19b20*/  SYNCS.PHASECHK.TRANS64.TRYWAIT P1, [R3+URZ+0x30800], R0 ;  /* 0x03080000030075a7 */ /* 0x000066000802017f */
[----:B-1----:R-:W-:Y:S05]  /*19b30*/  @!P1 NANOSLEEP.SYNCS 0x989680 ;  /* 0x009896800000995d */ /* 0x002fea0003900000 */
[----:B------:R-:W1:Y:S02]  /*19b40*/  @!P1 SYNCS.PHASECHK.TRANS64 P1, [R3+URZ+0x30800], R0 ;  /* 0x03080000030095a7 */ /* 0x000e64000802007f */
[----:B-1----:R-:W-:Y:S05]  /*19b50*/  @!P1 BRA `(.L_x_1157) ;  /* 0xfffffffc00ec9947 */ /* 0x002fea000383ffff */
[----:B------:R-:W-:Y:S05]  /*19b60*/  BRA `(.L_x_1387) ;  /* 0xfffffe8800147947 */ /* 0x000fea000383ffff */
.L_x_1161:
[----:B-1----:R1:W2:Y:S02]  /*19b70*/  SYNCS.PHASECHK.TRANS64.TRYWAIT P2, [R3+URZ+0x30830], R0 ;  /* 0x03083000030075a7 */ /* 0x0022a4000804017f */
[----:B--2---:R-:W-:Y:S05]  /*19b80*/  @!P2 NANOSLEEP.SYNCS 0x989680 ;  /* 0x009896800000a95d */ /* 0x004fea0003900000 */
[----:B------:R-:W2:Y:S02]  /*19b90*/  @!P2 SYNCS.PHASECHK.TRANS64 P2, [R3+URZ+0x30830], R0 ;  /* 0x030830000300a5a7 */ /* 0x000ea4000804007f */
[----:B--2---:R-:W-:Y:S05]  /*19ba0*/  @!P2 BRA `(.L_x_1161) ;  /* 0xfffffffc00f0a947 */ /* 0x004fea000383ffff */
[----:B------:R-:W-:Y:S05]  /*19bb0*/  BRA `(.L_x_1160) ;  /* 0xfffffe88003c7947 */ /* 0x000fea000383ffff */
.L_x_1177:
[----:B-1----:R-:W-:-:S04]  /*19bc0*/  IMAD.U32 R12, RZ, RZ, UR6 ;  /* 0x00000006ff0c7e24 */ /* 0x002fc8000f8e00ff */
[----:B------:R1:W2:Y:S03]  /*19bd0*/  SYNCS.PHASECHK.TRANS64.TRYWAIT P2, [R12+URZ+0x30830], R9 ;  /* 0x030830090c0075a7 */ /* 0x0002a6000804017f */
[----:B--2---:R-:W-:Y:S05]  /*19be0*/  @!P2 NANOSLEEP.SYNCS 0x989680 ;  /* 0x009896800000a95d */ /* 0x004fea0003900000 */
[----:B------:R-:W2:Y:S02]  /*19bf0*/  @!P2 SYNCS.PHASECHK.TRANS64 P2, [R12+URZ+0x30830], R9 ;  /* 0x030830090c00a5a7 */ /* 0x000ea4000804007f */
[----:B--2---:R-:W-:Y:S05]  /*19c00*/  @!P2 BRA `(.L_x_1177) ;  /* 0xfffffffc00eca947 */ /* 0x004fea000383ffff */
[----:B------:R-:W-:Y:S05]  /*19c10*/  BRA `(.L_x_1176) ;  /* 0xfffffeb400507947 */ /* 0x000fea000383ffff */
.L_x_1181:
[----:B01----:R-:W-:-:S04]  /*19c20*/  IMAD.U32 R9, RZ, RZ, UR5 ;  /* 0x00000005ff097e24 */ /* 0x003fc8000f8e00ff */
[----:B------:R0:W1:Y:S03]  /*19c30*/  SYNCS.PHASECHK.TRANS64.TRYWAIT P2, [R9+URZ+0x30850], R0 ;  /* 0x03085000090075a7 */ /* 0x000066000804017f */
[----:B-1----:R-:W-:Y:S05]  /*19c40*/  @!P2 NANOSLEEP.SYNCS 0x989680 ;  /* 0x009896800000a95d */ /* 0x002fea0003900000 */
[----:B------:R-:W1:Y:S02]  /*19c50*/  @!P2 SYNCS.PHASECHK.TRANS64 P2, [R9+URZ+0x30850], R0 ;  /* 0x030850000900a5a7 */ /* 0x000e64000804007f */
[----:B-1----:R-:W-:Y:S05]  /*19c60*/  @!P2 BRA `(.L_x_1181) ;  /* 0xfffffffc00eca947 */ /* 0x002fea000383ffff */
[----:B------:R-:W-:Y:S05]  /*19c70*/  BRA `(.L_x_1180) ;  /* 0xfffffebc00e07947 */ /* 0x000fea000383ffff */
.L_x_1198:
[----:B-1----:R-:W-:-:S04]  /*19c80*/  IMAD.U32 R3, RZ, RZ, UR5 ;  /* 0x00000005ff037e24 */ /* 0x002fc8000f8e00ff */
[----:B------:R1:W2:Y:S03]  /*19c90*/  SYNCS.PHASECHK.TRANS64.TRYWAIT P2, [R3+URZ+0x30830], R2 ;  /* 0x03083002030075a7 */ /* 0x0002a6000804017f */
[----:B--2---:R-:W-:Y:S05]  /*19ca0*/  @!P2 NANOSLEEP.SYNCS 0x989680 ;  /* 0x009896800000a95d */ /* 0x004fea0003900000 */
[----:B------:R-:W2:Y:S02]  /*19cb0*/  @!P2 SYNCS.PHASECHK.TRANS64 P2, [R3+URZ+0x30830], R2 ;  /* 0x030830020300a5a7 */ /* 0x000ea4000804007f */
[----:B--2---:R-:W-:Y:S05]  /*19cc0*/  @!P2 BRA `(.L_x_1198) ;  /* 0xfffffffc00eca947 */ /* 0x004fea000383ffff */
[----:B------:R-:W-:Y:S05]  /*19cd0*/  BRA `(.L_x_1197) ;  /* 0xfffffee800047947 */ /* 0x000fea000383ffff */
.L_x_1202:
[----:B01----:R-:W-:-:S04]  /*19ce0*/  IMAD.U32 R2, RZ, RZ, UR5 ;  /* 0x00000005ff027e24 */ /* 0x003fc8000f8e00ff */
[----:B------:R0:W1:Y:S03]  /*19cf0*/  SYNCS.PHASECHK.TRANS64.TRYWAIT P2, [R2+URZ+0x30850], R0 ;  /* 0x03085000020075a7 */ /* 0x000066000804017f */
[----:B-1----:R-:W-:Y:S05]  /*19d00*/  @!P2 NANOSLEEP.SYNCS 0x989680 ;  /* 0x009896800000a95d */ /* 0x002fea0003900000 */
[----:B------:R-:W1:Y:S02]  /*19d10*/  @!P2 SYNCS.PHASECHK.TRANS64 P2, [R2+URZ+0x30850], R0 ;  /* 0x030850000200a5a7 */ /* 0x000e64000804007f */
[----:B-1----:R-:W-:Y:S05]  /*19d20*/  @!P2 BRA `(.L_x_1202) ;  /* 0xfffffffc00eca947 */ /* 0x002fea000383ffff */
[----:B------:R-:W-:Y:S05]  /*19d30*/  BRA `(.L_x_1201) ;  /* 0xfffffef000947947 */ /* 0x000fea000383ffff */
.L_x_1208:
[----:B-1----:R-:W-:-:S04]  /*19d40*/  IMAD.U32 R3, RZ, RZ, UR5 ;  /* 0x00000005ff037e24 */ /* 0x002fc8000f8e00ff */
[----:B------:R1:W2:Y:S03]  /*19d50*/  SYNCS.PHASECHK.TRANS64.TRYWAIT P2, [R3+URZ+0x30830], R2 ;  /* 0x03083002030075a7 */ /* 0x0002a6000804017f */
[----:B--2---:R-:W-:Y:S05]  /*19d60*/  @!P2 NANOSLEEP.SYNCS 0x989680 ;  /* 0x009896800000a95d */ /* 0x004fea0003900000 */
[----:B------:R-:W2:Y:S02]  /*19d70*/  @!P2 SYNCS.PHASECHK.TRANS64 P2, [R3+URZ+0x30830], R2 ;  /* 0x030830020300a5a7 */ /* 0x000ea4000804007f */
[----:B--2---:R-:W-:Y:S05]  /*19d80*/  @!P2 BRA `(.L_x_1208) ;  /* 0xfffffffc00eca947 */ /* 0x004fea000383ffff */
[----:B------:R-:W-:Y:S05]  /*19d90*/  BRA `(.L_x_1207) ;  /* 0xffffff0400587947 */ /* 0x000fea000383ffff */
.L_x_1212:
[----:B01----:R-:W-:-:S04]  /*19da0*/  IMAD.U32 R2, RZ, RZ, UR5 ;  /* 0x00000005ff027e24 */ /* 0x003fc8000f8e00ff */
[----:B------:R0:W1:Y:S03]  /*19db0*/  SYNCS.PHASECHK.TRANS64.TRYWAIT P2, [R2+URZ+0x30850], R0 ;  /* 0x03085000020075a7 */ /* 0x000066000804017f */
[----:B-1----:R-:W-:Y:S05]  /*19dc0*/  @!P2 NANOSLEEP.SYNCS 0x989680 ;  /* 0x009896800000a95d */ /* 0x002fea0003900000 */
[----:B------:R-:W1:Y:S02]  /*19dd0*/  @!P2 SYNCS.PHASECHK.TRANS64 P2, [R2+URZ+0x30850], R0 ;  /* 0x030850000200a5a7 */ /* 0x000e64000804007f */
[----:B-1----:R-:W-:Y:S05]  /*19de0*/  @!P2 BRA `(.L_x_1212) ;  /* 0xfffffffc00eca947 */ /* 0x002fea000383ffff */
[----:B------:R-:W-:Y:S05]  /*19df0*/  BRA `(.L_x_1211) ;  /* 0xffffff0c00e87947 */ /* 0x000fea000383ffff */
.L_x_1225:
[----:B-1----:R-:W-:-:S04]  /*19e00*/  IMAD.U32 R5, RZ, RZ, UR5 ;  /* 0x00000005ff057e24 */ /* 0x002fc8000f8e00ff */
[----:B------:R1:W2:Y:S03]  /*19e10*/  SYNCS.PHASECHK.TRANS64.TRYWAIT P0, [R5+URZ+0x30850], R0 ;  /* 0x03085000050075a7 */ /* 0x0002a6000800017f */
[----:B--2---:R-:W-:Y:S05]  /*19e20*/  @!P0 NANOSLEEP.SYNCS 0x989680 ;  /* 0x009896800000895d */ /* 0x004fea0003900000 */
[----:B------:R-:W2:Y:S02]  /*19e30*/  @!P0 SYNCS.PHASECHK.TRANS64 P0, [R5+URZ+0x30850], R0 ;  /* 0x03085000050085a7 */ /* 0x000ea4000800007f */
[----:B--2---:R-:W-:Y:S05]  /*19e40*/  @!P0 BRA `(.L_x_1225) ;  /* 0xfffffffc00ec8947 */ /* 0x004fea000383ffff */
[----:B------:R-:W-:Y:S05]  /*19e50*/  BRA `(.L_x_1224) ;  /* 0xffffff3800a87947 */ /* 0x000fea000383ffff */
.L_x_1280:
[----:B-1----:R-:W1:Y:S01]  /*19e60*/  S2R R4, SR_TID.X ;  /* 0x0000000000047919 */ /* 0x002e620000002100 */
[----:B------:R-:W-:Y:S01]  /*19e70*/  BSSY B0, `(.L_x_1388) ;  /* 0x000000a000007945 */ /* 0x000fe20003800000 */
[----:B------:R-:W-:Y:S02]  /*19e80*/  IMAD.MOV.U32 R12, RZ, RZ, RZ ;  /* 0x000000ffff0c7224 */ /* 0x000fe400078e00ff */
[----:B------:R-:W-:Y:S02]  /*19e90*/  IMAD.MOV.U32 R11, RZ, RZ, 0x1f ;  /* 0x0000001fff0b7424 */ /* 0x000fe400078e00ff */
[----:B------:R-:W-:Y:S01]  /*19ea0*/  IMAD.MOV.U32 R15, RZ, RZ, -0x1 ;  /* 0xffffffffff0f7424 */ /* 0x000fe200078e00ff */
[----:B-1----:R-:W-:-:S04]  /*19eb0*/  SHF.R.U32.HI R4, RZ, 0x5, R4 ;  /* 0x00000005ff047819 */ /* 0x002fc80000011604 */
[----:B------:R-:W-:-:S05]  /*19ec0*/  LOP3.LUT R4, R4, 0x3, RZ, 0xc0, !PT ;  /* 0x0000000304047812 */ /* 0x000fca00078ec0ff */
[----:B------:R-:W-:-:S07]  /*19ed0*/  IMAD.MOV.U32 R13, RZ, RZ, R4 ;  /* 0x000000ffff0d7224 */ /* 0x000fce00078e0004 */
[----:B0-2---:R-:W-:Y:S05]  /*19ee0*/  WARPSYNC.COLLECTIVE R15, `(.L_x_1389) ;  /* 0x000000000f087348 */ /* 0x005fea0003c00000 */
[----:B------:R1:W3:Y:S02]  /*19ef0*/  SHFL.IDX P6, R14, R13, R12, R11 ;  /* 0x0000000c0d0e7389 */ /* 0x0002e400000c000b */
[----:B0123--:R-:W-:Y:S01]  /*19f00*/  ENDCOLLECTIVE ;  /* 0x000000000000791b */ /* 0x00ffe20003800000 */
.L_x_1389:
[----:B------:R-:W-:Y:S05]  /*19f10*/  BSYNC B0 ;  /* 0x0000000000007941 */ /* 0x000fea0003800000 */
.L_x_1388:
[----:B------:R-:W-:Y:S05]  /*19f20*/  BRA `(.L_x_1390) ;  /* 0xffffffa400a47947 */ /* 0x000fea000383ffff */
.L_x_1282:
[----:B------:R-:W-:Y:S01]  /*19f30*/  BSSY B0, `(.L_x_1391) ;  /* 0x0000006000007945 */ /* 0x000fe20003800000 */
[----:B------:R-:W-:-:S07]  /*19f40*/  IMAD.MOV.U32 R15, RZ, RZ, -0x1 ;  /* 0xffffffffff0f7424 */ /* 0x000fce00078e00ff */
[----:B012---:R-:W-:Y:S05]  /*19f50*/  WARPSYNC.COLLECTIVE R15, `(.L_x_1392) ;  /* 0x000000000f0c7348 */ /* 0x007fea0003c00000 */
[----:B------:R-:W-:Y:S02]  /*19f60*/  ELECT P6, UR62, PT ;  /* 0x00000000003e782f */ /* 0x000fe400038c0000 */
[----:B------:R-:W-:Y:S01]  /*19f70*/  MOV R14, UR62 ;  /* 0x0000003e000e7c02 */ /* 0x000fe20008000f00 */
[----:B012---:R-:W-:Y:S10]  /*19f80*/  ENDCOLLECTIVE ;  /* 0x000000000000791b */ /* 0x007ff40003800000 */
.L_x_1392:
[----:B------:R-:W-:Y:S05]  /*19f90*/  BSYNC B0 ;  /* 0x0000000000007941 */ /* 0x000fea0003800000 */
.L_x_1391:
[----:B------:R-:W-:Y:S05]  /*19fa0*/  BRA `(.L_x_1393) ;  /* 0xffffffa400a87947 */ /* 0x000fea000383ffff */
.L_x_1284:
[----:B---3--:R3:W4:Y:S02]  /*19fb0*/  SYNCS.PHASECHK.TRANS64.TRYWAIT P0, [R0+URZ+0x30840], R2 ;  /* 0x03084002000075a7 */ /* 0x008724000800017f */
[----:B----4-:R-:W-:Y:S05]  /*19fc0*/  @!P0 NANOSLEEP.SYNCS 0x989680 ;  /* 0x009896800000895d */ /* 0x010fea0003900000 */
[----:B------:R-:W4:Y:S02]  /*19fd0*/  @!P0 SYNCS.PHASECHK.TRANS64 P0, [R0+URZ+0x30840], R2 ;  /* 0x03084002000085a7 */ /* 0x000f24000800007f */
[----:B----4-:R-:W-:Y:S05]  /*19fe0*/  @!P0 BRA `(.L_x_1284) ;  /* 0xfffffffc00f08947 */ /* 0x010fea000383ffff */
[----:B------:R-:W-:Y:S05]  /*19ff0*/  BRA `(.L_x_1394) ;  /* 0xffffffa800107947 */ /* 0x000fea000383ffff */
.L_x_1288:
[----:B------:R-:W2:Y:S01]  /*1a000*/  LDL.LU R11, [R1+0x2c] ;  /* 0x00002c00010b7983 */ /* 0x000ea20000300800 */
[----:B------:R-:W-:Y:S02]  /*1a010*/  IMAD.MOV.U32 R13, RZ, RZ, R3 ;  /* 0x000000ffff0d7224 */ /* 0x000fe400078e0003 */
[----:B------:R-:W-:Y:S01]  /*1a020*/  IMAD.MOV.U32 R12, RZ, RZ, RZ ;  /* 0x000000ffff0c7224 */ /* 0x000fe200078e00ff */
[----:B------:R-:W0:Y:S01]  /*1a030*/  S2R R5, SR_TID.X ;  /* 0x0000000000057919 */ /* 0x000e220000002100 */
[----:B------:R-:W-:Y:S01]  /*1a040*/  IMAD.MOV.U32 R15, RZ, RZ, -0x1 ;  /* 0xffffffffff0f7424 */ /* 0x000fe200078e00ff */
[----:B0-----:R-:W-:-:S04]  /*1a050*/  LOP3.LUT R5, R5, 0x7f, RZ, 0xc0, !PT ;  /* 0x0000007f05057812 */ /* 0x001fc800078ec0ff */
[----:B------:R-:W-:-:S05]  /*1a060*/  SHF.R.U32.HI R5, RZ, 0x3, R5 ;  /* 0x00000003ff057819 */ /* 0x000fca0000011605 */
[----:B------:R-:W-:-:S04]  /*1a070*/  IMAD.IADD R0, R5, 0x1, R9 ;  /* 0x0000000105007824 */ /* 0x000fc800078e0209 */
[----:B------:R-:W-:Y:S02]  /*1a080*/  VIADD R5, R0, 0x10 ;  /* 0x0000001000057836 */ /* 0x000fe40000000000 */
[----:B--2---:R-:W-:Y:S02]  /*1a090*/  IMAD R2, R11, R7, RZ ;  /* 0x000000070b027224 */ /* 0x004fe400078e02ff */
[----:B------:R-:W-:-:S03]  /*1a0a0*/  IMAD.MOV.U32 R11, RZ, RZ, 0x181f ;  /* 0x0000181fff0b7424 */ /* 0x000fc600078e00ff */
[----:B------:R-:W-:-:S13]  /*1a0b0*/  ISETP.GE.AND P3, PT, R0, R2, PT ;  /* 0x000000020000720c */ /* 0x000fda0003f66270 */
[----:B-----5:R-:W-:Y:S05]  /*1a0c0*/  WARPSYNC.COLLECTIVE R15, `(.L_x_1395) ;  /* 0x000000000f087348 */ /* 0x020fea0003c00000 */
[----:B------:R0:W1:Y:S02]  /*1a0d0*/  SHFL.IDX P6, R14, R13, R12, R11 ;  /* 0x0000000c0d0e7389 */ /* 0x00006400000c000b */
[----:B01---5:R-:W-:Y:S01]  /*1a0e0*/  ENDCOLLECTIVE ;  /* 0x000000000000791b */ /* 0x023fe20003800000 */
.L_x_1395:
[----:B------:R-:W-:Y:S02]  /*1a0f0*/  IMAD.MOV.U32 R13, RZ, RZ, R4 ;  /* 0x000000ffff0d7224 */ /* 0x000fe400078e0004 */
[----:B------:R-:W-:-:S07]  /*1a100*/  IMAD.MOV.U32 R6, RZ, RZ, R14 ;  /* 0x000000ffff067224 */ /* 0x000fce00078e000e */
[----:B------:R-:W-:Y:S05]  /*1a110*/  WARPSYNC.COLLECTIVE R15, `(.L_x_1396) ;  /* 0x000000000f087348 */ /* 0x000fea0003c00000 */
[----:B------:R0:W1:Y:S02]  /*1a120*/  SHFL.IDX P6, R14, R13, R12, R11 ;  /* 0x0000000c0d0e7389 */ /* 0x00006400000c000b */
[----:B01----:R-:W-:Y:S01]  /*1a130*/  ENDCOLLECTIVE ;  /* 0x000000000000791b */ /* 0x003fe20003800000 */
.L_x_1396:
[----:B------:R-:W-:Y:S01]  /*1a140*/  ULDC.64 UR4, c[0x0][0x208] ;  /* 0x0000820000047ab9 */ /* 0x000fe20000000a00 */
[----:B------:R-:W-:Y:S02]  /*1a150*/  IMAD.MOV.U32 R13, RZ, RZ, R3 ;  /* 0x000000ffff0d7224 */ /* 0x000fe400078e0003 */
[----:B------:R-:W-:Y:S02]  /*1a160*/  IMAD.MOV.U32 R12, RZ, RZ, 0x1 ;  /* 0x00000001ff0c7424 */ /* 0x000fe400078e00ff */
[----:B------:R-:W-:-:S05]  /*1a170*/  IMAD.MOV.U32 R7, RZ, RZ, R14 ;  /* 0x000000ffff077224 */ /* 0x000fca00078e000e */
        /* <DEDUP_REMOVED lines=15> */
.L_x_1397:
[----:B------:R-:W-:Y:S02]  /*1a270*/  IMAD.MOV.U32 R13, RZ, RZ, R4 ;  /* 0x000000ffff0d7224 */ /* 0x000fe400078e0004 */
[----:B------:R-:W-:-:S07]  /*1a280*/  IMAD.MOV.U32 R9, RZ, RZ, R14 ;  /* 0x000000ffff097224 */ /* 0x000fce00078e000e */
[----:B------:R-:W-:Y:S05]  /*1a290*/  WARPSYNC.COLLECTIVE R15, `(.L_x_1398) ;  /* 0x000000000f087348 */ /* 0x000fea0003c00000 */
[----:B------:R0:W1:Y:S02]  /*1a2a0*/  SHFL.IDX P6, R14, R13, R12, R11 ;  /* 0x0000000c0d0e7389 */ /* 0x00006400000c000b */
[----:B01----:R-:W-:Y:S01]  /*1a2b0*/  ENDCOLLECTIVE ;  /* 0x000000000000791b */ /* 0x003fe20003800000 */
.L_x_1398:
        /* <DEDUP_REMOVED lines=20> */
.L_x_1399:
[----:B------:R-:W-:Y:S02]  /*1a400*/  IMAD.MOV.U32 R13, RZ, RZ, R4 ;  /* 0x000000ffff0d7224 */ /* 0x000fe400078e0004 */
[----:B------:R-:W-:-:S05]  /*1a410*/  IMAD.SHL.U32 R9, R9, 0x8, RZ ;  /* 0x0000000809097824 */ /* 0x000fca00078e00ff */
[----:B------:R-:W-:Y:S01]  /*1a420*/  LOP3.LUT R9, R9, 0x38, RZ, 0xc0, !PT ;  /* 0x0000003809097812 */ /* 0x000fe200078ec0ff */
[----:B------:R-:W-:-:S07]  /*1a430*/  IMAD.MOV.U32 R8, RZ, RZ, R14 ;  /* 0x000000ffff087224 */ /* 0x000fce00078e000e */
[----:B------:R-:W-:Y:S05]  /*1a440*/  WARPSYNC.COLLECTIVE R15, `(.L_x_1400) ;  /* 0x000000000f087348 */ /* 0x000fea0003c00000 */
[----:B------:R0:W1:Y:S02]  /*1a450*/  SHFL.IDX P6, R14, R13, R12, R11 ;  /* 0x0000000c0d0e7389 */ /* 0x00006400000c000b */
[----:B01----:R-:W-:Y:S01]  /*1a460*/  ENDCOLLECTIVE ;  /* 0x000000000000791b */ /* 0x003fe20003800000 */
.L_x_1400:
        /* <DEDUP_REMOVED lines=19> */
.L_x_1401:
[----:B------:R-:W-:Y:S02]  /*1a5a0*/  IMAD.MOV.U32 R13, RZ, RZ, R4 ;  /* 0x000000ffff0d7224 */ /* 0x000fe400078e0004 */
[----:B------:R-:W-:-:S07]  /*1a5b0*/  IMAD.MOV.U32 R6, RZ, RZ, R14 ;  /* 0x000000ffff067224 */ /* 0x000fce00078e000e */
[----:B------:R-:W-:Y:S05]  /*1a5c0*/  WARPSYNC.COLLECTIVE R15, `(.L_x_1402) ;  /* 0x000000000f087348 */ /* 0x000fea0003c00000 */
[----:B------:R0:W1:Y:S02]  /*1a5d0*/  SHFL.IDX P6, R14, R13, R12, R11 ;  /* 0x0000000c0d0e7389 */ /* 0x00006400000c000b */
[----:B01----:R-:W-:Y:S01]  /*1a5e0*/  ENDCOLLECTIVE ;  /* 0x000000000000791b */ /* 0x003fe20003800000 */
.L_x_1402:
        /* <DEDUP_REMOVED lines=19> */
.L_x_1403:
[----:B------:R-:W-:Y:S02]  /*1a720*/  IMAD.MOV.U32 R13, RZ, RZ, R4 ;  /* 0x000000ffff0d7224 */ /* 0x000fe400078e0004 */
[----:B------:R-:W-:-:S07]  /*1a730*/  IMAD.MOV.U32 R6, RZ, RZ, R14 ;  /* 0x000000ffff067224 */ /* 0x000fce00078e000e */
[----:B------:R-:W-:Y:S05]  /*1a740*/  WARPSYNC.COLLECTIVE R15, `(.L_x_1404) ;  /* 0x000000000f087348 */ /* 0x000fea0003c00000 */
[----:B------:R0:W1:Y:S02]  /*1a750*/  SHFL.IDX P6, R14, R13, R12, R11 ;  /* 0x0000000c0d0e7389 */ /* 0x00006400000c000b */
[----:B01----:R-:W-:Y:S01]  /*1a760*/  ENDCOLLECTIVE ;  /* 0x000000000000791b */ /* 0x003fe20003800000 */
.L_x_1404:
        /* <DEDUP_REMOVED lines=19> */
.L_x_1405:
[----:B------:R-:W-:Y:S02]  /*1a8a0*/  IMAD.MOV.U32 R13, RZ, RZ, R4 ;  /* 0x000000ffff0d7224 */ /* 0x000fe400078e0004 */
[----:B------:R-:W-:-:S07]  /*1a8b0*/  IMAD.MOV.U32 R6, RZ, RZ, R14 ;  /* 0x000000ffff067224 */ /* 0x000fce00078e000e */
[----:B------:R-:W-:Y:S05]  /*1a8c0*/  WARPSYNC.COLLECTIVE R15, `(.L_x_1406) ;  /* 0x000000000f087348 */ /* 0x000fea0003c00000 */
[----:B------:R0:W1:Y:S02]  /*1a8d0*/  SHFL.IDX P6, R14, R13, R12, R11 ;  /* 0x0000000c0d0e7389 */ /* 0x00006400000c000b */
[----:B01----:R-:W-:Y:S01]  /*1a8e0*/  ENDCOLLECTIVE ;  /* 0x000000000000791b */ /* 0x003fe20003800000 */
.L_x_1406:
        /* <DEDUP_REMOVED lines=17> */
.L_x_1407:
[----:B------:R-:W-:-:S05]  /*1aa00*/  VIADD R7, R0, 0x60 ;  /* 0x0000006000077836 */ /* 0x000fca0000000000 */
[----:B------:R-:W-:Y:S01]  /*1aa10*/  ISETP.GE.AND P4, PT, R7, R2, PT ;  /* 0x000000020700720c */ /* 0x000fe20003f86270 */
[----:B------:R-:W-:Y:S02]  /*1aa20*/  IMAD.MOV.U32 R13, RZ, RZ, R4 ;  /* 0x000000ffff0d7224 */ /* 0x000fe400078e0004 */
[----:B------:R-:W-:-:S10]  /*1aa30*/  IMAD.MOV.U32 R6, RZ, RZ, R14 ;  /* 0x000000ffff067224 */ /* 0x000fd400078e000e */
[----:B------:R-:W-:Y:S05]  /*1aa40*/  WARPSYNC.COLLECTIVE R15, `(.L_x_1408) ;  /* 0x000000000f087348 */ /* 0x000fea0003c00000 */
[----:B------:R0:W1:Y:S02]  /*1aa50*/  SHFL.IDX P6, R14, R13, R12, R11 ;  /* 0x0000000c0d0e7389 */ /* 0x00006400000c000b */
[----:B01----:R-:W-:Y:S01]  /*1aa60*/  ENDCOLLECTIVE ;  /* 0x000000000000791b */ /* 0x003fe20003800000 */
.L_x_1408:
        /* <DEDUP_REMOVED lines=17> */
.L_x_1409:
[----:B------:R-:W-:Y:S02]  /*1ab80*/  IMAD.MOV.U32 R13, RZ, RZ, R4 ;  /* 0x000000ffff0d7224 */ /* 0x000fe400078e0004 */
[----:B------:R-:W-:-:S07]  /*1ab90*/  IMAD.MOV.U32 R5, RZ, RZ, R14 ;  /* 0x000000ffff057224 */ /* 0x000fce00078e000e */
[----:B------:R-:W-:Y:S05]  /*1aba0*/  WARPSYNC.COLLECTIVE R15, `(.L_x_1410) ;  /* 0x000000000f087348 */ /* 0x000fea0003c00000 */
[----:B------:R0:W1:Y:S02]  /*1abb0*/  SHFL.IDX P6, R14, R13, R12, R11 ;  /* 0x0000000c0d0e7389 */ /* 0x00006400000c000b */
[----:B01----:R-:W-:Y:S01]  /*1abc0*/  ENDCOLLECTIVE ;  /* 0x000000000000791b */ /* 0x003fe20003800000 */
.L_x_1410:
[----:B------:R-:W-:Y:S01]  /*1abd0*/  IMAD.MOV.U32 R3, RZ, RZ, R14 ;  /* 0x000000ffff037224 */ /* 0x000fe200078e000e */
[----:B------:R-:W-:Y:S06]  /*1abe0*/  BRA `(.L_x_1411) ;  /* 0xffffffa800b47947 */ /* 0x000fec000383ffff */
.L_x_1293:
[----:B---3--:R3:W4:Y:S02]  /*1abf0*/  SYNCS.PHASECHK.TRANS64.TRYWAIT P0, [R19+URZ+0x30820], R0 ;  /* 0x03082000130075a7 */ /* 0x008724000800017f */
[----:B----4-:R-:W-:Y:S05]  /*1ac00*/  @!P0 NANOSLEEP.SYNCS 0x989680 ;  /* 0x009896800000895d */ /* 0x010fea0003900000 */
[----:B------:R-:W4:Y:S02]  /*1ac10*/  @!P0 SYNCS.PHASECHK.TRANS64 P0, [R19+URZ+0x30820], R0 ;  /* 0x03082000130085a7 */ /* 0x000f24000800007f */
[----:B----4-:R-:W-:Y:S05]  /*1ac20*/  @!P0 BRA `(.L_x_1293) ;  /* 0xfffffffc00f08947 */ /* 0x010fea000383ffff */
[----:B------:R-:W-:Y:S05]  /*1ac30*/  BRA `(.L_x_1412) ;  /* 0xffffffac00387947 */ /* 0x000fea000383ffff */
.L_x_1302:
[----:B-1----:R1:W2:Y:S02]  /*1ac40*/  SYNCS.PHASECHK.TRANS64.TRYWAIT P0, [R3+URZ+0x30840], R2 ;  /* 0x03084002030075a7 */ /* 0x0022a4000800017f */
[----:B--2---:R-:W-:Y:S05]  /*1ac50*/  @!P0 NANOSLEEP.SYNCS 0x989680 ;  /* 0x009896800000895d */ /* 0x004fea0003900000 */
[----:B------:R-:W2:Y:S02]  /*1ac60*/  @!P0 SYNCS.PHASECHK.TRANS64 P0, [R3+URZ+0x30840], R2 ;  /* 0x03084002030085a7 */ /* 0x000ea4000800007f */
[----:B--2---:R-:W-:Y:S05]  /*1ac70*/  @!P0 BRA `(.L_x_1302) ;  /* 0xfffffffc00f08947 */ /* 0x004fea000383ffff */
[----:B------:R-:W-:Y:S05]  /*1ac80*/  BRA `(.L_x_1413) ;  /* 0xffffffb000307947 */ /* 0x000fea000383ffff */
.L_x_1309:
[----:B0-----:R0:W1:Y:S02]  /*1ac90*/  SYNCS.PHASECHK.TRANS64.TRYWAIT P0, [R3+URZ+0x60], R2 ;  /* 0x00006002030075a7 */ /* 0x001064000800017f */
[----:B-1----:R-:W-:Y:S05]  /*1aca0*/  @!P0 NANOSLEEP.SYNCS 0x989680 ;  /* 0x009896800000895d */ /* 0x002fea0003900000 */
[----:B------:R-:W1:Y:S02]  /*1acb0*/  @!P0 SYNCS.PHASECHK.TRANS64 P0, [R3+URZ+0x60], R2 ;  /* 0x00006002030085a7 */ /* 0x000e64000800007f */
[----:B-1----:R-:W-:Y:S05]  /*1acc0*/  @!P0 BRA `(.L_x_1309) ;  /* 0xfffffffc00f08947 */ /* 0x002fea000383ffff */
[----:B------:R-:W-:Y:S05]  /*1acd0*/  BRA `(.L_x_1414) ;  /* 0xffffffb400487947 */ /* 0x000fea000383ffff */
.L_x_1319:
[----:B-1----:R1:W2:Y:S02]  /*1ace0*/  SYNCS.PHASECHK.TRANS64.TRYWAIT P0, [R3+URZ+0x30840], R2 ;  /* 0x03084002030075a7 */ /* 0x0022a4000800017f */
[----:B--2---:R-:W-:Y:S05]  /*1acf0*/  @!P0 NANOSLEEP.SYNCS 0x989680 ;  /* 0x009896800000895d */ /* 0x004fea0003900000 */
[----:B------:R-:W2:Y:S02]  /*1ad00*/  @!P0 SYNCS.PHASECHK.TRANS64 P0, [R3+URZ+0x30840], R2 ;  /* 0x03084002030085a7 */ /* 0x000ea4000800007f */
[----:B--2---:R-:W-:Y:S05]  /*1ad10*/  @!P0 BRA `(.L_x_1319) ;  /* 0xfffffffc00f08947 */ /* 0x004fea000383ffff */
[----:B------:R-:W-:Y:S05]  /*1ad20*/  BRA `(.L_x_1415) ;  /* 0xffffffbc001c7947 */ /* 0x000fea000383ffff */
.L_x_1326:
[----:B0-----:R0:W1:Y:S02]  /*1ad30*/  SYNCS.PHASECHK.TRANS64.TRYWAIT P0, [R2+URZ+0x60], R3 ;  /* 0x00006003020075a7 */ /* 0x001064000800017f */
[----:B-1----:R-:W-:Y:S05]  /*1ad40*/  @!P0 NANOSLEEP.SYNCS 0x989680 ;  /* 0x009896800000895d */ /* 0x002fea0003900000 */
[----:B------:R-:W1:Y:S02]  /*1ad50*/  @!P0 SYNCS.PHASECHK.TRANS64 P0, [R2+URZ+0x60], R3 ;  /* 0x00006003020085a7 */ /* 0x000e64000800007f */
[----:B-1----:R-:W-:Y:S05]  /*1ad60*/  @!P0 BRA `(.L_x_1326) ;  /* 0xfffffffc00f08947 */ /* 0x002fea000383ffff */
[----:B------:R-:W-:Y:S05]  /*1ad70*/  BRA `(.L_x_1416) ;  /* 0xffffffc000347947 */ /* 0x000fea000383ffff */
.L_x_1336:
[----:B---3--:R3:W4:Y:S02]  /*1ad80*/  SYNCS.PHASECHK.TRANS64.TRYWAIT P0, [R2+URZ+0x30840], R3 ;  /* 0x03084003020075a7 */ /* 0x008724000800017f */
[----:B----4-:R-:W-:Y:S05]  /*1ad90*/  @!P0 NANOSLEEP.SYNCS 0x989680 ;  /* 0x009896800000895d */ /* 0x010fea0003900000 */
[----:B------:R-:W4:Y:S02]  /*1ada0*/  @!P0 SYNCS.PHASECHK.TRANS64 P0, [R2+URZ+0x30840], R3 ;  /* 0x03084003020085a7 */ /* 0x000f24000800007f */
[----:B----4-:R-:W-:Y:S05]  /*1adb0*/  @!P0 BRA `(.L_x_1336) ;  /* 0xfffffffc00f08947 */ /* 0x010fea000383ffff */
[----:B------:R-:W-:Y:S05]  /*1adc0*/  BRA `(.L_x_1417) ;  /* 0xffffffc400d87947 */ /* 0x000fea000383ffff */
.L_x_1343:
[----:B0-----:R0:W1:Y:S02]  /*1add0*/  SYNCS.PHASECHK.TRANS64.TRYWAIT P0, [R2+URZ+0x60], R5 ;  /* 0x00006005020075a7 */ /* 0x001064000800017f */
[----:B-1----:R-:W-:Y:S05]  /*1ade0*/  @!P0 NANOSLEEP.SYNCS 0x989680 ;  /* 0x009896800000895d */ /* 0x002fea0003900000 */
[----:B------:R-:W1:Y:S02]  /*1adf0*/  @!P0 SYNCS.PHASECHK.TRANS64 P0, [R2+URZ+0x60], R5 ;  /* 0x00006005020085a7 */ /* 0x000e64000800007f */
[----:B-1----:R-:W-:Y:S05]  /*1ae00*/  @!P0 BRA `(.L_x_1343) ;  /* 0xfffffffc00f08947 */ /* 0x002fea000383ffff */
[----:B------:R-:W-:Y:S05]  /*1ae10*/  BRA `(.L_x_1418) ;  /* 0xffffffc800f07947 */ /* 0x000fea000383ffff */
.L_x_1355:
[----:B--2---:R2:W3:Y:S02]  /*1ae20*/  SYNCS.PHASECHK.TRANS64.TRYWAIT P0, [R0+URZ+0x30860], R2 ;  /* 0x03086002000075a7 */ /* 0x0044e4000800017f */
[----:B---3--:R-:W-:Y:S05]  /*1ae30*/  @!P0 NANOSLEEP.SYNCS 0x989680 ;  /* 0x009896800000895d */ /* 0x008fea0003900000 */
[----:B------:R-:W3:Y:S02]  /*1ae40*/  @!P0 SYNCS.PHASECHK.TRANS64 P0, [R0+URZ+0x30860], R2 ;  /* 0x03086002000085a7 */ /* 0x000ee4000800007f */
[----:B---3--:R-:W-:Y:S05]  /*1ae50*/  @!P0 BRA `(.L_x_1355) ;  /* 0xfffffffc00f08947 */ /* 0x008fea000383ffff */
[----:B------:R-:W-:Y:S05]  /*1ae60*/  BRA `(.L_x_1419) ;  /* 0xffffffd0007c7947 */ /* 0x000fea000383ffff */
.L_x_1363:
[----:B------:R-:W4:Y:S01]  /*1ae70*/  LDL R3, [R1] ;  /* 0x0000000001037983 */ /* 0x000f220000100800 */
[----:B------:R-:W-:Y:S01]  /*1ae80*/  BSSY B0, `(.L_x_1420) ;  /* 0x0000008000007945 */ /* 0x000fe20003800000 */
[----:B------:R-:W-:Y:S02]  /*1ae90*/  IMAD.MOV.U32 R12, RZ, RZ, RZ ;  /* 0x000000ffff0c7224 */ /* 0x000fe400078e00ff */
[----:B------:R-:W-:Y:S02]  /*1aea0*/  IMAD.MOV.U32 R11, RZ, RZ, 0x1f ;  /* 0x0000001fff0b7424 */ /* 0x000fe400078e00ff */
[----:B------:R-:W-:Y:S02]  /*1aeb0*/  IMAD.MOV.U32 R15, RZ, RZ, -0x1 ;  /* 0xffffffffff0f7424 */ /* 0x000fe400078e00ff */
[----:B----4-:R-:W-:-:S07]  /*1aec0*/  IMAD.MOV.U32 R13, RZ, RZ, R3 ;  /* 0x000000ffff0d7224 */ /* 0x010fce00078e0003 */
[----:B0123--:R-:W-:Y:S05]  /*1aed0*/  WARPSYNC.COLLECTIVE R15, `(.L_x_1421) ;  /* 0x000000000f087348 */ /* 0x00ffea0003c00000 */
[----:B------:R4:W0:Y:S02]  /*1aee0*/  SHFL.IDX P6, R14, R13, R12, R11 ;  /* 0x0000000c0d0e7389 */ /* 0x00082400000c000b */
[----:B01234-:R-:W-:Y:S01]  /*1aef0*/  ENDCOLLECTIVE ;  /* 0x000000000000791b */ /* 0x01ffe20003800000 */
.L_x_1421:
[----:B------:R-:W-:Y:S05]  /*1af00*/  BSYNC B0 ;  /* 0x0000000000007941 */ /* 0x000fea0003800000 */
.L_x_1420:
        /* <DEDUP_REMOVED lines=9> */
.L_x_1422:
        /* <DEDUP_REMOVED lines=26> */
.L_x_1423:
        /* <DEDUP_REMOVED lines=8> */
.L_x_1424:
        /* <DEDUP_REMOVED lines=8> */
.L_x_1425:
        /* <DEDUP_REMOVED lines=8> */
.L_x_1426:
        /* <DEDUP_REMOVED lines=8> */
.L_x_1427:
        /* <DEDUP_REMOVED lines=9> */
.L_x_1428:
[----:B------:R-:W-:Y:S01]  /*1b3d0*/  IMAD.MOV.U32 R10, RZ, RZ, R14 ;  /* 0x000000ffff0a7224 */ /* 0x000fe200078e000e */
[----:B------:R-:W-:Y:S06]  /*1b3e0*/  BRA `(.L_x_1429) ;  /* 0xffffffd400347947 */ /* 0x000fec000383ffff */
.L_x_1366:
        /* <DEDUP_REMOVED lines=8> */
.L_x_1431:
[----:B------:R-:W-:Y:S05]  /*1b470*/  BSYNC B0 ;  /* 0x0000000000007941 */ /* 0x000fea0003800000 */
.L_x_1430:
        /* <DEDUP_REMOVED lines=10> */
.L_x_1432:
        /* <DEDUP_REMOVED lines=8> */
.L_x_1433:
        /* <DEDUP_REMOVED lines=8> */
.L_x_1434:
        /* <DEDUP_REMOVED lines=8> */
.L_x_1435:
        /* <DEDUP_REMOVED lines=9> */
.L_x_1436:
[----:B------:R-:W-:Y:S01]  /*1b730*/  IMAD.MOV.U32 R10, RZ, RZ, R14 ;  /* 0x000000ffff0a7224 */ /* 0x000fe200078e000e */
[----:B------:R-:W-:Y:S06]  /*1b740*/  BRA `(.L_x_1437) ;  /* 0xffffffd4000c7947 */ /* 0x000fec000383ffff */
.L_x_1368:
[----:B------:R-:W-:Y:S01]  /*1b750*/  BSSY B0, `(.L_x_1438) ;  /* 0x0000006000007945 */ /* 0x000fe20003800000 */
[----:B------:R-:W-:Y:S01]  /*1b760*/  PLOP3.LUT P6, PT, P6, PT, PT, 0x8, 0x0 ;  /* 0x000000000000781c */ /* 0x000fe200037ce170 */
[----:B------:R-:W-:-:S12]  /*1b770*/  IMAD.MOV.U32 R15, RZ, RZ, -0x1 ;  /* 0xffffffffff0f7424 */ /* 0x000fd800078e00ff */
[----:B0-----:R-:W-:Y:S05]  /*1b780*/  WARPSYNC.COLLECTIVE R15, `(.L_x_1439) ;  /* 0x000000000f087348 */ /* 0x001fea0003c00000 */
[----:B------:R-:W-:Y:S01]  /*1b790*/  VOTE.ANY R14, PT, P6 ;  /* 0x00000000000e7806 */ /* 0x000fe200030e0100 */
[----:B0-----:R-:W-:Y:S06]  /*1b7a0*/  ENDCOLLECTIVE ;  /* 0x000000000000791b */ /* 0x001fec0003800000 */
.L_x_1439:
[----:B------:R-:W-:Y:S05]  /*1b7b0*/  BSYNC B0 ;  /* 0x0000000000007941 */ /* 0x000fea0003800000 */
.L_x_1438:
[----:B------:R0:W5:Y:S01]  /*1b7c0*/  LDL.LU R16, [R1+0xc] ;  /* 0x00000c0001107983 */ /* 0x0001620000300800 */
[----:B------:R-:W-:Y:S02]  /*1b7d0*/  IMAD.MOV.U32 R3, RZ, RZ, R14 ;  /* 0x000000ffff037224 */ /* 0x000fe400078e000e */
[----:B------:R-:W-:Y:S02]  /*1b7e0*/  IMAD.MOV.U32 R13, RZ, RZ, R5 ;  /* 0x000000ffff0d7224 */ /* 0x000fe400078e0005 */
[----:B------:R-:W1:Y:S01]  /*1b7f0*/  POPC R9, R3 ;  /* 0x0000000300097309 */ /* 0x000e620000000000 */
[----:B------:R-:W-:Y:S02]  /*1b800*/  IMAD.MOV.U32 R11, RZ, RZ, 0x1f ;  /* 0x0000001fff0b7424 */ /* 0x000fe400078e00ff */
[----:B------:R-:W-:Y:S02]  /*1b810*/  IMAD.MOV.U32 R15, RZ, RZ, -0x1 ;  /* 0xffffffffff0f7424 */ /* 0x000fe400078e00ff */
[----:B01----:R-:W-:-:S07]  /*1b820*/  IMAD.MOV.U32 R12, RZ, RZ, R9 ;  /* 0x000000ffff0c7224 */ /* 0x003fce00078e0009 */
[----:B-----5:R-:W-:Y:S05]  /*1b830*/  WARPSYNC.COLLECTIVE R15, `(.L_x_1440) ;  /* 0x000000000f087348 */ /* 0x020fea0003c00000 */
[----:B------:R0:W1:Y:S02]  /*1b840*/  SHFL.IDX P6, R14, R13, R12, R11 ;  /* 0x0000000c0d0e7389 */ /* 0x00006400000c000b */
[----:B01---5:R-:W-:Y:S01]  /*1b850*/  ENDCOLLECTIVE ;  /* 0x000000000000791b */ /* 0x023fe20003800000 */
.L_x_1440:
[----:B------:R-:W-:Y:S02]  /*1b860*/  IMAD.MOV.U32 R13, RZ, RZ, R7 ;  /* 0x000000ffff0d7224 */ /* 0x000fe400078e0007 */
[----:B------:R-:W-:-:S07]  /*1b870*/  IMAD.MOV.U32 R4, RZ, RZ, R14 ;  /* 0x000000ffff047224 */ /* 0x000fce00078e000e */
[----:B------:R-:W-:Y:S05]  /*1b880*/  WARPSYNC.COLLECTIVE R15, `(.L_x_1441) ;  /* 0x000000000f087348 */ /* 0x000fea0003c00000 */
[----:B------:R0:W1:Y:S02]  /*1b890*/  SHFL.IDX P6, R14, R13, R12, R11 ;  /* 0x0000000c0d0e7389 */ /* 0x00006400000c000b */
[----:B01----:R-:W-:Y:S01]  /*1b8a0*/  ENDCOLLECTIVE ;  /* 0x000000000000791b */ /* 0x003fe20003800000 */
.L_x_1441:
[----:B------:R-:W-:Y:S02]  /*1b8b0*/  IMAD.MOV.U32 R7, RZ, RZ, R14 ;  /* 0x000000ffff077224 */ /* 0x000fe400078e000e */
[----:B------:R-:W-:-:S05]  /*1b8c0*/  IMAD.IADD R5, R9, 0x1, R16 ;  /* 0x0000000109057824 */ /* 0x000fca00078e0210 */
[----:B------:R0:W-:Y:S01]  /*1b8d0*/  STL [R1+0xc], R5 ;  /* 0x00000c0501007387 */ /* 0x0001e20000100800 */
[----:B------:R-:W-:Y:S05]  /*1b8e0*/  BRA `(.L_x_1442) ;  /* 0xffffffd000ec7947 */ /* 0x000fea000383ffff */
.L_x_1370:
[----:B------:R-:W-:Y:S01]  /*1b8f0*/  BSSY B0, `(.L_x_1443) ;  /* 0x0000008000007945 */ /* 0x000fe20003800000 */
[----:B------:R-:W-:Y:S02]  /*1b900*/  IMAD.MOV.U32 R13, RZ, RZ, R2 ;  /* 0x000000ffff0d7224 */ /* 0x000fe400078e0002 */
[----:B------:R-:W-:Y:S02]  /*1b910*/  IMAD.MOV.U32 R12, RZ, RZ, R9 ;  /* 0x000000ffff0c7224 */ /* 0x000fe400078e0009 */
[----:B------:R-:W-:Y:S02]  /*1b920*/  IMAD.MOV.U32 R11, RZ, RZ, 0x1f ;  /* 0x0000001fff0b7424 */ /* 0x000fe400078e00ff */
[----:B------:R-:W-:-:S07]  /*1b930*/  IMAD.MOV.U32 R15, RZ, RZ, -0x1 ;  /* 0xffffffffff0f7424 */ /* 0x000fce00078e00ff */
[----:B0-----:R-:W-:Y:S05]  /*1b940*/  WARPSYNC.COLLECTIVE R15, `(.L_x_1444) ;  /* 0x000000000f087348 */ /* 0x001fea0003c00000 */
[----:B------:R1:W2:Y:S02]  /*1b950*/  SHFL.IDX P6, R14, R13, R12, R11 ;  /* 0x0000000c0d0e7389 */ /* 0x0002a400000c000b */
[----:B012---:R-:W-:Y:S01]  /*1b960*/  ENDCOLLECTIVE ;  /* 0x000000000000791b */ /* 0x007fe20003800000 */
.L_x_1444:
[----:B------:R-:W-:Y:S05]  /*1b970*/  BSYNC B0 ;  /* 0x0000000000007941 */ /* 0x000fea0003800000 */
.L_x_1443:
[----:B------:R-:W-:Y:S01]  /*1b980*/  IMAD.MOV.U32 R2, RZ, RZ, R14 ;  /* 0x000000ffff027224 */ /* 0x000fe200078e000e */
[----:B------:R-:W-:Y:S06]  /*1b990*/  BRA `(.L_x_1445) ;  /* 0xffffffd000d87947 */ /* 0x000fec000383ffff */
.L_x_1376:
[----:B0-----:R0:W1:Y:S02]  /*1b9a0*/  SYNCS.PHASECHK.TRANS64.TRYWAIT P0, [R0+URZ+0x30820], R3 ;  /* 0x03082003000075a7 */ /* 0x001064000800017f */
[----:B-1----:R-:W-:Y:S05]  /*1b9b0*/  @!P0 NANOSLEEP.SYNCS 0x989680 ;  /* 0x009896800000895d */ /* 0x002fea0003900000 */
[----:B------:R-:W1:Y:S02]  /*1b9c0*/  @!P0 SYNCS.PHASECHK.TRANS64 P0, [R0+URZ+0x30820], R3 ;  /* 0x03082003000085a7 */ /* 0x000e64000800007f */
[----:B-1----:R-:W-:Y:S05]  /*1b9d0*/  @!P0 BRA `(.L_x_1376) ;  /* 0xfffffffc00f08947 */ /* 0x002fea000383ffff */
[----:B------:R-:W-:Y:S05]  /*1b9e0*/  BRA `(.L_x_1446) ;  /* 0xffffffdc007c7947 */ /* 0x000fea000383ffff */
.L_x_1377:
[----:B------:R-:W1:Y:S01]  /*1b9f0*/  S2R R2, SR_TID.X ;  /* 0x0000000000027919 */ /* 0x000e620000002100 */
[----:B------:R-:W-:Y:S01]  /*1ba00*/  BSSY B0, `(.L_x_1447) ;  /* 0x000000a000007945 */ /* 0x000fe20003800000 */
[----:B------:R-:W-:Y:S02]  /*1ba10*/  IMAD.MOV.U32 R12, RZ, RZ, RZ ;  /* 0x000000ffff0c7224 */ /* 0x000fe400078e00ff */
[----:B---3--:R-:W-:Y:S02]  /*1ba20*/  IMAD.MOV.U32 R11, RZ, RZ, 0x1f ;  /* 0x0000001fff0b7424 */ /* 0x008fe400078e00ff */
[----:B------:R-:W-:Y:S01]  /*1ba30*/  IMAD.MOV.U32 R15, RZ, RZ, -0x1 ;  /* 0xffffffffff0f7424 */ /* 0x000fe200078e00ff */
[----:B-1----:R-:W-:-:S04]  /*1ba40*/  SHF.R.U32.HI R2, RZ, 0x5, R2 ;  /* 0x00000005ff027819 */ /* 0x002fc80000011602 */
[----:B------:R-:W-:-:S05]  /*1ba50*/  LOP3.LUT R2, R2, 0x3, RZ, 0xc0, !PT ;  /* 0x0000000302027812 */ /* 0x000fca00078ec0ff */
[----:B------:R-:W-:-:S07]  /*1ba60*/  IMAD.MOV.U32 R13, RZ, RZ, R2 ;  /* 0x000000ffff0d7224 */ /* 0x000fce00078e0002 */
[----:B0-2---:R-:W-:Y:S05]  /*1ba70*/  WARPSYNC.COLLECTIVE R15, `(.L_x_1448) ;  /* 0x000000000f087348 */ /* 0x005fea0003c00000 */
[----:B------:R1:W3:Y:S02]  /*1ba80*/  SHFL.IDX P6, R14, R13, R12, R11 ;  /* 0x0000000c0d0e7389 */ /* 0x0002e400000c000b */
[----:B0123--:R-:W-:Y:S01]  /*1ba90*/  ENDCOLLECTIVE ;  /* 0x000000000000791b */ /* 0x00ffe20003800000 */
.L_x_1448:
[----:B------:R-:W-:Y:S05]  /*1baa0*/  BSYNC B0 ;  /* 0x0000000000007941 */ /* 0x000fea0003800000 */
.L_x_1447:
[----:B------:R-:W-:Y:S05]  /*1bab0*/  BRA `(.L_x_1449) ;  /* 0xffffffdc00647947 */ /* 0x000fea000383ffff */
.L_x_1380:
[----:B------:R-:W-:Y:S01]  /*1bac0*/  BSSY B1, `(.L_x_1450) ;  /* 0x0000006000017945 */ /* 0x000fe20003800000 */
[----:B------:R-:W-:-:S07]  /*1bad0*/  IMAD.MOV.U32 R15, RZ, RZ, -0x1 ;  /* 0xffffffffff0f7424 */ /* 0x000fce00078e00ff */
[----:B0123--:R-:W-:Y:S05]  /*1bae0*/  WARPSYNC.COLLECTIVE R15, `(.L_x_1451) ;  /* 0x000000000f0c7348 */ /* 0x00ffea0003c00000 */
[----:B------:R-:W-:Y:S02]  /*1baf0*/  ELECT P6, UR62, PT ;  /* 0x00000000003e782f */ /* 0x000fe400038c0000 */
[----:B------:R-:W-:Y:S01]  /*1bb00*/  MOV R14, UR62 ;  /* 0x0000003e000e7c02 */ /* 0x000fe20008000f00 */
[----:B0123--:R-:W-:Y:S10]  /*1bb10*/  ENDCOLLECTIVE ;  /* 0x000000000000791b */ /* 0x00fff40003800000 */
.L_x_1451:
[----:B------:R-:W-:Y:S05]  /*1bb20*/  BSYNC B1 ;  /* 0x0000000000017941 */ /* 0x000fea0003800000 */
.L_x_1450:
[----:B------:R-:W-:Y:S05]  /*1bb30*/  BRA `(.L_x_1452) ;  /* 0xffffffdc005c7947 */ /* 0x000fea000383ffff */
.L_x_1382:
[----:B0-----:R0:W1:Y:S02]  /*1bb40*/  SYNCS.PHASECHK.TRANS64.TRYWAIT P0, [R6+URZ], R5 ;  /* 0x00000005060075a7 */ /* 0x001064000800017f */
[----:B-1----:R-:W-:Y:S05]  /*1bb50*/  @!P0 NANOSLEEP.SYNCS 0x989680 ;  /* 0x009896800000895d */ /* 0x002fea0003900000 */
[----:B------:R-:W1:Y:S02]  /*1bb60*/  @!P0 SYNCS.PHASECHK.TRANS64 P0, [R6+URZ], R5 ;  /* 0x00000005060085a7 */ /* 0x000e64000800007f */
[----:B-1----:R-:W-:Y:S05]  /*1bb70*/  @!P0 BRA `(.L_x_1382) ;  /* 0xfffffffc00f08947 */ /* 0x002fea000383ffff */
[----:B------:R-:W-:Y:S05]  /*1bb80*/  BRA `(.L_x_1453) ;  /* 0xffffffdc00a07947 */ /* 0x000fea000383ffff */
.L_x_1383:
[----:B-1----:R1:W4:Y:S02]  /*1bb90*/  SYNCS.PHASECHK.TRANS64.TRYWAIT P0, [R7+URZ], R2 ;  /* 0x00000002070075a7 */ /* 0x002324000800017f */
[----:B----4-:R-:W-:Y:S05]  /*1bba0*/  @!P0 NANOSLEEP.SYNCS 0x989680 ;  /* 0x009896800000895d */ /* 0x010fea0003900000 */
[----:B------:R-:W4:Y:S02]  /*1bbb0*/  @!P0 SYNCS.PHASECHK.TRANS64 P0, [R7+URZ], R2 ;  /* 0x00000002070085a7 */ /* 0x000f24000800007f */
[----:B----4-:R-:W-:Y:S05]  /*1bbc0*/  @!P0 BRA `(.L_x_1383) ;  /* 0xfffffffc00f08947 */ /* 0x010fea000383ffff */
[----:B------:R-:W-:Y:S05]  /*1bbd0*/  BRA `(.L_x_1454) ;  /* 0xffffffdc00947947 */ /* 0x000fea000383ffff */
.L_x_1385:
[----:B----4-:R4:W0:Y:S02]  /*1bbe0*/  SYNCS.PHASECHK.TRANS64.TRYWAIT P0, [R4+URZ], R5 ;  /* 0x00000005040075a7 */ /* 0x010824000800017f */
[----:B0-----:R-:W-:Y:S05]  /*1bbf0*/  @!P0 NANOSLEEP.SYNCS 0x989680 ;  /* 0x009896800000895d */ /* 0x001fea0003900000 */
[----:B------:R-:W0:Y:S02]  /*1bc00*/  @!P0 SYNCS.PHASECHK.TRANS64 P0, [R4+URZ], R5 ;  /* 0x00000005040085a7 */ /* 0x000e24000800007f */
[----:B0-----:R-:W-:Y:S05]  /*1bc10*/  @!P0 BRA `(.L_x_1385) ;  /* 0xfffffffc00f08947 */ /* 0x001fea000383ffff */
[----:B------:R-:W-:Y:S05]  /*1bc20*/  BRA `(.L_x_1455) ;  /* 0xffffffdc009c7947 */ /* 0x000fea000383ffff */
.L_x_1456:
        /* <DEDUP_REMOVED lines=13> */
.L_x_3026:


//--------------------- .text._ZN7cutlass13device_kernelIN5flash11enable_sm90INS1_16FlashAttnFwdSm90INS1_25CollectiveMainloopFwdSm90ILi2EN4cute5tupleIJNS5_1CILi1EEES8_S8_EEENS6_IJNS7_ILi128EEENS7_ILi96EEENS7_ILi192EEEEEELi192ENS_6half_tEfNS_4arch4Sm90ELb0ELb1ELb0ELb1ELb0ELb1ELb0ELb1ELb1ELb1ELb1ELb0EEENS1_21CollectiveEpilogueFwdINS6_IJSA_SC_SB_EEES9_SE_SG_Li256ELb1ELb1ELb1ELb0EEENS1_36VarlenDynamicPersistentTileSchedulerILi128ELi96ELi256ELi128ELb1ELb1ELb1ELb1ELb0ELb1EEEEEEEEEvNT_6ParamsE --------------------------
	.section	.text._ZN7cutlass13device_kernelIN5flash11enable_sm90INS1_16FlashAttnFwdSm90INS1_25CollectiveMainloopFwdSm90ILi2EN4cute5tupleIJNS5_1CILi1EEES8_S8_EEENS6_IJNS7_ILi128EEENS7_ILi96EEENS7_ILi192EEEEEELi192ENS_6half_tEfNS_4arch4Sm90ELb0ELb1ELb0ELb1ELb0ELb1ELb0ELb1ELb1ELb1ELb1ELb0EEENS1_21CollectiveEpilogueFwdINS6_IJSA_SC_SB_EEES9_SE_SG_Li256ELb1ELb1ELb1ELb0EEENS1_36VarlenDynamicPersistentTileSchedulerILi128ELi96ELi256ELi128ELb1ELb1ELb1ELb1ELb0ELb1EEEEEEEEEvNT_6ParamsE,"ax",@progbits
	.align	128
.text._ZN7cutlass13device_kernelIN5flash11enable_sm90INS1_16FlashAttnFwdSm90INS1_25CollectiveMainloopFwdSm90ILi2EN4cute5tupleIJNS5_1CILi1EEES8_S8_EEENS6_IJNS7_ILi128EEENS7_ILi96EEENS7_ILi192EEEEEELi192ENS_6half_tEfNS_4arch4Sm90ELb0ELb1ELb0ELb1ELb0ELb1ELb0ELb1ELb1ELb1ELb1ELb0EEENS1_21CollectiveEpilogueFwdINS6_IJSA_SC_SB_EEES9_SE_SG_Li256ELb1ELb1ELb1ELb0EEENS1_36VarlenDynamicPersistentTileSchedulerILi128ELi96ELi256ELi128ELb1ELb1ELb1ELb1ELb0ELb1EEEEEEEEEvNT_6ParamsE:
        .type           _ZN7cutlass13device_kernelIN5flash11enable_sm90INS1_16FlashAttnFwdSm90INS1_25CollectiveMainloopFwdSm90ILi2EN4cute5tupleIJNS5_1CILi1EEES8_S8_EEENS6_IJNS7_ILi128EEENS7_ILi96EEENS7_ILi192EEEEEELi192ENS_6half_tEfNS_4arch4Sm90ELb0ELb1ELb0ELb1ELb0ELb1ELb0ELb1ELb1ELb1ELb1ELb0EEENS1_21CollectiveEpilogueFwdINS6_IJSA_SC_SB_EEES9_SE_SG_Li256ELb1ELb1ELb1ELb0EEENS1_36VarlenDynamicPersistentTileSchedulerILi128ELi96ELi256ELi128ELb1ELb1ELb1ELb1ELb0ELb1EEEEEEEEEvNT_6ParamsE,@function
        .size           _ZN7cutlass13device_kernelIN5flash11enable_sm90INS1_16FlashAttnFwdSm90INS1_25CollectiveMainloopFwdSm90ILi2EN4cute5tupleIJNS5_1CILi1EEES8_S8_EEENS6_IJNS7_ILi128EEENS7_ILi96EEENS7_ILi192EEEEEELi192ENS_6half_tEfNS_4arch4Sm90ELb0ELb1ELb0ELb1ELb0ELb1ELb0ELb1ELb1ELb1ELb1ELb0EEENS1_21CollectiveEpilogueFwdINS6_IJSA_SC_SB_EEES9_SE_SG_Li256ELb1ELb1ELb1ELb0EEENS1_36VarlenDynamicPersistentTileSchedulerILi128ELi96ELi256ELi128ELb1ELb1ELb1ELb1ELb0ELb1EEEEEEEEEvNT_6ParamsE,(.L_x_3027 - _ZN7cutlass13device_kernelIN5flash11enable_sm90INS1_16FlashAttnFwdSm90INS1_25CollectiveMainloopFwdSm90ILi2EN4cute5tupleIJNS5_1CILi1EEES8_S8_EEENS6_IJNS7_ILi128EEENS7_ILi96EEENS7_ILi192EEEEEELi192ENS_6half_tEfNS_4arch4Sm90ELb0ELb1ELb0ELb1ELb0ELb1ELb0ELb1ELb1ELb1ELb1ELb0EEENS1_21CollectiveEpilogueFwdINS6_IJSA_SC_SB_EEES9_SE_SG_Li256ELb1ELb1ELb1ELb0EEENS1_36VarlenDynamicPersistentTileSchedulerILi128ELi96ELi256ELi128ELb1ELb1ELb1ELb1ELb0ELb1EEEEEEEEEvNT_6ParamsE)
        .other          _ZN7cutlass13device_kernelIN5flash11enable_sm90INS1_16FlashAttnFwdSm90INS1_25CollectiveMainloopFwdSm90ILi2EN4cute5tupleIJNS5_1CILi1EEES8_S8_EEENS6_IJNS7_ILi128EEENS7_ILi96EEENS7_ILi192EEEEEELi192ENS_6half_tEfNS_4arch4Sm90ELb0ELb1ELb0ELb1ELb0ELb1ELb0ELb1ELb1ELb1ELb1ELb0EEENS1_21CollectiveEpilogueFwdINS6_IJSA_SC_SB_EEES9_SE_SG_Li256ELb1ELb1ELb1ELb0EEENS1_36VarlenDynamicPersistentTileSchedulerILi128ELi96ELi256ELi128ELb1ELb1ELb1ELb1ELb0ELb1EEEEEEEEEvNT_6ParamsE,@"STO_CUDA_ENTRY STV_DEFAULT"
_ZN7cutlass13device_kernelIN5flash11enable_sm90INS1_16FlashAttnFwdSm90INS1_25CollectiveMainloopFwdSm90ILi2EN4cute5tupleIJNS5_1CILi1EEES8_S8_EEENS6_IJNS7_ILi128EEENS7_ILi96EEENS7_ILi192EEEEEELi192ENS_6half_tEfNS_4arch4Sm90ELb0ELb1ELb0ELb1ELb0ELb1ELb0ELb1ELb1ELb1ELb1ELb0EEENS1_21CollectiveEpilogueFwdINS6_IJSA_SC_SB_EEES9_SE_SG_Li256ELb1ELb1ELb1ELb0EEENS1_36VarlenDynamicPersistentTileSchedulerILi128ELi96ELi256ELi128ELb1ELb1ELb1ELb1ELb0ELb1EEEEEEEEEvNT_6ParamsE:
[----:B------:R-:W0:Y:S02]  /*0000*/  LDC R1, c[0x0][0x28] ;  /* 0x00000a00ff017b82 */ /* 0x000e240000000800 */
[----:B0-----:R-:W-:Y:S01]  /*0010*/  VIADD R1, R1, 0xffffff68 ;  /* 0xffffff6801017836 */ /* 0x001fe20000000000 */
[----:B------:R-:W0:Y:S01]  /*0020*/  S2R R6, SR_TID.X ;  /* 0x0000000000067919 */ /* 0x000e220000002100 */
[----:B------:R-:W-:Y:S01]  /*0030*/  ELECT P0, URZ, PT ;  /* 0x00000000003f782f */ /* 0x000fe20003800000 */
[----:B------:R-:W-:Y:S01]  /*0040*/  BSSY B0, `(.L_x_1457) ;  /* 0x0000013000007945 */ /* 0x000fe20003800000 */
[----:B0-----:R-:W-:-:S05]  /*0050*/  SHF.R.U32.HI R0, RZ, 0x5, R6 ;  /* 0x00000005ff007819 */ /* 0x001fca0000011606 */
[----:B------:R-:W0:Y:S02]  /*0060*/  SHFL.IDX PT, R2, R0, RZ, 0x1f ;  /* 0x00001fff00027589 */ /* 0x000e2400000e0000 */
[----:B0-----:R-:W-:-:S13]  /*0070*/  ISETP.EQ.AND P0, PT, R2, RZ, P0 ;  /* 0x000000ff0200720c */ /* 0x001fda0000702270 */
        /* <DEDUP_REMOVED lines=15> */
.L_x_1458:
[----:B------:R-:W-:Y:S05]  /*0170*/  BSYNC B0 ;  /* 0x0000000000007941 */ /* 0x000fea0003800000 */
.L_x_1457:
[----:B------:R-:W-:Y:S01]  /*0180*/  VOTEU.ANY UP0, P0 ;  /* 0x00000000003f7886 */ /* 0x000fe20000000100 */
[----:B------:R-:W0:Y:S01]  /*0190*/  SHFL.IDX PT, R2, R0, RZ, 0x1f ;  /* 0x00001fff00027589 */ /* 0x000e2200000e0000 */
[----:B------:R-:W-:Y:S01]  /*01a0*/  UMOV UR4, 0x80 ;  /* 0x0000008000047882 */ /* 0x000fe20000000000 */
[----:B------:R-:W-:Y:S01]  /*01b0*/  UMOV UR7, 0x100 ;  /* 0x0000010000077882 */ /* 0x000fe20000000000 */
[----:B------:R-:W-:Y:S01]  /*01c0*/  VOTEU.ANY UP1, P0 ;  /* 0x00000000003f7886 */ /* 0x000fe20000020100 */
[----:B------:R-:W1:Y:S01]  /*01d0*/  @UP0 S2UR UR8, SR_CgaCtaId ;  /* 0x00000000000809c3 */ /* 0x000e620000008800 */
[----:B------:R-:W-:Y:S01]  /*01e0*/  @UP0 UMOV UR6, 0x400 ;  /* 0x0000040000060882 */ /* 0x000fe20000000000 */
[----:B------:R-:W-:-:S04]  /*01f0*/  @UP0 UIADD3 UR4, -UR4, 0x100000, URZ ;  /* 0x0010000004040890 */ /* 0x000fc8000fffe13f */
[----:B------:R-:W-:Y:S02]  /*0200*/  @UP0 USHF.L.U32 UR5, UR4, 0xb, URZ ;  /* 0x0000000b04050899 */ /* 0x000fe4000800063f */
[----:B------:R-:W-:Y:S01]  /*0210*/  @UP0 USHF.L.U32 UR4, UR4, 0x1, URZ ;  /* 0x0000000104040899 */ /* 0x000fe2000800063f */
[----:B0-----:R-:W-:Y:S02]  /*0220*/  ISETP.NE.AND P1, PT, R2, RZ, PT ;  /* 0x000000ff0200720c */ /* 0x001fe40003f25270 */
[----:B------:R-:W-:Y:S01]  /*0230*/  SHF.R.U32.HI R2, RZ, 0x7, R6 ;  /* 0x00000007ff027819 */ /* 0x000fe20000011606 */
[----:B-1----:R-:W-:Y:S02]  /*0240*/  @UP0 ULEA UR8, UR8, UR6, 0x18 ;  /* 0x0000000608080291 */ /* 0x002fe4000f8ec03f */
[----:B------:R-:W-:-:S04]  /*0250*/  @UP0 UIADD3 UR6, -UR7, 0x100000, URZ ;  /* 0x0010000007060890 */ /* 0x000fc8000fffe13f */
[----:B------:R-:W-:Y:S02]  /*0260*/  @UP0 USHF.L.U32 UR7, UR6, 0xb, URZ ;  /* 0x0000000b06070899 */ /* 0x000fe4000800063f */
[----:B------:R-:W-:Y:S01]  /*0270*/  @UP0 USHF.L.U32 UR6, UR6, 0x1, URZ ;  /* 0x0000000106060899 */ /* 0x000fe2000800063f */
[----:B------:R-:W-:Y:S01]  /*0280*/  VOTEU.ANY UP0, P0 ;  /* 0x00000000003f7886 */ /* 0x000fe20000000100 */
[----:B------:R-:W0:Y:S04]  /*0290*/  SHFL.IDX PT, R2, R2, RZ, 0x1f ;  /* 0x00001fff02027589 */ /* 0x000e2800000e0000 */
[----:B------:R-:W1:Y:S02]  /*02a0*/  FENCE.VIEW.ASYNC.S ;  /* 0x00000000000073c6 */ /* 0x000e640000000000 */
[----:B-1----:R1:W2:Y:S04]  /*02b0*/  @UP0 SYNCS.EXCH.64 URZ, [UR8+0x30800], UR4 ;  /* 0x03080004083f05b2 */ /* 0x0022a80008000100 */
[----:B------:R1:W3:Y:S01]  /*02c0*/  @UP1 SYNCS.EXCH.64 URZ, [UR8+0x30820], UR6 ;  /* 0x03082006083f15b2 */ /* 0x0002e20008000100 */
[----:B------:R-:W-:Y:S05]  /*02d0*/  @P1 BRA `(.L_x_1459) ;  /* 0x0000000000481947 */ /* 0x000fea0003800000 */
[----:B-1----:R-:W1:Y:S01]  /*02e0*/  S2UR UR5, SR_CgaCtaId ;  /* 0x00000000000579c3 */ /* 0x002e620000008800 */
[----:B------:R-:W-:Y:S01]  /*02f0*/  UMOV UR4, 0x400 ;  /* 0x0000040000047882 */ /* 0x000fe20000000000 */
[----:B------:R-:W-:Y:S01]  /*0300*/  UMOV UR6, 0x1 ;  /* 0x0000000100067882 */ /* 0x000fe20000000000 */
[----:B------:R-:W-:Y:S01]  /*0310*/  UMOV UR7, 0x2 ;  /* 0x0000000200077882 */ /* 0x000fe20000000000 */
[----:B------:R-:W-:Y:S01]  /*0320*/  ELECT P0, URZ, PT ;  /* 0x00000000003f782f */ /* 0x000fe20003800000 */
[----:B-1----:R-:W-:Y:S02]  /*0330*/  ULEA UR8, UR5, UR4, 0x18 ;  /* 0x0000000405087291 */ /* 0x002fe4000f8ec03f */
[----:B------:R-:W-:-:S04]  /*0340*/  UIADD3 UR4, -UR6, 0x100000, URZ ;  /* 0x0010000006047890 */ /* 0x000fc8000fffe13f */
[----:B------:R-:W-:Y:S02]  /*0350*/  USHF.L.U32 UR5, UR4, 0xb, URZ ;  /* 0x0000000b04057899 */ /* 0x000fe4000800063f */
[----:B------:R-:W-:Y:S02]  /*0360*/  USHF.L.U32 UR4, UR4, 0x1, URZ ;  /* 0x0000000104047899 */ /* 0x000fe4000800063f */
[----:B------:R-:W-:-:S04]  /*0370*/  UIADD3 UR6, -UR7, 0x100000, URZ ;  /* 0x0010000007067890 */ /* 0x000fc8000fffe13f */
[----:B------:R-:W-:Y:S02]  /*0380*/  USHF.L.U32 UR7, UR6, 0xb, URZ ;  /* 0x0000000b06077899 */ /* 0x000fe4000800063f */
[----:B------:R-:W-:Y:S01]  /*0390*/  USHF.L.U32 UR6, UR6, 0x1, URZ ;  /* 0x0000000106067899 */ /* 0x000fe2000800063f */
[----:B------:R-:W1:Y:S03]  /*03a0*/  FENCE.VIEW.ASYNC.S ;  /* 0x00000000000073c6 */ /* 0x000e660000000000 */
[----:B-1----:R4:W1:Y:S08]  /*03b0*/  SYNCS.EXCH.64 URZ, [UR8+0x30830], UR4 ;  /* 0x03083004083f75b2 */ /* 0x0028700008000100 */
[----:B------:R4:W0:Y:S01]  /*03c0*/  SYNCS.EXCH.64 URZ, [UR8+0x30840], UR6 ;  /* 0x03084006083f75b2 */ /* 0x0008220008000100 */
[----:B------:R4:W0:Y:S01]  /*03d0*/  SYNCS.EXCH.64 URZ, [UR8+0x30838], UR4 ;  /* 0x03083804083f75b2 */ /* 0x0008220008000100 */
[----:B------:R4:W0:Y:S02]  /*03e0*/  SYNCS.EXCH.64 URZ, [UR8+0x30848], UR6 ;  /* 0x03084806083f75b2 */ /* 0x0008240008000100 */
[----:B----4-:R-:W-:Y:S01]  /*03f0*/  NOP ;  /* 0x0000000000007918 */ /* 0x010fe20000000000 */
.L_x_1459:
[----:B------:R-:W4:Y:S01]  /*0400*/  SHFL.IDX PT, R3, R0, RZ, 0x1f ;  /* 0x00001fff00037589 */ /* 0x000f2200000e0000 */
[----:B------:R-:W-:Y:S01]  /*0410*/  NOP ;  /* 0x0000000000007918 */ /* 0x000fe20000000000 */
[----:B----4-:R-:W-:-:S13]  /*0420*/  ISETP.NE.AND P0, PT, R3, RZ, PT ;  /* 0x000000ff0300720c */ /* 0x010fda0003f05270 */
        /* <DEDUP_REMOVED lines=19> */
.L_x_1460:
[----:B------:R-:W4:Y:S01]  /*0560*/  SHFL.IDX PT, R3, R0, RZ, 0x1f ;  /* 0x00001fff00037589 */ /* 0x000f2200000e0000 */
[----:B------:R-:W-:Y:S01]  /*0570*/  NOP ;  /* 0x0000000000007918 */ /* 0x000fe20000000000 */
[----:B----4-:R-:W-:-:S13]  /*0580*/  ISETP.NE.AND P0, PT, R3, RZ, PT ;  /* 0x000000ff0300720c */ /* 0x010fda0003f05270 */
[----:B------:R-:W-:Y:S05]  /*0590*/  @P0 BRA `(.L_x_1461) ;  /* 0x0000000000380947 */ /* 0x000fea0003800000 */
[----:B-1----:R-:W1:Y:S01]  /*05a0*/  S2UR UR5, SR_CgaCtaId ;  /* 0x00000000000579c3 */ /* 0x002e620000008800 */
[----:B------:R-:W-:Y:S01]  /*05b0*/  UMOV UR4, 0x400 ;  /* 0x0000040000047882 */ /* 0x000fe20000000000 */
[----:B------:R-:W-:Y:S01]  /*05c0*/  UMOV UR7, 0x1 ;  /* 0x0000000100077882 */ /* 0x000fe20000000000 */
[----:B------:R-:W-:Y:S01]  /*05d0*/  ELECT P0, URZ, PT ;  /* 0x00000000003f782f */ /* 0x000fe20003800000 */
[----:B-1----:R-:W-:Y:S02]  /*05e0*/  ULEA UR6, UR5, UR4, 0x18 ;  /* 0x0000000405067291 */ /* 0x002fe4000f8ec03f */
[----:B------:R-:W-:-:S04]  /*05f0*/  UIADD3 UR4, -UR7, 0x100000, URZ ;  /* 0x0010000007047890 */ /* 0x000fc8000fffe13f */
[----:B------:R-:W-:Y:S02]  /*0600*/  USHF.L.U32 UR5, UR4, 0xb, URZ ;  /* 0x0000000b04057899 */ /* 0x000fe4000800063f */
[----:B------:R-:W-:Y:S01]  /*0610*/  USHF.L.U32 UR4, UR4, 0x1, URZ ;  /* 0x0000000104047899 */ /* 0x000fe2000800063f */
[----:B------:R-:W1:Y:S11]  /*0620*/  FENCE.VIEW.ASYNC.S ;  /* 0x00000000000073c6 */ /* 0x000e760000000000 */
[----:B-1----:R4:W1:Y:S01]  /*0630*/  SYNCS.EXCH.64 URZ, [UR6+0x30870], UR4 ;  /* 0x03087004063f75b2 */ /* 0x0028620008000100 */
[----:B------:R4:W0:Y:S01]  /*0640*/  SYNCS.EXCH.64 URZ, [UR6+0x30880], UR4 ;  /* 0x03088004063f75b2 */ /* 0x0008220008000100 */
[----:B------:R4:W0:Y:S01]  /*0650*/  SYNCS.EXCH.64 URZ, [UR6+0x30878], UR4 ;  /* 0x03087804063f75b2 */ /* 0x0008220008000100 */
[----:B------:R4:W0:Y:S02]  /*0660*/  SYNCS.EXCH.64 URZ, [UR6+0x30888], UR4 ;  /* 0x03088804063f75b2 */ /* 0x0008240008000100 */
[----:B----4-:R-:W-:Y:S01]  /*0670*/  NOP ;  /* 0x0000000000007918 */ /* 0x010fe20000000000 */
.L_x_1461:
        /* <DEDUP_REMOVED lines=22> */
.L_x_1462:
        /* <DEDUP_REMOVED lines=22> */
.L_x_1463:
[----:B0-----:R-:W-:Y:S01]  /*0940*/  ISETP.NE.AND P0, PT, R2, RZ, PT ;  /* 0x000000ff0200720c */ /* 0x001fe20003f05270 */
[----:B------:R-:W-:Y:S01]  /*0950*/  IMAD.MOV.U32 R2, RZ, RZ, 0x1 ;  /* 0x00000001ff027424 */ /* 0x000fe200078e00ff */
[----:B------:R-:W-:Y:S01]  /*0960*/  NOP ;  /* 0x0000000000007918 */ /* 0x000fe20000000000 */
[----:B------:R-:W-:Y:S01]  /*0970*/  ULDC.64 UR46, c[0x0][0x208] ;  /* 0x00008200002e7ab9 */ /* 0x000fe20000000a00 */
[----:B------:R-:W-:Y:S02]  /*0980*/  BSSY B9, `(.L_x_1464) ;  /* 0x0002bb8000097945 */ /* 0x000fe40003800000 */
[----:B------:R-:W-:-:S05]  /*0990*/  SEL R2, R2, 0x2, !P0 ;  /* 0x0000000202027807 */ /* 0x000fca0004000000 */
[----:B------:R0:W-:Y:S01]  /*09a0*/  STL [R1+0x64], R2 ;  /* 0x0000640201007387 */ /* 0x0001e20000100800 */
[----:B-123--:R-:W-:Y:S06]  /*09b0*/  BAR.SYNC.DEFER_BLOCKING 0x0 ;  /* 0x0000000000007b1d */ /* 0x00efec0000010000 */
[----:B------:R-:W-:Y:S05]  /*09c0*/  @!P0 BRA `(.L_x_1465) ;  /* 0x0000022400448947 */ /* 0x000fea0003800000 */
.L_x_1466:
        /* <DEDUP_REMOVED lines=17> */
[----:B------:R-:W-:Y:S01]  /*0ae0*/  MOV R219, RZ ;  /* 0x000000ff00db7202 */ /* 0x000fe20000000f00 */
[----:B------:R-:W-:Y:S02]  /*0af0*/  VIADD R221, R16, 0x12400 ;  /* 0x0001240010dd7836 */ /* 0x000fe40000000000 */
[----:B------:R-:W-:Y:S01]  /*0b00*/  IMAD.MOV.U32 R17, RZ, RZ, RZ ;  /* 0x000000ffff117224 */ /* 0x000fe200078e00ff */
[----:B------:R-:W-:Y:S01]  /*0b10*/  SHF.R.S32.HI R3, RZ, 0x1f, R6 ;  /* 0x0000001fff037819 */ /* 0x000fe20000011406 */
[----:B------:R-:W-:Y:S02]  /*0b20*/  IMAD.MOV.U32 R202, RZ, RZ, RZ ;  /* 0x000000ffffca7224 */ /* 0x000fe400078e00ff */
[----:B------:R-:W-:Y:S01]  /*0b30*/  IMAD.MOV.U32 R194, RZ, RZ, RZ ;  /* 0x000000ffffc27224 */ /* 0x000fe200078e00ff */
[CC--:B------:R-:W-:Y:S01]  /*0b40*/  LEA.HI R0, R3.reuse, R6.reuse, RZ, 0x7 ;  /* 0x0000000603007211 */ /* 0x0c0fe200078f38ff */
[----:B------:R-:W-:Y:S01]  /*0b50*/  IMAD.MOV.U32 R19, RZ, RZ, RZ ;  /* 0x000000ffff137224 */ /* 0x000fe200078e00ff */
[----:B0-----:R-:W-:-:S02]  /*0b60*/  LEA.HI R2, R3, R6, RZ, 0x4 ;  /* 0x0000000603027211 */ /* 0x001fc400078f20ff */
[----:B------:R-:W-:Y:S02]  /*0b70*/  LOP3.LUT R5, R0, 0xffffff80, RZ, 0xc0, !PT ;  /* 0xffffff8000057812 */ /* 0x000fe400078ec0ff */
[----:B------:R-:W-:-:S03]  /*0b80*/  SHF.R.S32.HI R7, RZ, 0x4, R2 ;  /* 0x00000004ff077819 */ /* 0x000fc60000011402 */
[----:B------:R-:W-:Y:S01]  /*0b90*/  IMAD.IADD R14, R6, 0x1, -R5 ;  /* 0x00000001060e7824 */ /* 0x000fe200078e0a05 */
[----:B------:R-:W-:-:S04]  /*0ba0*/  LEA.HI R4, R2, R7, RZ, 0x1 ;  /* 0x0000000702047211 */ /* 0x000fc800078f08ff */
[----:B------:R-:W-:Y:S01]  /*0bb0*/  SHF.R.S32.HI R9, RZ, 0x1f, R14 ;  /* 0x0000001fff097819 */ /* 0x000fe2000001140e */
[----:B------:R-:W-:Y:S01]  /*0bc0*/  STL [R1+0x4c], R14 ;  /* 0x00004c0e01007387 */ /* 0x000fe20000100800 */
[----:B------:R-:W-:Y:S02]  /*0bd0*/  LOP3.LUT R4, R4, 0x1ffffffe, RZ, 0xc0, !PT ;  /* 0x1ffffffe04047812 */ /* 0x000fe400078ec0ff */
[CC--:B------:R-:W-:Y:S02]  /*0be0*/  LEA.HI R10, R9.reuse, R14.reuse, RZ, 0x2 ;  /* 0x0000000e090a7211 */ /* 0x0c0fe400078f10ff */
[----:B------:R-:W-:Y:S01]  /*0bf0*/  LEA.HI R9, R9, R14, RZ, 0x5 ;  /* 0x0000000e09097211 */ /* 0x000fe200078f28ff */
[----:B------:R-:W-:Y:S01]  /*0c00*/  IMAD.IADD R7, R7, 0x1, -R4 ;  /* 0x0000000107077824 */ /* 0x000fe200078e0a04 */
[--C-:B------:R-:W-:Y:S02]  /*0c10*/  SHF.R.S32.HI R8, RZ, 0x2, R10.reuse ;  /* 0x00000002ff087819 */ /* 0x100fe4000001140a */
[----:B------:R-:W-:-:S02]  /*0c20*/  SHF.R.S32.HI R5, RZ, 0x1f, R10 ;  /* 0x0000001fff057819 */ /* 0x000fc4000001140a */
[----:B------:R-:W-:Y:S02]  /*0c30*/  LEA.HI R4, R3, R6, RZ, 0x5 ;  /* 0x0000000603047211 */ /* 0x000fe400078f28ff */
[----:B------:R-:W-:Y:S02]  /*0c40*/  LEA.HI R5, R5, R8, RZ, 0x3 ;  /* 0x0000000805057211 */ /* 0x000fe400078f18ff */
[----:B------:R-:W-:Y:S02]  /*0c50*/  SHF.R.S32.HI R4, RZ, 0x5, R4 ;  /* 0x00000005ff047819 */ /* 0x000fe40000011404 */
[----:B------:R-:W-:Y:S02]  /*0c60*/  LOP3.LUT R11, R5, 0xfffffff8, RZ, 0xc0, !PT ;  /* 0xfffffff8050b7812 */ /* 0x000fe400078ec0ff */
[----:B------:R-:W-:Y:S01]  /*0c70*/  SHF.R.S32.HI R5, RZ, 0x7, R0 ;  /* 0x00000007ff057819 */ /* 0x000fe20000011400 */
[----:B------:R-:W-:Y:S01]  /*0c80*/  IMAD.SHL.U32 R211, R4, 0x200, RZ ;  /* 0x0000020004d37824 */ /* 0x000fe200078e00ff */
[----:B------:R-:W-:Y:S01]  /*0c90*/  SHF.R.S32.HI R9, RZ, 0x5, R9 ;  /* 0x00000005ff097819 */ /* 0x000fe20000011409 */
[----:B------:R-:W-:Y:S01]  /*0ca0*/  IMAD.IADD R12, R8, 0x1, -R11 ;  /* 0x00000001080c7824 */ /* 0x000fe200078e0a0b */
[----:B------:R-:W-:-:S02]  /*0cb0*/  LEA.HI R8, R0, R5, RZ, 0x1 ;  /* 0x0000000500087211 */ /* 0x000fc400078f08ff */
[----:B------:R-:W-:Y:S01]  /*0cc0*/  LEA.HI R0, R3, R6, RZ, 0x2 ;  /* 0x0000000603007211 */ /* 0x000fe200078f10ff */
[----:B------:R-:W-:Y:S01]  /*0cd0*/  IMAD R9, R9, 0x10, R12 ;  /* 0x0000001009097824 */ /* 0x000fe200078e020c */
[----:B------:R-:W-:Y:S02]  /*0ce0*/  LOP3.LUT R8, R8, 0x3fffffe, RZ, 0xc0, !PT ;  /* 0x03fffffe08087812 */ /* 0x000fe400078ec0ff */
[----:B------:R-:W-:Y:S02]  /*0cf0*/  SHF.R.S32.HI R195, RZ, 0x2, R0 ;  /* 0x00000002ffc37819 */ /* 0x000fe40000011400 */
[----:B------:R-:W-:Y:S01]  /*0d00*/  LOP3.LUT R3, R2, 0x3fffff0, RZ, 0xc0, !PT ;  /* 0x03fffff002037812 */ /* 0x000fe200078ec0ff */
[----:B------:R-:W-:Y:S01]  /*0d10*/  IMAD.IADD R8, R5, 0x1, -R8 ;  /* 0x0000000105087824 */ /* 0x000fe200078e0a08 */
[----:B------:R-:W-:Y:S01]  /*0d20*/  LOP3.LUT R5, R0, 0xfffffffc, RZ, 0xc0, !PT ;  /* 0xfffffffc00057812 */ /* 0x000fe200078ec0ff */
[----:B------:R-:W-:Y:S01]  /*0d30*/  VIADD R220, R195, 0x40 ;  /* 0x00000040c3dc7836 */ /* 0x000fe20000000000 */
[----:B------:R-:W-:Y:S01]  /*0d40*/  SHF.R.S32.HI R0, RZ, 0x1f, R0 ;  /* 0x0000001fff007819 */ /* 0x000fe20000011400 */
[----:B------:R-:W-:Y:S01]  /*0d50*/  IMAD.IADD R3, R6, 0x1, -R3 ;  /* 0x0000000106037824 */ /* 0x000fe200078e0a03 */
[----:B------:R-:W-:Y:S01]  /*0d60*/  LOP3.LUT R10, R10, 0x7ffffffc, RZ, 0xc0, !PT ;  /* 0x7ffffffc0a0a7812 */ /* 0x000fe200078ec0ff */
[----:B------:R-:W-:Y:S01]  /*0d70*/  IMAD.IADD R5, R6, 0x1, -R5 ;  /* 0x0000000106057824 */ /* 0x000fe200078e0a05 */
[----:B------:R-:W-:Y:S01]  /*0d80*/  LEA.HI R0, R0, R195, RZ, 0x3 ;  /* 0x000000c300007211 */ /* 0x000fe200078f18ff */
[----:B------:R-:W-:Y:S01]  /*0d90*/  IMAD R2, R4, 0x10, R3 ;  /* 0x0000001004027824 */ /* 0x000fe200078e0203 */
[----:B------:R-:W-:Y:S01]  /*0da0*/  SHF.R.S32.HI R3, RZ, 0x1f, R220 ;  /* 0x0000001fff037819 */ /* 0x000fe200000114dc */
[----:B------:R-:W-:Y:S01]  /*0db0*/  IMAD.SHL.U32 R207, R220, 0x40, RZ ;  /* 0x00000040dccf7824 */ /* 0x000fe200078e00ff */
[----:B------:R-:W-:Y:S01]  /*0dc0*/  LOP3.LUT R0, R0, 0xfffffff8, RZ, 0xc0, !PT ;  /* 0xfffffff800007812 */ /* 0x000fe200078ec0ff */
[----:B------:R-:W-:Y:S01]  /*0dd0*/  IMAD R7, R2, 0x8, R7 ;  /* 0x0000000802077824 */ /* 0x000fe200078e0207 */
[----:B------:R-:W-:Y:S01]  /*0de0*/  LEA.HI R2, R5, R5, RZ, 0x1 ;  /* 0x0000000505027211 */ /* 0x000fe200078f08ff */
[----:B------:R-:W-:Y:S01]  /*0df0*/  IMAD.IADD R10, R14, 0x1, -R10 ;  /* 0x000000010e0a7824 */ /* 0x000fe200078e0a0a */
[----:B------:R-:W-:Y:S01]  /*0e00*/  LEA.HI R3, R3, R220, RZ, 0x3 ;  /* 0x000000dc03037211 */ /* 0x000fe200078f18ff */
[----:B------:R-:W-:Y:S01]  /*0e10*/  IMAD.IADD R0, R195, 0x1, -R0 ;  /* 0x00000001c3007824 */ /* 0x000fe200078e0a00 */
[----:B------:R-:W-:Y:S01]  /*0e20*/  LOP3.LUT R2, R2, 0x1ffffffe, RZ, 0xc0, !PT ;  /* 0x1ffffffe02027812 */ /* 0x000fe200078ec0ff */
[----:B------:R-:W-:Y:S01]  /*0e30*/  IMAD R13, R8, 0x40, R9 ;  /* 0x00000040080d7824 */ /* 0x000fe200078e0209 */
[----:B------:R-:W-:Y:S01]  /*0e40*/  LOP3.LUT R207, R207, 0x1c0, RZ, 0xc0, !PT ;  /* 0x000001c0cfcf7812 */ /* 0x000fe200078ec0ff */
[----:B------:R-:W-:-:S02]  /*0e50*/  IMAD.SHL.U32 R0, R0, 0x40, RZ ;  /* 0x0000004000007824 */ /* 0x000fc400078e00ff */
[----:B------:R-:W-:Y:S01]  /*0e60*/  IMAD.SHL.U32 R201, R10, 0x2, RZ ;  /* 0x000000020ac97824 */ /* 0x000fe200078e00ff */
[----:B------:R-:W-:Y:S01]  /*0e70*/  STL [R1+0x68], R13 ;  /* 0x0000680d01007387 */ /* 0x000fe20000100800 */
[----:B------:R-:W-:Y:S01]  /*0e80*/  IMAD.SHL.U32 R22, R5, 0x8, RZ ;  /* 0x0000000805167824 */ /* 0x000fe200078e00ff */
[----:B------:R-:W-:Y:S01]  /*0e90*/  LOP3.LUT R209, R0, 0x1c0, RZ, 0xc0, !PT ;  /* 0x000001c000d17812 */ /* 0x000fe200078ec0ff */
[----:B------:R-:W-:Y:S01]  /*0ea0*/  IMAD.SHL.U32 R0, R7, 0x8, RZ ;  /* 0x0000000807007824 */ /* 0x000fe200078e00ff */
[----:B------:R-:W-:Y:S01]  /*0eb0*/  SHF.R.U32.HI R4, RZ, 0x3, R207 ;  /* 0x00000003ff047819 */ /* 0x000fe200000116cf */
[----:B------:R-:W-:Y:S01]  /*0ec0*/  IMAD.IADD R2, R5, 0x1, -R2 ;  /* 0x0000000105027824 */ /* 0x000fe200078e0a02 */
[----:B------:R-:W-:Y:S01]  /*0ed0*/  IADD3 R235, R201, 0x38, RZ ;  /* 0x00000038c9eb7810 */ /* 0x000fe20007ffe0ff */
[----:B------:R-:W-:Y:S01]  /*0ee0*/  IMAD.SHL.U32 R192, R5, 0x4, RZ ;  /* 0x0000000405c07824 */ /* 0x000fe200078e00ff */
[----:B------:R0:W-:Y:S01]  /*0ef0*/  STL [R1+0x6c], R0 ;  /* 0x00006c0001007387 */ /* 0x0001e20000100800 */
[----:B------:R-:W-:Y:S01]  /*0f00*/  IMAD.SHL.U32 R3, R3, 0x40, RZ ;  /* 0x0000004003037824 */ /* 0x000fe200078e00ff */
[----:B------:R-:W-:Y:S01]  /*0f10*/  SHF.R.U32.HI R210, RZ, 0x3, R209 ;  /* 0x00000003ffd27819 */ /* 0x000fe200000116d1 */
[C---:B------:R-:W-:Y:S01]  /*0f20*/  VIADD R5, R201.reuse, 0x10 ;  /* 0x00000010c9057836 */ /* 0x040fe20000000000 */
[----:B------:R-:W-:Y:S01]  /*0f30*/  IADD3 R205, R192, 0x30, RZ ;  /* 0x00000030c0cd7810 */ /* 0x000fe20007ffe0ff */
[----:B------:R-:W-:Y:S01]  /*0f40*/  VIADD R4, R201, 0x18 ;  /* 0x00000018c9047836 */ /* 0x000fe20000000000 */
[----:B------:R-:W-:Y:S01]  /*0f50*/  LOP3.LUT R212, R3, 0xfffffe00, RZ, 0xc0, !PT ;  /* 0xfffffe0003d47812 */ /* 0x000fe200078ec0ff */
[C---:B------:R-:W-:Y:S01]  /*0f60*/  VIADD R237, R201.reuse, 0x28 ;  /* 0x00000028c9ed7836 */ /* 0x040fe20000000000 */
[----:B------:R-:W-:Y:S01]  /*0f70*/  SHF.R.S32.HI R3, RZ, 0x1f, R5 ;  /* 0x0000001fff037819 */ /* 0x000fe20000011405 */
[C---:B------:R-:W-:Y:S01]  /*0f80*/  VIADD R236, R201.reuse, 0x30 ;  /* 0x00000030c9ec7836 */ /* 0x040fe20000000000 */
[----:B------:R-:W-:Y:S01]  /*0f90*/  SHF.R.S32.HI R5, RZ, 0x1f, R4 ;  /* 0x0000001fff057819 */ /* 0x000fe20000011404 */
[C---:B0-----:R-:W-:Y:S01]  /*0fa0*/  VIADD R0, R201.reuse, 0x20 ;  /* 0x00000020c9007836 */ /* 0x041fe20000000000 */
[----:B------:R-:W-:Y:S01]  /*0fb0*/  SHF.R.S32.HI R3, RZ, 0x1f, R237 ;  /* 0x0000001fff037819 */ /* 0x000fe200000114ed */
[----:B------:R-:W-:-:S02]  /*0fc0*/  VIADD R234, R201, 0x40 ;  /* 0x00000040c9ea7836 */ /* 0x000fc40000000000 */
        /* <DEDUP_REMOVED lines=30> */
[----:B------:R-:W-:-:S02]  /*11b0*/  IMAD.IADD R198, R192, 0x1, R204 ;  /* 0x00000001c0c67824 */ /* 0x000fc400078e02cc */
[----:B------:R-:W-:Y:S02]  /*11c0*/  IMAD.IADD R199, R192, 0x1, R203 ;  /* 0x00000001c0c77824 */ /* 0x000fe400078e02cb */
[----:B------:R-:W-:Y:S02]  /*11d0*/  VIADD R222, R201, 0x98 ;  /* 0x00000098c9de7836 */ /* 0x000fe40000000000 */
[----:B------:R-:W-:Y:S01]  /*11e0*/  IMAD R215, R2, 0x8, R13 ;  /* 0x0000000802d77824 */ /* 0x000fe200078e020d */
[----:B--2---:R-:W-:-:S07]  /*11f0*/  LOP3.LUT R200, R15, 0x1, RZ, 0xfc, !PT ;  /* 0x000000010fc87812 */ /* 0x004fce00078efcff */
.L_x_1760:
[----:B------:R-:W-:Y:S01]  /*1200*/  ULDC.64 UR4, c[0x0][0xa28] ;  /* 0x00028a0000047ab9 */ /* 0x000fe20000000a00 */
[----:B0-234-:R-:W0:Y:S01]  /*1210*/  LDC.64 R4, c[0x0][0xa08] ;  /* 0x00028200ff047b82 */ /* 0x01de220000000a00 */
[----:B------:R-:W-:Y:S01]  /*1220*/  ISETP.NE.U32.AND P0, PT, RZ, UR4, PT ;  /* 0x00000004ff007c0c */ /* 0x000fe2000bf05070 */
[----:B------:R-:W-:Y:S01]  /*1230*/  IMAD.MOV.U32 R10, RZ, RZ, RZ ;  /* 0x000000ffff0a7224 */ /* 0x000fe200078e00ff */
[----:B------:R-:W-:Y:S01]  /*1240*/  MOV R122, RZ ;  /* 0x000000ff007a7202 */ /* 0x000fe20000000f00 */
[----:B------:R-:W-:Y:S01]  /*1250*/  ULDC.64 UR6, c[0x0][0xa20] ;  /* 0x0002880000067ab9 */ /* 0x000fe20000000a00 */
[----:B------:R-:W-:Y:S01]  /*1260*/  ISETP.NE.AND.EX P0, PT, RZ, UR5, PT, P0 ;  /* 0x00000005ff007c0c */ /* 0x000fe2000bf05300 */
[----:B------:R-:W-:Y:S02]  /*1270*/  ULDC.64 UR4, c[0x0][0xa18] ;  /* 0x0002860000047ab9 */ /* 0x000fe40000000a00 */
[----:B------:R-:W-:-:S04]  /*1280*/  ISETP.NE.U32.AND P1, PT, RZ, UR4, PT ;  /* 0x00000004ff007c0c */ /* 0x000fc8000bf25070 */
[----:B------:R-:W-:Y:S01]  /*1290*/  ISETP.NE.AND.EX P1, PT, RZ, UR5, PT, P1 ;  /* 0x00000005ff007c0c */ /* 0x000fe2000bf25310 */
[----:B------:R-:W-:Y:S02]  /*12a0*/  ULDC.64 UR4, c[0x0][0xa08] ;  /* 0x0002820000047ab9 */ /* 0x000fe40000000a00 */
[----:B------:R-:W-:-:S03]  /*12b0*/  ISETP.NE.U32.AND P3, PT, RZ, UR4, PT ;  /* 0x00000004ff007c0c */ /* 0x000fc6000bf65070 */
[----:B------:R-:W1:Y:S01]  /*12c0*/  @P0 LDC.64 R2, c[0x0][0xa28] ;  /* 0x00028a00ff020b82 */ /* 0x000e620000000a00 */
[----:B------:R-:W-:Y:S01]  /*12d0*/  ISETP.NE.AND.EX P3, PT, RZ, UR5, PT, P3 ;  /* 0x00000005ff007c0c */ /* 0x000fe2000bf65330 */
[----:B0-----:R-:W-:-:S06]  /*12e0*/  IMAD.WIDE R8, R59, 0x4, R4 ;  /* 0x000000043b087825 */ /* 0x001fcc00078e0204 */
[----:B------:R-:W0:Y:S01]  /*12f0*/  @P1 LDC.64 R6, c[0x0][0xa18] ;  /* 0x00028600ff061b82 */ /* 0x000e220000000a00 */
[----:B------:R-:W-:Y:S02]  /*1300*/  ULDC UR4, c[0x0][0x288] ;  /* 0x0000a20000047ab9 */ /* 0x000fe40000000800 */
[----:B------:R-:W-:Y:S01]  /*1310*/  IMAD.U32 R196, RZ, RZ, UR4 ;  /* 0x00000004ffc47e24 */ /* 0x000fe2000f8e00ff */
[----:B------:R-:W-:Y:S02]  /*1320*/  ULDC.64 UR4, c[0x0][0x418] ;  /* 0x0001060000047ab9 */ /* 0x000fe40000000a00 */
[----:B------:R-:W5:Y:S01]  /*1330*/  @P3 LDG.E R122, desc[UR46][R8.64] ;  /* 0x0000002e087a3981 */ /* 0x000f62000c1e1900 */
[----:B------:R-:W-:Y:S01]  /*1340*/  ISETP.NE.U32.AND P2, PT, RZ, UR6, PT ;  /* 0x00000006ff007c0c */ /* 0x000fe2000bf45070 */
[----:B-1----:R-:W-:-:S04]  /*1350*/  @P0 IMAD.WIDE R2, R59, 0x4, R2 ;  /* 0x000000043b020825 */ /* 0x002fc800078e0202 */
[----:B0-----:R-:W-:Y:S01]  /*1360*/  @P1 IMAD.WIDE R4, R59, 0x4, R6 ;  /* 0x000000043b041825 */ /* 0x001fe200078e0206 */
[----:B------:R-:W-:Y:S01]  /*1370*/  UISETP.NE.U32.AND UP0, UPT, UR4, URZ, UPT ;  /* 0x0000003f0400728c */ /* 0x000fe2000bf05070 */
[----:B------:R0:W5:Y:S02]  /*1380*/  @P0 LDG.E R10, desc[UR46][R2.64] ;  /* 0x0000002e020a0981 */ /* 0x000164000c1e1900 */
[----:B------:R-:W-:Y:S02]  /*1390*/  ULDC UR4, c[0x0][0x424] ;  /* 0x0001090000047ab9 */ /* 0x000fe40000000800 */
[----:B------:R1:W5:Y:S01]  /*13a0*/  @P1 LDG.E R196, desc[UR46][R4.64] ;  /* 0x0000002e04c41981 */ /* 0x000362000c1e1900 */
[----:B------:R-:W-:Y:S01]  /*13b0*/  UISETP.NE.AND.EX UP0, UPT, UR5, URZ, UPT, UP0 ;  /* 0x0000003f0500728c */ /* 0x000fe2000bf05300 */
[C---:B------:R-:W-:Y:S02]  /*13c0*/  LOP3.LUT R0, R58.reuse, 0xff0000, RZ, 0xc0, !PT ;  /* 0x00ff00003a007812 */ /* 0x040fe400078ec0ff */
[----:B------:R-:W-:Y:S01]  /*13d0*/  ULDC UR5, c[0x0][0x2f0] ;  /* 0x0000bc0000057ab9 */ /* 0x000fe20000000800 */
[----:B------:R-:W-:Y:S01]  /*13e0*/  USEL UR4, UR4, 0x1, UP0 ;  /* 0x0000000104047887 */ /* 0x000fe20008000000 */
[----:B0-----:R-:W-:-:S02]  /*13f0*/  LOP3.LUT R2, R58, 0xff000000, RZ, 0xc0, !PT ;  /* 0xff0000003a027812 */ /* 0x001fc400078ec0ff */
[----:B------:R-:W-:Y:S01]  /*1400*/  ISETP.NE.AND.EX P2, PT, RZ, UR7, PT, P2 ;  /* 0x00000007ff007c0c */ /* 0x000fe2000bf45320 */
[----:B------:R-:W-:Y:S01]  /*1410*/  UIMAD UR4, UR4, UR5, URZ ;  /* 0x00000005040472a4 */ /* 0x000fe2000f8e023f */
[----:B------:R-:W-:Y:S02]  /*1420*/  SHF.R.U32.HI R3, RZ, 0x8, R2 ;  /* 0x00000008ff037819 */ /* 0x000fe40000011602 */
[----:B------:R-:W-:Y:S01]  /*1430*/  ULDC UR5, c[0x0][0x348] ;  /* 0x0000d20000057ab9 */ /* 0x000fe20000000800 */
[----:B------:R-:W-:Y:S01]  /*1440*/  LOP3.LUT R216, R58, 0xffff, RZ, 0xc0, !PT ;  /* 0x0000ffff3ad87812 */ /* 0x000fe200078ec0ff */
[----:B------:R-:W-:Y:S01]  /*1450*/  IMAD.MOV.U32 R218, RZ, RZ, R59 ;  /* 0x000000ffffda7224 */ /* 0x000fe200078e003b */
[----:B------:R-:W-:Y:S01]  /*1460*/  LEA.HI R217, R0, R3, RZ, 0x10 ;  /* 0x0000000300d97211 */ /* 0x000fe200078f80ff */
[----:B-1----:R-:W-:Y:S06]  /*1470*/  @P1 BRA `(.L_x_1468) ;  /* 0x0000000000241947 */ /* 0x002fec0003800000 */
        /* <DEDUP_REMOVED lines=9> */
.L_x_1468:
[----:B------:R-:W-:Y:S02]  /*1510*/  IMAD.U32 R2, RZ, RZ, UR5 ;  /* 0x00000005ff027e24 */ /* 0x000fe4000f8e00ff */
[----:B------:R-:W-:Y:S01]  /*1520*/  IMAD.U32 R25, RZ, RZ, UR4 ;  /* 0x00000004ff197e24 */ /* 0x000fe2000f8e00ff */
[----:B------:R-:W-:Y:S06]  /*1530*/  @!P2 BRA `(.L_x_1469) ;  /* 0x000000000010a947 */ /* 0x000fec0003800000 */
[----:B------:R-:W0:Y:S02]  /*1540*/  LDC.64 R4, c[0x0][0xa20] ;  /* 0x00028800ff047b82 */ /* 0x000e240000000a00 */
[----:B0-----:R-:W-:-:S05]  /*1550*/  IMAD.WIDE R4, R59, 0x4, R4 ;  /* 0x000000043b047825 */ /* 0x001fca00078e0204 */
[----:B------:R0:W5:Y:S01]  /*1560*/  LDG.E R25, desc[UR46][R4.64] ;  /* 0x0000002e04197981 */ /* 0x000162000c1e1900 */
[----:B------:R-:W-:Y:S05]  /*1570*/  BRA `(.L_x_1470) ;  /* 0x0000000000107947 */ /* 0x000fea0003800000 */
.L_x_1469:
[----:B------:R-:W-:Y:S05]  /*1580*/  @!P3 BRA `(.L_x_1470) ;  /* 0x00000000000cb947 */ /* 0x000fea0003800000 */
[----:B------:R-:W2:Y:S04]  /*1590*/  LDG.E R0, desc[UR46][R8.64] ;  /* 0x0000002e08007981 */ /* 0x000ea8000c1e1900 */
[----:B------:R-:W2:Y:S02]  /*15a0*/  LDG.E R25, desc[UR46][R8.64+0x4] ;  /* 0x0000042e08197981 */ /* 0x000ea4000c1e1900 */
[----:B--2---:R-:W-:-:S07]  /*15b0*/  IMAD.IADD R25, R25, 0x1, -R0 ;  /* 0x0000000119197824 */ /* 0x004fce00078e0a00 */
.L_x_1470:
[----:B------:R-:W-:Y:S01]  /*15c0*/  ULDC.64 UR4, c[0x0][0xa10] ;  /* 0x0002840000047ab9 */ /* 0x000fe20000000a00 */
[----:B0-----:R-:W0:Y:S01]  /*15d0*/  LDC R4, c[0x0][0x448] ;  /* 0x00011200ff047b82 */ /* 0x001e220000000800 */
[----:B------:R-:W-:-:S04]  /*15e0*/  ISETP.NE.U32.AND P0, PT, RZ, UR4, PT ;  /* 0x00000004ff007c0c */ /* 0x000fc8000bf05070 */
[----:B------:R-:W-:Y:S01]  /*15f0*/  ISETP.NE.AND.EX P0, PT, RZ, UR5, PT, P0 ;  /* 0x00000005ff007c0c */ /* 0x000fe2000bf05300 */
[----:B------:R-:W-:Y:S02]  /*1600*/  ULDC.64 UR4, c[0x0][0xa30] ;  /* 0x00028c0000047ab9 */ /* 0x000fe40000000a00 */
[----:B------:R-:W-:-:S04]  /*1610*/  ISETP.NE.U32.AND P1, PT, RZ, UR4, PT ;  /* 0x00000004ff007c0c */ /* 0x000fc8000bf25070 */
[----:B------:R-:W-:-:S06]  /*1620*/  ISETP.NE.AND.EX P1, PT, RZ, UR5, PT, P1 ;  /* 0x00000005ff007c0c */ /* 0x000fcc000bf25310 */
[----:B------:R-:W1:Y:S08]  /*1630*/  @P0 LDC.64 R6, c[0x0][0xa10] ;  /* 0x00028400ff060b82 */ /* 0x000e700000000a00 */
[----:B------:R-:W2:Y:S01]  /*1640*/  @P1 LDC.64 R8, c[0x0][0xa30] ;  /* 0x00028c00ff081b82 */ /* 0x000ea20000000a00 */
[----:B-1----:R-:W-:-:S05]  /*1650*/  @P0 IMAD.WIDE R6, R59, 0x4, R6 ;  /* 0x000000043b060825 */ /* 0x002fca00078e0206 */
[----:B------:R-:W3:Y:S04]  /*1660*/  @P0 LDG.E R0, desc[UR46][R6.64] ;  /* 0x0000002e06000981 */ /* 0x000ee8000c1e1900 */
[----:B------:R-:W3:Y:S01]  /*1670*/  @P0 LDG.E R3, desc[UR46][R6.64+0x4] ;  /* 0x0000042e06030981 */ /* 0x000ee2000c1e1900 */
[----:B-----5:R-:W-:Y:S02]  /*1680*/  IMAD.MOV.U32 R146, RZ, RZ, R25 ;  /* 0x000000ffff927224 */ /* 0x020fe400078e0019 */
[----:B--2---:R-:W-:-:S05]  /*1690*/  @P1 IMAD.WIDE R8, R59, 0x4, R8 ;  /* 0x000000043b081825 */ /* 0x004fca00078e0208 */
[----:B------:R1:W5:Y:S01]  /*16a0*/  @P1 LDG.E R146, desc[UR46][R8.64] ;  /* 0x0000002e08921981 */ /* 0x000362000c1e1900 */
[----:B0-----:R-:W-:Y:S01]  /*16b0*/  ISETP.NE.AND P1, PT, R4, 0x1, PT ;  /* 0x000000010400780c */ /* 0x001fe20003f25270 */
[----:B------:R-:W-:Y:S01]  /*16c0*/  IMAD.SHL.U32 R213, R57, 0x80, RZ ;  /* 0x0000008039d57824 */ /* 0x000fe200078e00ff */
[----:B------:R-:W0:Y:S01]  /*16d0*/  LDC.64 R4, c[0x0][0x9e0] ;  /* 0x00027800ff047b82 */ /* 0x000e220000000a00 */
[----:B------:R-:W-:-:S10]  /*16e0*/  IMAD.IADD R11, R25, 0x1, -R10 ;  /* 0x00000001190b7824 */ /* 0x000fd400078e0a0a */
[----:B------:R-:W2:Y:S08]  /*16f0*/  @P1 LDC R12, c[0x0][0x44c] ;  /* 0x00011300ff0c1b82 */ /* 0x000eb00000000800 */
[----:B------:R-:W4:Y:S01]  /*1700*/  @P1 LDC R14, c[0x0][0x450] ;  /* 0x00011400ff0e1b82 */ /* 0x000f220000000800 */
[----:B0-----:R-:W-:Y:S01]  /*1710*/  ISETP.GE.AND P2, PT, R5, 0x1, PT ;  /* 0x000000010500780c */ /* 0x001fe20003f46270 */
[----:B---3--:R-:W-:-:S02]  /*1720*/  @P0 IMAD.IADD R2, R3, 0x1, -R0 ;  /* 0x0000000103020824 */ /* 0x008fc400078e0a00 */
[----:B------:R-:W-:Y:S02]  /*1730*/  VIADD R3, R213, 0x7f ;  /* 0x0000007fd5037836 */ /* 0x000fe40000000000 */
[----:B------:R-:W-:Y:S02]  /*1740*/  IMAD.IADD R197, R11, 0x1, R2 ;  /* 0x000000010bc57824 */ /* 0x000fe400078e0202 */
[----:B--2---:R-:W-:-:S04]  /*1750*/  @P1 IMAD.HI.U32 R7, R3, R12, RZ ;  /* 0x0000000c03071227 */ /* 0x004fc800078e00ff */
[C---:B------:R-:W-:Y:S02]  /*1760*/  VIADD R0, R197.reuse, 0x5f ;  /* 0x0000005fc5007836 */ /* 0x040fe40000000000 */
[----:B------:R-:W-:Y:S01]  /*1770*/  IMAD.MOV.U32 R6, RZ, RZ, R3 ;  /* 0x000000ffff067224 */ /* 0x000fe200078e0003 */
[----:B----4-:R-:W-:Y:S01]  /*1780*/  @P1 SHF.R.U32.HI R6, RZ, R14, R7 ;  /* 0x0000000eff061219 */ /* 0x010fe20000011607 */
[----:B------:R-:W-:Y:S01]  /*1790*/  IMAD.HI R0, R0, 0x2aaaaaab, RZ ;  /* 0x2aaaaaab00007827 */ /* 0x000fe200078e02ff */
[----:B------:R-:W-:-:S04]  /*17a0*/  IADD3 R7, R197, 0x1, -R196 ;  /* 0x00000001c5077810 */ /* 0x000fc80007ffe8c4 */
[----:B-1----:R-:W-:Y:S02]  /*17b0*/  IADD3 R9, R7, R6, RZ ;  /* 0x0000000607097210 */ /* 0x002fe40007ffe0ff */
[----:B------:R-:W-:-:S03]  /*17c0*/  SHF.R.U32.HI R3, RZ, 0x1f, R0 ;  /* 0x0000001fff037819 */ /* 0x000fc60000011600 */
[----:B------:R-:W-:Y:S01]  /*17d0*/  IMAD.IADD R4, R9, 0x1, R4 ;  /* 0x0000000109047824 */ /* 0x000fe200078e0204 */
[----:B------:R-:W-:Y:S01]  /*17e0*/  LEA.HI.SX32 R150, R0, R3, 0x1c ;  /* 0x0000000300967211 */ /* 0x000fe200078fe2ff */
[----:B------:R-:W-:Y:S06]  /*17f0*/  @!P2 BRA `(.L_x_1471) ;  /* 0x000000000048a947 */ /* 0x000fec0003800000 */
[C---:B------:R-:W-:Y:S01]  /*1800*/  ISETP.GT.AND P0, PT, R9.reuse, RZ, PT ;  /* 0x000000ff0900720c */ /* 0x040fe20003f04270 */
[----:B------:R-:W-:Y:S01]  /*1810*/  BSSY B0, `(.L_x_1472) ;  /* 0x000000e000007945 */ /* 0x000fe20003800000 */
[----:B------:R-:W-:-:S11]  /*1820*/  VIADD R0, R9, 0xffffffff ;  /* 0xffffffff09007836 */ /* 0x000fd60000000000 */
[----:B------:R-:W-:Y:S05]  /*1830*/  @P0 BRA `(.L_x_1473) ;  /* 0x00000000001c0947 */ /* 0x000fea0003800000 */
[----:B------:R-:W-:Y:S01]  /*1840*/  ISETP.NE.AND P0, PT, R5, 0x1, PT ;  /* 0x000000010500780c */ /* 0x000fe20003f05270 */
[----:B------:R-:W-:-:S12]  /*1850*/  IMAD.MOV R3, RZ, RZ, -R9 ;  /* 0x000000ffff037224 */ /* 0x000fd800078e0a09 */
[----:B------:R-:W0:Y:S02]  /*1860*/  @P0 LDC.64 R6, c[0x0][0x9e8] ;  /* 0x00027a00ff060b82 */ /* 0x000e240000000a00 */
[----:B0-----:R-:W-:-:S05]  /*1870*/  @P0 IMAD.HI.U32 R0, R3, R6, RZ ;  /* 0x0000000603000227 */ /* 0x001fca00078e00ff */
[----:B------:R-:W-:-:S04]  /*1880*/  @P0 SHF.R.U32.HI R3, RZ, R7, R0 ;  /* 0x00000007ff030219 */ /* 0x000fc80000011600 */
[----:B------:R-:W-:Y:S01]  /*1890*/  LOP3.LUT R0, RZ, R3, RZ, 0x33, !PT ;  /* 0x00000003ff007212 */ /* 0x000fe200078e33ff */
[----:B------:R-:W-:Y:S06]  /*18a0*/  BRA `(.L_x_1474) ;  /* 0x0000000000107947 */ /* 0x000fec0003800000 */
.L_x_1473:
[----:B------:R-:W-:-:S13]  /*18b0*/  ISETP.NE.AND P0, PT, R5, 0x1, PT ;  /* 0x000000010500780c */ /* 0x000fda0003f05270 */
[----:B------:R-:W0:Y:S02]  /*18c0*/  @P0 LDC.64 R6, c[0x0][0x9e8] ;  /* 0x00027a00ff060b82 */ /* 0x000e240000000a00 */
[----:B0-----:R-:W-:-:S05]  /*18d0*/  @P0 IMAD.HI.U32 R6, R0, R6, RZ ;  /* 0x0000000600060227 */ /* 0x001fca00078e00ff */
[----:B------:R-:W-:-:S07]  /*18e0*/  @P0 SHF.R.U32.HI R0, RZ, R7, R6 ;  /* 0x00000007ff000219 */ /* 0x000fce0000011606 */
.L_x_1474:
[----:B------:R-:W-:Y:S05]  /*18f0*/  BSYNC B0 ;  /* 0x0000000000007941 */ /* 0x000fea0003800000 */
.L_x_1472:
[----:B------:R-:W-:-:S05]  /*1900*/  IMAD R3, R0, R5, R5 ;  /* 0x0000000500037224 */ /* 0x000fca00078e0205 */
[----:B------:R-:W-:-:S07]  /*1910*/  VIMNMX R4, R4, R3, PT ;  /* 0x0000000304047248 */ /* 0x000fce0003fe0100 */
.L_x_1471:
[----:B------:R-:W0:Y:S01]  /*1920*/  @P1 LDC R6, c[0x0][0x44c] ;  /* 0x00011300ff061b82 */ /* 0x000e220000000800 */
[----:B------:R-:W-:Y:S01]  /*1930*/  VIADD R4, R4, 0x5f ;  /* 0x0000005f04047836 */ /* 0x000fe20000000000 */
[----:B------:R-:W-:Y:S01]  /*1940*/  ULDC UR4, c[0x0][0x9dc] ;  /* 0x0002770000047ab9 */ /* 0x000fe20000000800 */
[----:B------:R-:W-:Y:S02]  /*1950*/  IMAD.MOV.U32 R0, RZ, RZ, R213 ;  /* 0x000000ffff007224 */ /* 0x000fe400078e00d5 */
[----:B------:R-:W-:-:S03]  /*1960*/  IMAD.HI R4, R4, 0x2aaaaaab, RZ ;  /* 0x2aaaaaab04047827 */ /* 0x000fc600078e02ff */
[----:B------:R-:W1:Y:S01]  /*1970*/  @P1 LDC R7, c[0x0][0x450] ;  /* 0x00011400ff071b82 */ /* 0x000e620000000800 */
[----:B------:R-:W-:Y:S01]  /*1980*/  IMAD.IADD R151, R197, 0x1, -R196 ;  /* 0x00000001c5977824 */ /* 0x000fe200078e0ac4 */
[----:B------:R-:W-:-:S04]  /*1990*/  SHF.R.U32.HI R3, RZ, 0x1f, R4 ;  /* 0x0000001fff037819 */ /* 0x000fc80000011604 */
[----:B------:R-:W-:-:S04]  /*19a0*/  LEA.HI.SX32 R3, R4, R3, 0x1c ;  /* 0x0000000304037211 */ /* 0x000fc800078fe2ff */
[----:B------:R-:W-:Y:S01]  /*19b0*/  VIMNMX R8, R150, R3, PT ;  /* 0x0000000396087248 */ /* 0x000fe20003fe0100 */
[----:B0-----:R-:W-:-:S05]  /*19c0*/  @P1 IMAD.HI.U32 R6, R213, R6, RZ ;  /* 0x00000006d5061227 */ /* 0x001fca00078e00ff */
[----:B-1----:R-:W-:-:S05]  /*19d0*/  @P1 SHF.R.U32.HI R0, RZ, R7, R6 ;  /* 0x00000007ff001219 */ /* 0x002fca0000011606 */
[----:B------:R-:W-:-:S04]  /*19e0*/  IMAD.IADD R0, R151, 0x1, R0 ;  /* 0x0000000197007824 */ /* 0x000fc800078e0200 */
[----:B------:R-:W-:Y:S01]  /*19f0*/  VIADD R3, R0, -UR4 ;  /* 0x8000000400037c36 */ /* 0x000fe20008000000 */
[----:B------:R-:W-:Y:S06]  /*1a00*/  @!P2 BRA `(.L_x_1475) ;  /* 0x000000000044a947 */ /* 0x000fec0003800000 */
[----:B------:R-:W-:Y:S01]  /*1a10*/  ISETP.GT.AND P0, PT, R0, -0x1, PT ;  /* 0xffffffff0000780c */ /* 0x000fe20003f04270 */
[----:B------:R-:W-:-:S12]  /*1a20*/  BSSY B0, `(.L_x_1476) ;  /* 0x000000d000007945 */ /* 0x000fd80003800000 */
[----:B------:R-:W-:Y:S05]  /*1a30*/  @P0 BRA `(.L_x_1477) ;  /* 0x00000000001c0947 */ /* 0x000fea0003800000 */
[----:B------:R-:W-:Y:S02]  /*1a40*/  ISETP.NE.AND P0, PT, R5, 0x1, PT ;  /* 0x000000010500780c */ /* 0x000fe40003f05270 */
[----:B------:R-:W-:-:S11]  /*1a50*/  LOP3.LUT R7, RZ, R0, RZ, 0x33, !PT ;  /* 0x00000000ff077212 */ /* 0x000fd600078e33ff */
[----:B------:R-:W0:Y:S02]  /*1a60*/  @P0 LDC.64 R12, c[0x0][0x9e8] ;  /* 0x00027a00ff0c0b82 */ /* 0x000e240000000a00 */
[----:B0-----:R-:W-:-:S05]  /*1a70*/  @P0 IMAD.HI.U32 R0, R7, R12, RZ ;  /* 0x0000000c07000227 */ /* 0x001fca00078e00ff */
[----:B------:R-:W-:-:S04]  /*1a80*/  @P0 SHF.R.U32.HI R7, RZ, R13, R0 ;  /* 0x0000000dff070219 */ /* 0x000fc80000011600 */
[----:B------:R-:W-:Y:S01]  /*1a90*/  LOP3.LUT R0, RZ, R7, RZ, 0x33, !PT ;  /* 0x00000007ff007212 */ /* 0x000fe200078e33ff */
[----:B------:R-:W-:Y:S06]  /*1aa0*/  BRA `(.L_x_1478) ;  /* 0x0000000000107947 */ /* 0x000fec0003800000 */
.L_x_1477:
[----:B------:R-:W-:-:S13]  /*1ab0*/  ISETP.NE.AND P0, PT, R5, 0x1, PT ;  /* 0x000000010500780c */ /* 0x000fda0003f05270 */
[----:B------:R-:W0:Y:S02]  /*1ac0*/  @P0 LDC.64 R6, c[0x0][0x9e8] ;  /* 0x00027a00ff060b82 */ /* 0x000e240000000a00 */
[----:B0-----:R-:W-:-:S05]  /*1ad0*/  @P0 IMAD.HI.U32 R4, R0, R6, RZ ;  /* 0x0000000600040227 */ /* 0x001fca00078e00ff */
[----:B------:R-:W-:-:S07]  /*1ae0*/  @P0 SHF.R.U32.HI R0, RZ, R7, R4 ;  /* 0x00000007ff000219 */ /* 0x000fce0000011604 */
.L_x_1478:
[----:B------:R-:W-:Y:S05]  /*1af0*/  BSYNC B0 ;  /* 0x0000000000007941 */ /* 0x000fea0003800000 */
.L_x_1476:
[----:B------:R-:W-:-:S05]  /*1b00*/  IMAD R0, R0, R5, RZ ;  /* 0x0000000500007224 */ /* 0x000fca00078e02ff */
[----:B------:R-:W-:-:S07]  /*1b10*/  VIMNMX R3, R3, R0, !PT ;  /* 0x0000000003037248 */ /* 0x000fce0007fe0100 */
.L_x_1475:
[----:B------:R-:W-:Y:S01]  /*1b20*/  IMAD.HI R3, R3, 0x2aaaaaab, RZ ;  /* 0x2aaaaaab03037827 */ /* 0x000fe200078e02ff */
[----:B------:R-:W-:Y:S01]  /*1b30*/  BSSY B0, `(.L_x_1479) ;  /* 0x0000028000007945 */ /* 0x000fe20003800000 */
[----:B------:R-:W-:Y:S02]  /*1b40*/  LOP3.LUT R223, R217, 0xff, RZ, 0xc0, !PT ;  /* 0x000000ffd9df7812 */ /* 0x000fe400078ec0ff */
[----:B------:R-:W-:Y:S02]  /*1b50*/  SHF.R.U32.HI R217, RZ, 0x10, R217 ;  /* 0x00000010ffd97819 */ /* 0x000fe400000116d9 */
[----:B------:R-:W-:-:S04]  /*1b60*/  SHF.R.U32.HI R0, RZ, 0x1f, R3 ;  /* 0x0000001fff007819 */ /* 0x000fc80000011603 */
[----:B------:R-:W-:-:S04]  /*1b70*/  LEA.HI.SX32 R0, R3, R0, 0x1c ;  /* 0x0000000003007211 */ /* 0x000fc800078fe2ff */
[----:B------:R-:W-:Y:S01]  /*1b80*/  VIMNMX R9, RZ, R0, !PT ;  /* 0x00000000ff097248 */ /* 0x000fe20007fe0100 */
[----:B------:R-:W-:-:S03]  /*1b90*/  IMAD.MOV.U32 R0, RZ, RZ, RZ ;  /* 0x000000ffff007224 */ /* 0x000fc600078e00ff */
[----:B------:R-:W-:-:S13]  /*1ba0*/  ISETP.GT.AND P0, PT, R8, R9, PT ;  /* 0x000000090800720c */ /* 0x000fda0003f04270 */
[----:B------:R-:W-:Y:S05]  /*1bb0*/  @!P0 BRA `(.L_x_1480) ;  /* 0x00000000007c8947 */ /* 0x000fea0003800000 */
[----:B------:R-:W-:Y:S01]  /*1bc0*/  ISETP.NE.AND P0, PT, R217, RZ, PT ;  /* 0x000000ffd900720c */ /* 0x000fe20003f05270 */
[----:B------:R-:W-:-:S03]  /*1bd0*/  ULDC UR4, c[0x0][0x9f0] ;  /* 0x00027c0000047ab9 */ /* 0x000fc60000000800 */
[----:B------:R-:W-:-:S04]  /*1be0*/  SEL R13, R217, UR4, P0 ;  /* 0x00000004d90d7c07 */ /* 0x000fc80008000000 */
[-C--:B------:R-:W-:Y:S02]  /*1bf0*/  IABS R6, R13.reuse ;  /* 0x0000000d00067213 */ /* 0x080fe40000000000 */
[----:B------:R-:W-:Y:S02]  /*1c00*/  IADD3 R0, R13, -0x1, R8 ;  /* 0xffffffff0d007810 */ /* 0x000fe40007ffe008 */
[----:B------:R-:W0:Y:S01]  /*1c10*/  I2F.RP R3, R6 ;  /* 0x0000000600037306 */ /* 0x000e220000209400 */
[----:B------:R-:W-:Y:S02]  /*1c20*/  IABS R12, R13 ;  /* 0x0000000d000c7213 */ /* 0x000fe40000000000 */
[----:B------:R-:W-:-:S05]  /*1c30*/  IMAD.IADD R0, R0, 0x1, -R9 ;  /* 0x0000000100007824 */ /* 0x000fca00078e0a09 */
[----:B------:R-:W-:Y:S02]  /*1c40*/  IABS R10, R0 ;  /* 0x00000000000a7213 */ /* 0x000fe40000000000 */
[----:B------:R-:W-:-:S04]  /*1c50*/  LOP3.LUT R0, R0, R13, RZ, 0x3c, !PT ;  /* 0x0000000d00007212 */ /* 0x000fc800078e3cff */
[----:B------:R-:W-:Y:S01]  /*1c60*/  ISETP.GE.AND P2, PT, R0, RZ, PT ;  /* 0x000000ff0000720c */ /* 0x000fe20003f46270 */
[----:B0-----:R-:W0:Y:S02]  /*1c70*/  MUFU.RCP R3, R3 ;  /* 0x0000000300037308 */ /* 0x001e240000001000 */
[----:B0-----:R-:W-:Y:S02]  /*1c80*/  VIADD R4, R3, 0xffffffe ;  /* 0x0ffffffe03047836 */ /* 0x001fe40000000000 */
[----:B------:R-:W-:-:S04]  /*1c90*/  IMAD.MOV R3, RZ, RZ, -R12 ;  /* 0x000000ffff037224 */ /* 0x000fc800078e0a0c */
[----:B------:R0:W1:Y:S02]  /*1ca0*/  F2I.FTZ.U32.TRUNC.NTZ R5, R4 ;  /* 0x0000000400057305 */ /* 0x000064000021f000 */
[----:B0-----:R-:W-:Y:S02]  /*1cb0*/  IMAD.MOV.U32 R4, RZ, RZ, RZ ;  /* 0x000000ffff047224 */ /* 0x001fe400078e00ff */
[----:B-1----:R-:W-:-:S04]  /*1cc0*/  IMAD.MOV R7, RZ, RZ, -R5 ;  /* 0x000000ffff077224 */ /* 0x002fc800078e0a05 */
[----:B------:R-:W-:-:S04]  /*1cd0*/  IMAD R7, R7, R6, RZ ;  /* 0x0000000607077224 */ /* 0x000fc800078e02ff */
[----:B------:R-:W-:Y:S01]  /*1ce0*/  IMAD.HI.U32 R5, R5, R7, R4 ;  /* 0x0000000705057227 */ /* 0x000fe200078e0004 */
[----:B------:R-:W-:-:S05]  /*1cf0*/  MOV R4, R10 ;  /* 0x0000000a00047202 */ /* 0x000fca0000000f00 */
        /* <DEDUP_REMOVED lines=8> */
[----:B------:R-:W-:-:S04]  /*1d80*/  IMAD.MOV.U32 R0, RZ, RZ, R5 ;  /* 0x000000ffff007224 */ /* 0x000fc800078e0005 */
[----:B------:R-:W-:Y:S01]  /*1d90*/  @!P2 IMAD.MOV R0, RZ, RZ, -R0 ;  /* 0x000000ffff00a224 */ /* 0x000fe200078e0a00 */
[----:B------:R-:W-:-:S07]  /*1da0*/  @!P1 LOP3.LUT R0, RZ, R13, RZ, 0x33, !PT ;  /* 0x0000000dff009212 */ /* 0x000fce00078e33ff */
.L_x_1480:
[----:B------:R-:W-:Y:S05]  /*1db0*/  BSYNC B0 ;  /* 0x0000000000007941 */ /* 0x000fea0003800000 */
.L_x_1479:
[----:B------:R-:W-:Y:S01]  /*1dc0*/  IMAD R3, R223, R0, R9 ;  /* 0x00000000df037224 */ /* 0x000fe200078e0209 */
[----:B------:R-:W-:-:S04]  /*1dd0*/  PLOP3.LUT P2, PT, PT, PT, PT, 0x80, 0x0 ;  /* 0x000000000000781c */ /* 0x000fc80003f4f070 */
[C---:B------:R-:W-:Y:S01]  /*1de0*/  VIADDMNMX R0, R3.reuse, R0, R8, PT ;  /* 0x0000000003007246 */ /* 0x040fe20003800108 */
[----:B------:R-:W-:-:S04]  /*1df0*/  IMAD R3, R3, 0x60, -R11 ;  /* 0x0000006003037824 */ /* 0x000fc800078e0a0b */
[----:B------:R-:W-:Y:S01]  /*1e00*/  IMAD R5, R0, 0x60, -R11 ;  /* 0x0000006000057824 */ /* 0x000fe200078e0a0b */
[----:B------:R-:W-:-:S04]  /*1e10*/  VIMNMX R3, RZ, R3, !PT ;  /* 0x00000003ff037248 */ /* 0x000fc80007fe0100 */
[----:B------:R-:W-:Y:S01]  /*1e20*/  VIMNMX R0, R5, R2, PT ;  /* 0x0000000205007248 */ /* 0x000fe20003fe0100 */
[----:B------:R-:W-:-:S03]  /*1e30*/  IMAD.WIDE.U32 R4, R3, -0x55555555, RZ ;  /* 0xaaaaaaab03047825 */ /* 0x000fc600078e00ff */
[----:B------:R-:W-:Y:S02]  /*1e40*/  ISETP.GT.AND P0, PT, R0, R3, PT ;  /* 0x000000030000720c */ /* 0x000fe40003f04270 */
[----:B------:R-:W-:-:S05]  /*1e50*/  SHF.R.U32.HI R131, RZ, 0x6, R5 ;  /* 0x00000006ff837819 */ /* 0x000fca0000011605 */
[----:B------:R-:W-:-:S06]  /*1e60*/  IMAD.MOV.U32 R24, RZ, RZ, R131 ;  /* 0x000000ffff187224 */ /* 0x000fcc00078e0083 */
[----:B------:R-:W-:-:S04]  /*1e70*/  @P0 VIADD R0, R0, 0x5f ;  /* 0x0000005f00000836 */ /* 0x000fc80000000000 */
[----:B------:R-:W-:-:S05]  /*1e80*/  @P0 IMAD.HI R0, R0, 0x2aaaaaab, RZ ;  /* 0x2aaaaaab00000827 */ /* 0x000fca00078e02ff */
[----:B------:R-:W-:-:S04]  /*1e90*/  @P0 SHF.R.U32.HI R3, RZ, 0x1f, R0 ;  /* 0x0000001fff030819 */ /* 0x000fc80000011600 */
[----:B------:R-:W-:-:S04]  /*1ea0*/  @P0 LEA.HI.SX32 R24, R0, R3, 0x1c ;  /* 0x0000000300180211 */ /* 0x000fc800078fe2ff */
[----:B------:R-:W-:-:S13]  /*1eb0*/  ISETP.GT.AND P0, PT, R24, R131, PT ;  /* 0x000000831800720c */ /* 0x000fda0003f04270 */
[----:B------:R-:W-:Y:S05]  /*1ec0*/  @!P0 BRA `(.L_x_1481) ;  /* 0x0000008800c48947 */ /* 0x000fea0003800000 */
[----:B------:R-:W-:Y:S01]  /*1ed0*/  VIADD R0, R16, 0x1e400 ;  /* 0x0001e40010007836 */ /* 0x000fe20000000000 */
[----:B------:R-:W-:Y:S04]  /*1ee0*/  BSSY B6, `(.L_x_1482) ;  /* 0x0000013000067945 */ /* 0x000fe80003800000 */
[----:B------:R-:W-:-:S13]  /*1ef0*/  LOP3.LUT P0, RZ, R0, 0x3ff, RZ, 0xc0, !PT ;  /* 0x000003ff00ff7812 */ /* 0x000fda000780c0ff */
        /* <DEDUP_REMOVED lines=16> */
[----:B-1---5:R-:W-:Y:S05]  /*2000*/  CALL.ABS.NOINC R14 ;  /* 0x000000000e007343 */ /* 0x022fea0003c00000 */
.L_x_1483:
[----:B------:R-:W-:Y:S05]  /*2010*/  BSYNC B6 ;  /* 0x0000000000067941 */ /* 0x000fea0003800000 */
.L_x_1482:
        /* <DEDUP_REMOVED lines=19> */
[----:B-1---5:R-:W-:Y:S05]  /*2150*/  CALL.ABS.NOINC R14 ;  /* 0x000000000e007343 */ /* 0x022fea0003c00000 */
.L_x_1485:
[----:B------:R-:W-:Y:S05]  /*2160*/  BSYNC B6 ;  /* 0x0000000000067941 */ /* 0x000fea0003800000 */
.L_x_1484:
[----:B------:R-:W-:Y:S01]  /*2170*/  ULDC.64 UR4, c[0x0][0x9f8] ;  /* 0x00027e0000047ab9 */ /* 0x000fe20000000a00 */
[----:B------:R-:W0:Y:S01]  /*2180*/  S2R R3, SR_TID.X ;  /* 0x0000000000037919 */ /* 0x000e220000002100 */
[----:B------:R-:W-:Y:S01]  /*2190*/  ISETP.NE.U32.AND P0, PT, RZ, UR4, PT ;  /* 0x00000004ff007c0c */ /* 0x000fe2000bf05070 */
[----:B------:R-:W-:Y:S01]  /*21a0*/  ULDC UR6, c[0x0][0x2f4] ;  /* 0x0000bd0000067ab9 */ /* 0x000fe20000000800 */
[----:B------:R-:W1:Y:S01]  /*21b0*/  LDC.64 R100, c[0x0][0x300] ;  /* 0x0000c000ff647b82 */ /* 0x000e620000000a00 */
[----:B------:R-:W-:Y:S01]  /*21c0*/  VIADD R0, R22, 0x60 ;  /* 0x0000006016007836 */ /* 0x000fe20000000000 */
[----:B------:R-:W-:Y:S01]  /*21d0*/  ISETP.NE.AND.EX P0, PT, RZ, UR5, PT, P0 ;  /* 0x00000005ff007c0c */ /* 0x000fe2000bf05300 */
[----:B------:R-:W-:Y:S01]  /*21e0*/  IMAD.IADD R122, R122, 0x1, R25 ;  /* 0x000000017a7a7824 */ /* 0x000fe200078e0219 */
[----:B------:R-:W-:Y:S01]  /*21f0*/  ISETP.GE.AND P1, PT, R198, UR6, PT ;  /* 0x00000006c6007c0c */ /* 0x000fe2000bf26270 */
[----:B------:R-:W-:Y:S01]  /*2200*/  ULDC.64 UR4, c[0x0][0x330] ;  /* 0x0000cc0000047ab9 */ /* 0x000fe20000000a00 */
[----:B------:R-:W-:Y:S01]  /*2210*/  SHF.R.S32.HI R23, RZ, 0x1f, R22 ;  /* 0x0000001fff177819 */ /* 0x000fe20000011416 */
[----:B------:R-:W-:Y:S01]  /*2220*/  ULDC.64 UR8, c[0x0][0xa08] ;  /* 0x0002820000087ab9 */ /* 0x000fe20000000a00 */
[----:B------:R-:W2:Y:S08]  /*2230*/  LDC.64 R94, c[0x0][0x3f8] ;  /* 0x0000fe00ff5e7b82 */ /* 0x000eb00000000a00 */
[----:B------:R-:W3:Y:S01]  /*2240*/  @P0 LDC.64 R4, c[0x0][0x9f8] ;  /* 0x00027e00ff040b82 */ /* 0x000ee20000000a00 */
[----:B------:R-:W-:-:S07]  /*2250*/  SHF.R.S32.HI R147, RZ, 0x1f, R195 ;  /* 0x0000001fff937819 */ /* 0x000fce00000114c3 */
[----:B------:R-:W4:Y:S08]  /*2260*/  LDC R25, c[0x0][0x3f4] ;  /* 0x0000fd00ff197b82 */ /* 0x000f300000000800 */
[----:B------:R-:W1:Y:S01]  /*2270*/  LDC.64 R88, c[0x0][0x408] ;  /* 0x00010200ff587b82 */ /* 0x000e620000000a00 */
[----:B---3--:R-:W-:-:S05]  /*2280*/  @P0 IMAD.WIDE R4, R59, 0x4, R4 ;  /* 0x000000043b040825 */ /* 0x008fca00078e0204 */
[----:B------:R3:W4:Y:S01]  /*2290*/  @P0 LDG.E R59, desc[UR46][R4.64] ;  /* 0x0000002e043b0981 */ /* 0x000722000c1e1900 */
[----:B------:R-:W-:Y:S01]  /*22a0*/  SEL R6, RZ, 0xffffffff, P1 ;  /* 0xffffffffff067807 */ /* 0x000fe20000800000 */
[----:B------:R-:W-:Y:S01]  /*22b0*/  IMAD.WIDE.U32 R102, R216, UR4, R22 ;  /* 0x00000004d8667c25 */ /* 0x000fe2000f8e0016 */
[----:B------:R-:W-:Y:S01]  /*22c0*/  ISETP.GE.AND P0, PT, R22, UR6, PT ;  /* 0x0000000616007c0c */ /* 0x000fe2000bf06270 */
[----:B------:R-:W4:Y:S01]  /*22d0*/  S2R R175, SR_TID.X ;  /* 0x0000000000af7919 */ /* 0x000f220000002100 */
[----:B0-----:R-:W-:Y:S01]  /*22e0*/  IADD3 R7, R3, -0x80, RZ ;  /* 0xffffff8003077810 */ /* 0x001fe20007ffe0ff */
[----:B------:R-:W-:Y:S01]  /*22f0*/  IMAD R103, R216, UR5, R103 ;  /* 0x00000005d8677c24 */ /* 0x000fe2000f8e0267 */
[----:B------:R-:W-:Y:S01]  /*2300*/  SEL R3, RZ, 0x1, P0 ;  /* 0x00000001ff037807 */ /* 0x000fe20000000000 */
[----:B------:R-:W-:Y:S01]  /*2310*/  ULDC.64 UR4, c[0x0][0x308] ;  /* 0x0000c20000047ab9 */ /* 0x000fe20000000a00 */
[----:B------:R-:W-:Y:S01]  /*2320*/  ISETP.GE.AND P0, PT, R199, UR6, PT ;  /* 0x00000006c7007c0c */ /* 0x000fe2000bf06270 */
[----:B---3--:R-:W-:Y:S01]  /*2330*/  IMAD.SHL.U32 R4, R6, 0x2, RZ ;  /* 0x0000000206047824 */ /* 0x008fe200078e00ff */
[----:B------:R-:W-:Y:S01]  /*2340*/  ISETP.GE.AND P1, PT, R0, UR6, PT ;  /* 0x0000000600007c0c */ /* 0x000fe2000bf26270 */
[----:B--2---:R-:W-:Y:S01]  /*2350*/  IMAD.WIDE.U32 R96, R195, R94, R22 ;  /* 0x0000005ec3607225 */ /* 0x004fe200078e0016 */
[----:B------:R-:W-:-:S02]  /*2360*/  SHF.R.S32.HI R6, RZ, 0x1f, R7 ;  /* 0x0000001fff067819 */ /* 0x000fc40000011407 */
[----:B------:R-:W-:Y:S01]  /*2370*/  LOP3.LUT R3, R4, 0x2, R3, 0xe2, !PT ;  /* 0x0000000204037812 */ /* 0x000fe200078ee203 */
[----:B-1----:R-:W-:Y:S01]  /*2380*/  IMAD.WIDE.U32 R90, R195, R88, R22 ;  /* 0x00000058c35a7225 */ /* 0x002fe200078e0016 */
[----:B------:R-:W-:Y:S02]  /*2390*/  SEL R4, RZ, 0x4, P0 ;  /* 0x00000004ff047807 */ /* 0x000fe40000000000 */
[----:B------:R-:W-:Y:S01]  /*23a0*/  SEL R5, RZ, 0x8, P1 ;  /* 0x00000008ff057807 */ /* 0x000fe20000800000 */
[----:B------:R-:W-:Y:S01]  /*23b0*/  IMAD.SHL.U32 R111, R94, 0x40, RZ ;  /* 0x000000405e6f7824 */ /* 0x000fe200078e00ff */
[----:B------:R-:W-:Y:S01]  /*23c0*/  SHF.R.S32.HI R8, RZ, 0x1f, R122 ;  /* 0x0000001fff087819 */ /* 0x000fe2000001147a */
[----:B----4-:R-:W-:Y:S01]  /*23d0*/  IMAD.SHL.U32 R130, R25, 0x2, RZ ;  /* 0x0000000219827824 */ /* 0x010fe200078e00ff */
[----:B------:R-:W-:Y:S01]  /*23e0*/  LOP3.LUT R13, R5, R3, R4, 0xfe, !PT ;  /* 0x00000003050d7212 */ /* 0x000fe200078efe04 */
[----:B------:R-:W-:Y:S01]  /*23f0*/  VIADD R3, R22, 0x80 ;  /* 0x0000008016037836 */ /* 0x000fe20000000000 */
[----:B------:R-:W-:Y:S01]  /*2400*/  LEA.HI R9, R6, R7, RZ, 0x2 ;  /* 0x0000000706097211 */ /* 0x000fe200078f10ff */
[-C--:B------:R-:W-:Y:S01]  /*2410*/  IMAD R6, R8, R100.reuse, RZ ;  /* 0x0000006408067224 */ /* 0x080fe200078e02ff */
[----:B------:R-:W-:Y:S01]  /*2420*/  SHF.R.S32.HI R193, RZ, 0x1f, R192 ;  /* 0x0000001fffc17819 */ /* 0x000fe200000114c0 */
[----:B------:R-:W-:Y:S01]  /*2430*/  IMAD.WIDE.U32 R4, R122, R100, RZ ;  /* 0x000000647a047225 */ /* 0x000fe200078e00ff */
[----:B------:R-:W-:-:S02]  /*2440*/  ISETP.GE.AND P0, PT, R3, UR6, PT ;  /* 0x0000000603007c0c */ /* 0x000fc4000bf06270 */
[----:B------:R-:W-:Y:S01]  /*2450*/  SHF.R.S32.HI R10, RZ, 0x1f, R9 ;  /* 0x0000001fff0a7819 */ /* 0x000fe20000011409 */
[----:B------:R-:W-:Y:S01]  /*2460*/  IMAD R7, R122, R101, R6 ;  /* 0x000000657a077224 */ /* 0x000fe200078e0206 */
[----:B------:R-:W-:Y:S01]  /*2470*/  SEL R6, RZ, 0x10, P0 ;  /* 0x00000010ff067807 */ /* 0x000fe20000000000 */
[----:B------:R-:W-:Y:S01]  /*2480*/  IMAD.WIDE.U32 R98, R195, R94, R192 ;  /* 0x0000005ec3627225 */ /* 0x000fe200078e00c0 */
[----:B------:R-:W-:Y:S02]  /*2490*/  ISETP.NE.U32.AND P0, PT, RZ, UR8, PT ;  /* 0x00000008ff007c0c */ /* 0x000fe4000bf05070 */
[----:B------:R-:W-:Y:S01]  /*24a0*/  LEA.HI R10, R10, R195, RZ, 0x3 ;  /* 0x000000c30a0a7211 */ /* 0x000fe200078f18ff */
[----:B------:R-:W-:Y:S01]  /*24b0*/  IMAD.IADD R5, R5, 0x1, R7 ;  /* 0x0000000105057824 */ /* 0x000fe200078e0207 */
[----:B------:R-:W-:Y:S01]  /*24c0*/  LOP3.LUT R13, R13, R6, RZ, 0xfc, !PT ;  /* 0x000000060d0d7212 */ /* 0x000fe200078efcff */
[----:B------:R-:W-:Y:S01]  /*24d0*/  IMAD.WIDE.U32 R92, R195, R88, R192 ;  /* 0x00000058c35c7225 */ /* 0x000fe200078e00c0 */
[----:B------:R-:W-:-:S02]  /*24e0*/  ISETP.NE.AND.EX P0, PT, RZ, UR9, PT, P0 ;  /* 0x00000009ff007c0c */ /* 0x000fc4000bf05300 */
[----:B------:R-:W-:Y:S01]  /*24f0*/  LOP3.LUT R10, R10, 0xfffffff8, RZ, 0xc0, !PT ;  /* 0xfffffff80a0a7812 */ /* 0x000fe200078ec0ff */
[----:B------:R-:W-:Y:S01]  /*2500*/  IMAD.WIDE.U32 R4, R216, UR4, R4 ;  /* 0x00000004d8047c25 */ /* 0x000fe2000f8e0004 */
[----:B------:R-:W-:Y:S02]  /*2510*/  LOP3.LUT R18, R18, 0xfffffffb, RZ, 0xc0, !PT ;  /* 0xfffffffb12127812 */ /* 0x000fe400078ec0ff */
[----:B------:R-:W-:Y:S01]  /*2520*/  ISETP.GE.AND P2, PT, R199, R25, PT ;  /* 0x00000019c700720c */ /* 0x000fe20003f46270 */
[----:B------:R-:W-:Y:S01]  /*2530*/  IMAD R5, R216, UR5, R5 ;  /* 0x00000005d8057c24 */ /* 0x000fe2000f8e0205 */
[----:B------:R-:W-:Y:S01]  /*2540*/  ULDC.64 UR4, c[0x0][0x310] ;  /* 0x0000c40000047ab9 */ /* 0x000fe20000000a00 */
[----:B------:R-:W-:Y:S01]  /*2550*/  IMAD.IADD R132, R195, 0x1, -R10 ;  /* 0x00000001c3847824 */ /* 0x000fe200078e0a0a */
[----:B------:R-:W-:Y:S01]  /*2560*/  SHF.R.U32.HI R29, RZ, 0x3, R207 ;  /* 0x00000003ff1d7819 */ /* 0x000fe200000116cf */
[----:B------:R-:W-:Y:S01]  /*2570*/  IMAD R133, R101, 0x60, RZ ;  /* 0x0000006065857824 */ /* 0x000fe200078e02ff */
[----:B------:R-:W-:Y:S01]  /*2580*/  SHF.L.U64.HI R110, R94, 0x6, R95 ;  /* 0x000000065e6e7819 */ /* 0x000fe2000001025f */
[----:B------:R-:W-:Y:S01]  /*2590*/  IMAD.SHL.U32 R137, R100, 0x40, RZ ;  /* 0x0000004064897824 */ /* 0x000fe200078e00ff */
[----:B------:R-:W-:Y:S01]  /*25a0*/  LOP3.LUT P1, RZ, R132, 0x4, RZ, 0xc0, !PT ;  /* 0x0000000484ff7812 */ /* 0x000fe2000782c0ff */
[----:B------:R-:W-:Y:S01]  /*25b0*/  IMAD R135, R89, 0x60, RZ ;  /* 0x0000006059877824 */ /* 0x000fe200078e02ff */
[----:B------:R-:W-:Y:S01]  /*25c0*/  IADD3 R122, P3, R195, R122, RZ ;  /* 0x0000007ac37a7210 */ /* 0x000fe20007f7e0ff */
[----:B------:R-:W-:Y:S01]  /*25d0*/  IMAD.SHL.U32 R109, R88, 0x40, RZ ;  /* 0x00000040586d7824 */ /* 0x000fe200078e00ff */
[----:B------:R-:W-:-:S02]  /*25e0*/  SHF.L.U64.HI R136, R100, 0x6, R101 ;  /* 0x0000000664887819 */ /* 0x000fc40000010265 */
[----:B------:R-:W-:Y:S01]  /*25f0*/  SHF.L.U64.HI R108, R88, 0x6, R89 ;  /* 0x00000006586c7819 */ /* 0x000fe20000010259 */
[----:B------:R-:W-:Y:S01]  /*2600*/  IMAD.X R123, R8, 0x1, R147, P3 ;  /* 0x00000001087b7824 */ /* 0x000fe200018e0693 */
[----:B------:R-:W-:Y:S02]  /*2610*/  SHF.R.S32.HI R149, RZ, 0x1f, R220 ;  /* 0x0000001fff957819 */ /* 0x000fe400000114dc */
[----:B------:R-:W-:-:S03]  /*2620*/  LEA.HI R175, R175, 0x8, RZ, 0x19 ;  /* 0x00000008afaf7811 */ /* 0x000fc600078fc8ff */
[----:B------:R-:W-:Y:S02]  /*2630*/  @P1 LOP3.LUT R18, R18, 0x4, RZ, 0xfc, !PT ;  /* 0x0000000412121812 */ /* 0x000fe400078efcff */
[----:B------:R-:W-:Y:S02]  /*2640*/  ISETP.GE.AND P1, PT, R198, R25, PT ;  /* 0x00000019c600720c */ /* 0x000fe40003f26270 */
[----:B------:R-:W-:-:S04]  /*2650*/  LOP3.LUT R18, R18, 0xfffffffe, RZ, 0xc0, !PT ;  /* 0xfffffffe12127812 */ /* 0x000fc800078ec0ff */
[----:B------:R-:W-:Y:S02]  /*2660*/  @P2 LOP3.LUT R18, R18, 0x1, RZ, 0xfc, !PT ;  /* 0x0000000112122812 */ /* 0x000fe400078efcff */
[----:B------:R-:W-:Y:S02]  /*2670*/  SHF.R.S32.HI R6, RZ, 0x1f, R59 ;  /* 0x0000001fff067819 */ /* 0x000fe4000001143b */
[----:B------:R-:W-:Y:S02]  /*2680*/  SEL R27, R59, RZ, !P0 ;  /* 0x000000ff3b1b7207 */ /* 0x000fe40004000000 */
[----:B------:R-:W-:Y:S01]  /*2690*/  SEL R9, R6, RZ, !P0 ;  /* 0x000000ff06097207 */ /* 0x000fe20004000000 */
[----:B------:R-:W-:Y:S02]  /*26a0*/  IMAD R6, R147, R94, RZ ;  /* 0x0000005e93067224 */ /* 0x000fe400078e02ff */
[----:B------:R-:W-:-:S04]  /*26b0*/  IMAD.WIDE.U32 R104, R27, UR4, R4 ;  /* 0x000000041b687c25 */ /* 0x000fc8000f8e0004 */
[----:B------:R-:W-:Y:S02]  /*26c0*/  IMAD R10, R9, UR4, RZ ;  /* 0x00000004090a7c24 */ /* 0x000fe4000f8e02ff */
[-C--:B------:R-:W-:Y:S02]  /*26d0*/  IMAD R4, R147, R100.reuse, RZ ;  /* 0x0000006493047224 */ /* 0x080fe400078e02ff */
[----:B------:R-:W-:Y:S02]  /*26e0*/  IMAD R11, R195, R95, R6 ;  /* 0x0000005fc30b7224 */ /* 0x000fe400078e0206 */
[----:B------:R-:W-:Y:S01]  /*26f0*/  IMAD R15, R27, UR5, R10 ;  /* 0x000000051b0f7c24 */ /* 0x000fe2000f8e020a */
[----:B------:R-:W-:Y:S01]  /*2700*/  ULDC.64 UR4, c[0x0][0x338] ;  /* 0x0000ce0000047ab9 */ /* 0x000fe20000000a00 */
[----:B------:R-:W-:-:S04]  /*2710*/  IMAD.WIDE.U32 R6, R195, R100, R22 ;  /* 0x00000064c3067225 */ /* 0x000fc800078e0016 */
[----:B------:R-:W-:Y:S01]  /*2720*/  IMAD R21, R195, R101, R4 ;  /* 0x00000065c3157224 */ /* 0x000fe200078e0204 */
[----:B------:R-:W-:Y:S01]  /*2730*/  IADD3 R5, P0, R104, R6, RZ ;  /* 0x0000000668057210 */ /* 0x000fe20007f1e0ff */
[----:B------:R-:W-:Y:S02]  /*2740*/  IMAD.IADD R4, R105, 0x1, R15 ;  /* 0x0000000169047824 */ /* 0x000fe400078e020f */
[----:B------:R-:W-:Y:S01]  /*2750*/  IMAD R10, R9, UR4, RZ ;  /* 0x00000004090a7c24 */ /* 0x000fe2000f8e02ff */
[----:B------:R-:W-:Y:S01]  /*2760*/  SEL R9, R25, RZ, P1 ;  /* 0x000000ff19097207 */ /* 0x000fe20000800000 */
[C---:B------:R-:W-:Y:S01]  /*2770*/  IMAD.WIDE.U32 R102, R27.reuse, UR4, R102 ;  /* 0x000000041b667c25 */ /* 0x040fe2000f8e0066 */
[----:B------:R-:W-:Y:S02]  /*2780*/  IADD3.X R6, R4, R7, R21, P0, !PT ;  /* 0x0000000704067210 */ /* 0x000fe400007fe415 */
[----:B------:R-:W-:Y:S01]  /*2790*/  ISETP.GE.AND P0, PT, R22, R25, PT ;  /* 0x000000191600720c */ /* 0x000fe20003f06270 */
[----:B------:R-:W-:-:S02]  /*27a0*/  IMAD R27, R27, UR5, R10 ;  /* 0x000000051b1b7c24 */ /* 0x000fc4000f8e020a */
[----:B------:R-:W-:Y:S01]  /*27b0*/  IMAD R10, R147, R88, RZ ;  /* 0x00000058930a7224 */ /* 0x000fe200078e02ff */
[----:B------:R-:W-:Y:S01]  /*27c0*/  SEL R7, R25, RZ, P0 ;  /* 0x000000ff19077207 */ /* 0x000fe20000000000 */
[----:B------:R-:W-:Y:S02]  /*27d0*/  IMAD.IADD R99, R99, 0x1, R11 ;  /* 0x0000000163637824 */ /* 0x000fe400078e020b */
[----:B------:R-:W-:Y:S02]  /*27e0*/  IMAD.IADD R97, R11, 0x1, R97 ;  /* 0x000000010b617824 */ /* 0x000fe400078e0261 */
[----:B------:R-:W-:Y:S01]  /*27f0*/  IMAD R11, R195, R89, R10 ;  /* 0x00000059c30b7224 */ /* 0x000fe200078e020a */
[----:B------:R-:W-:Y:S01]  /*2800*/  SEL R10, R25, RZ, P2 ;  /* 0x000000ff190a7207 */ /* 0x000fe20001000000 */
[----:B------:R-:W-:Y:S02]  /*2810*/  IMAD.IADD R7, R22, 0x1, R7 ;  /* 0x0000000116077824 */ /* 0x000fe400078e0207 */
[----:B------:R-:W-:-:S02]  /*2820*/  IMAD.IADD R9, R198, 0x1, R9 ;  /* 0x00000001c6097824 */ /* 0x000fc400078e0209 */
[----:B------:R-:W-:Y:S01]  /*2830*/  IMAD.IADD R15, R199, 0x1, R10 ;  /* 0x00000001c70f7824 */ /* 0x000fe200078e020a */
[----:B------:R-:W-:Y:S01]  /*2840*/  SHF.R.S32.HI R10, RZ, 0x1f, R7 ;  /* 0x0000001fff0a7819 */ /* 0x000fe20000011407 */
[----:B------:R-:W-:Y:S01]  /*2850*/  IMAD.IADD R93, R93, 0x1, R11 ;  /* 0x000000015d5d7824 */ /* 0x000fe200078e020b */
[----:B------:R-:W-:Y:S01]  /*2860*/  SHF.R.S32.HI R14, RZ, 0x1f, R9 ;  /* 0x0000001fff0e7819 */ /* 0x000fe20000011409 */
[----:B------:R-:W-:Y:S01]  /*2870*/  IMAD.IADD R91, R11, 0x1, R91 ;  /* 0x000000010b5b7824 */ /* 0x000fe200078e025b */
[-C--:B------:R-:W-:Y:S01]  /*2880*/  LEA.HI R12, R10, R7.reuse, RZ, 0x3 ;  /* 0x000000070a0c7211 */ /* 0x080fe200078f18ff */
[-C--:B-----5:R-:W-:Y:S01]  /*2890*/  IMAD.WIDE.U32 R98, R146, R94.reuse, R98 ;  /* 0x0000005e92627225 */ /* 0x0a0fe200078e0062 */
[----:B------:R-:W-:Y:S02]  /*28a0*/  LEA.HI R7, R10, R7, RZ, 0x6 ;  /* 0x000000070a077211 */ /* 0x000fe400078f30ff */
[-C--:B------:R-:W-:Y:S01]  /*28b0*/  LEA.HI R10, R14, R9.reuse, RZ, 0x6 ;  /* 0x000000090e0a7211 */ /* 0x080fe200078f30ff */
[----:B------:R-:W-:Y:S01]  /*28c0*/  IMAD.WIDE.U32 R96, R146, R94, R96 ;  /* 0x0000005e92607225 */ /* 0x000fe200078e0060 */
[----:B------:R-:W-:-:S02]  /*28d0*/  LEA.HI R20, R14, R9, RZ, 0x3 ;  /* 0x000000090e147211 */ /* 0x000fc400078f18ff */
[----:B------:R-:W-:Y:S01]  /*28e0*/  SHF.R.S32.HI R9, RZ, 0x6, R7 ;  /* 0x00000006ff097819 */ /* 0x000fe20000011407 */
[C---:B------:R-:W-:Y:S01]  /*28f0*/  IMAD.WIDE.U32 R92, R146.reuse, R88, R92 ;  /* 0x00000058925c7225 */ /* 0x040fe200078e005c */
[--C-:B------:R-:W-:Y:S02]  /*2900*/  LOP3.LUT R7, R209, 0x38, R12.reuse, 0xf8, !PT ;  /* 0x00000038d1077812 */ /* 0x100fe400078ef80c */
[----:B------:R-:W-:Y:S01]  /*2910*/  LOP3.LUT R14, R207, 0x38, R12, 0xf8, !PT ;  /* 0x00000038cf0e7812 */ /* 0x000fe200078ef80c */
[C---:B------:R-:W-:Y:S01]  /*2920*/  IMAD R144, R9.reuse, 0x1800, R211 ;  /* 0x0000180009907824 */ /* 0x040fe200078e02d3 */
[----:B------:R-:W-:Y:S01]  /*2930*/  SHF.R.S32.HI R26, RZ, 0x1f, R15 ;  /* 0x0000001fff1a7819 */ /* 0x000fe2000001140f */
[----:B------:R-:W-:Y:S01]  /*2940*/  IMAD R142, R9, 0x1800, R212 ;  /* 0x00001800098e7824 */ /* 0x000fe200078e02d4 */
[----:B------:R-:W-:Y:S01]  /*2950*/  LOP3.LUT R7, R7, R210, RZ, 0x3c, !PT ;  /* 0x000000d207077212 */ /* 0x000fe200078e3cff */
[----:B------:R-:W-:Y:S01]  /*2960*/  IMAD.WIDE.U32 R90, R146, R88, R90 ;  /* 0x00000058925a7225 */ /* 0x000fe200078e005a */
[----:B------:R-:W-:-:S02]  /*2970*/  LOP3.LUT R9, R14, R29, RZ, 0x3c, !PT ;  /* 0x0000001d0e097212 */ /* 0x000fc400078e3cff */
[-C--:B------:R-:W-:Y:S01]  /*2980*/  LEA.HI R28, R26, R15.reuse, RZ, 0x3 ;  /* 0x0000000f1a1c7211 */ /* 0x080fe200078f18ff */
[----:B------:R-:W-:Y:S01]  /*2990*/  IMAD.IADD R144, R144, 0x1, R7 ;  /* 0x0000000190907824 */ /* 0x000fe200078e0207 */
[----:B------:R-:W-:Y:S01]  /*29a0*/  SHF.R.S32.HI R10, RZ, 0x6, R10 ;  /* 0x00000006ff0a7819 */ /* 0x000fe2000001140a */
[----:B------:R-:W-:Y:S01]  /*29b0*/  IMAD.IADD R142, R142, 0x1, R9 ;  /* 0x000000018e8e7824 */ /* 0x000fe200078e0209 */
[----:B------:R-:W-:Y:S01]  /*29c0*/  LOP3.LUT R9, R207, 0x38, R20, 0xf8, !PT ;  /* 0x00000038cf097812 */ /* 0x000fe200078ef814 */
[----:B------:R-:W-:Y:S01]  /*29d0*/  IMAD.WIDE.U32 R100, R100, 0x60, RZ ;  /* 0x0000006064647825 */ /* 0x000fe200078e00ff */
[----:B------:R-:W-:Y:S02]  /*29e0*/  LOP3.LUT R7, R209, 0x38, R28, 0xf8, !PT ;  /* 0x00000038d1077812 */ /* 0x000fe400078ef81c */
[----:B------:R-:W-:Y:S01]  /*29f0*/  LEA.HI R15, R26, R15, RZ, 0x6 ;  /* 0x0000000f1a0f7211 */ /* 0x000fe200078f30ff */
[C---:B------:R-:W-:Y:S01]  /*2a00*/  IMAD R143, R10.reuse, 0x1800, R211 ;  /* 0x000018000a8f7824 */ /* 0x040fe200078e02d3 */
[----:B------:R-:W-:Y:S01]  /*2a10*/  LOP3.LUT R9, R9, R29, RZ, 0x3c, !PT ;  /* 0x0000001d09097212 */ /* 0x000fe200078e3cff */
[----:B------:R-:W-:Y:S01]  /*2a20*/  IMAD R140, R10, 0x1800, R212 ;  /* 0x000018000a8c7824 */ /* 0x000fe200078e02d4 */
[----:B------:R-:W-:Y:S01]  /*2a30*/  LOP3.LUT R10, R7, R210, RZ, 0x3c, !PT ;  /* 0x000000d2070a7212 */ /* 0x000fe200078e3cff */
[----:B------:R-:W-:Y:S01]  /*2a40*/  IMAD.IADD R133, R101, 0x1, R133 ;  /* 0x0000000165857824 */ /* 0x000fe200078e0285 */
[----:B------:R-:W-:Y:S01]  /*2a50*/  SHF.R.S32.HI R7, RZ, 0x1f, R146 ;  /* 0x0000001fff077819 */ /* 0x000fe20000011492 */
[----:B------:R-:W-:Y:S01]  /*2a60*/  IMAD.IADD R140, R140, 0x1, R9 ;  /* 0x000000018c8c7824 */ /* 0x000fe200078e0209 */
[----:B------:R-:W-:Y:S01]  /*2a70*/  SHF.R.S32.HI R15, RZ, 0x6, R15 ;  /* 0x00000006ff0f7819 */ /* 0x000fe2000001140f */
[----:B------:R-:W-:Y:S01]  /*2a80*/  IMAD.IADD R26, R103, 0x1, R27 ;  /* 0x00000001671a7824 */ /* 0x000fe200078e021b */
[----:B------:R-:W-:Y:S01]  /*2a90*/  LOP3.LUT R11, R209, 0x38, R20, 0xf8, !PT ;  /* 0x00000038d10b7812 */ /* 0x000fe200078ef814 */
[----:B------:R-:W-:Y:S01]  /*2aa0*/  IMAD R9, R7, R94, RZ ;  /* 0x0000005e07097224 */ /* 0x000fe200078e02ff */
[----:B------:R-:W-:Y:S01]  /*2ab0*/  SHF.R.S32.HI R119, RZ, 0x3, R12 ;  /* 0x00000003ff777819 */ /* 0x000fe2000001140c */
[----:B------:R-:W-:Y:S01]  /*2ac0*/  IMAD R141, R15, 0x1800, R211 ;  /* 0x000018000f8d7824 */ /* 0x000fe200078e02d3 */
[----:B------:R-:W-:Y:S01]  /*2ad0*/  LOP3.LUT R14, R11, R210, RZ, 0x3c, !PT ;  /* 0x000000d20b0e7212 */ /* 0x000fe200078e3cff */
[----:B------:R-:W-:Y:S01]  /*2ae0*/  IMAD R139, R15, 0x1800, R212 ;  /* 0x000018000f8b7824 */ /* 0x000fe200078e02d4 */
[----:B------:R-:W-:Y:S01]  /*2af0*/  LOP3.LUT R11, R207, 0x38, R28, 0xf8, !PT ;  /* 0x00000038cf0b7812 */ /* 0x000fe200078ef81c */
[----:B------:R-:W-:Y:S01]  /*2b00*/  IMAD R15, R146, R95, R9 ;  /* 0x0000005f920f7224 */ /* 0x000fe200078e0209 */
[----:B------:R-:W-:Y:S01]  /*2b10*/  IADD3 R143, R143, R14, RZ ;  /* 0x0000000e8f8f7210 */ /* 0x000fe20007ffe0ff */
[----:B------:R-:W-:Y:S01]  /*2b20*/  IMAD R9, R7, R88, RZ ;  /* 0x0000005807097224 */ /* 0x000fe200078e02ff */
[----:B------:R-:W-:Y:S01]  /*2b30*/  LOP3.LUT R14, R11, R29, RZ, 0x3c, !PT ;  /* 0x0000001d0b0e7212 */ /* 0x000fe200078e3cff */
[----:B------:R-:W-:Y:S01]  /*2b40*/  VIADD R7, R22, 0xa0 ;  /* 0x000000a016077836 */ /* 0x000fe20000000000 */
[----:B------:R-:W-:Y:S01]  /*2b50*/  IADD3 R8, R15, R97, RZ ;  /* 0x000000610f087210 */ /* 0x000fe20007ffe0ff */
[----:B------:R-:W-:Y:S01]  /*2b60*/  IMAD R11, R95, 0x60, RZ ;  /* 0x000000605f0b7824 */ /* 0x000fe200078e02ff */
[----:B------:R-:W-:Y:S01]  /*2b70*/  SHF.R.S32.HI R118, RZ, 0x3, R20 ;  /* 0x00000003ff767819 */ /* 0x000fe20000011414 */
[----:B------:R-:W-:Y:S01]  /*2b80*/  IMAD.IADD R139, R139, 0x1, R14 ;  /* 0x000000018b8b7824 */ /* 0x000fe200078e020e */
[----:B------:R-:W-:Y:S01]  /*2b90*/  ISETP.GE.AND P2, PT, R7, UR6, PT ;  /* 0x0000000607007c0c */ /* 0x000fe2000bf46270 */
[----:B------:R-:W-:Y:S01]  /*2ba0*/  IMAD R21, R146, R89, R9 ;  /* 0x0000005992157224 */ /* 0x000fe200078e0209 */
[----:B------:R-:W-:Y:S01]  /*2bb0*/  LOP3.LUT R9, R209, 0x18, R22, 0xf8, !PT ;  /* 0x00000018d1097812 */ /* 0x000fe200078ef816 */
[----:B------:R-:W-:Y:S01]  /*2bc0*/  IMAD.WIDE.U32 R94, R94, 0x60, RZ ;  /* 0x000000605e5e7825 */ /* 0x000fe200078e00ff */
[----:B------:R-:W-:-:S02]  /*2bd0*/  SEL R14, RZ, 0x20, P2 ;  /* 0x00000020ff0e7807 */ /* 0x000fc40001000000 */
[----:B------:R-:W-:Y:S01]  /*2be0*/  LOP3.LUT R138, R9, R210, RZ, 0x3c, !PT ;  /* 0x000000d2098a7212 */ /* 0x000fe200078e3cff */
[----:B------:R-:W-:Y:S01]  /*2bf0*/  IMAD.IADD R141, R141, 0x1, R10 ;  /* 0x000000018d8d7824 */ /* 0x000fe200078e020a */
[----:B------:R-:W-:Y:S01]  /*2c00*/  LOP3.LUT R10, R12, 0xfffffff8, RZ, 0xc0, !PT ;  /* 0xfffffff80c0a7812 */ /* 0x000fe200078ec0ff */
[----:B------:R-:W-:Y:S01]  /*2c10*/  IMAD.IADD R134, R95, 0x1, R11 ;  /* 0x000000015f867824 */ /* 0x000fe200078e020b */
[----:B------:R-:W-:Y:S01]  /*2c20*/  LOP3.LUT R25, R13, R14, RZ, 0xfc, !PT ;  /* 0x0000000e0d197212 */ /* 0x000fe200078efcff */
[----:B------:R-:W-:Y:S01]  /*2c30*/  IMAD.WIDE.U32 R88, R88, 0x60, RZ ;  /* 0x0000006058587825 */ /* 0x000fe200078e00ff */
[----:B------:R-:W-:Y:S02]  /*2c40*/  LOP3.LUT R11, R20, 0xfffffff8, RZ, 0xc0, !PT ;  /* 0xfffffff8140b7812 */ /* 0x000fe400078ec0ff */
[----:B------:R-:W-:Y:S01]  /*2c50*/  LOP3.LUT R12, R28, 0xfffffff8, RZ, 0xc0, !PT ;  /* 0xfffffff81c0c7812 */ /* 0x000fe200078ec0ff */
[----:B------:R-:W-:Y:S01]  /*2c60*/  IMAD.IADD R107, R99, 0x1, R15 ;  /* 0x00000001636b7824 */ /* 0x000fe200078e020f */
        /* <DEDUP_REMOVED lines=8> */
[----:B------:R-:W-:-:S02]  /*2cf0*/  SHF.R.S32.HI R117, RZ, 0x3, R28 ;  /* 0x00000003ff757819 */ /* 0x000fc4000001141c */
[----:B------:R-:W-:Y:S02]  /*2d00*/  LOP3.LUT R13, R13, 0x1, RZ, 0xc0, !PT ;  /* 0x000000010d0d7812 */ /* 0x000fe400078ec0ff */
[----:B------:R-:W-:Y:S02]  /*2d10*/  SHF.R.S32.HI R116, RZ, 0x1f, R10 ;  /* 0x0000001fff747819 */ /* 0x000fe4000001140a */
[----:B------:R-:W-:Y:S02]  /*2d20*/  SHF.R.S32.HI R115, RZ, 0x1f, R11 ;  /* 0x0000001fff737819 */ /* 0x000fe4000001140b */
[----:B------:R-:W-:Y:S02]  /*2d30*/  SHF.R.S32.HI R114, RZ, 0x1f, R12 ;  /* 0x0000001fff727819 */ /* 0x000fe4000001140c */
[----:B------:R-:W-:-:S07]  /*2d40*/  LOP3.LUT R25, R25, 0x20, RZ, 0xc0, !PT ;  /* 0x0000002019197812 */ /* 0x000fce00078ec0ff */
.L_x_1585:
[----:B0-----:R-:W0:Y:S01]  /*2d50*/  LDC.64 R112, c[0x0][0x2e8] ;  /* 0x0000ba00ff707b82 */ /* 0x001e220000000a00 */
[----:B------:R-:W-:Y:S01]  /*2d60*/  VIADD R37, R24, 0xffffffff ;  /* 0xffffffff18257836 */ /* 0x000fe20000000000 */
[----:B------:R-:W-:Y:S01]  /*2d70*/  LOP3.LUT P5, RZ, R132, 0x4, RZ, 0xc0, !PT ;  /* 0x0000000484ff7812 */ /* 0x000fe200078ac0ff */
[----:B------:R-:W-:Y:S05]  /*2d80*/  YIELD ;  /* 0x0000000000007946 */ /* 0x000fea0003800000 */
[----:B------:R-:W1:Y:S01]  /*2d90*/  LDC R121, c[0x0][0x3f4] ;  /* 0x0000fd00ff797b82 */ /* 0x000e620000000800 */
[----:B------:R-:W-:Y:S01]  /*2da0*/  SHF.R.S32.HI R36, RZ, 0x1f, R37 ;  /* 0x0000001fff247819 */ /* 0x000fe20000011425 */
[-C--:B------:R-:W-:Y:S01]  /*2db0*/  IMAD R27, R133, R37.reuse, RZ ;  /* 0x00000025851b7224 */ /* 0x080fe200078e02ff */
[----:B------:R-:W-:Y:S01]  /*2dc0*/  LOP3.LUT R18, R18, 0xfffffffd, RZ, 0xc0, !PT ;  /* 0xfffffffd12127812 */ /* 0x000fe200078ec0ff */
[----:B------:R-:W-:Y:S01]  /*2dd0*/  IMAD.WIDE.U32 R124, R100, R37, RZ ;  /* 0x00000025647c7225 */ /* 0x000fe200078e00ff */
[----:B------:R-:W-:Y:S03]  /*2de0*/  BSSY B0, `(.L_x_1486) ;  /* 0x0000754000007945 */ /* 0x000fe60003800000 */
[----:B------:R-:W-:Y:S01]  /*2df0*/  IMAD R27, R36, R100, R27 ;  /* 0x00000064241b7224 */ /* 0x000fe200078e021b */
[----:B------:R-:W-:-:S02]  /*2e00*/  IADD3 R24, P2, P3, R5, R124, R137 ;  /* 0x0000007c05187210 */ /* 0x000fc40007b5e089 */
[----:B--23--:R-:W-:Y:S01]  /*2e10*/  IADD3 R29, P4, R5, R124, RZ ;  /* 0x0000007c051d7210 */ /* 0x00cfe20007f9e0ff */
[----:B------:R-:W-:Y:S02]  /*2e20*/  IMAD.IADD R80, R125, 0x1, R27 ;  /* 0x000000017d507824 */ /* 0x000fe400078e021b */
[----:B------:R-:W-:Y:S02]  /*2e30*/  IMAD R27, R17, 0x4800, R138 ;  /* 0x00004800111b7824 */ /* 0x000fe400078e028a */
[----:B------:R-:W-:Y:S01]  /*2e40*/  IMAD.X R30, R80, 0x1, R6, P4 ;  /* 0x00000001501e7824 */ /* 0x000fe200020e0606 */
[----:B------:R-:W-:Y:S02]  /*2e50*/  IADD3.X R28, R6, R80, R136, P2, P3 ;  /* 0x00000050061c7210 */ /* 0x000fe400017e6488 */
[----:B0-----:R-:W-:Y:S02]  /*2e60*/  LEA R32, P2, R24, R112, 0x1 ;  /* 0x0000007018207211 */ /* 0x001fe400078408ff */
[----:B------:R-:W-:-:S02]  /*2e70*/  ISETP.GT.AND P3, PT, R37, R131, PT ;  /* 0x000000832500720c */ /* 0x000fc40003f64270 */
[----:B------:R-:W-:Y:S01]  /*2e80*/  LEA.HI.X R33, R24, R113, R28, 0x1, P2 ;  /* 0x0000007118217211 */ /* 0x000fe200010f0c1c */
[----:B------:R-:W-:Y:S01]  /*2e90*/  IMAD.MOV.U32 R24, RZ, RZ, R37 ;  /* 0x000000ffff187224 */ /* 0x000fe200078e0025 */
[----:B-1----:R-:W-:Y:S02]  /*2ea0*/  ISETP.GE.AND P2, PT, R121, 0x1, PT ;  /* 0x000000017900780c */ /* 0x002fe40003f46270 */
[----:B------:R-:W-:-:S04]  /*2eb0*/  LEA R34, P4, R29, R112, 0x1 ;  /* 0x000000701d227211 */ /* 0x000fc800078808ff */
[----:B------:R-:W-:Y:S01]  /*2ec0*/  LEA.HI.X R35, R29, R113, R30, 0x1, P4 ;  /* 0x000000711d237211 */ /* 0x000fe200020f0c1e */
[C---:B------:R-:W-:Y:S02]  /*2ed0*/  VIADD R29, R27.reuse, 0x20 ;  /* 0x000000201b1d7836 */ /* 0x040fe40000000000 */
[C---:B------:R-:W-:Y:S01]  /*2ee0*/  @P5 VIADD R29, R27.reuse, 0xffffffe0 ;  /* 0xffffffe01b1d5836 */ /* 0x040fe20000000000 */
[----:B------:R-:W-:Y:S01]  /*2ef0*/  @P3 LOP3.LUT R18, R18, 0x2, RZ, 0xfc, !PT ;  /* 0x0000000212123812 */ /* 0x000fe200078efcff */
[--C-:B------:R-:W-:Y:S02]  /*2f00*/  IMAD R27, R27, 0x2, R120.reuse ;  /* 0x000000021b1b7824 */ /* 0x100fe400078e0278 */
[----:B------:R-:W-:Y:S01]  /*2f10*/  IMAD R84, R29, 0x2, R120 ;  /* 0x000000021d547824 */ /* 0x000fe200078e0278 */
[----:B------:R-:W-:Y:S06]  /*2f20*/  @!P2 BRA `(.L_x_1487) ;  /* 0x000000700028a947 */ /* 0x000fec0003800000 */
[----:B------:R-:W-:Y:S01]  /*2f30*/  ULDC.U8 UR4, c[0x0][0x410] ;  /* 0x0001040000047ab9 */ /* 0x000fe20000000000 */
[-C--:B------:R-:W-:Y:S01]  /*2f40*/  IMAD R29, R134, R37.reuse, RZ ;  /* 0x00000025861d7224 */ /* 0x080fe200078e02ff */
[----:B------:R-:W-:Y:S01]  /*2f50*/  ISETP.NE.AND P2, PT, RZ, UR4, PT ;  /* 0x00000004ff007c0c */ /* 0x000fe2000bf45270 */
[-C--:B------:R-:W-:Y:S02]  /*2f60*/  IMAD R31, R135, R37.reuse, RZ ;  /* 0x00000025871f7224 */ /* 0x080fe400078e02ff */
        /* <DEDUP_REMOVED lines=25> */
[----:B------:R-:W-:Y:S01]  /*3100*/  IADD3 R29, P2, R98, R78, RZ ;  /* 0x0000004e621d7210 */ /* 0x000fe20007f5e0ff */
[----:B------:R-:W-:Y:S01]  /*3110*/  ULDC.64 UR4, c[0x0][0x3e8] ;  /* 0x0000fa0000047ab9 */ /* 0x000fe20000000a00 */
[----:B------:R-:W-:Y:S02]  /*3120*/  CS2R R112, SRZ ;  /* 0x0000000000707805 */ /* 0x000fe4000001ff00 */
[----:B------:R-:W-:Y:S01]  /*3130*/  CS2R R124, SRZ ;  /* 0x00000000007c7805 */ /* 0x000fe2000001ff00 */
[----:B------:R-:W-:Y:S01]  /*3140*/  IMAD.X R30, R86, 0x1, R107, P2 ;  /* 0x00000001561e7824 */ /* 0x000fe200010e066b */
[----:B------:R-:W-:-:S04]  /*3150*/  LEA R28, P2, R29, UR4, 0x1 ;  /* 0x000000041d1c7c11 */ /* 0x000fc8000f8408ff */
[----:B------:R-:W-:Y:S01]  /*3160*/  LEA.HI.X R29, R29, UR5, R30, 0x1, P2 ;  /* 0x000000051d1d7c11 */ /* 0x000fe200090f0c1e */
[----:B------:R-:W-:Y:S01]  /*3170*/  ULDC.64 UR4, c[0x0][0x400] ;  /* 0x0001000000047ab9 */ /* 0x000fe20000000a00 */
[----:B------:R-:W-:-:S04]  /*3180*/  IADD3 R31, P2, R92, R76, RZ ;  /* 0x0000004c5c1f7210 */ /* 0x000fc80007f5e0ff */
[----:B------:R-:W-:Y:S02]  /*3190*/  IADD3.X R38, R87, R106, RZ, P2, !PT ;  /* 0x0000006a57267210 */ /* 0x000fe400017fe4ff */
        /* <DEDUP_REMOVED lines=30> */
.L_x_1490:
[----:B------:R-:W-:Y:S05]  /*3380*/  BSYNC B1 ;  /* 0x0000000000017941 */ /* 0x000fea0003800000 */
.L_x_1489:
        /* <DEDUP_REMOVED lines=12> */
[----:B-----5:R-:W-:Y:S01]  /*3450*/  IMAD.MOV.U32 R127, RZ, RZ, R60 ;  /* 0x000000ffff7f7224 */ /* 0x020fe200078e003c */
[----:B------:R-:W-:Y:S01]  /*3460*/  CS2R R58, SRZ ;  /* 0x00000000003a7805 */ /* 0x000fe2000001ff00 */
[----:B------:R-:W-:Y:S01]  /*3470*/  IMAD.MOV.U32 R126, RZ, RZ, R61 ;  /* 0x000000ffff7e7224 */ /* 0x000fe200078e003d */
[----:B------:R-:W-:Y:S06]  /*3480*/  @P4 BRA `(.L_x_1492) ;  /* 0x0000000000a04947 */ /* 0x000fec0003800000 */
[----:B------:R-:W-:Y:S01]  /*3490*/  IADD3 R78, P2, P5, R98, R78, R111 ;  /* 0x0000004e624e7210 */ /* 0x000fe20007d5e06f */
[----:B------:R-:W-:Y:S01]  /*34a0*/  ULDC.64 UR4, c[0x0][0x3e8] ;  /* 0x0000fa0000047ab9 */ /* 0x000fe20000000a00 */
[----:B------:R-:W-:Y:S02]  /*34b0*/  CS2R R56, SRZ ;  /* 0x0000000000387805 */ /* 0x000fe4000001ff00 */
[----:B------:R-:W-:Y:S02]  /*34c0*/  CS2R R58, SRZ ;  /* 0x00000000003a7805 */ /* 0x000fe4000001ff00 */
[----:B0-----:R-:W-:Y:S02]  /*34d0*/  IADD3.X R29, R107, R86, R110, P2, P5 ;  /* 0x000000566b1d7210 */ /* 0x001fe400017ea46e */
[----:B------:R-:W-:-:S04]  /*34e0*/  IADD3 R76, P2, P5, R92, R76, R109 ;  /* 0x0000004c5c4c7210 */ /* 0x000fc80007d5e06d */
        /* <DEDUP_REMOVED lines=34> */
.L_x_1492:
[----:B------:R-:W-:Y:S05]  /*3710*/  BSYNC B1 ;  /* 0x0000000000017941 */ /* 0x000fea0003800000 */
.L_x_1491:
[----:B01----:R-:W-:Y:S01]  /*3720*/  IMAD.MOV.U32 R28, RZ, RZ, R64 ;  /* 0x000000ffff1c7224 */ /* 0x003fe200078e0040 */
[----:B------:R-:W-:Y:S01]  /*3730*/  PRMT R156, R127, 0x5410, R126 ;  /* 0x000054107f9c7816 */ /* 0x000fe2000000007e */
[----:B------:R-:W-:Y:S01]  /*3740*/  IMAD.MOV.U32 R29, RZ, RZ, R65 ;  /* 0x000000ffff1d7224 */ /* 0x000fe200078e0041 */
[----:B------:R-:W-:Y:S01]  /*3750*/  ISETP.NE.AND P2, PT, R200, 0x3, PT ;  /* 0x00000003c800780c */ /* 0x000fe20003f45270 */
[----:B------:R-:W-:Y:S01]  /*3760*/  IMAD.MOV.U32 R31, RZ, RZ, R73 ;  /* 0x000000ffff1f7224 */ /* 0x000fe200078e0049 */
[----:B------:R-:W-:Y:S01]  /*3770*/  PRMT R160, R160, 0x5410, R28 ;  /* 0x00005410a0a07816 */ /* 0x000fe2000000001c */
[----:B------:R-:W-:Y:S01]  /*3780*/  IMAD.MOV.U32 R28, RZ, RZ, R68 ;  /* 0x000000ffff1c7224 */ /* 0x000fe200078e0044 */
[----:B------:R-:W-:Y:S01]  /*3790*/  PRMT R158, R158, 0x5410, R29 ;  /* 0x000054109e9e7816 */ /* 0x000fe2000000001d */
[----:B------:R-:W-:Y:S01]  /*37a0*/  IMAD.MOV.U32 R29, RZ, RZ, R69 ;  /* 0x000000ffff1d7224 */ /* 0x000fe200078e0045 */
[----:B------:R-:W-:Y:S01]  /*37b0*/  PRMT R163, R31, 0x7610, R163 ;  /* 0x000076101fa37816 */ /* 0x000fe200000000a3 */
[----:B------:R-:W-:-:S02]  /*37c0*/  IMAD.MOV.U32 R30, RZ, RZ, R72 ;  /* 0x000000ffff1e7224 */ /* 0x000fc400078e0048 */
[----:B------:R-:W-:Y:S01]  /*37d0*/  IMAD.MOV.U32 R31, RZ, RZ, R113 ;  /* 0x000000ffff1f7224 */ /* 0x000fe200078e0071 */
[----:B------:R-:W-:Y:S01]  /*37e0*/  PRMT R161, R29, 0x5410, R28 ;  /* 0x000054101da17816 */ /* 0x000fe2000000001c */
[----:B------:R-:W-:Y:S01]  /*37f0*/  IMAD.MOV.U32 R28, RZ, RZ, R80 ;  /* 0x000000ffff1c7224 */ /* 0x000fe200078e0050 */
[----:B------:R-:W-:Y:S01]  /*3800*/  PRMT R162, R162, 0x5410, R30 ;  /* 0x00005410a2a27816 */ /* 0x000fe2000000001e */
[----:B------:R-:W-:Y:S02]  /*3810*/  IMAD.MOV.U32 R29, RZ, RZ, R81 ;  /* 0x000000ffff1d7224 */ /* 0x000fe400078e0051 */
[----:B------:R-:W-:Y:S01]  /*3820*/  IMAD.MOV.U32 R30, RZ, RZ, R112 ;  /* 0x000000ffff1e7224 */ /* 0x000fe200078e0070 */
[----:B------:R-:W-:Y:S01]  /*3830*/  PRMT R163, R163, 0x5410, R28 ;  /* 0x00005410a3a37816 */ /* 0x000fe2000000001c */
[----:B------:R-:W-:Y:S01]  /*3840*/  IMAD.MOV.U32 R28, RZ, RZ, R67 ;  /* 0x000000ffff1c7224 */ /* 0x000fe200078e0043 */
[----:B------:R-:W-:Y:S02]  /*3850*/  PRMT R164, R29, 0x7610, R164 ;  /* 0x000076101da47816 */ /* 0x000fe400000000a4 */
[----:B------:R-:W-:-:S02]  /*3860*/  MOV R29, R66 ;  /* 0x00000042001d7202 */ /* 0x000fc40000000f00 */
[----:B------:R-:W-:Y:S01]  /*3870*/  PRMT R159, R28, 0x7610, R159 ;  /* 0x000076101c9f7816 */ /* 0x000fe2000000009f */
[----:B------:R-:W-:Y:S01]  /*3880*/  IMAD.MOV.U32 R28, RZ, RZ, R74 ;  /* 0x000000ffff1c7224 */ /* 0x000fe200078e004a */
[----:B------:R-:W-:Y:S01]  /*3890*/  PRMT R160, R29, 0x7610, R160 ;  /* 0x000076101da07816 */ /* 0x000fe200000000a0 */
[----:B------:R-:W-:Y:S01]  /*38a0*/  IMAD.MOV.U32 R29, RZ, RZ, R75 ;  /* 0x000000ffff1d7224 */ /* 0x000fe200078e004b */
[----:B------:R-:W-:Y:S01]  /*38b0*/  PRMT R152, R30, 0x5410, R31 ;  /* 0x000054101e987816 */ /* 0x000fe2000000001f */
[----:B------:R-:W-:Y:S02]  /*38c0*/  IMAD.MOV.U32 R31, RZ, RZ, R62 ;  /* 0x000000ffff1f7224 */ /* 0x000fe400078e003e */
[----:B------:R-:W-:Y:S01]  /*38d0*/  IMAD.MOV.U32 R30, RZ, RZ, R63 ;  /* 0x000000ffff1e7224 */ /* 0x000fe200078e003f */
[----:B------:R-:W-:Y:S01]  /*38e0*/  PRMT R165, R28, 0x5410, R29 ;  /* 0x000054101ca57816 */ /* 0x000fe2000000001d */
[----:B------:R-:W-:Y:S02]  /*38f0*/  IMAD.MOV.U32 R28, RZ, RZ, R82 ;  /* 0x000000ffff1c7224 */ /* 0x000fe400078e0052 */
[----:B------:R-:W-:Y:S01]  /*3900*/  IMAD.MOV.U32 R29, RZ, RZ, R83 ;  /* 0x000000ffff1d7224 */ /* 0x000fe200078e0053 */
[----:B------:R-:W-:Y:S01]  /*3910*/  PRMT R157, R31, 0x5410, R30 ;  /* 0x000054101f9d7816 */ /* 0x000fe2000000001e */
[----:B------:R-:W-:-:S02]  /*3920*/  IMAD.MOV.U32 R30, RZ, RZ, R70 ;  /* 0x000000ffff1e7224 */ /* 0x000fc400078e0046 */
[----:B------:R-:W-:Y:S01]  /*3930*/  IMAD.MOV.U32 R31, RZ, RZ, R71 ;  /* 0x000000ffff1f7224 */ /* 0x000fe200078e0047 */
[----:B------:R-:W-:Y:S01]  /*3940*/  PRMT R166, R28, 0x5410, R29 ;  /* 0x000054101ca67816 */ /* 0x000fe2000000001d */
[----:B-----5:R-:W-:Y:S01]  /*3950*/  IMAD.MOV.U32 R29, RZ, RZ, R40 ;  /* 0x000000ffff1d7224 */ /* 0x020fe200078e0028 */
[----:B------:R-:W-:Y:S01]  /*3960*/  PRMT R164, R164, 0x5410, R30 ;  /* 0x00005410a4a47816 */ /* 0x000fe2000000001e */
[----:B------:R-:W-:Y:S01]  /*3970*/  IMAD.MOV.U32 R28, RZ, RZ, R41 ;  /* 0x000000ffff1c7224 */ /* 0x000fe200078e0029 */
[----:B------:R-:W-:Y:S01]  /*3980*/  PRMT R162, R31, 0x7610, R162 ;  /* 0x000076101fa27816 */ /* 0x000fe200000000a2 */
        /* <DEDUP_REMOVED lines=8> */
[----:B------:R-:W-:Y:S02]  /*3a10*/  IMAD.MOV.U32 R29, RZ, RZ, R48 ;  /* 0x000000ffff1d7224 */ /* 0x000fe400078e0030 */
[----:B------:R-:W-:Y:S02]  /*3a20*/  IMAD.MOV.U32 R28, RZ, RZ, R49 ;  /* 0x000000ffff1c7224 */ /* 0x000fe400078e0031 */
[----:B------:R-:W-:-:S03]  /*3a30*/  IMAD.MOV.U32 R30, RZ, RZ, R37 ;  /* 0x000000ffff1e7224 */ /* 0x000fc600078e0025 */
[----:B------:R-:W-:Y:S01]  /*3a40*/  PRMT R128, R29, 0x5410, R28 ;  /* 0x000054101d807816 */ /* 0x000fe2000000001c */
[----:B------:R-:W-:Y:S01]  /*3a50*/  IMAD.MOV.U32 R29, RZ, RZ, R52 ;  /* 0x000000ffff1d7224 */ /* 0x000fe200078e0034 */
[----:B------:R-:W-:Y:S01]  /*3a60*/  PRMT R76, R31, 0x5410, R30 ;  /* 0x000054101f4c7816 */ /* 0x000fe2000000001e */
[----:B------:R-:W-:-:S05]  /*3a70*/  IMAD.MOV.U32 R28, RZ, RZ, R53 ;  /* 0x000000ffff1c7224 */ /* 0x000fca00078e0035 */
[----:B------:R-:W-:Y:S01]  /*3a80*/  PRMT R153, R29, 0x5410, R28 ;  /* 0x000054101d997816 */ /* 0x000fe2000000001c */
[----:B------:R-:W-:Y:S02]  /*3a90*/  IMAD.MOV.U32 R29, RZ, RZ, R56 ;  /* 0x000000ffff1d7224 */ /* 0x000fe400078e0038 */
        /* <DEDUP_REMOVED lines=18> */
[----:B------:R-:W-:-:S03]  /*3bc0*/  IMAD.MOV.U32 R29, RZ, RZ, R59 ;  /* 0x000000ffff1d7224 */ /* 0x000fc600078e003b */
[----:B------:R-:W-:Y:S02]  /*3bd0*/  PRMT R158, R28, 0x7610, R158 ;  /* 0x000076101c9e7816 */ /* 0x000fe4000000009e */
[----:B------:R-:W-:Y:S01]  /*3be0*/  PRMT R159, R159, 0x5410, R29 ;  /* 0x000054109f9f7816 */ /* 0x000fe2000000001d */
[----:B------:R-:W-:Y:S06]  /*3bf0*/  @!P2 BRA `(.L_x_1493) ;  /* 0x000000000004a947 */ /* 0x000fec0003800000 */
[----:B------:R-:W-:Y:S01]  /*3c00*/  BPT.TRAP 0x1 ;  /* 0x000000040000795c */ /* 0x000fe20000300000 */
.L_x_1493:
[----:B------:R-:W-:Y:S01]  /*3c10*/  IMAD R86, R17, 0x8, R16 ;  /* 0x0000000811567824 */ /* 0x000fe200078e0210 */
[----:B------:R-:W-:Y:S01]  /*3c20*/  SHF.L.U32 R87, R202, 0x1f, RZ ;  /* 0x0000001fca577819 */ /* 0x000fe200000006ff */
[----:B------:R-:W-:Y:S03]  /*3c30*/  BSSY B1, `(.L_x_1494) ;  /* 0x0000003000017945 */ /* 0x000fe60003800000 */
[----:B------:R-:W0:Y:S02]  /*3c40*/  SYNCS.PHASECHK.TRANS64.TRYWAIT P5, [R86+URZ+0x30890], R87 ;  /* 0x03089057560075a7 */ /* 0x000e2400080a017f */
[----:B0-----:R-:W-:Y:S05]  /*3c50*/  @!P5 BRA `(.L_x_1495) ;  /* 0x000002880030d947 */ /* 0x001fea0003800000 */
.L_x_1947:
[----:B------:R-:W-:Y:S05]  /*3c60*/  BSYNC B1 ;  /* 0x0000000000017941 */ /* 0x000fea0003800000 */
.L_x_1494:
        /* <DEDUP_REMOVED lines=9> */
[--C-:B------:R-:W-:Y:S02]  /*3d00*/  SHF.R.U64 R145, R112, 0x10, R113.reuse ;  /* 0x0000001070917819 */ /* 0x100fe40000001271 */
[----:B------:R-:W-:Y:S01]  /*3d10*/  SHF.R.U32.HI R112, RZ, 0x10, R113 ;  /* 0x00000010ff707819 */ /* 0x000fe20000011671 */
[----:B--2---:R-:W-:Y:S01]  /*3d20*/  IMAD.MOV.U32 R113, RZ, RZ, R29 ;  /* 0x000000ffff717224 */ /* 0x004fe200078e001d */
[--C-:B------:R-:W-:Y:S01]  /*3d30*/  SHF.R.U64 R148, R124, 0x10, R125.reuse ;  /* 0x000000107c947819 */ /* 0x100fe2000000127d */
[----:B------:R-:W-:Y:S01]  /*3d40*/  HADD2.F32 R145, -RZ, R145.H0_H0 ;  /* 0x20000091ff917230 */ /* 0x000fe20000004100 */
[----:B------:R-:W-:Y:S02]  /*3d50*/  SHF.R.U32.HI R124, RZ, 0x10, R125 ;  /* 0x00000010ff7c7819 */ /* 0x000fe4000001167d */
[----:B------:R-:W-:Y:S02]  /*3d60*/  HADD2.F32 R125, -RZ, R113.H1_H1 ;  /* 0x30000071ff7d7230 */ /* 0x000fe40000004100 */
[----:B------:R-:W-:-:S02]  /*3d70*/  HADD2.F32 R29, -RZ, R148.H0_H0 ;  /* 0x20000094ff1d7230 */ /* 0x000fc40000004100 */
[----:B------:R-:W-:Y:S02]  /*3d80*/  HADD2.F32 R148, -RZ, R113.H0_H0 ;  /* 0x20000071ff947230 */ /* 0x000fe40000004100 */
[----:B------:R-:W-:Y:S02]  /*3d90*/  HADD2.F32 R124, -RZ, R124.H0_H0 ;  /* 0x2000007cff7c7230 */ /* 0x000fe40000004100 */
[-C--:B------:R-:W-:Y:S01]  /*3da0*/  FMUL.FTZ R113, R125, R29.reuse ;  /* 0x0000001d7d717220 */ /* 0x080fe20000410000 */
[----:B------:R-:W-:-:S03]  /*3db0*/  FMUL.FTZ R29, R148, R29 ;  /* 0x0000001d941d7220 */ /* 0x000fc60000410000 */
[-C--:B------:R-:W-:Y:S01]  /*3dc0*/  FFMA.FTZ R113, R148, R145.reuse, -R113 ;  /* 0x0000009194717223 */ /* 0x080fe20000010871 */
[----:B------:R-:W-:Y:S02]  /*3dd0*/  IMAD.MOV.U32 R148, RZ, RZ, R28 ;  /* 0x000000ffff947224 */ /* 0x000fe400078e001c */
[----:B------:R-:W-:Y:S01]  /*3de0*/  FFMA.FTZ R29, R125, R145, R29 ;  /* 0x000000917d1d7223 */ /* 0x000fe2000001001d */
[----:B------:R-:W-:Y:S02]  /*3df0*/  IMAD.MOV.U32 R125, RZ, RZ, R31 ;  /* 0x000000ffff7d7224 */ /* 0x000fe400078e001f */
[----:B------:R-:W-:Y:S02]  /*3e00*/  HADD2.F32 R145, -RZ, R112.H0_H0 ;  /* 0x20000070ff917230 */ /* 0x000fe40000004100 */
[----:B------:R-:W-:Y:S01]  /*3e10*/  HADD2.F32 R28, -RZ, R148.H1_H1 ;  /* 0x30000094ff1c7230 */ /* 0x000fe20000004100 */
[----:B------:R-:W-:Y:S01]  /*3e20*/  F2FP.F16.F32.PACK_AB R29, R29, R113 ;  /* 0x000000711d1d723e */ /* 0x000fe200000000ff */
[----:B------:R-:W-:-:S02]  /*3e30*/  HADD2.F32 R31, -RZ, R125.H1_H1 ;  /* 0x3000007dff1f7230 */ /* 0x000fc40000004100 */
[----:B------:R-:W-:Y:S02]  /*3e40*/  HADD2.F32 R125, -RZ, R125.H0_H0 ;  /* 0x2000007dff7d7230 */ /* 0x000fe40000004100 */
[----:B------:R-:W-:Y:S02]  /*3e50*/  HADD2.F32 R148, -RZ, R148.H0_H0 ;  /* 0x20000094ff947230 */ /* 0x000fe40000004100 */
[-C--:B------:R-:W-:Y:S01]  /*3e60*/  FMUL.FTZ R112, R31, R124.reuse ;  /* 0x0000007c1f707220 */ /* 0x080fe20000410000 */
[----:B------:R-:W-:-:S03]  /*3e70*/  FMUL.FTZ R124, R125, R124 ;  /* 0x0000007c7d7c7220 */ /* 0x000fc60000410000 */
[-C--:B------:R-:W-:Y:S01]  /*3e80*/  FFMA.FTZ R112, R125, R145.reuse, -R112 ;  /* 0x000000917d707223 */ /* 0x080fe20000010870 */
[----:B------:R-:W-:Y:S01]  /*3e90*/  FFMA.FTZ R31, R31, R145, R124 ;  /* 0x000000911f1f7223 */ /* 0x000fe2000001007c */
[----:B------:R-:W-:Y:S02]  /*3ea0*/  HADD2.F32 R145, -RZ, R167.H0_H0 ;  /* 0x200000a7ff917230 */ /* 0x000fe40000004100 */
[----:B------:R-:W-:Y:S02]  /*3eb0*/  HADD2.F32 R124, -RZ, R152.H0_H0 ;  /* 0x20000098ff7c7230 */ /* 0x000fe40000004100 */
[----:B------:R-:W-:Y:S01]  /*3ec0*/  F2FP.F16.F32.PACK_AB R31, R31, R112 ;  /* 0x000000701f1f723e */ /* 0x000fe200000000ff */
[-C--:B------:R-:W-:Y:S01]  /*3ed0*/  FMUL.FTZ R125, R28, R145.reuse ;  /* 0x000000911c7d7220 */ /* 0x080fe20000410000 */
[----:B------:R-:W-:-:S03]  /*3ee0*/  FMUL.FTZ R145, R148, R145 ;  /* 0x0000009194917220 */ /* 0x000fc60000410000 */
[-C--:B------:R-:W-:Y:S01]  /*3ef0*/  FFMA.FTZ R125, R148, R124.reuse, -R125 ;  /* 0x0000007c947d7223 */ /* 0x080fe2000001087d */
[----:B------:R-:W-:Y:S01]  /*3f00*/  FFMA.FTZ R28, R28, R124, R145 ;  /* 0x0000007c1c1c7223 */ /* 0x000fe20000010091 */
[----:B------:R-:W-:Y:S02]  /*3f10*/  HADD2.F32 R124, -RZ, R167.H1_H1 ;  /* 0x300000a7ff7c7230 */ /* 0x000fe40000004100 */
[----:B------:R-:W-:Y:S02]  /*3f20*/  HADD2.F32 R145, -RZ, R30.H1_H1 ;  /* 0x3000001eff917230 */ /* 0x000fe40000004100 */
        /* <DEDUP_REMOVED lines=8> */
.L_x_1501:
[----:B------:R-:W-:Y:S05]  /*3fb0*/  BSYNC B3 ;  /* 0x0000000000037941 */ /* 0x000fea0003800000 */
.L_x_1500:
[----:B--2---:R1:W-:Y:S02]  /*3fc0*/  STG.E.128 desc[UR46][R34.64], R28 ;  /* 0x0000001c22007986 */ /* 0x0043e4000c101d2e */
.L_x_1499:
[----:B------:R-:W-:Y:S05]  /*3fd0*/  BSYNC B2 ;  /* 0x0000000000027941 */ /* 0x000fea0003800000 */
.L_x_1498:
        /* <DEDUP_REMOVED lines=33> */
[----:B------:R-:W-:Y:S02]  /*41f0*/  IMAD.MOV.U32 R80, RZ, RZ, R30 ;  /* 0x000000ffff507224 */ /* 0x000fe400078e001e */
[----:B------:R-:W-:-:S02]  /*4200*/  HADD2.F32 R30, -RZ, R81.H1_H1 ;  /* 0x30000051ff1e7230 */ /* 0x000fc40000004100 */
[----:B------:R-:W-:Y:S02]  /*4210*/  HADD2.F32 R31, -RZ, R81.H0_H0 ;  /* 0x20000051ff1f7230 */ /* 0x000fe40000004100 */
[----:B------:R-:W-:Y:S02]  /*4220*/  HADD2.F32 R81, -RZ, R163.H1_H1 ;  /* 0x300000a3ff517230 */ /* 0x000fe40000004100 */
[-C--:B------:R-:W-:Y:S01]  /*4230*/  FMUL.FTZ R83, R30, R82.reuse ;  /* 0x000000521e537220 */ /* 0x080fe20000410000 */
[----:B------:R-:W-:-:S03]  /*4240*/  FMUL.FTZ R82, R31, R82 ;  /* 0x000000521f527220 */ /* 0x000fc60000410000 */
[-C--:B------:R-:W-:Y:S01]  /*4250*/  FFMA.FTZ R31, R31, R81.reuse, -R83 ;  /* 0x000000511f1f7223 */ /* 0x080fe20000010853 */
[----:B------:R-:W-:Y:S01]  /*4260*/  FFMA.FTZ R30, R30, R81, R82 ;  /* 0x000000511e1e7223 */ /* 0x000fe20000010052 */
[--C-:B------:R-:W-:Y:S02]  /*4270*/  HADD2.F32 R82, -RZ, R80.reuse.H0_H0 ;  /* 0x20000050ff527230 */ /* 0x100fe40000004100 */
        /* <DEDUP_REMOVED lines=13> */
.L_x_1505:
[----:B------:R-:W-:Y:S05]  /*4350*/  BSYNC B3 ;  /* 0x0000000000037941 */ /* 0x000fea0003800000 */
.L_x_1504:
[----:B--2---:R2:W-:Y:S02]  /*4360*/  STG.E.128 desc[UR46][R34.64+0x40], R28 ;  /* 0x0000401c22007986 */ /* 0x0045e4000c101d2e */
.L_x_1503:
[----:B------:R-:W-:Y:S05]  /*4370*/  BSYNC B2 ;  /* 0x0000000000027941 */ /* 0x000fea0003800000 */
.L_x_1502:
        /* <DEDUP_REMOVED lines=55> */
.L_x_1509:
[----:B------:R-:W-:Y:S05]  /*46f0*/  BSYNC B3 ;  /* 0x0000000000037941 */ /* 0x000fea0003800000 */
.L_x_1508:
[----:B--2---:R3:W-:Y:S02]  /*4700*/  STG.E.128 desc[UR46][R34.64+0x80], R28 ;  /* 0x0000801c22007986 */ /* 0x0047e4000c101d2e */
.L_x_1507:
[----:B------:R-:W-:Y:S05]  /*4710*/  BSYNC B2 ;  /* 0x0000000000027941 */ /* 0x000fea0003800000 */
.L_x_1506:
[----:B------:R-:W-:Y:S01]  /*4720*/  ISETP.NE.AND P3, PT, R20, RZ, PT ;  /* 0x000000ff1400720c */ /* 0x000fe20003f65270 */
[----:B------:R-:W-:-:S12]  /*4730*/  BSSY B2, `(.L_x_1510) ;  /* 0x0000033000027945 */ /* 0x000fd80003800000 */
[----:B------:R-:W-:Y:S05]  /*4740*/  @!P3 BRA `(.L_x_1511) ;  /* 0x0000000000c4b947 */ /* 0x000fea0003800000 */
[----:B-123--:R1:W2:Y:S01]  /*4750*/  LDS.128 R28, [R84+0x21000] ;  /* 0x02100000541c7984 */ /* 0x00e2a20000000c00 */
[----:B------:R-:W-:Y:S01]  /*4760*/  ISETP.GE.AND P3, PT, R205, R121, PT ;  /* 0x00000079cd00720c */ /* 0x000fe20003f66270 */
[----:B------:R-:W-:-:S12]  /*4770*/  BSSY B3, `(.L_x_1512) ;  /* 0x000002d000037945 */ /* 0x000fd80003800000 */
[----:B-1----:R-:W-:Y:S05]  /*4780*/  @P3 BRA `(.L_x_1513) ;  /* 0x0000000000ac3947 */ /* 0x002fea0003800000 */
[----:B------:R-:W-:Y:S01]  /*4790*/  SHF.R.U64 R70, R70, 0x10, R71 ;  /* 0x0000001046467819 */ /* 0x000fe20000001247 */
[----:B--2---:R-:W-:Y:S01]  /*47a0*/  HADD2.F32 R75, -RZ, R31.H0_H0 ;  /* 0x2000001fff4b7230 */ /* 0x004fe20000004100 */
[----:B------:R-:W-:Y:S01]  /*47b0*/  SHF.R.U64 R68, R68, 0x10, R69 ;  /* 0x0000001044447819 */ /* 0x000fe20000001245 */
[----:B------:R-:W-:Y:S01]  /*47c0*/  HADD2.F32 R80, -RZ, R161.H0_H0 ;  /* 0x200000a1ff507230 */ /* 0x000fe20000004100 */
[----:B------:R-:W-:Y:S01]  /*47d0*/  SHF.R.U32.HI R71, RZ, 0x10, R71 ;  /* 0x00000010ff477819 */ /* 0x000fe20000011647 */
[----:B------:R-:W-:Y:S01]  /*47e0*/  HADD2.F32 R72, -RZ, R70.H0_H0 ;  /* 0x20000046ff487230 */ /* 0x000fe20000004100 */
[----:B------:R-:W-:Y:S01]  /*47f0*/  SHF.R.U32.HI R69, RZ, 0x10, R69 ;  /* 0x00000010ff457819 */ /* 0x000fe20000011645 */
[--C-:B------:R-:W-:Y:S02]  /*4800*/  HADD2.F32 R70, -RZ, R29.reuse.H1_H1 ;  /* 0x3000001dff467230 */ /* 0x100fe40000004100 */
[----:B------:R-:W-:Y:S02]  /*4810*/  HADD2.F32 R29, -RZ, R29.H0_H0 ;  /* 0x2000001dff1d7230 */ /* 0x000fe40000004100 */
[----:B------:R-:W-:-:S02]  /*4820*/  HADD2.F32 R73, -RZ, R68.H0_H0 ;  /* 0x20000044ff497230 */ /* 0x000fc40000004100 */
[CC--:B------:R-:W-:Y:S01]  /*4830*/  FMUL.FTZ R74, R70.reuse, R72.reuse ;  /* 0x00000048464a7220 */ /* 0x0c0fe20000410000 */
[----:B------:R-:W-:Y:S02]  /*4840*/  HADD2.F32 R68, -RZ, R71.H0_H0 ;  /* 0x20000047ff447230 */ /* 0x000fe40000004100 */
[C---:B------:R-:W-:Y:S01]  /*4850*/  FMUL.FTZ R72, R29.reuse, R72 ;  /* 0x000000481d487220 */ /* 0x040fe20000410000 */
[----:B------:R-:W-:Y:S02]  /*4860*/  HADD2.F32 R71, -RZ, R31.H1_H1 ;  /* 0x3000001fff477230 */ /* 0x000fe40000004100 */
[-C--:B------:R-:W-:Y:S01]  /*4870*/  FFMA.FTZ R29, R29, R73.reuse, -R74 ;  /* 0x000000491d1d7223 */ /* 0x080fe2000001084a */
[----:B------:R-:W-:Y:S02]  /*4880*/  HADD2.F32 R74, -RZ, R69.H0_H0 ;  /* 0x20000045ff4a7230 */ /* 0x000fe40000004100 */
[----:B------:R-:W-:Y:S01]  /*4890*/  FFMA.FTZ R31, R70, R73, R72 ;  /* 0x00000049461f7223 */ /* 0x000fe20000010048 */
[-C--:B------:R-:W-:Y:S01]  /*48a0*/  FMUL.FTZ R72, R75, R68.reuse ;  /* 0x000000444b487220 */ /* 0x080fe20000410000 */
[----:B------:R-:W-:Y:S01]  /*48b0*/  FMUL.FTZ R69, R71, R68 ;  /* 0x0000004447457220 */ /* 0x000fe20000410000 */
[----:B------:R-:W-:-:S02]  /*48c0*/  HADD2.F32 R70, -RZ, R28.H1_H1 ;  /* 0x3000001cff467230 */ /* 0x000fc40000004100 */
[-C--:B------:R-:W-:Y:S01]  /*48d0*/  FFMA.FTZ R71, R71, R74.reuse, R72 ;  /* 0x0000004a47477223 */ /* 0x080fe20000010048 */
[----:B------:R-:W-:Y:S01]  /*48e0*/  FFMA.FTZ R68, R75, R74, -R69 ;  /* 0x0000004a4b447223 */ /* 0x000fe20000010845 */
[----:B------:R-:W-:Y:S01]  /*48f0*/  HADD2.F32 R69, -RZ, R164.H1_H1 ;  /* 0x300000a4ff457230 */ /* 0x000fe20000004100 */
[----:B------:R-:W-:Y:S01]  /*4900*/  F2FP.F16.F32.PACK_AB R29, R31, R29 ;  /* 0x0000001d1f1d723e */ /* 0x000fe200000000ff */
[----:B------:R-:W-:Y:S02]  /*4910*/  HADD2.F32 R72, -RZ, R161.H1_H1 ;  /* 0x300000a1ff487230 */ /* 0x000fe40000004100 */
[----:B------:R-:W-:Y:S02]  /*4920*/  HADD2.F32 R74, -RZ, R28.H0_H0 ;  /* 0x2000001cff4a7230 */ /* 0x000fe40000004100 */
[----:B------:R-:W-:Y:S01]  /*4930*/  FMUL.FTZ R75, R70, R69 ;  /* 0x00000045464b7220 */ /* 0x000fe20000410000 */
[----:B------:R-:W-:Y:S01]  /*4940*/  HADD2.F32 R28, -RZ, R162.H0_H0 ;  /* 0x200000a2ff1c7230 */ /* 0x000fe20000004100 */
[----:B------:R-:W-:Y:S01]  /*4950*/  F2FP.F16.F32.PACK_AB R68, R71, R68 ;  /* 0x000000444744723e */ /* 0x000fe200000000ff */
[----:B------:R-:W-:-:S02]  /*4960*/  HADD2.F32 R73, -RZ, R30.H1_H1 ;  /* 0x3000001eff497230 */ /* 0x000fc40000004100 */
[C---:B------:R-:W-:Y:S01]  /*4970*/  FMUL.FTZ R69, R74.reuse, R69 ;  /* 0x000000454a457220 */ /* 0x040fe20000410000 */
[----:B------:R-:W-:Y:S02]  /*4980*/  HADD2.F32 R30, -RZ, R30.H0_H0 ;  /* 0x2000001eff1e7230 */ /* 0x000fe40000004100 */
[----:B------:R-:W-:Y:S01]  /*4990*/  FFMA.FTZ R75, R74, R72, -R75 ;  /* 0x000000484a4b7223 */ /* 0x000fe2000001084b */
[----:B------:R-:W-:Y:S02]  /*49a0*/  IMAD.MOV.U32 R31, RZ, RZ, R68 ;  /* 0x000000ffff1f7224 */ /* 0x000fe400078e0044 */
[----:B------:R-:W-:Y:S01]  /*49b0*/  FMUL.FTZ R74, R73, R28 ;  /* 0x0000001c494a7220 */ /* 0x000fe20000410000 */
[----:B------:R-:W-:Y:S01]  /*49c0*/  FFMA.FTZ R69, R70, R72, R69 ;  /* 0x0000004846457223 */ /* 0x000fe20000010045 */
[C---:B------:R-:W-:Y:S02]  /*49d0*/  FMUL.FTZ R28, R30.reuse, R28 ;  /* 0x0000001c1e1c7220 */ /* 0x040fe40000410000 */
[----:B------:R-:W-:-:S02]  /*49e0*/  FFMA.FTZ R74, R30, R80, -R74 ;  /* 0x000000501e4a7223 */ /* 0x000fc4000001084a */
[----:B------:R-:W-:Y:S01]  /*49f0*/  FFMA.FTZ R28, R73, R80, R28 ;  /* 0x00000050491c7223 */ /* 0x000fe2000001001c */
[----:B------:R-:W-:-:S04]  /*4a00*/  F2FP.F16.F32.PACK_AB R69, R69, R75 ;  /* 0x0000004b4545723e */ /* 0x000fc800000000ff */
[----:B------:R-:W-:Y:S01]  /*4a10*/  F2FP.F16.F32.PACK_AB R74, R28, R74 ;  /* 0x0000004a1c4a723e */ /* 0x000fe200000000ff */
[----:B------:R-:W-:-:S04]  /*4a20*/  IMAD.MOV.U32 R28, RZ, RZ, R69 ;  /* 0x000000ffff1c7224 */ /* 0x000fc800078e0045 */
[----:B------:R-:W-:-:S07]  /*4a30*/  IMAD.MOV.U32 R30, RZ, RZ, R74 ;  /* 0x000000ffff1e7224 */ /* 0x000fce00078e004a */
.L_x_1513:
[----:B------:R-:W-:Y:S05]  /*4a40*/  BSYNC B3 ;  /* 0x0000000000037941 */ /* 0x000fea0003800000 */
.L_x_1512:
[----:B--2---:R4:W-:Y:S02]  /*4a50*/  STG.E.128 desc[UR46][R34.64+0xc0], R28 ;  /* 0x0000c01c22007986 */ /* 0x0049e4000c101d2e */
.L_x_1511:
[----:B------:R-:W-:Y:S05]  /*4a60*/  BSYNC B2 ;  /* 0x0000000000027941 */ /* 0x000fea0003800000 */
.L_x_1510:
        /* <DEDUP_REMOVED lines=51> */
.L_x_1517:
[----:B------:R-:W-:Y:S05]  /*4da0*/  BSYNC B3 ;  /* 0x0000000000037941 */ /* 0x000fea0003800000 */
.L_x_1516:
[----:B--2---:R1:W-:Y:S02]  /*4db0*/  STG.E.128 desc[UR46][R34.64+0x100], R28 ;  /* 0x0001001c22007986 */ /* 0x0043e4000c101d2e */
.L_x_1515:
[----:B------:R-:W-:Y:S05]  /*4dc0*/  BSYNC B2 ;  /* 0x0000000000027941 */ /* 0x000fea0003800000 */
.L_x_1514:
        /* <DEDUP_REMOVED lines=23> */
[----:B------:R-:W-:Y:S02]  /*4f40*/  HADD2.F32 R60, -RZ, R28.H1_H1 ;  /* 0x3000001cff3c7230 */ /* 0x000fe40000004100 */
[C---:B------:R-:W-:Y:S01]  /*4f50*/  FMUL.FTZ R63, R31.reuse, R63 ;  /* 0x0000003f1f3f7220 */ /* 0x040fe20000410000 */
[----:B------:R-:W-:Y:S01]  /*4f60*/  FFMA.FTZ R62, R31, R66, -R62 ;  /* 0x000000421f3e7223 */ /* 0x000fe2000001083e */
[----:B------:R-:W-:-:S02]  /*4f70*/  HADD2.F32 R31, -RZ, R157.H0_H0 ;  /* 0x2000009dff1f7230 */ /* 0x000fc40000004100 */
[----:B------:R-:W-:Y:S02]  /*4f80*/  HADD2.F32 R28, -RZ, R28.H0_H0 ;  /* 0x2000001cff1c7230 */ /* 0x000fe40000004100 */
[----:B------:R-:W-:Y:S01]  /*4f90*/  FFMA.FTZ R63, R65, R66, R63 ;  /* 0x00000042413f7223 */ /* 0x000fe2000001003f */
[----:B------:R-:W-:Y:S02]  /*4fa0*/  HADD2.F32 R157, -RZ, R157.H1_H1 ;  /* 0x3000009dff9d7230 */ /* 0x000fe40000004100 */
[-C--:B------:R-:W-:Y:S01]  /*4fb0*/  FMUL.FTZ R65, R60, R31.reuse ;  /* 0x0000001f3c417220 */ /* 0x080fe20000410000 */
[--C-:B------:R-:W-:Y:S02]  /*4fc0*/  HADD2.F32 R64, -RZ, R30.reuse.H1_H1 ;  /* 0x3000001eff407230 */ /* 0x100fe40000004100 */
[----:B------:R-:W-:Y:S01]  /*4fd0*/  FMUL.FTZ R66, R28, R31 ;  /* 0x0000001f1c427220 */ /* 0x000fe20000410000 */
[----:B------:R-:W-:Y:S01]  /*4fe0*/  HADD2.F32 R30, -RZ, R30.H0_H0 ;  /* 0x2000001eff1e7230 */ /* 0x000fe20000004100 */
[----:B------:R-:W-:Y:S01]  /*4ff0*/  F2FP.F16.F32.PACK_AB R62, R63, R62 ;  /* 0x0000003e3f3e723e */ /* 0x000fe200000000ff */
[----:B------:R-:W-:-:S02]  /*5000*/  HADD2.F32 R29, -RZ, R156.H0_H0 ;  /* 0x2000009cff1d7230 */ /* 0x000fc40000004100 */
[-C--:B------:R-:W-:Y:S01]  /*5010*/  FMUL.FTZ R31, R64, R157.reuse ;  /* 0x0000009d401f7220 */ /* 0x080fe20000410000 */
[----:B------:R-:W-:Y:S02]  /*5020*/  HADD2.F32 R156, -RZ, R156.H1_H1 ;  /* 0x3000009cff9c7230 */ /* 0x000fe40000004100 */
[----:B------:R-:W-:Y:S01]  /*5030*/  FMUL.FTZ R157, R30, R157 ;  /* 0x0000009d1e9d7220 */ /* 0x000fe20000410000 */
[-C--:B------:R-:W-:Y:S01]  /*5040*/  FFMA.FTZ R65, R28, R29.reuse, -R65 ;  /* 0x0000001d1c417223 */ /* 0x080fe20000010841 */
[----:B------:R-:W-:Y:S01]  /*5050*/  FFMA.FTZ R66, R60, R29, R66 ;  /* 0x0000001d3c427223 */ /* 0x000fe20000010042 */
[-C--:B------:R-:W-:Y:S01]  /*5060*/  FFMA.FTZ R31, R30, R156.reuse, -R31 ;  /* 0x0000009c1e1f7223 */ /* 0x080fe2000001081f */
[----:B------:R-:W-:Y:S01]  /*5070*/  FFMA.FTZ R64, R64, R156, R157 ;  /* 0x0000009c40407223 */ /* 0x000fe2000001009d */
[----:B------:R-:W-:Y:S02]  /*5080*/  F2FP.F16.F32.PACK_AB R29, R67, R61 ;  /* 0x0000003d431d723e */ /* 0x000fe400000000ff */
[----:B------:R-:W-:-:S02]  /*5090*/  F2FP.F16.F32.PACK_AB R28, R66, R65 ;  /* 0x00000041421c723e */ /* 0x000fc400000000ff */
[----:B------:R-:W-:Y:S01]  /*50a0*/  F2FP.F16.F32.PACK_AB R30, R64, R31 ;  /* 0x0000001f401e723e */ /* 0x000fe200000000ff */
[----:B------:R-:W-:-:S07]  /*50b0*/  IMAD.MOV.U32 R31, RZ, RZ, R62 ;  /* 0x000000ffff1f7224 */ /* 0x000fce00078e003e */
.L_x_1519:
[----:B------:R-:W-:Y:S05]  /*50c0*/  BSYNC B2 ;  /* 0x0000000000027941 */ /* 0x000fea0003800000 */
.L_x_1518:
[----:B--2---:R1:W-:Y:S02]  /*50d0*/  STG.E.128 desc[UR46][R34.64+0x140], R28 ;  /* 0x0001401c22007986 */ /* 0x0043e4000c101d2e */
.L_x_1497:
[----:B------:R-:W-:Y:S05]  /*50e0*/  BSYNC B1 ;  /* 0x0000000000017941 */ /* 0x000fea0003800000 */
.L_x_1496:
        /* <DEDUP_REMOVED lines=17> */
[----:B------:R-:W-:Y:S01]  /*5200*/  FMUL.FTZ R62, R31, R58 ;  /* 0x0000003a1f3e7220 */ /* 0x000fe20000410000 */
[----:B------:R-:W-:-:S02]  /*5210*/  HADD2.F32 R57, -RZ, R35.H1_H1 ;  /* 0x30000023ff397230 */ /* 0x000fc40000004100 */
[----:B------:R-:W-:Y:S01]  /*5220*/  FMUL.FTZ R58, R29, R58 ;  /* 0x0000003a1d3a7220 */ /* 0x000fe20000410000 */
[----:B------:R-:W-:Y:S02]  /*5230*/  HADD2.F32 R35, -RZ, R35.H0_H0 ;  /* 0x20000023ff237230 */ /* 0x000fe40000004100 */
[----:B------:R-:W-:Y:S02]  /*5240*/  HADD2.F32 R34, -RZ, R34.H0_H0 ;  /* 0x20000022ff227230 */ /* 0x000fe40000004100 */
[-C--:B------:R-:W-:Y:S01]  /*5250*/  FMUL.FTZ R64, R57, R60.reuse ;  /* 0x0000003c39407220 */ /* 0x080fe20000410000 */
[----:B------:R-:W-:Y:S02]  /*5260*/  HADD2.F32 R56, -RZ, R56.H0_H0 ;  /* 0x20000038ff387230 */ /* 0x000fe40000004100 */
[----:B------:R-:W-:Y:S01]  /*5270*/  FMUL.FTZ R60, R35, R60 ;  /* 0x0000003c233c7220 */ /* 0x000fe20000410000 */
[----:B------:R-:W-:Y:S02]  /*5280*/  HADD2.F32 R158, -RZ, R158.H0_H0 ;  /* 0x2000009eff9e7230 */ /* 0x000fe40000004100 */
[-C--:B------:R-:W-:Y:S01]  /*5290*/  FFMA.FTZ R29, R29, R34.reuse, -R62 ;  /* 0x000000221d1d7223 */ /* 0x080fe2000001083e */
[----:B------:R-:W-:Y:S01]  /*52a0*/  FFMA.FTZ R34, R31, R34, R58 ;  /* 0x000000221f227223 */ /* 0x000fe2000001003a */
[-C--:B------:R-:W-:Y:S01]  /*52b0*/  FFMA.FTZ R31, R35, R56.reuse, -R64 ;  /* 0x00000038231f7223 */ /* 0x080fe20000010840 */
[----:B------:R-:W-:Y:S01]  /*52c0*/  FFMA.FTZ R56, R57, R56, R60 ;  /* 0x0000003839387223 */ /* 0x000fe2000001003c */
[----:B------:R-:W-:-:S02]  /*52d0*/  HADD2.F32 R35, -RZ, R28.H1_H1 ;  /* 0x3000001cff237230 */ /* 0x000fc40000004100 */
[----:B------:R-:W-:Y:S01]  /*52e0*/  HADD2.F32 R57, -RZ, R30.H1_H1 ;  /* 0x3000001eff397230 */ /* 0x000fe20000004100 */
[----:B------:R-:W-:Y:S01]  /*52f0*/  F2FP.F16.F32.PACK_AB R29, R34, R29 ;  /* 0x0000001d221d723e */ /* 0x000fe200000000ff */
[----:B------:R-:W-:Y:S02]  /*5300*/  HADD2.F32 R159, -RZ, R159.H1_H1 ;  /* 0x3000009fff9f7230 */ /* 0x000fe40000004100 */
[----:B------:R-:W-:Y:S01]  /*5310*/  FMUL.FTZ R59, R35, R158 ;  /* 0x0000009e233b7220 */ /* 0x000fe20000410000 */
[----:B------:R-:W-:Y:S01]  /*5320*/  HADD2.F32 R28, -RZ, R28.H0_H0 ;  /* 0x2000001cff1c7230 */ /* 0x000fe20000004100 */
[----:B------:R-:W-:Y:S01]  /*5330*/  F2FP.F16.F32.PACK_AB R31, R56, R31 ;  /* 0x0000001f381f723e */ /* 0x000fe200000000ff */
        /* <DEDUP_REMOVED lines=12> */
.L_x_1524:
[----:B------:R-:W-:Y:S05]  /*5400*/  BSYNC B2 ;  /* 0x0000000000027941 */ /* 0x000fea0003800000 */
.L_x_1523:
[----:B--2---:R1:W-:Y:S02]  /*5410*/  STG.E.128 desc[UR46][R32.64], R28 ;  /* 0x0000001c20007986 */ /* 0x0043e4000c101d2e */
.L_x_1522:
[----:B------:R-:W-:Y:S05]  /*5420*/  BSYNC B1 ;  /* 0x0000000000017941 */ /* 0x000fea0003800000 */
.L_x_1521:
        /* <DEDUP_REMOVED lines=10> */
[----:B------:R-:W-:Y:S01]  /*54d0*/  IMAD.MOV.U32 R34, RZ, RZ, R28 ;  /* 0x000000ffff227224 */ /* 0x000fe200078e001c */
[--C-:B------:R-:W-:Y:S01]  /*54e0*/  SHF.R.U64 R53, R54, 0x10, R55.reuse ;  /* 0x0000001036357819 */ /* 0x100fe20000001237 */
[--C-:B------:R-:W-:Y:S01]  /*54f0*/  HADD2.F32 R31, -RZ, R29.reuse.H1_H1 ;  /* 0x3000001dff1f7230 */ /* 0x100fe20000004100 */
[----:B------:R-:W-:Y:S01]  /*5500*/  SHF.R.U32.HI R56, RZ, 0x10, R55 ;  /* 0x00000010ff387819 */ /* 0x000fe20000011637 */
[----:B------:R-:W-:Y:S02]  /*5510*/  HADD2.F32 R28, -RZ, R29.H0_H0 ;  /* 0x2000001dff1c7230 */ /* 0x000fe40000004100 */
[----:B------:R-:W-:Y:S02]  /*5520*/  HADD2.F32 R53, -RZ, R53.H0_H0 ;  /* 0x20000035ff357230 */ /* 0x000fe40000004100 */
[----:B------:R-:W-:-:S02]  /*5530*/  HADD2.F32 R56, -RZ, R56.H0_H0 ;  /* 0x20000038ff387230 */ /* 0x000fc40000004100 */
[--C-:B------:R-:W-:Y:S02]  /*5540*/  HADD2.F32 R29, -RZ, R35.reuse.H1_H1 ;  /* 0x30000023ff1d7230 */ /* 0x100fe40000004100 */
[-C--:B------:R-:W-:Y:S01]  /*5550*/  FMUL.FTZ R55, R31, R53.reuse ;  /* 0x000000351f377220 */ /* 0x080fe20000410000 */
[----:B------:R-:W-:Y:S02]  /*5560*/  HADD2.F32 R35, -RZ, R35.H0_H0 ;  /* 0x20000023ff237230 */ /* 0x000fe40000004100 */
[C---:B------:R-:W-:Y:S01]  /*5570*/  FMUL.FTZ R58, R28.reuse, R53 ;  /* 0x000000351c3a7220 */ /* 0x040fe20000410000 */
[----:B------:R-:W-:Y:S02]  /*5580*/  HADD2.F32 R52, -RZ, R52.H0_H0 ;  /* 0x20000034ff347230 */ /* 0x000fe40000004100 */
[-C--:B------:R-:W-:Y:S01]  /*5590*/  FMUL.FTZ R60, R29, R56.reuse ;  /* 0x000000381d3c7220 */ /* 0x080fe20000410000 */
[----:B------:R-:W-:Y:S02]  /*55a0*/  HADD2.F32 R54, -RZ, R57.H0_H0 ;  /* 0x20000039ff367230 */ /* 0x000fe40000004100 */
[----:B------:R-:W-:Y:S01]  /*55b0*/  FMUL.FTZ R56, R35, R56 ;  /* 0x0000003823387220 */ /* 0x000fe20000410000 */
[-C--:B------:R-:W-:Y:S01]  /*55c0*/  FFMA.FTZ R28, R28, R52.reuse, -R55 ;  /* 0x000000341c1c7223 */ /* 0x080fe20000010837 */
[----:B------:R-:W-:-:S02]  /*55d0*/  FFMA.FTZ R55, R31, R52, R58 ;  /* 0x000000341f377223 */ /* 0x000fc4000001003a */
[-C--:B------:R-:W-:Y:S01]  /*55e0*/  FFMA.FTZ R59, R29, R54.reuse, R56 ;  /* 0x000000361d3b7223 */ /* 0x080fe20000010038 */
[--C-:B------:R-:W-:Y:S02]  /*55f0*/  HADD2.F32 R52, -RZ, R155.reuse.H0_H0 ;  /* 0x2000009bff347230 */ /* 0x100fe40000004100 */
[----:B------:R-:W-:Y:S01]  /*5600*/  FFMA.FTZ R60, R35, R54, -R60 ;  /* 0x00000036233c7223 */ /* 0x000fe2000001083c */
[----:B------:R-:W-:Y:S02]  /*5610*/  HADD2.F32 R29, -RZ, R34.H1_H1 ;  /* 0x30000022ff1d7230 */ /* 0x000fe40000004100 */
[----:B------:R-:W-:Y:S02]  /*5620*/  HADD2.F32 R31, -RZ, R30.H1_H1 ;  /* 0x3000001eff1f7230 */ /* 0x000fe40000004100 */
[----:B------:R-:W-:Y:S02]  /*5630*/  HADD2.F32 R155, -RZ, R155.H1_H1 ;  /* 0x3000009bff9b7230 */ /* 0x000fe40000004100 */
[----:B------:R-:W-:Y:S01]  /*5640*/  FMUL.FTZ R53, R29, R52 ;  /* 0x000000341d357220 */ /* 0x000fe20000410000 */
[----:B------:R-:W-:-:S02]  /*5650*/  HADD2.F32 R34, -RZ, R34.H0_H0 ;  /* 0x20000022ff227230 */ /* 0x000fc40000004100 */
[----:B------:R-:W-:Y:S02]  /*5660*/  HADD2.F32 R30, -RZ, R30.H0_H0 ;  /* 0x2000001eff1e7230 */ /* 0x000fe40000004100 */
        /* <DEDUP_REMOVED lines=13> */
.L_x_1528:
[----:B------:R-:W-:Y:S05]  /*5740*/  BSYNC B2 ;  /* 0x0000000000027941 */ /* 0x000fea0003800000 */
.L_x_1527:
[----:B--2---:R1:W-:Y:S02]  /*5750*/  STG.E.128 desc[UR46][R32.64+0x40], R28 ;  /* 0x0000401c20007986 */ /* 0x0043e4000c101d2e */
.L_x_1526:
[----:B------:R-:W-:Y:S05]  /*5760*/  BSYNC B1 ;  /* 0x0000000000017941 */ /* 0x000fea0003800000 */
.L_x_1525:
        /* <DEDUP_REMOVED lines=48> */
.L_x_1532:
[----:B------:R-:W-:Y:S05]  /*5a70*/  BSYNC B2 ;  /* 0x0000000000027941 */ /* 0x000fea0003800000 */
.L_x_1531:
[----:B--2---:R1:W-:Y:S02]  /*5a80*/  STG.E.128 desc[UR46][R32.64+0x80], R28 ;  /* 0x0000801c20007986 */ /* 0x0043e4000c101d2e */
.L_x_1530:
[----:B------:R-:W-:Y:S05]  /*5a90*/  BSYNC B1 ;  /* 0x0000000000017941 */ /* 0x000fea0003800000 */
.L_x_1529:
        /* <DEDUP_REMOVED lines=48> */
.L_x_1536:
[----:B------:R-:W-:Y:S05]  /*5da0*/  BSYNC B2 ;  /* 0x0000000000027941 */ /* 0x000fea0003800000 */
.L_x_1535:
[----:B--2---:R1:W-:Y:S02]  /*5db0*/  STG.E.128 desc[UR46][R32.64+0xc0], R28 ;  /* 0x0000c01c20007986 */ /* 0x0043e4000c101d2e */
.L_x_1534:
[----:B------:R-:W-:Y:S05]  /*5dc0*/  BSYNC B1 ;  /* 0x0000000000017941 */ /* 0x000fea0003800000 */
.L_x_1533:
        /* <DEDUP_REMOVED lines=36> */
[--C-:B------:R-:W-:Y:S02]  /*6010*/  HADD2.F32 R31, -RZ, R78.reuse.H1_H1 ;  /* 0x3000004eff1f7230 */ /* 0x100fe40000004100 */
[----:B------:R-:W-:Y:S01]  /*6020*/  FMUL.FTZ R40, R28, R40 ;  /* 0x000000281c287220 */ /* 0x000fe20000410000 */
        /* <DEDUP_REMOVED lines=10> */
.L_x_1540:
[----:B------:R-:W-:Y:S05]  /*60d0*/  BSYNC B2 ;  /* 0x0000000000027941 */ /* 0x000fea0003800000 */
.L_x_1539:
[----:B--2---:R1:W-:Y:S02]  /*60e0*/  STG.E.128 desc[UR46][R32.64+0x100], R28 ;  /* 0x0001001c20007986 */ /* 0x0043e4000c101d2e */
.L_x_1538:
[----:B------:R-:W-:Y:S05]  /*60f0*/  BSYNC B1 ;  /* 0x0000000000017941 */ /* 0x000fea0003800000 */
.L_x_1537:
[----:B------:R-:W-:-:S13]  /*6100*/  ISETP.NE.AND P3, PT, R25, RZ, PT ;  /* 0x000000ff1900720c */ /* 0x000fda0003f65270 */
        /* <DEDUP_REMOVED lines=46> */
.L_x_1542:
[----:B------:R-:W-:Y:S05]  /*63f0*/  BSYNC B1 ;  /* 0x0000000000017941 */ /* 0x000fea0003800000 */
.L_x_1541:
[----:B--2---:R1:W-:Y:S01]  /*6400*/  STG.E.128 desc[UR46][R32.64+0x140], R28 ;  /* 0x0001401c20007986 */ /* 0x0043e2000c101d2e */
[----:B------:R-:W-:Y:S05]  /*6410*/  BRA `(.L_x_1520) ;  /* 0x0000003c00c07947 */ /* 0x000fea0003800000 */
.L_x_1488:
        /* <DEDUP_REMOVED lines=22> */
[----:B------:R-:W-:Y:S02]  /*6580*/  LEA R52, P2, R28, UR4, 0x1 ;  /* 0x000000041c347c11 */ /* 0x000fe4000f8408ff */
[----:B------:R-:W-:-:S02]  /*6590*/  CS2R R48, SRZ ;  /* 0x0000000000307805 */ /* 0x000fc4000001ff00 */
[----:B------:R-:W-:Y:S01]  /*65a0*/  LEA.HI.X R53, R28, UR5, R29, 0x1, P2 ;  /* 0x000000051c357c11 */ /* 0x000fe200090f0c1d */
[----:B------:R-:W-:Y:S01]  /*65b0*/  ULDC.64 UR4, c[0x0][0x400] ;  /* 0x0001000000047ab9 */ /* 0x000fe20000000a00 */
[----:B------:R-:W-:-:S05]  /*65c0*/  IADD3 R28, P2, R90, R76, RZ ;  /* 0x0000004c5a1c7210 */ /* 0x000fca0007f5e0ff */
[----:B------:R-:W-:Y:S01]  /*65d0*/  IMAD.X R29, R87, 0x1, R9, P2 ;  /* 0x00000001571d7824 */ /* 0x000fe200010e0609 */
        /* <DEDUP_REMOVED lines=19> */
.L_x_1544:
[----:B------:R-:W-:Y:S05]  /*6710*/  BSYNC B1 ;  /* 0x0000000000017941 */ /* 0x000fea0003800000 */
.L_x_1543:
[----:B------:R-:W-:Y:S01]  /*6720*/  ISETP.GE.AND P3, PT, R220, R85, PT ;  /* 0x00000055dc00720c */ /* 0x000fe20003f66270 */
[----:B------:R-:W-:Y:S01]  /*6730*/  BSSY B1, `(.L_x_1545) ;  /* 0x000002e000017945 */ /* 0x000fe20003800000 */
[----:B0-----:R-:W-:Y:S02]  /*6740*/  CS2R R52, SRZ ;  /* 0x0000000000347805 */ /* 0x001fe4000001ff00 */
        /* <DEDUP_REMOVED lines=44> */
.L_x_1546:
[----:B------:R-:W-:Y:S05]  /*6a10*/  BSYNC B1 ;  /* 0x0000000000017941 */ /* 0x000fea0003800000 */
.L_x_1545:
[----:B0-----:R-:W-:Y:S01]  /*6a20*/  IMAD.MOV.U32 R77, RZ, RZ, R29 ;  /* 0x000000ffff4d7224 */ /* 0x001fe200078e001d */
        /* <DEDUP_REMOVED lines=32> */
[----:B------:R-:W-:-:S02]  /*6c30*/  PRMT R178, R178, 0x5410, R76 ;  /* 0x00005410b2b27816 */ /* 0x000fc4000000004c */
[----:B------:R-:W-:Y:S01]  /*6c40*/  PRMT R174, R174, 0x5410, R78 ;  /* 0x00005410aeae7816 */ /* 0x000fe2000000004e */
[----:B------:R-:W-:Y:S01]  /*6c50*/  IMAD.MOV.U32 R78, RZ, RZ, R51 ;  /* 0x000000ffff4e7224 */ /* 0x000fe200078e0033 */
[----:B------:R-:W-:Y:S02]  /*6c60*/  MOV R76, R45 ;  /* 0x0000002d004c7202 */ /* 0x000fe40000000f00 */
[----:B------:R-:W-:Y:S01]  /*6c70*/  PRMT R177, R177, 0x5410, R79 ;  /* 0x00005410b1b17816 */ /* 0x000fe2000000004f */
[----:B-----5:R-:W-:Y:S01]  /*6c80*/  IMAD.MOV.U32 R79, RZ, RZ, R54 ;  /* 0x000000ffff4f7224 */ /* 0x020fe200078e0036 */
[----:B------:R-:W-:Y:S01]  /*6c90*/  PRMT R181, R76, 0x5410, R77 ;  /* 0x000054104cb57816 */ /* 0x000fe2000000004d */
[----:B------:R-:W-:Y:S01]  /*6ca0*/  IMAD.MOV.U32 R77, RZ, RZ, R48 ;  /* 0x000000ffff4d7224 */ /* 0x000fe200078e0030 */
        /* <DEDUP_REMOVED lines=8> */
[----:B------:R-:W-:-:S04]  /*6d30*/  PRMT R161, R78, 0x7610, R161 ;  /* 0x000076104ea17816 */ /* 0x000fc800000000a1 */
        /* <DEDUP_REMOVED lines=31> */
[----:B------:R-:W-:Y:S06]  /*6f30*/  @!P2 BRA `(.L_x_1547) ;  /* 0x000000000004a947 */ /* 0x000fec0003800000 */
[----:B------:R-:W-:Y:S01]  /*6f40*/  BPT.TRAP 0x1 ;  /* 0x000000040000795c */ /* 0x000fe20000300000 */
.L_x_1547:
[----:B------:R-:W-:Y:S01]  /*6f50*/  LEA R86, R17, R16, 0x3 ;  /* 0x0000001011567211 */ /* 0x000fe200078e18ff */
[----:B------:R-:W0:Y:S01]  /*6f60*/  LDC R145, c[0x0][0x2f4] ;  /* 0x0000bd00ff917b82 */ /* 0x000e220000000800 */
[----:B------:R-:W-:Y:S01]  /*6f70*/  SHF.L.U32 R87, R202, 0x1f, RZ ;  /* 0x0000001fca577819 */ /* 0x000fe200000006ff */
[----:B------:R-:W-:Y:S01]  /*6f80*/  BSSY B1, `(.L_x_1548) ;  /* 0x0000005000017945 */ /* 0x000fe20003800000 */
[----:B------:R-:W-:Y:S02]  /*6f90*/  IMAD.MOV.U32 R125, RZ, RZ, R80 ;  /* 0x000000ffff7d7224 */ /* 0x000fe400078e0050 */
[----:B------:R-:W1:Y:S03]  /*6fa0*/  SYNCS.PHASECHK.TRANS64.TRYWAIT P5, [R86+URZ+0x30890], R87 ;  /* 0x03089057560075a7 */ /* 0x000e6600080a017f */
[----:B------:R-:W2:Y:S01]  /*6fb0*/  LDC.64 R126, c[0x0][0x300] ;  /* 0x0000c000ff7e7b82 */ /* 0x000ea20000000a00 */
[----:B-1----:R-:W-:Y:S05]  /*6fc0*/  @!P5 BRA `(.L_x_1549) ;  /* 0x000002540068d947 */ /* 0x002fea0003800000 */
.L_x_1948:
[----:B------:R-:W-:Y:S05]  /*6fd0*/  BSYNC B1 ;  /* 0x0000000000017941 */ /* 0x000fea0003800000 */
.L_x_1548:
        /* <DEDUP_REMOVED lines=41> */
[----:B------:R-:W-:Y:S02]  /*7270*/  HADD2.F32 R37, -RZ, R37.H0_H0 ;  /* 0x20000025ff257230 */ /* 0x000fe40000004100 */
[C---:B------:R-:W-:Y:S01]  /*7280*/  FMUL.FTZ R161, R165.reuse, R161 ;  /* 0x000000a1a5a17220 */ /* 0x040fe20000410000 */
[----:B------:R-:W-:Y:S02]  /*7290*/  HADD2.F32 R38, -RZ, R38.H0_H0 ;  /* 0x20000026ff267230 */ /* 0x000fe40000004100 */
[-C--:B------:R-:W-:Y:S01]  /*72a0*/  FFMA.FTZ R81, R165, R164.reuse, -R81 ;  /* 0x000000a4a5517223 */ /* 0x080fe20000010851 */
[----:B------:R-:W-:Y:S01]  /*72b0*/  FFMA.FTZ R77, R77, R164, R161 ;  /* 0x000000a44d4d7223 */ /* 0x000fe200000100a1 */
[--C-:B------:R-:W-:Y:S02]  /*72c0*/  SHF.R.U32.HI R164, RZ, 0x10, R49.reuse ;  /* 0x00000010ffa47819 */ /* 0x100fe40000011631 */
[----:B------:R-:W-:Y:S01]  /*72d0*/  SHF.R.U64 R161, R48, 0x10, R49 ;  /* 0x0000001030a17819 */ /* 0x000fe20000001231 */
[----:B------:R-:W-:-:S02]  /*72e0*/  HADD2.F32 R48, -RZ, R163.H1_H1 ;  /* 0x300000a3ff307230 */ /* 0x000fc40000004100 */
[----:B------:R-:W-:Y:S02]  /*72f0*/  HADD2.F32 R164, -RZ, R164.H0_H0 ;  /* 0x200000a4ffa47230 */ /* 0x000fe40000004100 */
[----:B------:R-:W-:Y:S02]  /*7300*/  HADD2.F32 R49, -RZ, R162.H1_H1 ;  /* 0x300000a2ff317230 */ /* 0x000fe40000004100 */
[----:B------:R-:W-:Y:S02]  /*7310*/  HADD2.F32 R161, -RZ, R161.H0_H0 ;  /* 0x200000a1ffa17230 */ /* 0x000fe40000004100 */
[-C--:B------:R-:W-:Y:S01]  /*7320*/  FMUL.FTZ R162, R48, R164.reuse ;  /* 0x000000a430a27220 */ /* 0x080fe20000410000 */
[----:B------:R-:W-:-:S03]  /*7330*/  FMUL.FTZ R164, R49, R164 ;  /* 0x000000a431a47220 */ /* 0x000fc60000410000 */
[-C--:B------:R-:W-:Y:S01]  /*7340*/  FFMA.FTZ R49, R49, R37.reuse, -R162 ;  /* 0x0000002531317223 */ /* 0x080fe200000108a2 */
[----:B------:R-:W-:Y:S02]  /*7350*/  HADD2.F32 R162, -RZ, R180.H0_H0 ;  /* 0x200000b4ffa27230 */ /* 0x000fe40000004100 */
[----:B------:R-:W-:Y:S01]  /*7360*/  FFMA.FTZ R37, R48, R37, R164 ;  /* 0x0000002530257223 */ /* 0x000fe200000100a4 */
[----:B------:R-:W-:Y:S02]  /*7370*/  IMAD.MOV.U32 R48, RZ, RZ, R79 ;  /* 0x000000ffff307224 */ /* 0x000fe400078e004f */
[----:B------:R-:W-:Y:S01]  /*7380*/  HADD2.F32 R164, -RZ, R182.H0_H0 ;  /* 0x200000b6ffa47230 */ /* 0x000fe20000004100 */
[----:B------:R-:W-:Y:S01]  /*7390*/  F2FP.F16.F32.PACK_AB R49, R49, R81 ;  /* 0x000000513131723e */ /* 0x000fe200000000ff */
[----:B------:R-:W-:Y:S01]  /*73a0*/  HADD2.F32 R79, -RZ, R83.H0_H0 ;  /* 0x20000053ff4f7230 */ /* 0x000fe20000004100 */
[----:B------:R-:W-:Y:S01]  /*73b0*/  F2FP.F16.F32.PACK_AB R37, R37, R77 ;  /* 0x0000004d2525723e */ /* 0x000fe200000000ff */
[----:B------:R-:W-:-:S02]  /*73c0*/  HADD2.F32 R163, -RZ, R48.H0_H0 ;  /* 0x20000030ffa37230 */ /* 0x000fc40000004100 */
[----:B------:R-:W-:Y:S02]  /*73d0*/  HADD2.F32 R48, -RZ, R48.H1_H1 ;  /* 0x30000030ff307230 */ /* 0x000fe40000004100 */
[----:B------:R-:W-:Y:S01]  /*73e0*/  FMUL.FTZ R165, R79, R164 ;  /* 0x000000a44fa57220 */ /* 0x000fe20000410000 */
[----:B------:R-:W-:Y:S02]  /*73f0*/  IMAD.MOV.U32 R77, RZ, RZ, R49 ;  /* 0x000000ffff4d7224 */ /* 0x000fe400078e0031 */
[----:B------:R-:W-:Y:S02]  /*7400*/  IMAD.MOV.U32 R81, RZ, RZ, R37 ;  /* 0x000000ffff517224 */ /* 0x000fe400078e0025 */
[C---:B------:R-:W-:Y:S01]  /*7410*/  FFMA.FTZ R165, R163.reuse, R162, -R165 ;  /* 0x000000a2a3a57223 */ /* 0x040fe200000108a5 */
[----:B------:R-:W-:Y:S01]  /*7420*/  FMUL.FTZ R163, R163, R164 ;  /* 0x000000a4a3a37220 */ /* 0x000fe20000410000 */
[----:B------:R-:W-:-:S03]  /*7430*/  HADD2.F32 R164, -RZ, R182.H1_H1 ;  /* 0x300000b6ffa47230 */ /* 0x000fc60000004100 */
[----:B------:R-:W-:Y:S01]  /*7440*/  FFMA.FTZ R163, R79, R162, R163 ;  /* 0x000000a24fa37223 */ /* 0x000fe200000100a3 */
[----:B------:R-:W-:Y:S02]  /*7450*/  SHF.R.U32.HI R79, RZ, 0x10, R39 ;  /* 0x00000010ff4f7819 */ /* 0x000fe40000011627 */
[--C-:B------:R-:W-:Y:S01]  /*7460*/  SHF.R.U64 R39, R50, 0x10, R51.reuse ;  /* 0x0000001032277819 */ /* 0x100fe20000001233 */
[----:B------:R-:W-:Y:S01]  /*7470*/  HADD2.F32 R50, -RZ, R83.H1_H1 ;  /* 0x30000053ff327230 */ /* 0x000fe20000004100 */
[----:B------:R-:W-:Y:S01]  /*7480*/  SHF.R.U32.HI R51, RZ, 0x10, R51 ;  /* 0x00000010ff337819 */ /* 0x000fe20000011633 */
[----:B------:R-:W-:Y:S02]  /*7490*/  HADD2.F32 R83, -RZ, R79.H0_H0 ;  /* 0x2000004fff537230 */ /* 0x000fe40000004100 */
[----:B------:R-:W-:Y:S02]  /*74a0*/  HADD2.F32 R39, -RZ, R39.H0_H0 ;  /* 0x20000027ff277230 */ /* 0x000fe40000004100 */
[----:B------:R-:W-:-:S05]  /*74b0*/  HADD2.F32 R51, -RZ, R51.H0_H0 ;  /* 0x20000033ff337230 */ /* 0x000fca0000004100 */
[----:B------:R-:W-:-:S04]  /*74c0*/  FMUL.FTZ R79, R50, R51 ;  /* 0x00000033324f7220 */ /* 0x000fc80000410000 */
[C---:B------:R-:W-:Y:S01]  /*74d0*/  FFMA.FTZ R79, R48.reuse, R83, -R79 ;  /* 0x00000053304f7223 */ /* 0x040fe2000001084f */
[----:B------:R-:W-:Y:S01]  /*74e0*/  FMUL.FTZ R48, R48, R51 ;  /* 0x0000003330307220 */ /* 0x000fe20000410000 */
[----:B------:R-:W-:-:S03]  /*74f0*/  HADD2.F32 R51, -RZ, R180.H1_H1 ;  /* 0x300000b4ff337230 */ /* 0x000fc60000004100 */
[----:B------:R-:W-:Y:S01]  /*7500*/  FFMA.FTZ R48, R50, R83, R48 ;  /* 0x0000005332307223 */ /* 0x000fe20000010030 */
[----:B------:R-:W-:Y:S01]  /*7510*/  HADD2.F32 R50, -RZ, R80.H0_H0 ;  /* 0x20000050ff327230 */ /* 0x000fe20000004100 */
[----:B------:R-:W-:Y:S01]  /*7520*/  F2FP.F16.F32.PACK_AB R79, R79, R165 ;  /* 0x000000a54f4f723e */ /* 0x000fe200000000ff */
[--C-:B------:R-:W-:Y:S02]  /*7530*/  HADD2.F32 R83, -RZ, R76.reuse.H0_H0 ;  /* 0x2000004cff537230 */ /* 0x100fe40000004100 */
[----:B------:R-:W-:Y:S02]  /*7540*/  HADD2.F32 R76, -RZ, R76.H1_H1 ;  /* 0x3000004cff4c7230 */ /* 0x000fe40000004100 */
[-C--:B------:R-:W-:Y:S01]  /*7550*/  FMUL.FTZ R162, R50, R164.reuse ;  /* 0x000000a432a27220 */ /* 0x080fe20000410000 */
[----:B------:R-:W-:Y:S01]  /*7560*/  F2FP.F16.F32.PACK_AB R48, R48, R163 ;  /* 0x000000a33030723e */ /* 0x000fe200000000ff */
[C---:B------:R-:W-:Y:S02]  /*7570*/  FMUL.FTZ R164, R83.reuse, R164 ;  /* 0x000000a453a47220 */ /* 0x040fe40000410000 */
[----:B------:R-:W-:-:S02]  /*7580*/  FFMA.FTZ R162, R83, R51, -R162 ;  /* 0x0000003353a27223 */ /* 0x000fc400000108a2 */
[----:B------:R-:W-:Y:S01]  /*7590*/  FFMA.FTZ R164, R50, R51, R164 ;  /* 0x0000003332a47223 */ /* 0x000fe200000100a4 */
[----:B------:R-:W-:Y:S02]  /*75a0*/  HADD2.F32 R50, -RZ, R80.H1_H1 ;  /* 0x30000050ff327230 */ /* 0x000fe40000004100 */
[----:B------:R-:W-:Y:S02]  /*75b0*/  HADD2.F32 R51, -RZ, R36.H0_H0 ;  /* 0x20000024ff337230 */ /* 0x000fe40000004100 */
[--C-:B------:R-:W-:Y:S02]  /*75c0*/  HADD2.F32 R80, -RZ, R78.reuse.H0_H0 ;  /* 0x2000004eff507230 */ /* 0x100fe40000004100 */
[-C--:B------:R-:W-:Y:S01]  /*75d0*/  FMUL.FTZ R36, R50, R161.reuse ;  /* 0x000000a132247220 */ /* 0x080fe20000410000 */
[C---:B------:R-:W-:Y:S01]  /*75e0*/  FMUL.FTZ R161, R76.reuse, R161 ;  /* 0x000000a14ca17220 */ /* 0x040fe20000410000 */
[----:B------:R-:W-:Y:S02]  /*75f0*/  HADD2.F32 R78, -RZ, R78.H1_H1 ;  /* 0x3000004eff4e7230 */ /* 0x000fe40000004100 */
[-C--:B------:R-:W-:Y:S01]  /*7600*/  FFMA.FTZ R36, R76, R51.reuse, -R36 ;  /* 0x000000334c247223 */ /* 0x080fe20000010824 */
[----:B------:R-:W-:Y:S01]  /*7610*/  FFMA.FTZ R50, R50, R51, R161 ;  /* 0x0000003332327223 */ /* 0x000fe200000100a1 */
[----:B------:R-:W-:-:S02]  /*7620*/  HADD2.F32 R161, -RZ, R181.H1_H1 ;  /* 0x300000b5ffa17230 */ /* 0x000fc40000004100 */
[--C-:B------:R-:W-:Y:S01]  /*7630*/  HADD2.F32 R51, -RZ, R82.reuse.H0_H0 ;  /* 0x20000052ff337230 */ /* 0x100fe20000004100 */
[----:B------:R-:W-:Y:S01]  /*7640*/  F2FP.F16.F32.PACK_AB R36, R36, R162 ;  /* 0x000000a22424723e */ /* 0x000fe200000000ff */
[----:B------:R-:W-:Y:S01]  /*7650*/  HADD2.F32 R76, -RZ, R179.H1_H1 ;  /* 0x300000b3ff4c7230 */ /* 0x000fe20000004100 */
[----:B------:R-:W-:Y:S01]  /*7660*/  F2FP.F16.F32.PACK_AB R50, R50, R164 ;  /* 0x000000a43232723e */ /* 0x000fe200000000ff */
[----:B------:R-:W-:Y:S02]  /*7670*/  HADD2.F32 R82, -RZ, R82.H1_H1 ;  /* 0x30000052ff527230 */ /* 0x000fe40000004100 */
[-C--:B------:R-:W-:Y:S01]  /*7680*/  FMUL.FTZ R83, R51, R161.reuse ;  /* 0x000000a133537220 */ /* 0x080fe20000410000 */
[----:B------:R-:W-:-:S03]  /*7690*/  FMUL.FTZ R161, R80, R161 ;  /* 0x000000a150a17220 */ /* 0x000fc60000410000 */
[-C--:B------:R-:W-:Y:S01]  /*76a0*/  FFMA.FTZ R83, R80, R76.reuse, -R83 ;  /* 0x0000004c50537223 */ /* 0x080fe20000010853 */
[----:B------:R-:W-:Y:S01]  /*76b0*/  FFMA.FTZ R161, R51, R76, R161 ;  /* 0x0000004c33a17223 */ /* 0x000fe200000100a1 */
[-C--:B------:R-:W-:Y:S01]  /*76c0*/  FMUL.FTZ R51, R82, R39.reuse ;  /* 0x0000002752337220 */ /* 0x080fe20000410000 */
[C---:B------:R-:W-:Y:S01]  /*76d0*/  FMUL.FTZ R39, R78.reuse, R39 ;  /* 0x000000274e277220 */ /* 0x040fe20000410000 */
[----:B------:R-:W-:Y:S02]  /*76e0*/  IMAD.MOV.U32 R76, RZ, RZ, R36 ;  /* 0x000000ffff4c7224 */ /* 0x000fe400078e0024 */
[-C--:B------:R-:W-:Y:S01]  /*76f0*/  FFMA.FTZ R51, R78, R38.reuse, -R51 ;  /* 0x000000264e337223 */ /* 0x080fe20000010833 */
[----:B------:R-:W-:Y:S01]  /*7700*/  FFMA.FTZ R39, R82, R38, R39 ;  /* 0x0000002652277223 */ /* 0x000fe20000010027 */
[----:B------:R-:W-:-:S03]  /*7710*/  IMAD.MOV.U32 R80, RZ, RZ, R50 ;  /* 0x000000ffff507224 */ /* 0x000fc600078e0032 */
[----:B------:R-:W-:Y:S01]  /*7720*/  F2FP.F16.F32.PACK_AB R51, R51, R83 ;  /* 0x000000533333723e */ /* 0x000fe200000000ff */
[----:B------:R-:W-:Y:S01]  /*7730*/  IMAD.MOV.U32 R83, RZ, RZ, R48 ;  /* 0x000000ffff537224 */ /* 0x000fe200078e0030 */
[----:B------:R-:W-:-:S03]  /*7740*/  F2FP.F16.F32.PACK_AB R39, R39, R161 ;  /* 0x000000a12727723e */ /* 0x000fc600000000ff */
[----:B------:R-:W-:Y:S01]  /*7750*/  IMAD.MOV.U32 R78, RZ, RZ, R51 ;  /* 0x000000ffff4e7224 */ /* 0x000fe200078e0033 */
[----:B------:R-:W-:-:S07]  /*7760*/  MOV R82, R39 ;  /* 0x0000002700527202 */ /* 0x000fce0000000f00 */
.L_x_1555:
[----:B------:R-:W-:Y:S05]  /*7770*/  BSYNC B3 ;  /* 0x0000000000037941 */ /* 0x000fea0003800000 */
.L_x_1554:
        /* <DEDUP_REMOVED lines=12> */
.L_x_1553:
[----:B------:R-:W-:Y:S05]  /*7840*/  BSYNC B2 ;  /* 0x0000000000027941 */ /* 0x000fea0003800000 */
.L_x_1552:
        /* <DEDUP_REMOVED lines=109> */
[----:B------:R-:W-:Y:S01]  /*7f20*/  F2FP.F16.F32.PACK_AB R45, R45, R48 ;  /* 0x000000302d2d723e */ /* 0x000fe200000000ff */
[----:B------:R-:W-:Y:S01]  /*7f30*/  IMAD.MOV.U32 R48, RZ, RZ, R80 ;  /* 0x000000ffff307224 */ /* 0x000fe200078e0050 */
[----:B------:R-:W-:-:S03]  /*7f40*/  F2FP.F16.F32.PACK_AB R35, R35, R77 ;  /* 0x0000004d2323723e */ /* 0x000fc600000000ff */
[----:B------:R-:W-:Y:S02]  /*7f50*/  IMAD.MOV.U32 R38, RZ, RZ, R45 ;  /* 0x000000ffff267224 */ /* 0x000fe400078e002d */
[----:B------:R-:W-:-:S07]  /*7f60*/  IMAD.MOV.U32 R50, RZ, RZ, R35 ;  /* 0x000000ffff327224 */ /* 0x000fce00078e0023 */
.L_x_1559:
[----:B------:R-:W-:Y:S05]  /*7f70*/  BSYNC B3 ;  /* 0x0000000000037941 */ /* 0x000fea0003800000 */
.L_x_1558:
        /* <DEDUP_REMOVED lines=12> */
.L_x_1557:
[----:B------:R-:W-:Y:S05]  /*8040*/  BSYNC B2 ;  /* 0x0000000000027941 */ /* 0x000fea0003800000 */
.L_x_1556:
[----:B------:R-:W-:-:S13]  /*8050*/  ISETP.NE.AND P4, PT, R15, RZ, PT ;  /* 0x000000ff0f00720c */ /* 0x000fda0003f85270 */
[----:B------:R-:W-:Y:S05]  /*8060*/  @!P4 BRA `(.L_x_1551) ;  /* 0x0000000400f8c947 */ /* 0x000fea0003800000 */
[----:B------:R-:W-:Y:S01]  /*8070*/  LOP3.LUT P6, RZ, R18, 0x1, RZ, 0xc0, !PT ;  /* 0x0000000112ff7812 */ /* 0x000fe200078cc0ff */
[----:B------:R-:W-:Y:S01]  /*8080*/  BSSY B2, `(.L_x_1560) ;  /* 0x0000072000027945 */ /* 0x000fe20003800000 */
[----:B------:R-:W-:Y:S02]  /*8090*/  IADD3 R44, P4, P5, R104, R128, R12 ;  /* 0x00000080682c7210 */ /* 0x000fe40007d9e00c */
[----:B---3--:R-:W-:Y:S02]  /*80a0*/  SEL R32, R130, R148, !P6 ;  /* 0x0000009482207207 */ /* 0x008fe40007000000 */
[----:B------:R-:W-:Y:S02]  /*80b0*/  IADD3.X R45, R4, R152, R114, P4, P5 ;  /* 0x00000098042d7210 */ /* 0x000fe400027ea472 */
[----:B------:R-:W-:Y:S02]  /*80c0*/  SHF.R.S32.HI R33, RZ, 0x1f, R32 ;  /* 0x0000001fff217819 */ /* 0x000fe40000011420 */
[----:B------:R-:W-:-:S02]  /*80d0*/  ISETP.GE.AND P4, PT, R199, R121, PT ;  /* 0x00000079c700720c */ /* 0x000fc40003f86270 */
        /* <DEDUP_REMOVED lines=11> */
[----:B--2---:R-:W-:Y:S02]  /*8190*/  IMAD R36, R17, 0x4800, R33 ;  /* 0x0000480011247824 */ /* 0x004fe400078e0221 */
[--C-:B------:R-:W-:Y:S02]  /*81a0*/  IMAD R32, R32, 0x2, R16.reuse ;  /* 0x0000000220207824 */ /* 0x100fe400078e0210 */
[----:B------:R-:W-:-:S04]  /*81b0*/  IMAD R36, R36, 0x2, R16 ;  /* 0x0000000224247824 */ /* 0x000fc800078e0210 */
[----:B------:R-:W0:Y:S04]  /*81c0*/  LDS.128 R32, [R32+0x1e400] ;  /* 0x01e4000020207984 */ /* 0x000e280000000c00 */
[----:B------:R-:W2:Y:S01]  /*81d0*/  LDS.128 R36, [R36+0x1e400] ;  /* 0x01e4000024247984 */ /* 0x000ea20000000c00 */
[----:B------:R-:W-:Y:S05]  /*81e0*/  @P4 BRA `(.L_x_1561) ;  /* 0x00000004006c4947 */ /* 0x000fea0003800000 */
[----:B--2---:R-:W-:Y:S01]  /*81f0*/  IMAD.MOV.U32 R49, RZ, RZ, R37 ;  /* 0x000000ffff317224 */ /* 0x004fe200078e0025 */
[----:B------:R-:W-:Y:S01]  /*8200*/  SHF.R.U64 R40, R40, 0x10, R41 ;  /* 0x0000001028287819 */ /* 0x000fe20000001229 */
[----:B0-----:R-:W-:Y:S01]  /*8210*/  IMAD.MOV.U32 R37, RZ, RZ, R33 ;  /* 0x000000ffff257224 */ /* 0x001fe200078e0021 */
[----:B------:R-:W-:Y:S01]  /*8220*/  SHF.R.U64 R28, R28, 0x10, R29 ;  /* 0x000000101c1c7819 */ /* 0x000fe2000000121d */
[--C-:B------:R-:W-:Y:S01]  /*8230*/  HADD2.F32 R50, -RZ, R174.reuse.H1_H1 ;  /* 0x300000aeff327230 */ /* 0x100fe20000004100 */
[----:B------:R-:W-:Y:S01]  /*8240*/  SHF.R.U64 R42, R42, 0x10, R43 ;  /* 0x000000102a2a7819 */ /* 0x000fe2000000122b */
[----:B------:R-:W-:Y:S01]  /*8250*/  HADD2.F32 R47, -RZ, R49.H0_H0 ;  /* 0x20000031ff2f7230 */ /* 0x000fe20000004100 */
[----:B------:R-:W-:Y:S01]  /*8260*/  SHF.R.U64 R30, R30, 0x10, R31 ;  /* 0x000000101e1e7819 */ /* 0x000fe2000000121f */
[----:B------:R-:W-:Y:S02]  /*8270*/  HADD2.F32 R48, -RZ, R37.H0_H0 ;  /* 0x20000025ff307230 */ /* 0x000fe40000004100 */
[----:B------:R-:W-:-:S02]  /*8280*/  HADD2.F32 R33, -RZ, R174.H0_H0 ;  /* 0x200000aeff217230 */ /* 0x000fc40000004100 */
[CC--:B------:R-:W-:Y:S01]  /*8290*/  FMUL.FTZ R51, R47.reuse, R50.reuse ;  /* 0x000000322f337220 */ /* 0x0c0fe20000410000 */
[----:B------:R-:W-:Y:S02]  /*82a0*/  HADD2.F32 R37, -RZ, R37.H1_H1 ;  /* 0x30000025ff257230 */ /* 0x000fe40000004100 */
[C---:B------:R-:W-:Y:S01]  /*82b0*/  FMUL.FTZ R50, R48.reuse, R50 ;  /* 0x0000003230327220 */ /* 0x040fe20000410000 */
[----:B------:R-:W-:Y:S02]  /*82c0*/  HADD2.F32 R76, -RZ, R173.H1_H1 ;  /* 0x300000adff4c7230 */ /* 0x000fe40000004100 */
[-C--:B------:R-:W-:Y:S01]  /*82d0*/  FFMA.FTZ R48, R48, R33.reuse, -R51 ;  /* 0x0000002130307223 */ /* 0x080fe20000010833 */
[----:B------:R-:W-:Y:S02]  /*82e0*/  HADD2.F32 R40, -RZ, R40.H0_H0 ;  /* 0x20000028ff287230 */ /* 0x000fe40000004100 */
[----:B------:R-:W-:Y:S01]  /*82f0*/  FFMA.FTZ R47, R47, R33, R50 ;  /* 0x000000212f2f7223 */ /* 0x000fe20000010032 */
[----:B------:R-:W-:Y:S01]  /*8300*/  SHF.R.U32.HI R50, RZ, 0x10, R41 ;  /* 0x00000010ff327819 */ /* 0x000fe20000011629 */
[----:B------:R-:W-:Y:S01]  /*8310*/  HADD2.F32 R33, -RZ, R49.H1_H1 ;  /* 0x30000031ff217230 */ /* 0x000fe20000004100 */
[----:B------:R-:W-:Y:S01]  /*8320*/  SHF.R.U32.HI R49, RZ, 0x10, R29 ;  /* 0x00000010ff317819 */ /* 0x000fe2000001161d */
[----:B------:R-:W-:-:S02]  /*8330*/  HADD2.F32 R41, -RZ, R32.H0_H0 ;  /* 0x20000020ff297230 */ /* 0x000fc40000004100 */
[----:B------:R-:W-:Y:S02]  /*8340*/  HADD2.F32 R50, -RZ, R50.H0_H0 ;  /* 0x20000032ff327230 */ /* 0x000fe40000004100 */
[----:B------:R-:W-:Y:S02]  /*8350*/  HADD2.F32 R49, -RZ, R49.H0_H0 ;  /* 0x20000031ff317230 */ /* 0x000fe40000004100 */
[----:B------:R-:W-:Y:S02]  /*8360*/  HADD2.F32 R32, -RZ, R32.H1_H1 ;  /* 0x30000020ff207230 */ /* 0x000fe40000004100 */
[-C--:B------:R-:W-:Y:S01]  /*8370*/  FMUL.FTZ R51, R33, R50.reuse ;  /* 0x0000003221337220 */ /* 0x080fe20000410000 */
[C---:B------:R-:W-:Y:S01]  /*8380*/  FMUL.FTZ R50, R37.reuse, R50 ;  /* 0x0000003225327220 */ /* 0x040fe20000410000 */
[----:B------:R-:W-:Y:S02]  /*8390*/  HADD2.F32 R28, -RZ, R28.H0_H0 ;  /* 0x2000001cff1c7230 */ /* 0x000fe40000004100 */
[-C--:B------:R-:W-:Y:S01]  /*83a0*/  FFMA.FTZ R37, R37, R49.reuse, -R51 ;  /* 0x0000003125257223 */ /* 0x080fe20000010833 */
[----:B------:R-:W-:Y:S01]  /*83b0*/  FFMA.FTZ R33, R33, R49, R50 ;  /* 0x0000003121217223 */ /* 0x000fe20000010032 */
[----:B------:R-:W-:-:S02]  /*83c0*/  IMAD.MOV.U32 R49, RZ, RZ, R39 ;  /* 0x000000ffff317224 */ /* 0x000fc400078e0027 */
[----:B------:R-:W-:Y:S01]  /*83d0*/  HADD2.F32 R39, -RZ, R35.H0_H0 ;  /* 0x20000023ff277230 */ /* 0x000fe20000004100 */
[----:B------:R-:W-:Y:S01]  /*83e0*/  F2FP.F16.F32.PACK_AB R37, R37, R48 ;  /* 0x000000302525723e */ /* 0x000fe200000000ff */
[----:B------:R-:W-:Y:S01]  /*83f0*/  HADD2.F32 R51, -RZ, R173.H0_H0 ;  /* 0x200000adff337230 */ /* 0x000fe20000004100 */
[----:B------:R-:W-:Y:S01]  /*8400*/  F2FP.F16.F32.PACK_AB R47, R33, R47 ;  /* 0x0000002f212f723e */ /* 0x000fe200000000ff */
[--C-:B------:R-:W-:Y:S02]  /*8410*/  HADD2.F32 R50, -RZ, R49.reuse.H0_H0 ;  /* 0x20000031ff327230 */ /* 0x100fe40000004100 */
[----:B------:R-:W-:Y:S02]  /*8420*/  HADD2.F32 R49, -RZ, R49.H1_H1 ;  /* 0x30000031ff317230 */ /* 0x000fe40000004100 */
[----:B------:R-:W-:Y:S02]  /*8430*/  HADD2.F32 R35, -RZ, R35.H1_H1 ;  /* 0x30000023ff237230 */ /* 0x000fe40000004100 */
[-C--:B------:R-:W-:Y:S01]  /*8440*/  FMUL.FTZ R77, R50, R76.reuse ;  /* 0x0000004c324d7220 */ /* 0x080fe20000410000 */
[----:B------:R-:W-:Y:S01]  /*8450*/  FMUL.FTZ R76, R39, R76 ;  /* 0x0000004c274c7220 */ /* 0x000fe20000410000 */
[----:B------:R-:W-:-:S02]  /*8460*/  HADD2.F32 R42, -RZ, R42.H0_H0 ;  /* 0x2000002aff2a7230 */ /* 0x000fc40000004100 */
[-C--:B------:R-:W-:Y:S01]  /*8470*/  FFMA.FTZ R39, R39, R51.reuse, -R77 ;  /* 0x0000003327277223 */ /* 0x080fe2000001084d */
[----:B------:R-:W-:Y:S01]  /*8480*/  FFMA.FTZ R76, R50, R51, R76 ;  /* 0x00000033324c7223 */ /* 0x000fe2000001004c */
[----:B------:R-:W-:Y:S01]  /*8490*/  SHF.R.U32.HI R50, RZ, 0x10, R43 ;  /* 0x00000010ff327819 */ /* 0x000fe2000001162b */
[----:B------:R-:W-:Y:S01]  /*84a0*/  HADD2.F32 R30, -RZ, R30.H0_H0 ;  /* 0x2000001eff1e7230 */ /* 0x000fe20000004100 */
[----:B------:R-:W-:Y:S01]  /*84b0*/  SHF.R.U32.HI R51, RZ, 0x10, R31 ;  /* 0x00000010ff337819 */ /* 0x000fe2000001161f */
[----:B------:R-:W-:Y:S02]  /*84c0*/  IMAD.MOV.U32 R33, RZ, RZ, R37 ;  /* 0x000000ffff217224 */ /* 0x000fe400078e0025 */
[----:B------:R-:W-:Y:S02]  /*84d0*/  HADD2.F32 R50, -RZ, R50.H0_H0 ;  /* 0x20000032ff327230 */ /* 0x000fe40000004100 */
[----:B------:R-:W-:Y:S02]  /*84e0*/  HADD2.F32 R51, -RZ, R51.H0_H0 ;  /* 0x20000033ff337230 */ /* 0x000fe40000004100 */
[----:B------:R-:W-:-:S02]  /*84f0*/  IMAD.MOV.U32 R37, RZ, RZ, R47 ;  /* 0x000000ffff257224 */ /* 0x000fc400078e002f */
[-C--:B------:R-:W-:Y:S01]  /*8500*/  FMUL.FTZ R77, R49, R50.reuse ;  /* 0x00000032314d7220 */ /* 0x080fe20000410000 */
[----:B------:R-:W-:-:S03]  /*8510*/  FMUL.FTZ R50, R35, R50 ;  /* 0x0000003223327220 */ /* 0x000fc60000410000 */
[-C--:B------:R-:W-:Y:S01]  /*8520*/  FFMA.FTZ R77, R35, R51.reuse, -R77 ;  /* 0x00000033234d7223 */ /* 0x080fe2000001084d */
[--C-:B------:R-:W-:Y:S02]  /*8530*/  HADD2.F32 R35, -RZ, R36.reuse.H0_H0 ;  /* 0x20000024ff237230 */ /* 0x100fe40000004100 */
[----:B------:R-:W-:Y:S01]  /*8540*/  FFMA.FTZ R50, R49, R51, R50 ;  /* 0x0000003331327223 */ /* 0x000fe20000010032 */
[----:B------:R-:W-:Y:S02]  /*8550*/  HADD2.F32 R36, -RZ, R36.H1_H1 ;  /* 0x30000024ff247230 */ /* 0x000fe40000004100 */
[--C-:B------:R-:W-:Y:S01]  /*8560*/  HADD2.F32 R49, -RZ, R172.reuse.H1_H1 ;  /* 0x300000acff317230 */ /* 0x100fe20000004100 */
[----:B------:R-:W-:Y:S01]  /*8570*/  F2FP.F16.F32.PACK_AB R39, R77, R39 ;  /* 0x000000274d27723e */ /* 0x000fe200000000ff */
[----:B------:R-:W-:Y:S02]  /*8580*/  HADD2.F32 R51, -RZ, R171.H1_H1 ;  /* 0x300000abff337230 */ /* 0x000fe40000004100 */
[-C--:B------:R-:W-:Y:S01]  /*8590*/  FMUL.FTZ R29, R36, R40.reuse ;  /* 0x00000028241d7220 */ /* 0x080fe20000410000 */
[C---:B------:R-:W-:Y:S01]  /*85a0*/  FMUL.FTZ R40, R32.reuse, R40 ;  /* 0x0000002820287220 */ /* 0x040fe20000410000 */
[-C--:B------:R-:W-:Y:S01]  /*85b0*/  FMUL.FTZ R78, R35, R49.reuse ;  /* 0x00000031234e7220 */ /* 0x080fe20000410000 */
[----:B------:R-:W-:Y:S01]  /*85c0*/  FMUL.FTZ R49, R41, R49 ;  /* 0x0000003129317220 */ /* 0x000fe20000410000 */
[-C--:B------:R-:W-:Y:S01]  /*85d0*/  FFMA.FTZ R29, R32, R28.reuse, -R29 ;  /* 0x0000001c201d7223 */ /* 0x080fe2000001081d */
[----:B------:R-:W-:Y:S01]  /*85e0*/  FFMA.FTZ R40, R36, R28, R40 ;  /* 0x0000001c24287223 */ /* 0x000fe20000010028 */
[----:B------:R-:W-:-:S02]  /*85f0*/  HADD2.F32 R172, -RZ, R172.H0_H0 ;  /* 0x200000acffac7230 */ /* 0x000fc40000004100 */
[-C--:B------:R-:W-:Y:S01]  /*8600*/  FFMA.FTZ R49, R35, R51.reuse, R49 ;  /* 0x0000003323317223 */ /* 0x080fe20000010031 */
[----:B------:R-:W-:Y:S02]  /*8610*/  HADD2.F32 R28, -RZ, R38.H0_H0 ;  /* 0x20000026ff1c7230 */ /* 0x000fe40000004100 */
[----:B------:R-:W-:Y:S01]  /*8620*/  FFMA.FTZ R78, R41, R51, -R78 ;  /* 0x00000033294e7223 */ /* 0x000fe2000001084e */
[----:B------:R-:W-:Y:S01]  /*8630*/  HADD2.F32 R32, -RZ, R34.H0_H0 ;  /* 0x20000022ff207230 */ /* 0x000fe20000004100 */
[----:B------:R-:W-:Y:S01]  /*8640*/  F2FP.F16.F32.PACK_AB R50, R50, R76 ;  /* 0x0000004c3232723e */ /* 0x000fe200000000ff */
[----:B------:R-:W-:Y:S02]  /*8650*/  HADD2.F32 R171, -RZ, R171.H0_H0 ;  /* 0x200000abffab7230 */ /* 0x000fe40000004100 */
[-C--:B------:R-:W-:Y:S01]  /*8660*/  FMUL.FTZ R35, R28, R172.reuse ;  /* 0x000000ac1c237220 */ /* 0x080fe20000410000 */
[----:B------:R-:W-:Y:S02]  /*8670*/  HADD2.F32 R38, -RZ, R38.H1_H1 ;  /* 0x30000026ff267230 */ /* 0x000fe40000004100 */
[----:B------:R-:W-:Y:S01]  /*8680*/  FMUL.FTZ R172, R32, R172 ;  /* 0x000000ac20ac7220 */ /* 0x000fe20000410000 */
[----:B------:R-:W-:-:S02]  /*8690*/  HADD2.F32 R34, -RZ, R34.H1_H1 ;  /* 0x30000022ff227230 */ /* 0x000fc40000004100 */
[-C--:B------:R-:W-:Y:S01]  /*86a0*/  FFMA.FTZ R35, R32, R171.reuse, -R35 ;  /* 0x000000ab20237223 */ /* 0x080fe20000010823 */
[----:B------:R-:W-:Y:S01]  /*86b0*/  F2FP.F16.F32.PACK_AB R29, R29, R78 ;  /* 0x0000004e1d1d723e */ /* 0x000fe200000000ff */
[----:B------:R-:W-:Y:S01]  /*86c0*/  FFMA.FTZ R172, R28, R171, R172 ;  /* 0x000000ab1cac7223 */ /* 0x000fe200000100ac */
[-C--:B------:R-:W-:Y:S01]  /*86d0*/  FMUL.FTZ R28, R38, R42.reuse ;  /* 0x0000002a261c7220 */ /* 0x080fe20000410000 */
[----:B------:R-:W-:Y:S01]  /*86e0*/  FMUL.FTZ R42, R34, R42 ;  /* 0x0000002a222a7220 */ /* 0x000fe20000410000 */
[----:B------:R-:W-:Y:S01]  /*86f0*/  F2FP.F16.F32.PACK_AB R40, R40, R49 ;  /* 0x000000312828723e */ /* 0x000fe200000000ff */
[----:B------:R-:W-:Y:S02]  /*8700*/  IMAD.MOV.U32 R32, RZ, RZ, R29 ;  /* 0x000000ffff207224 */ /* 0x000fe400078e001d */
[-C--:B------:R-:W-:Y:S01]  /*8710*/  FFMA.FTZ R28, R34, R30.reuse, -R28 ;  /* 0x0000001e221c7223 */ /* 0x080fe2000001081c */
[----:B------:R-:W-:Y:S01]  /*8720*/  FFMA.FTZ R42, R38, R30, R42 ;  /* 0x0000001e262a7223 */ /* 0x000fe2000001002a */
[----:B------:R-:W-:-:S03]  /*8730*/  IMAD.MOV.U32 R36, RZ, RZ, R40 ;  /* 0x000000ffff247224 */ /* 0x000fc600078e0028 */
[----:B------:R-:W-:Y:S02]  /*8740*/  F2FP.F16.F32.PACK_AB R35, R28, R35 ;  /* 0x000000231c23723e */ /* 0x000fe400000000ff */
[----:B------:R-:W-:-:S03]  /*8750*/  F2FP.F16.F32.PACK_AB R42, R42, R172 ;  /* 0x000000ac2a2a723e */ /* 0x000fc600000000ff */
[----:B------:R-:W-:Y:S02]  /*8760*/  IMAD.MOV.U32 R34, RZ, RZ, R35 ;  /* 0x000000ffff227224 */ /* 0x000fe400078e0023 */
[----:B------:R-:W-:Y:S01]  /*8770*/  IMAD.MOV.U32 R35, RZ, RZ, R39 ;  /* 0x000000ffff237224 */ /* 0x000fe200078e0027 */
[----:B------:R-:W-:Y:S01]  /*8780*/  MOV R39, R50 ;  /* 0x0000003200277202 */ /* 0x000fe20000000f00 */
[----:B------:R-:W-:-:S07]  /*8790*/  IMAD.MOV.U32 R38, RZ, RZ, R42 ;  /* 0x000000ffff267224 */ /* 0x000fce00078e002a */
.L_x_1561:
[----:B------:R-:W-:Y:S05]  /*87a0*/  BSYNC B2 ;  /* 0x0000000000027941 */ /* 0x000fea0003800000 */
.L_x_1560:
        /* <DEDUP_REMOVED lines=10> */
.L_x_1551:
[----:B------:R-:W-:Y:S05]  /*8850*/  BSYNC B1 ;  /* 0x0000000000017941 */ /* 0x000fea0003800000 */
.L_x_1550:
[-C--:B0-2---:R-:W-:Y:S02]  /*8860*/  IMAD R28, R149, R126.reuse, RZ ;  /* 0x0000007e951c7224 */ /* 0x085fe400078e02ff */
[----:B------:R-:W-:-:S04]  /*8870*/  IMAD.WIDE.U32 R124, R220, R126, R124 ;  /* 0x0000007edc7c7225 */ /* 0x000fc800078e007c */
[----:B------:R-:W-:Y:S01]  /*8880*/  IMAD R127, R220, R127, R28 ;  /* 0x0000007fdc7f7224 */ /* 0x000fe200078e021c */
[----:B------:R-:W-:Y:S06]  /*8890*/  @P3 BRA `(.L_x_1520) ;  /* 0x0000001800a03947 */ /* 0x000fec0003800000 */
[----:B------:R-:W-:Y:S01]  /*88a0*/  ISETP.NE.AND P3, PT, R13, RZ, PT ;  /* 0x000000ff0d00720c */ /* 0x000fe20003f65270 */
[----:B------:R-:W-:Y:S01]  /*88b0*/  BSSY B1, `(.L_x_1562) ;  /* 0x0000077000017945 */ /* 0x000fe20003800000 */
[----:B------:R-:W-:-:S11]  /*88c0*/  IMAD.IADD R40, R125, 0x1, R127 ;  /* 0x000000017d287824 */ /* 0x000fd600078e027f */
[----:B------:R-:W-:Y:S05]  /*88d0*/  @!P3 BRA `(.L_x_1563) ;  /* 0x0000000400d0b947 */ /* 0x000fea0003800000 */
[----:B------:R-:W-:Y:S01]  /*88e0*/  SEL R30, R130, R148, !P0 ;  /* 0x00000094821e7207 */ /* 0x000fe20004000000 */
[----:B------:R-:W-:Y:S01]  /*88f0*/  BSSY B2, `(.L_x_1564) ;  /* 0x0000070000027945 */ /* 0x000fe20003800000 */
[----:B------:R-:W-:Y:S02]  /*8900*/  IADD3 R29, P3, P4, R104, R124, R10 ;  /* 0x0000007c681d7210 */ /* 0x000fe40007c7e00a */
[----:B------:R-:W-:Y:S02]  /*8910*/  SHF.R.S32.HI R31, RZ, 0x1f, R30 ;  /* 0x0000001fff1f7819 */ /* 0x000fe4000001141e */
[----:B------:R-:W-:Y:S02]  /*8920*/  IADD3.X R28, R4, R40, R116, P3, P4 ;  /* 0x00000028041c7210 */ /* 0x000fe40001fe8474 */
[----:B------:R-:W-:Y:S02]  /*8930*/  LEA.HI R30, R31, R30, RZ, 0x4 ;  /* 0x0000001e1f1e7211 */ /* 0x000fe400078f20ff */
[----:B---3--:R-:W-:-:S02]  /*8940*/  SHF.R.U32.HI R34, RZ, 0x3, R207 ;  /* 0x00000003ff227819 */ /* 0x008fc400000116cf */
[----:B------:R-:W-:-:S05]  /*8950*/  LEA.HI.SX32 R31, R30, R119, 0x1c ;  /* 0x000000771e1f7211 */ /* 0x000fca00078fe2ff */
[----:B------:R-:W-:-:S05]  /*8960*/  IMAD.SHL.U32 R30, R31, 0x8, RZ ;  /* 0x000000081f1e7824 */ /* 0x000fca00078e00ff */
[----:B------:R-:W-:-:S13]  /*8970*/  ISETP.GE.AND P3, PT, R30, R145, PT ;  /* 0x000000911e00720c */ /* 0x000fda0003f66270 */
[--C-:B------:R-:W-:Y:S02]  /*8980*/  @!P3 SHF.R.S32.HI R33, RZ, 0x1f, R30.reuse ;  /* 0x0000001fff21b819 */ /* 0x100fe4000001141e */
[--C-:B------:R-:W-:Y:S02]  /*8990*/  @!P3 IADD3 R32, P4, P5, R104, R124, R30.reuse ;  /* 0x0000007c6820b210 */ /* 0x100fe40007d9e01e */
[----:B------:R-:W-:Y:S02]  /*89a0*/  LOP3.LUT R30, R207, 0x38, R30, 0xf8, !PT ;  /* 0x00000038cf1e7812 */ /* 0x000fe400078ef81e */
[----:B------:R-:W-:Y:S02]  /*89b0*/  @!P3 IADD3.X R33, R4, R40, R33, P4, P5 ;  /* 0x000000280421b210 */ /* 0x000fe400027ea421 */
[----:B------:R-:W-:-:S04]  /*89c0*/  LEA R36, P4, R29, R112, 0x1 ;  /* 0x000000701d247211 */ /* 0x000fc800078808ff */
[----:B------:R-:W-:Y:S02]  /*89d0*/  LEA.HI.X R37, R29, R113, R28, 0x1, P4 ;  /* 0x000000711d257211 */ /* 0x000fe400020f0c1c */
[----:B------:R-:W-:Y:S02]  /*89e0*/  SHF.R.S32.HI R28, RZ, 0x1f, R31 ;  /* 0x0000001fff1c7819 */ /* 0x000fe4000001141f */
[----:B------:R-:W-:Y:S02]  /*89f0*/  @!P3 LEA R38, P4, R32, R112, 0x1 ;  /* 0x000000702026b211 */ /* 0x000fe400078808ff */
[----:B------:R-:W-:Y:S02]  /*8a00*/  LEA.HI R28, R28, R31, RZ, 0x3 ;  /* 0x0000001f1c1c7211 */ /* 0x000fe400078f18ff */
[----:B------:R-:W-:Y:S02]  /*8a10*/  @!P3 LEA.HI.X R39, R32, R113, R33, 0x1, P4 ;  /* 0x000000712027b211 */ /* 0x000fe400020f0c21 */
[----:B------:R-:W-:-:S02]  /*8a20*/  SHF.R.S32.HI R29, RZ, 0x3, R28 ;  /* 0x00000003ff1d7819 */ /* 0x000fc4000001141c */
[----:B------:R-:W-:-:S03]  /*8a30*/  ISETP.GE.AND P4, PT, R22, R121, PT ;  /* 0x000000791600720c */ /* 0x000fc60003f86270 */
        /* <DEDUP_REMOVED lines=18> */
[----:B------:R-:W-:Y:S01]  /*8b60*/  SHF.R.U64 R44, R74, 0x10, R75 ;  /* 0x000000104a2c7819 */ /* 0x000fe2000000124b */
[----:B------:R-:W-:Y:S02]  /*8b70*/  HADD2.F32 R45, -RZ, R168.H1_H1 ;  /* 0x300000a8ff2d7230 */ /* 0x000fe40000004100 */
[----:B------:R-:W-:Y:S01]  /*8b80*/  FMUL.FTZ R49, R47, R46 ;  /* 0x0000002e2f317220 */ /* 0x000fe20000410000 */
[----:B------:R-:W-:-:S02]  /*8b90*/  HADD2.F32 R72, -RZ, R72.H0_H0 ;  /* 0x20000048ff487230 */ /* 0x000fc40000004100 */
[C---:B------:R-:W-:Y:S01]  /*8ba0*/  FMUL.FTZ R50, R33.reuse, R46 ;  /* 0x0000002e21327220 */ /* 0x040fe20000410000 */
[----:B------:R-:W-:Y:S01]  /*8bb0*/  HADD2.F32 R29, -RZ, R29.H1_H1 ;  /* 0x3000001dff1d7230 */ /* 0x000fe20000004100 */
[----:B------:R-:W-:Y:S01]  /*8bc0*/  SHF.R.U32.HI R74, RZ, 0x10, R75 ;  /* 0x00000010ff4a7819 */ /* 0x000fe2000001164b */
[-C--:B------:R-:W-:Y:S01]  /*8bd0*/  FFMA.FTZ R49, R33, R45.reuse, -R49 ;  /* 0x0000002d21317223 */ /* 0x080fe20000010831 */
[----:B------:R-:W-:Y:S01]  /*8be0*/  FFMA.FTZ R50, R47, R45, R50 ;  /* 0x0000002d2f327223 */ /* 0x000fe20000010032 */
[--C-:B------:R-:W-:Y:S01]  /*8bf0*/  SHF.R.U64 R43, R62, 0x10, R63.reuse ;  /* 0x000000103e2b7819 */ /* 0x100fe2000000123f */
[----:B------:R-:W-:Y:S02]  /*8c00*/  HADD2.F32 R60, -RZ, R60.H0_H0 ;  /* 0x2000003cff3c7230 */ /* 0x000fe40000004100 */
[----:B------:R-:W-:Y:S01]  /*8c10*/  FMUL.FTZ R46, R48, R72 ;  /* 0x00000048302e7220 */ /* 0x000fe20000410000 */
[--C-:B------:R-:W-:Y:S01]  /*8c20*/  HADD2.F32 R45, -RZ, R35.reuse.H0_H0 ;  /* 0x20000023ff2d7230 */ /* 0x100fe20000004100 */
[----:B------:R-:W-:Y:S01]  /*8c30*/  SHF.R.U32.HI R62, RZ, 0x10, R63 ;  /* 0x00000010ff3e7819 */ /* 0x000fe2000001163f */
[----:B------:R-:W-:-:S02]  /*8c40*/  HADD2.F32 R47, -RZ, R35.H1_H1 ;  /* 0x30000023ff2f7230 */ /* 0x000fc40000004100 */
[C---:B------:R-:W-:Y:S01]  /*8c50*/  FMUL.FTZ R72, R29.reuse, R72 ;  /* 0x000000481d487220 */ /* 0x040fe20000410000 */
[----:B------:R-:W-:Y:S02]  /*8c60*/  HADD2.F32 R33, -RZ, R169.H1_H1 ;  /* 0x300000a9ff217230 */ /* 0x000fe40000004100 */
[-C--:B------:R-:W-:Y:S01]  /*8c70*/  FFMA.FTZ R46, R29, R60.reuse, -R46 ;  /* 0x0000003c1d2e7223 */ /* 0x080fe2000001082e */
[--C-:B------:R-:W-:Y:S02]  /*8c80*/  HADD2.F32 R35, -RZ, R31.reuse.H0_H0 ;  /* 0x2000001fff237230 */ /* 0x100fe40000004100 */
[----:B------:R-:W-:Y:S01]  /*8c90*/  FFMA.FTZ R72, R48, R60, R72 ;  /* 0x0000003c30487223 */ /* 0x000fe20000010048 */
        /* <DEDUP_REMOVED lines=12> */
[----:B------:R-:W-:Y:S01]  /*8d60*/  FFMA.FTZ R51, R45, R29, R51 ;  /* 0x0000001d2d337223 */ /* 0x000fe20000010033 */
[----:B------:R-:W-:Y:S02]  /*8d70*/  HADD2.F32 R29, -RZ, R28.H0_H0 ;  /* 0x2000001cff1d7230 */ /* 0x000fe40000004100 */
[----:B------:R-:W-:Y:S01]  /*8d80*/  FFMA.FTZ R74, R47, R62, R74 ;  /* 0x0000003e2f4a7223 */ /* 0x000fe2000001004a */
[----:B------:R-:W-:Y:S02]  /*8d90*/  HADD2.F32 R32, -RZ, R32.H1_H1 ;  /* 0x30000020ff207230 */ /* 0x000fe40000004100 */
[----:B------:R-:W-:Y:S02]  /*8da0*/  HADD2.F32 R170, -RZ, R170.H0_H0 ;  /* 0x200000aaffaa7230 */ /* 0x000fe40000004100 */
[----:B------:R-:W-:Y:S02]  /*8db0*/  HADD2.F32 R28, -RZ, R28.H1_H1 ;  /* 0x3000001cff1c7230 */ /* 0x000fe40000004100 */
[----:B------:R-:W-:Y:S01]  /*8dc0*/  FMUL.FTZ R45, R32, R42 ;  /* 0x0000002a202d7220 */ /* 0x000fe20000410000 */
[----:B------:R-:W-:-:S02]  /*8dd0*/  HADD2.F32 R41, -RZ, R41.H0_H0 ;  /* 0x20000029ff297230 */ /* 0x000fc40000004100 */
[----:B------:R-:W-:Y:S01]  /*8de0*/  FMUL.FTZ R35, R31, R170 ;  /* 0x000000aa1f237220 */ /* 0x000fe20000410000 */
[----:B------:R-:W-:Y:S02]  /*8df0*/  HADD2.F32 R168, -RZ, R168.H0_H0 ;  /* 0x200000a8ffa87230 */ /* 0x000fe40000004100 */
[C---:B------:R-:W-:Y:S01]  /*8e00*/  FMUL.FTZ R42, R28.reuse, R42 ;  /* 0x0000002a1c2a7220 */ /* 0x040fe20000410000 */
[C---:B------:R-:W-:Y:S01]  /*8e10*/  FMUL.FTZ R170, R29.reuse, R170 ;  /* 0x000000aa1daa7220 */ /* 0x040fe20000410000 */
[-C--:B------:R-:W-:Y:S01]  /*8e20*/  FFMA.FTZ R28, R28, R41.reuse, -R45 ;  /* 0x000000291c1c7223 */ /* 0x080fe2000001082d */
[----:B------:R-:W-:Y:S02]  /*8e30*/  HADD2.F32 R169, -RZ, R169.H0_H0 ;  /* 0x200000a9ffa97230 */ /* 0x000fe40000004100 */
[-C--:B------:R-:W-:Y:S01]  /*8e40*/  FFMA.FTZ R35, R29, R168.reuse, -R35 ;  /* 0x000000a81d237223 */ /* 0x080fe20000010823 */
[----:B------:R-:W-:Y:S01]  /*8e50*/  FFMA.FTZ R41, R32, R41, R42 ;  /* 0x0000002920297223 */ /* 0x000fe2000001002a */
[----:B------:R-:W-:Y:S01]  /*8e60*/  FFMA.FTZ R170, R31, R168, R170 ;  /* 0x000000a81faa7223 */ /* 0x000fe200000100aa */
[----:B------:R-:W-:Y:S01]  /*8e70*/  HADD2.F32 R44, -RZ, R44.H0_H0 ;  /* 0x2000002cff2c7230 */ /* 0x000fe20000004100 */
[----:B------:R-:W-:Y:S01]  /*8e80*/  F2FP.F16.F32.PACK_AB R51, R74, R51 ;  /* 0x000000334a33723e */ /* 0x000fe200000000ff */
[--C-:B------:R-:W-:Y:S01]  /*8e90*/  HADD2.F32 R42, -RZ, R34.reuse.H0_H0 ;  /* 0x20000022ff2a7230 */ /* 0x100fe20000004100 */
[----:B------:R-:W-:Y:S01]  /*8ea0*/  F2FP.F16.F32.PACK_AB R28, R28, R35 ;  /* 0x000000231c1c723e */ /* 0x000fe200000000ff */
[----:B------:R-:W-:-:S02]  /*8eb0*/  HADD2.F32 R29, -RZ, R34.H1_H1 ;  /* 0x30000022ff1d7230 */ /* 0x000fc40000004100 */
[--C-:B------:R-:W-:Y:S02]  /*8ec0*/  HADD2.F32 R32, -RZ, R30.reuse.H0_H0 ;  /* 0x2000001eff207230 */ /* 0x100fe40000004100 */
[----:B------:R-:W-:Y:S02]  /*8ed0*/  HADD2.F32 R31, -RZ, R30.H1_H1 ;  /* 0x3000001eff1f7230 */ /* 0x000fe40000004100 */
[-C--:B------:R-:W-:Y:S01]  /*8ee0*/  FMUL.FTZ R34, R29, R44.reuse ;  /* 0x0000002c1d227220 */ /* 0x080fe20000410000 */
[----:B------:R-:W-:Y:S02]  /*8ef0*/  HADD2.F32 R167, -RZ, R167.H0_H0 ;  /* 0x200000a7ffa77230 */ /* 0x000fe40000004100 */
[----:B------:R-:W-:Y:S02]  /*8f00*/  HADD2.F32 R30, -RZ, R43.H0_H0 ;  /* 0x2000002bff1e7230 */ /* 0x000fe40000004100 */
[-C--:B------:R-:W-:Y:S01]  /*8f10*/  FMUL.FTZ R43, R42, R169.reuse ;  /* 0x000000a92a2b7220 */ /* 0x080fe20000410000 */
[----:B------:R-:W-:Y:S01]  /*8f20*/  FMUL.FTZ R169, R32, R169 ;  /* 0x000000a920a97220 */ /* 0x000fe20000410000 */
[----:B------:R-:W-:Y:S01]  /*8f30*/  FMUL.FTZ R44, R31, R44 ;  /* 0x0000002c1f2c7220 */ /* 0x000fe20000410000 */
[----:B------:R-:W-:-:S02]  /*8f40*/  IMAD.MOV.U32 R35, RZ, RZ, R51 ;  /* 0x000000ffff237224 */ /* 0x000fc400078e0033 */
[-C--:B------:R-:W-:Y:S01]  /*8f50*/  FFMA.FTZ R43, R32, R167.reuse, -R43 ;  /* 0x000000a7202b7223 */ /* 0x080fe2000001082b */
[-C--:B------:R-:W-:Y:S01]  /*8f60*/  FFMA.FTZ R34, R31, R30.reuse, -R34 ;  /* 0x0000001e1f227223 */ /* 0x080fe20000010822 */
[----:B------:R-:W-:Y:S01]  /*8f70*/  FFMA.FTZ R169, R42, R167, R169 ;  /* 0x000000a72aa97223 */ /* 0x000fe200000100a9 */
[----:B------:R-:W-:Y:S01]  /*8f80*/  FFMA.FTZ R44, R29, R30, R44 ;  /* 0x0000001e1d2c7223 */ /* 0x000fe2000001002c */
[----:B------:R-:W-:Y:S02]  /*8f90*/  F2FP.F16.F32.PACK_AB R31, R33, R48 ;  /* 0x00000030211f723e */ /* 0x000fe400000000ff */
[----:B------:R-:W-:Y:S02]  /*8fa0*/  F2FP.F16.F32.PACK_AB R30, R34, R43 ;  /* 0x0000002b221e723e */ /* 0x000fe400000000ff */
[----:B------:R-:W-:Y:S02]  /*8fb0*/  F2FP.F16.F32.PACK_AB R29, R46, R49 ;  /* 0x000000312e1d723e */ /* 0x000fe400000000ff */
[----:B------:R-:W-:-:S02]  /*8fc0*/  F2FP.F16.F32.PACK_AB R33, R72, R50 ;  /* 0x000000324821723e */ /* 0x000fc400000000ff */
[----:B------:R-:W-:Y:S02]  /*8fd0*/  F2FP.F16.F32.PACK_AB R32, R41, R170 ;  /* 0x000000aa2920723e */ /* 0x000fe400000000ff */
[----:B------:R-:W-:-:S07]  /*8fe0*/  F2FP.F16.F32.PACK_AB R34, R44, R169 ;  /* 0x000000a92c22723e */ /* 0x000fce00000000ff */
.L_x_1565:
[----:B------:R-:W-:Y:S05]  /*8ff0*/  BSYNC B2 ;  /* 0x0000000000027941 */ /* 0x000fea0003800000 */
.L_x_1564:
[----:B0-----:R0:W-:Y:S04]  /*9000*/  STG.E.128 desc[UR46][R36.64], R28 ;  /* 0x0000001c24007986 */ /* 0x0011e8000c101d2e */
[----:B--2---:R0:W-:Y:S02]  /*9010*/  @!P3 STG.E.128 desc[UR46][R38.64], R32 ;  /* 0x000000202600b986 */ /* 0x0041e4000c101d2e */
.L_x_1563:
[----:B------:R-:W-:Y:S05]  /*9020*/  BSYNC B1 ;  /* 0x0000000000017941 */ /* 0x000fea0003800000 */
.L_x_1562:
[----:B------:R-:W-:Y:S01]  /*9030*/  ISETP.NE.AND P3, PT, R14, RZ, PT ;  /* 0x000000ff0e00720c */ /* 0x000fe20003f65270 */
[----:B------:R-:W-:-:S12]  /*9040*/  BSSY B1, `(.L_x_1566) ;  /* 0x0000079000017945 */ /* 0x000fd80003800000 */
[----:B------:R-:W-:Y:S05]  /*9050*/  @!P3 BRA `(.L_x_1567) ;  /* 0x0000000400dcb947 */ /* 0x000fea0003800000 */
[----:B0-----:R-:W-:Y:S01]  /*9060*/  SEL R28, R130, R148, !P1 ;  /* 0x00000094821c7207 */ /* 0x001fe20004800000 */
        /* <DEDUP_REMOVED lines=10> */
[----:B------:R-:W-:-:S04]  /*9110*/  @!P3 IADD3 R28, P4, P5, R104, R124, R33 ;  /* 0x0000007c681cb210 */ /* 0x000fc80007d9e021 */
[----:B------:R-:W-:Y:S02]  /*9120*/  @!P3 IADD3.X R29, R4, R40, R29, P4, P5 ;  /* 0x00000028041db210 */ /* 0x000fe400027ea41d */
[----:B------:R-:W-:-:S04]  /*9130*/  LEA R36, P4, R30, R112, 0x1 ;  /* 0x000000701e247211 */ /* 0x000fc800078808ff */
[----:B------:R-:W-:Y:S02]  /*9140*/  LEA.HI.X R37, R30, R113, R31, 0x1, P4 ;  /* 0x000000711e257211 */ /* 0x000fe400020f0c1f */
[----:B------:R-:W-:-:S04]  /*9150*/  @!P3 LEA R38, P4, R28, R112, 0x1 ;  /* 0x000000701c26b211 */ /* 0x000fc800078808ff */
[----:B------:R-:W-:Y:S02]  /*9160*/  @!P3 LEA.HI.X R39, R28, R113, R29, 0x1, P4 ;  /* 0x000000711c27b211 */ /* 0x000fe400020f0c1d */
[----:B------:R-:W-:Y:S02]  /*9170*/  SHF.R.S32.HI R29, RZ, 0x1f, R32 ;  /* 0x0000001fff1d7819 */ /* 0x000fe40000011420 */
[----:B------:R-:W-:Y:S02]  /*9180*/  LOP3.LUT R28, R207, 0x38, R33, 0xf8, !PT ;  /* 0x00000038cf1c7812 */ /* 0x000fe400078ef821 */
[----:B------:R-:W-:Y:S02]  /*9190*/  LEA.HI R29, R29, R32, RZ, 0x3 ;  /* 0x000000201d1d7211 */ /* 0x000fe400078f18ff */
[----:B------:R-:W-:Y:S02]  /*91a0*/  LOP3.LUT R28, R28, R34, RZ, 0x3c, !PT ;  /* 0x000000221c1c7212 */ /* 0x000fe400078e3cff */
[----:B------:R-:W-:-:S02]  /*91b0*/  SHF.R.S32.HI R29, RZ, 0x3, R29 ;  /* 0x00000003ff1d7819 */ /* 0x000fc4000001141d */
[----:B------:R-:W-:-:S03]  /*91c0*/  ISETP.GE.AND P4, PT, R198, R121, PT ;  /* 0x00000079c600720c */ /* 0x000fc60003f86270 */
[----:B------:R-:W-:-:S04]  /*91d0*/  IMAD R29, R29, 0x1800, R212 ;  /* 0x000018001d1d7824 */ /* 0x000fc800078e02d4 */
        /* <DEDUP_REMOVED lines=12> */
[--C-:B------:R-:W-:Y:S01]  /*92a0*/  SHF.R.U64 R41, R56, 0x10, R57.reuse ;  /* 0x0000001038297819 */ /* 0x100fe20000001239 */
[----:B------:R-:W-:Y:S01]  /*92b0*/  HADD2.F32 R50, -RZ, R166.H1_H1 ;  /* 0x300000a6ff327230 */ /* 0x000fe20000004100 */
[----:B------:R-:W-:Y:S01]  /*92c0*/  SHF.R.U32.HI R56, RZ, 0x10, R57 ;  /* 0x00000010ff387819 */ /* 0x000fe20000011639 */
[--C-:B------:R-:W-:Y:S01]  /*92d0*/  HADD2.F32 R47, -RZ, R45.reuse.H0_H0 ;  /* 0x2000002dff2f7230 */ /* 0x100fe20000004100 */
[----:B------:R-:W-:Y:S01]  /*92e0*/  SHF.R.U64 R44, R70, 0x10, R71 ;  /* 0x00000010462c7819 */ /* 0x000fe20000001247 */
[----:B------:R-:W-:Y:S01]  /*92f0*/  HADD2.F32 R45, -RZ, R45.H1_H1 ;  /* 0x3000002dff2d7230 */ /* 0x000fe20000004100 */
[----:B------:R-:W-:Y:S01]  /*9300*/  SHF.R.U64 R43, R58, 0x10, R59 ;  /* 0x000000103a2b7819 */ /* 0x000fe2000000123b */
[----:B------:R-:W-:-:S02]  /*9310*/  HADD2.F32 R31, -RZ, R29.H0_H0 ;  /* 0x2000001dff1f7230 */ /* 0x000fc40000004100 */
[-C--:B------:R-:W-:Y:S01]  /*9320*/  FMUL.FTZ R60, R47, R50.reuse ;  /* 0x000000322f3c7220 */ /* 0x080fe20000410000 */
[----:B------:R-:W-:Y:S01]  /*9330*/  HADD2.F32 R68, -RZ, R68.H0_H0 ;  /* 0x20000044ff447230 */ /* 0x000fe20000004100 */
[----:B------:R-:W-:Y:S01]  /*9340*/  SHF.R.U32.HI R70, RZ, 0x10, R71 ;  /* 0x00000010ff467819 */ /* 0x000fe20000011647 */
[----:B------:R-:W-:Y:S02]  /*9350*/  HADD2.F32 R46, -RZ, R29.H1_H1 ;  /* 0x3000001dff2e7230 */ /* 0x000fe40000004100 */
[----:B------:R-:W-:Y:S01]  /*9360*/  FMUL.FTZ R50, R31, R50 ;  /* 0x000000321f327220 */ /* 0x000fe20000410000 */
[----:B------:R-:W-:Y:S02]  /*9370*/  HADD2.F32 R48, -RZ, R158.H1_H1 ;  /* 0x3000009eff307230 */ /* 0x000fe40000004100 */
[-C--:B------:R-:W-:Y:S01]  /*9380*/  FMUL.FTZ R49, R45, R68.reuse ;  /* 0x000000442d317220 */ /* 0x080fe20000410000 */
[----:B------:R-:W-:Y:S02]  /*9390*/  HADD2.F32 R56, -RZ, R56.H0_H0 ;  /* 0x20000038ff387230 */ /* 0x000fe40000004100 */
[C---:B------:R-:W-:Y:S01]  /*93a0*/  FMUL.FTZ R68, R46.reuse, R68 ;  /* 0x000000442e447220 */ /* 0x040fe20000410000 */
[----:B------:R-:W-:Y:S01]  /*93b0*/  SHF.R.U32.HI R58, RZ, 0x10, R59 ;  /* 0x00000010ff3a7819 */ /* 0x000fe2000001163b */
[-C--:B------:R-:W-:Y:S01]  /*93c0*/  FFMA.FTZ R31, R31, R48.reuse, -R60 ;  /* 0x000000301f1f7223 */ /* 0x080fe2000001083c */
[----:B------:R-:W-:Y:S01]  /*93d0*/  FFMA.FTZ R29, R47, R48, R50 ;  /* 0x000000302f1d7223 */ /* 0x000fe20000010032 */
[-C--:B------:R-:W-:Y:S01]  /*93e0*/  FFMA.FTZ R46, R46, R56.reuse, -R49 ;  /* 0x000000382e2e7223 */ /* 0x080fe20000010831 */
[----:B------:R-:W-:Y:S01]  /*93f0*/  FFMA.FTZ R48, R45, R56, R68 ;  /* 0x000000382d307223 */ /* 0x000fe20000010044 */
[----:B------:R-:W-:-:S02]  /*9400*/  HADD2.F32 R62, -RZ, R159.H1_H1 ;  /* 0x3000009fff3e7230 */ /* 0x000fc40000004100 */
[--C-:B------:R-:W-:Y:S01]  /*9410*/  HADD2.F32 R45, -RZ, R35.reuse.H0_H0 ;  /* 0x20000023ff2d7230 */ /* 0x100fe20000004100 */
[----:B------:R-:W-:Y:S01]  /*9420*/  F2FP.F16.F32.PACK_AB R31, R46, R31 ;  /* 0x0000001f2e1f723e */ /* 0x000fe200000000ff */
[----:B------:R-:W-:Y:S02]  /*9430*/  HADD2.F32 R56, -RZ, R35.H1_H1 ;  /* 0x30000023ff387230 */ /* 0x000fe40000004100 */
[----:B------:R-:W-:Y:S02]  /*9440*/  HADD2.F32 R35, -RZ, R33.H0_H0 ;  /* 0x20000021ff237230 */ /* 0x000fe40000004100 */
[----:B------:R-:W-:Y:S02]  /*9450*/  HADD2.F32 R49, -RZ, R70.H0_H0 ;  /* 0x20000046ff317230 */ /* 0x000fe40000004100 */
[----:B------:R-:W-:Y:S02]  /*9460*/  HADD2.F32 R60, -RZ, R157.H1_H1 ;  /* 0x3000009dff3c7230 */ /* 0x000fe40000004100 */
[----:B------:R-:W-:-:S02]  /*9470*/  HADD2.F32 R50, -RZ, R33.H1_H1 ;  /* 0x30000021ff327230 */ /* 0x000fc40000004100 */
[-C--:B------:R-:W-:Y:S01]  /*9480*/  FMUL.FTZ R51, R56, R49.reuse ;  /* 0x0000003138337220 */ /* 0x080fe20000410000 */
[----:B------:R-:W-:Y:S02]  /*9490*/  HADD2.F32 R47, -RZ, R58.H0_H0 ;  /* 0x2000003aff2f7230 */ /* 0x000fe40000004100 */
[-C--:B------:R-:W-:Y:S01]  /*94a0*/  FMUL.FTZ R58, R45, R62.reuse ;  /* 0x0000003e2d3a7220 */ /* 0x080fe20000410000 */
[C---:B------:R-:W-:Y:S01]  /*94b0*/  FMUL.FTZ R62, R35.reuse, R62 ;  /* 0x0000003e233e7220 */ /* 0x040fe20000410000 */
[----:B------:R-:W-:Y:S01]  /*94c0*/  FMUL.FTZ R49, R50, R49 ;  /* 0x0000003132317220 */ /* 0x000fe20000410000 */
[----:B------:R-:W-:Y:S02]  /*94d0*/  HADD2.F32 R166, -RZ, R166.H0_H0 ;  /* 0x200000a6ffa67230 */ /* 0x000fe40000004100 */
[-C--:B------:R-:W-:Y:S01]  /*94e0*/  FFMA.FTZ R33, R35, R60.reuse, -R58 ;  /* 0x0000003c23217223 */ /* 0x080fe2000001083a */
[----:B------:R-:W-:Y:S01]  /*94f0*/  FFMA.FTZ R35, R45, R60, R62 ;  /* 0x0000003c2d237223 */ /* 0x000fe2000001003e */
[----:B------:R-:W-:-:S02]  /*9500*/  HADD2.F32 R60, -RZ, R42.H0_H0 ;  /* 0x2000002aff3c7230 */ /* 0x000fc40000004100 */
[-C--:B------:R-:W-:Y:S01]  /*9510*/  FFMA.FTZ R50, R50, R47.reuse, -R51 ;  /* 0x0000002f32327223 */ /* 0x080fe20000010833 */
[----:B------:R-:W-:Y:S02]  /*9520*/  HADD2.F32 R42, -RZ, R28.H0_H0 ;  /* 0x2000001cff2a7230 */ /* 0x000fe40000004100 */
[----:B------:R-:W-:Y:S01]  /*9530*/  FFMA.FTZ R56, R56, R47, R49 ;  /* 0x0000002f38387223 */ /* 0x000fe20000010031 */
[----:B------:R-:W-:Y:S02]  /*9540*/  HADD2.F32 R47, -RZ, R32.H0_H0 ;  /* 0x20000020ff2f7230 */ /* 0x000fe40000004100 */
[----:B------:R-:W-:Y:S01]  /*9550*/  HADD2.F32 R158, -RZ, R158.H0_H0 ;  /* 0x2000009eff9e7230 */ /* 0x000fe20000004100 */
[----:B------:R-:W-:Y:S01]  /*9560*/  F2FP.F16.F32.PACK_AB R50, R50, R33 ;  /* 0x000000213232723e */ /* 0x000fe200000000ff */
[----:B------:R-:W-:Y:S02]  /*9570*/  HADD2.F32 R49, -RZ, R32.H1_H1 ;  /* 0x30000020ff317230 */ /* 0x000fe40000004100 */
[----:B------:R-:W-:Y:S01]  /*9580*/  FMUL.FTZ R32, R42, R166 ;  /* 0x000000a62a207220 */ /* 0x000fe20000410000 */
[----:B------:R-:W-:-:S02]  /*9590*/  HADD2.F32 R58, -RZ, R41.H0_H0 ;  /* 0x20000029ff3a7230 */ /* 0x000fc40000004100 */
[C---:B------:R-:W-:Y:S01]  /*95a0*/  FMUL.FTZ R41, R47.reuse, R166 ;  /* 0x000000a62f297220 */ /* 0x040fe20000410000 */
[----:B------:R-:W-:Y:S02]  /*95b0*/  HADD2.F32 R45, -RZ, R28.H1_H1 ;  /* 0x3000001cff2d7230 */ /* 0x000fe40000004100 */
[----:B------:R-:W-:Y:S01]  /*95c0*/  FFMA.FTZ R32, R47, R158, R32 ;  /* 0x0000009e2f207223 */ /* 0x000fe20000010020 */
[----:B------:R-:W-:Y:S02]  /*95d0*/  HADD2.F32 R47, -RZ, R44.H0_H0 ;  /* 0x2000002cff2f7230 */ /* 0x000fe40000004100 */
[----:B------:R-:W-:Y:S01]  /*95e0*/  FMUL.FTZ R62, R49, R60 ;  /* 0x0000003c313e7220 */ /* 0x000fe20000410000 */
[----:B------:R-:W-:Y:S01]  /*95f0*/  FFMA.FTZ R28, R42, R158, -R41 ;  /* 0x0000009e2a1c7223 */ /* 0x000fe20000010829 */
        /* <DEDUP_REMOVED lines=19> */
[----:B------:R-:W-:Y:S01]  /*9730*/  IMAD.MOV.U32 R29, RZ, RZ, R31 ;  /* 0x000000ffff1d7224 */ /* 0x000fe200078e001f */
[----:B------:R-:W-:Y:S01]  /*9740*/  F2FP.F16.F32.PACK_AB R35, R56, R35 ;  /* 0x000000233823723e */ /* 0x000fe200000000ff */
[----:B------:R-:W-:Y:S01]  /*9750*/  IMAD.MOV.U32 R31, RZ, RZ, R50 ;  /* 0x000000ffff1f7224 */ /* 0x000fe200078e0032 */
[----:B------:R-:W-:-:S02]  /*9760*/  F2FP.F16.F32.PACK_AB R28, R41, R28 ;  /* 0x0000001c291c723e */ /* 0x000fc400000000ff */
[----:B------:R-:W-:Y:S02]  /*9770*/  F2FP.F16.F32.PACK_AB R32, R45, R32 ;  /* 0x000000202d20723e */ /* 0x000fe400000000ff */
[----:B------:R-:W-:Y:S02]  /*9780*/  F2FP.F16.F32.PACK_AB R30, R30, R49 ;  /* 0x000000311e1e723e */ /* 0x000fe400000000ff */
[----:B------:R-:W-:-:S07]  /*9790*/  F2FP.F16.F32.PACK_AB R34, R34, R159 ;  /* 0x0000009f2222723e */ /* 0x000fce00000000ff */
.L_x_1569:
[----:B------:R-:W-:Y:S05]  /*97a0*/  BSYNC B2 ;  /* 0x0000000000027941 */ /* 0x000fea0003800000 */
.L_x_1568:
[----:B0-----:R4:W-:Y:S04]  /*97b0*/  STG.E.128 desc[UR46][R36.64], R28 ;  /* 0x0000001c24007986 */ /* 0x0019e8000c101d2e */
[----:B--2---:R4:W-:Y:S02]  /*97c0*/  @!P3 STG.E.128 desc[UR46][R38.64], R32 ;  /* 0x000000202600b986 */ /* 0x0049e4000c101d2e */
.L_x_1567:
[----:B------:R-:W-:Y:S05]  /*97d0*/  BSYNC B1 ;  /* 0x0000000000017941 */ /* 0x000fea0003800000 */
.L_x_1566:
[----:B------:R-:W-:-:S13]  /*97e0*/  ISETP.NE.AND P3, PT, R15, RZ, PT ;  /* 0x000000ff0f00720c */ /* 0x000fda0003f65270 */
[----:B------:R-:W-:Y:S05]  /*97f0*/  @!P3 BRA `(.L_x_1520) ;  /* 0x0000000800c8b947 */ /* 0x000fea0003800000 */
[----:B------:R-:W-:Y:S01]  /*9800*/  LOP3.LUT P5, RZ, R18, 0x1, RZ, 0xc0, !PT ;  /* 0x0000000112ff7812 */ /* 0x000fe200078ac0ff */
[----:B------:R-:W-:Y:S01]  /*9810*/  BSSY B1, `(.L_x_1570) ;  /* 0x0000071000017945 */ /* 0x000fe20003800000 */
[----:B0---4-:R-:W-:Y:S02]  /*9820*/  SHF.R.U32.HI R31, RZ, 0x3, R207 ;  /* 0x00000003ff1f7819 */ /* 0x011fe400000116cf */
[----:B------:R-:W-:Y:S02]  /*9830*/  SEL R148, R130, R148, !P5 ;  /* 0x0000009482947207 */ /* 0x000fe40006800000 */
[----:B------:R-:W-:Y:S02]  /*9840*/  IADD3 R30, P3, P4, R104, R124, R12 ;  /* 0x0000007c681e7210 */ /* 0x000fe40007c7e00c */
[----:B------:R-:W-:Y:S02]  /*9850*/  SHF.R.S32.HI R29, RZ, 0x1f, R148 ;  /* 0x0000001fff1d7819 */ /* 0x000fe40000011494 */
[----:B---3--:R-:W-:-:S02]  /*9860*/  IADD3.X R33, R4, R40, R114, P3, P4 ;  /* 0x0000002804217210 */ /* 0x008fc40001fe8472 */
[----:B------:R-:W-:Y:S02]  /*9870*/  LEA.HI R148, R29, R148, RZ, 0x4 ;  /* 0x000000941d947211 */ /* 0x000fe400078f20ff */
[----:B------:R-:W-:Y:S02]  /*9880*/  LEA R36, P3, R30, R112, 0x1 ;  /* 0x000000701e247211 */ /* 0x000fe400078608ff */
[----:B------:R-:W-:Y:S02]  /*9890*/  LEA.HI.SX32 R148, R148, R117, 0x1c ;  /* 0x0000007594947211 */ /* 0x000fe400078fe2ff */
[----:B------:R-:W-:Y:S02]  /*98a0*/  LEA.HI.X R37, R30, R113, R33, 0x1, P3 ;  /* 0x000000711e257211 */ /* 0x000fe400018f0c21 */
[----:B------:R-:W-:Y:S02]  /*98b0*/  SHF.R.S32.HI R29, RZ, 0x1f, R148 ;  /* 0x0000001fff1d7819 */ /* 0x000fe40000011494 */
[----:B------:R-:W-:-:S02]  /*98c0*/  SHF.L.U32 R38, R148, 0x3, RZ ;  /* 0x0000000394267819 */ /* 0x000fc400000006ff */
[----:B------:R-:W-:Y:S02]  /*98d0*/  LEA.HI R29, R29, R148, RZ, 0x3 ;  /* 0x000000941d1d7211 */ /* 0x000fe400078f18ff */
[----:B------:R-:W-:Y:S02]  /*98e0*/  LOP3.LUT R28, R207, 0x38, R38, 0xf8, !PT ;  /* 0x00000038cf1c7812 */ /* 0x000fe400078ef826 */
[----:B------:R-:W-:Y:S02]  /*98f0*/  SHF.R.S32.HI R29, RZ, 0x3, R29 ;  /* 0x00000003ff1d7819 */ /* 0x000fe4000001141d */
[----:B------:R-:W-:Y:S02]  /*9900*/  LOP3.LUT R28, R28, R31, RZ, 0x3c, !PT ;  /* 0x0000001f1c1c7212 */ /* 0x000fe400078e3cff */
[----:B------:R-:W-:Y:S01]  /*9910*/  ISETP.GE.AND P3, PT, R199, R121, PT ;  /* 0x00000079c700720c */ /* 0x000fe20003f66270 */
        /* <DEDUP_REMOVED lines=10> */
[----:B------:R-:W-:Y:S01]  /*99c0*/  SHF.R.U32.HI R50, RZ, 0x10, R65 ;  /* 0x00000010ff327819 */ /* 0x000fe20000011641 */
[----:B--2---:R-:W-:Y:S01]  /*99d0*/  IMAD.MOV.U32 R28, RZ, RZ, R33 ;  /* 0x000000ffff1c7224 */ /* 0x004fe200078e0021 */
[--C-:B------:R-:W-:Y:S01]  /*99e0*/  SHF.R.U32.HI R48, RZ, 0x10, R53.reuse ;  /* 0x00000010ff307819 */ /* 0x100fe20000011635 */
[----:B------:R-:W-:Y:S01]  /*99f0*/  IMAD.MOV.U32 R45, RZ, RZ, R32 ;  /* 0x000000ffff2d7224 */ /* 0x000fe200078e0020 */
[----:B------:R-:W-:Y:S01]  /*9a00*/  SHF.R.U64 R41, R52, 0x10, R53 ;  /* 0x0000001034297819 */ /* 0x000fe20000001235 */
[----:B------:R-:W-:Y:S01]  /*9a10*/  IMAD.MOV.U32 R46, RZ, RZ, R35 ;  /* 0x000000ffff2e7224 */ /* 0x000fe200078e0023 */
[----:B------:R-:W-:Y:S01]  /*9a20*/  SHF.R.U32.HI R51, RZ, 0x10, R67 ;  /* 0x00000010ff337819 */ /* 0x000fe20000011643 */
[----:B------:R-:W-:Y:S01]  /*9a30*/  HADD2.F32 R49, -RZ, R156.H1_H1 ;  /* 0x3000009cff317230 */ /* 0x000fe20000004100 */
[--C-:B------:R-:W-:Y:S01]  /*9a40*/  SHF.R.U64 R39, R54, 0x10, R55.reuse ;  /* 0x0000001036277819 */ /* 0x100fe20000001237 */
[--C-:B------:R-:W-:Y:S01]  /*9a50*/  HADD2.F32 R32, -RZ, R28.reuse.H0_H0 ;  /* 0x2000001cff207230 */ /* 0x100fe20000004100 */
[----:B------:R-:W-:Y:S01]  /*9a60*/  SHF.R.U32.HI R54, RZ, 0x10, R55 ;  /* 0x00000010ff367819 */ /* 0x000fe20000011637 */
[----:B------:R-:W-:Y:S01]  /*9a70*/  HADD2.F32 R35, -RZ, R28.H1_H1 ;  /* 0x3000001cff237230 */ /* 0x000fe20000004100 */
[----:B------:R-:W-:Y:S01]  /*9a80*/  SHF.R.U64 R43, R64, 0x10, R65 ;  /* 0x00000010402b7819 */ /* 0x000fe20000001241 */
[----:B------:R-:W-:Y:S01]  /*9a90*/  IMAD.MOV.U32 R33, RZ, RZ, R31 ;  /* 0x000000ffff217224 */ /* 0x000fe200078e001f */
[----:B------:R-:W-:Y:S01]  /*9aa0*/  SHF.R.U64 R42, R66, 0x10, R67 ;  /* 0x00000010422a7819 */ /* 0x000fe20000001243 */
[----:B------:R-:W-:-:S02]  /*9ab0*/  HADD2.F32 R28, -RZ, R29.H0_H0 ;  /* 0x2000001dff1c7230 */ /* 0x000fc40000004100 */
[----:B------:R-:W-:Y:S02]  /*9ac0*/  HADD2.F32 R50, -RZ, R50.H0_H0 ;  /* 0x20000032ff327230 */ /* 0x000fe40000004100 */
[----:B------:R-:W-:Y:S02]  /*9ad0*/  HADD2.F32 R31, -RZ, R29.H1_H1 ;  /* 0x3000001dff1f7230 */ /* 0x000fe40000004100 */
[-C--:B------:R-:W-:Y:S01]  /*9ae0*/  FMUL.FTZ R29, R32, R49.reuse ;  /* 0x00000031201d7220 */ /* 0x080fe20000410000 */
[----:B------:R-:W-:Y:S02]  /*9af0*/  HADD2.F32 R47, -RZ, R154.H1_H1 ;  /* 0x3000009aff2f7230 */ /* 0x000fe40000004100 */
[C---:B------:R-:W-:Y:S01]  /*9b00*/  FMUL.FTZ R49, R28.reuse, R49 ;  /* 0x000000311c317220 */ /* 0x040fe20000410000 */
[----:B------:R-:W-:Y:S02]  /*9b10*/  HADD2.F32 R48, -RZ, R48.H0_H0 ;  /* 0x20000030ff307230 */ /* 0x000fe40000004100 */
[-C--:B------:R-:W-:Y:S01]  /*9b20*/  FMUL.FTZ R52, R35, R50.reuse ;  /* 0x0000003223347220 */ /* 0x080fe20000410000 */
[C---:B------:R-:W-:Y:S01]  /*9b30*/  FMUL.FTZ R50, R31.reuse, R50 ;  /* 0x000000321f327220 */ /* 0x040fe20000410000 */
[-C--:B------:R-:W-:Y:S01]  /*9b40*/  FFMA.FTZ R28, R28, R47.reuse, -R29 ;  /* 0x0000002f1c1c7223 */ /* 0x080fe2000001081d */
[----:B------:R-:W-:Y:S01]  /*9b50*/  FFMA.FTZ R29, R32, R47, R49 ;  /* 0x0000002f201d7223 */ /* 0x000fe20000010031 */
[-C--:B------:R-:W-:Y:S01]  /*9b60*/  FFMA.FTZ R31, R31, R48.reuse, -R52 ;  /* 0x000000301f1f7223 */ /* 0x080fe20000010834 */
[----:B------:R-:W-:Y:S01]  /*9b70*/  FFMA.FTZ R32, R35, R48, R50 ;  /* 0x0000003023207223 */ /* 0x000fe20000010032 */
[----:B------:R-:W-:-:S02]  /*9b80*/  HADD2.F32 R52, -RZ, R155.H1_H1 ;  /* 0x3000009bff347230 */ /* 0x000fc40000004100 */
[--C-:B------:R-:W-:Y:S01]  /*9b90*/  HADD2.F32 R47, -RZ, R46.reuse.H0_H0 ;  /* 0x2000002eff2f7230 */ /* 0x100fe20000004100 */
[----:B------:R-:W-:Y:S01]  /*9ba0*/  F2FP.F16.F32.PACK_AB R31, R31, R28 ;  /* 0x0000001c1f1f723e */ /* 0x000fe200000000ff */
[----:B------:R-:W-:Y:S02]  /*9bb0*/  HADD2.F32 R35, -RZ, R33.H0_H0 ;  /* 0x20000021ff237230 */ /* 0x000fe40000004100 */
[----:B------:R-:W-:Y:S02]  /*9bc0*/  HADD2.F32 R48, -RZ, R46.H1_H1 ;  /* 0x3000002eff307230 */ /* 0x000fe40000004100 */
[----:B------:R-:W-:Y:S02]  /*9bd0*/  HADD2.F32 R51, -RZ, R51.H0_H0 ;  /* 0x20000033ff337230 */ /* 0x000fe40000004100 */
[----:B------:R-:W-:Y:S02]  /*9be0*/  HADD2.F32 R50, -RZ, R153.H1_H1 ;  /* 0x30000099ff327230 */ /* 0x000fe40000004100 */
[----:B------:R-:W-:-:S02]  /*9bf0*/  HADD2.F32 R49, -RZ, R54.H0_H0 ;  /* 0x20000036ff317230 */ /* 0x000fc40000004100 */
[-C--:B------:R-:W-:Y:S01]  /*9c00*/  FMUL.FTZ R54, R47, R52.reuse ;  /* 0x000000342f367220 */ /* 0x080fe20000410000 */
[----:B------:R-:W-:Y:S02]  /*9c10*/  HADD2.F32 R46, -RZ, R33.H1_H1 ;  /* 0x30000021ff2e7230 */ /* 0x000fe40000004100 */
[C---:B------:R-:W-:Y:S01]  /*9c20*/  FMUL.FTZ R52, R35.reuse, R52 ;  /* 0x0000003423347220 */ /* 0x040fe20000410000 */
[-C--:B------:R-:W-:Y:S01]  /*9c30*/  FMUL.FTZ R53, R48, R51.reuse ;  /* 0x0000003330357220 */ /* 0x080fe20000410000 */
[-C--:B------:R-:W-:Y:S01]  /*9c40*/  FFMA.FTZ R33, R35, R50.reuse, -R54 ;  /* 0x0000003223217223 */ /* 0x080fe20000010836 */
[----:B------:R-:W-:Y:S02]  /*9c50*/  HADD2.F32 R156, -RZ, R156.H0_H0 ;  /* 0x2000009cff9c7230 */ /* 0x000fe40000004100 */
[----:B------:R-:W-:Y:S01]  /*9c60*/  FFMA.FTZ R35, R47, R50, R52 ;  /* 0x000000322f237223 */ /* 0x000fe20000010034 */
[C---:B------:R-:W-:Y:S01]  /*9c70*/  FMUL.FTZ R51, R46.reuse, R51 ;  /* 0x000000332e337220 */ /* 0x040fe20000410000 */
[----:B------:R-:W-:Y:S01]  /*9c80*/  FFMA.FTZ R52, R46, R49, -R53 ;  /* 0x000000312e347223 */ /* 0x000fe20000010835 */
[----:B------:R-:W-:-:S02]  /*9c90*/  HADD2.F32 R47, -RZ, R43.H0_H0 ;  /* 0x2000002bff2f7230 */ /* 0x000fc40000004100 */
[--C-:B------:R-:W-:Y:S02]  /*9ca0*/  HADD2.F32 R46, -RZ, R45.reuse.H0_H0 ;  /* 0x2000002dff2e7230 */ /* 0x100fe40000004100 */
[----:B------:R-:W-:Y:S01]  /*9cb0*/  FFMA.FTZ R54, R48, R49, R51 ;  /* 0x0000003130367223 */ /* 0x000fe20000010033 */
[--C-:B------:R-:W-:Y:S01]  /*9cc0*/  HADD2.F32 R43, -RZ, R44.reuse.H0_H0 ;  /* 0x2000002cff2b7230 */ /* 0x100fe20000004100 */
[----:B------:R-:W-:Y:S01]  /*9cd0*/  F2FP.F16.F32.PACK_AB R52, R52, R33 ;  /* 0x000000213434723e */ /* 0x000fe200000000ff */
[----:B------:R-:W-:Y:S02]  /*9ce0*/  HADD2.F32 R45, -RZ, R45.H1_H1 ;  /* 0x3000002dff2d7230 */ /* 0x000fe40000004100 */
[-C--:B------:R-:W-:Y:S01]  /*9cf0*/  FMUL.FTZ R48, R46, R156.reuse ;  /* 0x0000009c2e307220 */ /* 0x080fe20000410000 */
[----:B------:R-:W-:Y:S02]  /*9d00*/  HADD2.F32 R44, -RZ, R44.H1_H1 ;  /* 0x3000002cff2c7230 */ /* 0x000fe40000004100 */
[----:B------:R-:W-:Y:S01]  /*9d10*/  FMUL.FTZ R49, R43, R156 ;  /* 0x0000009c2b317220 */ /* 0x000fe20000410000 */
[----:B------:R-:W-:-:S02]  /*9d20*/  HADD2.F32 R154, -RZ, R154.H0_H0 ;  /* 0x2000009aff9a7230 */ /* 0x000fc40000004100 */
[-C--:B------:R-:W-:Y:S01]  /*9d30*/  FMUL.FTZ R51, R45, R47.reuse ;  /* 0x0000002f2d337220 */ /* 0x080fe20000410000 */
[----:B------:R-:W-:Y:S02]  /*9d40*/  HADD2.F32 R41, -RZ, R41.H0_H0 ;  /* 0x20000029ff297230 */ /* 0x000fe40000004100 */
[C---:B------:R-:W-:Y:S01]  /*9d50*/  FMUL.FTZ R50, R44.reuse, R47 ;  /* 0x0000002f2c327220 */ /* 0x040fe20000410000 */
[----:B------:R-:W-:Y:S02]  /*9d60*/  HADD2.F32 R155, -RZ, R155.H0_H0 ;  /* 0x2000009bff9b7230 */ /* 0x000fe40000004100 */
[----:B------:R-:W-:Y:S01]  /*9d70*/  FFMA.FTZ R48, R43, R154, -R48 ;  /* 0x0000009a2b307223 */ /* 0x000fe20000010830 */
[----:B------:R-:W-:Y:S02]  /*9d80*/  HADD2.F32 R43, -RZ, R42.H0_H0 ;  /* 0x2000002aff2b7230 */ /* 0x000fe40000004100 */
[-C--:B------:R-:W-:Y:S01]  /*9d90*/  FFMA.FTZ R51, R44, R41.reuse, -R51 ;  /* 0x000000292c337223 */ /* 0x080fe20000010833 */
[----:B------:R-:W-:Y:S01]  /*9da0*/  FFMA.FTZ R50, R45, R41, R50 ;  /* 0x000000292d327223 */ /* 0x000fe20000010032 */
[----:B------:R-:W-:-:S02]  /*9db0*/  HADD2.F32 R42, -RZ, R34.H0_H0 ;  /* 0x20000022ff2a7230 */ /* 0x000fc40000004100 */
[----:B------:R-:W-:Y:S01]  /*9dc0*/  FFMA.FTZ R49, R46, R154, R49 ;  /* 0x0000009a2e317223 */ /* 0x000fe20000010031 */
[----:B------:R-:W-:Y:S01]  /*9dd0*/  HADD2.F32 R41, -RZ, R30.H0_H0 ;  /* 0x2000001eff297230 */ /* 0x000fe20000004100 */
[----:B------:R-:W-:Y:S01]  /*9de0*/  F2FP.F16.F32.PACK_AB R33, R32, R29 ;  /* 0x0000001d2021723e */ /* 0x000fe200000000ff */
[----:B------:R-:W-:Y:S02]  /*9df0*/  HADD2.F32 R34, -RZ, R34.H1_H1 ;  /* 0x30000022ff227230 */ /* 0x000fe40000004100 */
[-C--:B------:R-:W-:Y:S01]  /*9e00*/  FMUL.FTZ R44, R42, R155.reuse ;  /* 0x0000009b2a2c7220 */ /* 0x080fe20000410000 */
[----:B------:R-:W-:Y:S02]  /*9e10*/  HADD2.F32 R30, -RZ, R30.H1_H1 ;  /* 0x3000001eff1e7230 */ /* 0x000fe40000004100 */
[----:B------:R-:W-:Y:S01]  /*9e20*/  FMUL.FTZ R155, R41, R155 ;  /* 0x0000009b299b7220 */ /* 0x000fe20000410000 */
[----:B------:R-:W-:Y:S02]  /*9e30*/  HADD2.F32 R153, -RZ, R153.H0_H0 ;  /* 0x20000099ff997230 */ /* 0x000fe40000004100 */
[----:B------:R-:W-:Y:S01]  /*9e40*/  FMUL.FTZ R45, R34, R43 ;  /* 0x0000002b222d7220 */ /* 0x000fe20000410000 */
[----:B------:R-:W-:-:S02]  /*9e50*/  HADD2.F32 R39, -RZ, R39.H0_H0 ;  /* 0x20000027ff277230 */ /* 0x000fc40000004100 */
[----:B------:R-:W-:Y:S01]  /*9e60*/  FMUL.FTZ R43, R30, R43 ;  /* 0x0000002b1e2b7220 */ /* 0x000fe20000410000 */
[----:B------:R-:W-:Y:S02]  /*9e70*/  IMAD.MOV.U32 R29, RZ, RZ, R31 ;  /* 0x000000ffff1d7224 */ /* 0x000fe400078e001f */
[-C--:B------:R-:W-:Y:S01]  /*9e80*/  FFMA.FTZ R44, R41, R153.reuse, -R44 ;  /* 0x00000099292c7223 */ /* 0x080fe2000001082c */
[----:B------:R-:W-:Y:S01]  /*9e90*/  FFMA.FTZ R155, R42, R153, R155 ;  /* 0x000000992a9b7223 */ /* 0x000fe2000001009b */
[-C--:B------:R-:W-:Y:S01]  /*9ea0*/  FFMA.FTZ R45, R30, R39.reuse, -R45 ;  /* 0x000000271e2d7223 */ /* 0x080fe2000001082d */
[----:B------:R-:W-:Y:S01]  /*9eb0*/  FFMA.FTZ R34, R34, R39, R43 ;  /* 0x0000002722227223 */ /* 0x000fe2000001002b */
[----:B------:R-:W-:Y:S01]  /*9ec0*/  F2FP.F16.F32.PACK_AB R35, R54, R35 ;  /* 0x000000233623723e */ /* 0x000fe200000000ff */
[----:B------:R-:W-:Y:S01]  /*9ed0*/  IMAD.MOV.U32 R31, RZ, RZ, R52 ;  /* 0x000000ffff1f7224 */ /* 0x000fe200078e0034 */
[----:B------:R-:W-:Y:S02]  /*9ee0*/  F2FP.F16.F32.PACK_AB R28, R51, R48 ;  /* 0x00000030331c723e */ /* 0x000fe400000000ff */
[----:B------:R-:W-:-:S02]  /*9ef0*/  F2FP.F16.F32.PACK_AB R32, R50, R49 ;  /* 0x000000313220723e */ /* 0x000fc400000000ff */
[----:B------:R-:W-:Y:S02]  /*9f00*/  F2FP.F16.F32.PACK_AB R30, R45, R44 ;  /* 0x0000002c2d1e723e */ /* 0x000fe400000000ff */
[----:B------:R-:W-:-:S07]  /*9f10*/  F2FP.F16.F32.PACK_AB R34, R34, R155 ;  /* 0x0000009b2222723e */ /* 0x000fce00000000ff */
.L_x_1571:
[----:B------:R-:W-:Y:S05]  /*9f20*/  BSYNC B1 ;  /* 0x0000000000017941 */ /* 0x000fea0003800000 */
.L_x_1570:
        /* <DEDUP_REMOVED lines=10> */
.L_x_1487:
[----:B------:R-:W-:-:S13]  /*9fd0*/  ISETP.NE.AND P2, PT, R200, 0x3, PT ;  /* 0x00000003c800780c */ /* 0x000fda0003f45270 */
[----:B------:R-:W-:Y:S05]  /*9fe0*/  @!P2 BRA `(.L_x_1572) ;  /* 0x000000000004a947 */ /* 0x000fea0003800000 */
[----:B------:R-:W-:Y:S01]  /*9ff0*/  BPT.TRAP 0x1 ;  /* 0x000000040000795c */ /* 0x000fe20000300000 */
.L_x_1572:
[----:B------:R-:W-:Y:S01]  /*a000*/  IMAD R86, R17, 0x8, R16 ;  /* 0x0000000811567824 */ /* 0x000fe200078e0210 */
[----:B------:R-:W-:Y:S01]  /*a010*/  SHF.L.U32 R87, R202, 0x1f, RZ ;  /* 0x0000001fca577819 */ /* 0x000fe200000006ff */
[----:B------:R-:W-:Y:S01]  /*a020*/  IMAD R85, R24, -0x60, R2 ;  /* 0xffffffa018557824 */ /* 0x000fe200078e0202 */
[----:B------:R-:W-:Y:S02]  /*a030*/  BSSY B1, `(.L_x_1573) ;  /* 0x0000004000017945 */ /* 0x000fe40003800000 */
[----:B------:R-:W0:Y:S02]  /*a040*/  SYNCS.PHASECHK.TRANS64.TRYWAIT P3, [R86+URZ+0x30890], R87 ;  /* 0x03089057560075a7 */ /* 0x000e24000806017f */
[----:B------:R-:W-:Y:S01]  /*a050*/  VIMNMX R85, R85, 0x60, PT ;  /* 0x0000006055557848 */ /* 0x000fe20003fe0100 */
[----:B0-----:R-:W-:Y:S06]  /*a060*/  @!P3 BRA `(.L_x_1574) ;  /* 0x000002240054b947 */ /* 0x001fec0003800000 */
.L_x_1949:
[----:B------:R-:W-:Y:S05]  /*a070*/  BSYNC B1 ;  /* 0x0000000000017941 */ /* 0x000fea0003800000 */
.L_x_1573:
[----:B------:R-:W-:Y:S01]  /*a080*/  ISETP.GE.AND P3, PT, R195, R85, PT ;  /* 0x00000055c300720c */ /* 0x000fe20003f66270 */
[----:B------:R-:W-:-:S12]  /*a090*/  BSSY B1, `(.L_x_1575) ;  /* 0x0000014000017945 */ /* 0x000fd80003800000 */
[----:B------:R-:W-:Y:S05]  /*a0a0*/  @P3 BRA `(.L_x_1576) ;  /* 0x0000000000483947 */ /* 0x000fea0003800000 */
[----:B------:R-:W-:-:S13]  /*a0b0*/  ISETP.NE.AND P3, PT, R13, RZ, PT ;  /* 0x000000ff0d00720c */ /* 0x000fda0003f65270 */
[----:B------:R-:W1:Y:S04]  /*a0c0*/  @P3 LDS.128 R28, [R27+0x1e000] ;  /* 0x01e000001b1c3984 */ /* 0x000e680000000c00 */
[----:B-1----:R-:W-:Y:S01]  /*a0d0*/  @P3 STG.E.128 desc[UR46][R34.64], R28 ;  /* 0x0000001c22003986 */ /* 0x002fe2000c101d2e */
        /* <DEDUP_REMOVED lines=14> */
[----:B-1----:R1:W-:Y:S02]  /*a1c0*/  @P3 STG.E.128 desc[UR46][R34.64+0x140], R28 ;  /* 0x0001401c22003986 */ /* 0x0023e4000c101d2e */
.L_x_1576:
[----:B------:R-:W-:Y:S05]  /*a1d0*/  BSYNC B1 ;  /* 0x0000000000017941 */ /* 0x000fea0003800000 */
.L_x_1575:
[----:B------:R-:W-:-:S13]  /*a1e0*/  ISETP.GE.AND P3, PT, R220, R85, PT ;  /* 0x00000055dc00720c */ /* 0x000fda0003f66270 */
[----:B------:R-:W-:Y:S05]  /*a1f0*/  @P3 BRA `(.L_x_1520) ;  /* 0x0000000000483947 */ /* 0x000fea0003800000 */
[----:B------:R-:W-:-:S13]  /*a200*/  ISETP.NE.AND P3, PT, R13, RZ, PT ;  /* 0x000000ff0d00720c */ /* 0x000fda0003f65270 */
[----:B-1----:R-:W1:Y:S04]  /*a210*/  @P3 LDS.128 R28, [R27+0x20000] ;  /* 0x020000001b1c3984 */ /* 0x002e680000000c00 */
        /* <DEDUP_REMOVED lines=16> */
.L_x_1520:
[----:B------:R-:W-:Y:S05]  /*a320*/  BSYNC B0 ;  /* 0x0000000000007941 */ /* 0x000fea0003800000 */
.L_x_1486:
        /* <DEDUP_REMOVED lines=17> */
.L_x_1578:
[----:B------:R-:W-:Y:S05]  /*a440*/  BSYNC B0 ;  /* 0x0000000000007941 */ /* 0x000fea0003800000 */
.L_x_1577:
[----:B------:R-:W1:Y:S01]  /*a450*/  SYNCS.PHASECHK.TRANS64.TRYWAIT P2, [R86+URZ+0x308b0], R87 ;  /* 0x0308b057560075a7 */ /* 0x000e62000804017f */
[----:B------:R-:W-:Y:S01]  /*a460*/  ULDC.64 UR44, c[0x0][0x328] ;  /* 0x0000ca00002c7ab9 */ /* 0x000fe20000000a00 */
[----:B------:R-:W-:Y:S01]  /*a470*/  ULDC.64 UR60, c[0x0][0x318] ;  /* 0x0000c600003c7ab9 */ /* 0x000fe20000000a00 */
[----:B------:R-:W-:Y:S04]  /*a480*/  BSSY B0, `(.L_x_1579) ;  /* 0x0000002000007945 */ /* 0x000fe80003800000 */
[----:B-1----:R-:W-:Y:S05]  /*a490*/  @!P2 BRA `(.L_x_1580) ;  /* 0x00000220005ca947 */ /* 0x002fea0003800000 */
.L_x_1950:
[----:B------:R-:W-:Y:S05]  /*a4a0*/  BSYNC B0 ;  /* 0x0000000000007941 */ /* 0x000fea0003800000 */
.L_x_1579:
[----:B------:R-:W-:Y:S01]  /*a4b0*/  ISETP.GE.AND P2, PT, R195, R85, PT ;  /* 0x00000055c300720c */ /* 0x000fe20003f46270 */
[----:B------:R-:W-:Y:S01]  /*a4c0*/  BSSY B0, `(.L_x_1581) ;  /* 0x000001e000007945 */ /* 0x000fe20003800000 */
[----:B------:R-:W-:-:S11]  /*a4d0*/  IMAD.WIDE R32, R24, 0x60, R122 ;  /* 0x0000006018207825 */ /* 0x000fd600078e027a */
[----:B------:R-:W-:Y:S05]  /*a4e0*/  @P2 BRA `(.L_x_1582) ;  /* 0x00000000006c2947 */ /* 0x000fea0003800000 */
[----:B------:R-:W-:Y:S01]  /*a4f0*/  IMAD R31, R33, UR44, RZ ;  /* 0x0000002c211f7c24 */ /* 0x000fe2000f8e02ff */
[----:B------:R-:W-:Y:S01]  /*a500*/  ULDC UR4, c[0x0][0x2f4] ;  /* 0x0000bd0000047ab9 */ /* 0x000fe20000000800 */
[----:B0-----:R-:W-:Y:S02]  /*a510*/  IMAD.MOV.U32 R28, RZ, RZ, R102 ;  /* 0x000000ffff1c7224 */ /* 0x001fe400078e0066 */
[----:B------:R-:W-:Y:S02]  /*a520*/  IMAD.MOV.U32 R29, RZ, RZ, R26 ;  /* 0x000000ffff1d7224 */ /* 0x000fe400078e001a */
[C---:B------:R-:W-:Y:S02]  /*a530*/  IMAD R31, R32.reuse, UR45, R31 ;  /* 0x0000002d201f7c24 */ /* 0x040fe4000f8e021f */
[----:B------:R-:W-:-:S05]  /*a540*/  IMAD.WIDE.U32 R28, R32, UR44, R28 ;  /* 0x0000002c201c7c25 */ /* 0x000fca000f8e001c */
[----:B------:R-:W-:Y:S02]  /*a550*/  IADD3 R29, R29, R31, RZ ;  /* 0x0000001f1d1d7210 */ /* 0x000fe40007ffe0ff */
[----:B------:R-:W-:-:S04]  /*a560*/  LEA R34, P2, R28, UR60, 0x1 ;  /* 0x0000003c1c227c11 */ /* 0x000fc8000f8408ff */
        /* <DEDUP_REMOVED lines=19> */
.L_x_1582:
[----:B------:R-:W-:Y:S05]  /*a6a0*/  BSYNC B0 ;  /* 0x0000000000007941 */ /* 0x000fea0003800000 */
.L_x_1581:
[----:B------:R-:W-:Y:S01]  /*a6b0*/  ISETP.GE.AND P2, PT, R220, R85, PT ;  /* 0x00000055dc00720c */ /* 0x000fe20003f46270 */
[----:B------:R-:W-:-:S12]  /*a6c0*/  BSSY B0, `(.L_x_1583) ;  /* 0x000001f000007945 */ /* 0x000fd80003800000 */
[----:B------:R-:W-:Y:S05]  /*a6d0*/  @P2 BRA `(.L_x_1584) ;  /* 0x0000000000742947 */ /* 0x000fea0003800000 */
[----:B--2---:R-:W-:Y:S01]  /*a6e0*/  IADD3 R31, P2, R32, 0x40, RZ ;  /* 0x00000040201f7810 */ /* 0x004fe20007f5e0ff */
[----:B0-----:R-:W-:Y:S01]  /*a6f0*/  IMAD.MOV.U32 R28, RZ, RZ, R102 ;  /* 0x000000ffff1c7224 */ /* 0x001fe200078e0066 */
[----:B------:R-:W-:Y:S01]  /*a700*/  ULDC UR4, c[0x0][0x2f4] ;  /* 0x0000bd0000047ab9 */ /* 0x000fe20000000800 */
[----:B------:R-:W-:Y:S02]  /*a710*/  IMAD.MOV.U32 R29, RZ, RZ, R26 ;  /* 0x000000ffff1d7224 */ /* 0x000fe400078e001a */
[----:B------:R-:W-:Y:S02]  /*a720*/  IMAD.X R32, RZ, RZ, R33, P2 ;  /* 0x000000ffff207224 */ /* 0x000fe400010e0621 */
[----:B------:R-:W-:-:S04]  /*a730*/  IMAD.WIDE.U32 R28, R31, UR44, R28 ;  /* 0x0000002c1f1c7c25 */ /* 0x000fc8000f8e001c */
[----:B------:R-:W-:-:S04]  /*a740*/  IMAD R32, R32, UR44, RZ ;  /* 0x0000002c20207c24 */ /* 0x000fc8000f8e02ff */
[----:B------:R-:W-:Y:S01]  /*a750*/  IMAD R31, R31, UR45, R32 ;  /* 0x0000002d1f1f7c24 */ /* 0x000fe2000f8e0220 */
[----:B------:R-:W-:-:S03]  /*a760*/  LEA R32, P2, R28, UR60, 0x1 ;  /* 0x0000003c1c207c11 */ /* 0x000fc6000f8408ff */
        /* <DEDUP_REMOVED lines=20> */
.L_x_1584:
[----:B------:R-:W-:Y:S05]  /*a8b0*/  BSYNC B0 ;  /* 0x0000000000007941 */ /* 0x000fea0003800000 */
.L_x_1583:
[----:B------:R-:W-:Y:S01]  /*a8c0*/  @!PT LDS RZ, [RZ] ;  /* 0x00000000fffff984 */ /* 0x000fe20000000800 */
[----:B------:R-:W-:Y:S01]  /*a8d0*/  @!PT LDS RZ, [RZ] ;  /* 0x00000000fffff984 */ /* 0x000fe20000000800 */
[----:B------:R-:W-:Y:S01]  /*a8e0*/  @!PT LDS RZ, [RZ] ;  /* 0x00000000fffff984 */ /* 0x000fe20000000800 */
[----:B------:R-:W-:Y:S01]  /*a8f0*/  @!PT LDS RZ, [RZ] ;  /* 0x00000000fffff984 */ /* 0x000fe20000000800 */
[----:B------:R4:W-:Y:S06]  /*a900*/  MEMBAR.ALL.CTA ;  /* 0x0000000000007992 */ /* 0x0009ec0000008000 */
[----:B----4-:R-:W4:Y:S01]  /*a910*/  FENCE.VIEW.ASYNC.S ;  /* 0x00000000000073c6 */ /* 0x010f220000000000 */
[----:B-1----:R-:W-:Y:S01]  /*a920*/  @!P3 VIADD R86, R86, 0x308c0 ;  /* 0x000308c05656b836 */ /* 0x002fe20000000000 */
[----:B----4-:R1:W-:Y:S01]  /*a930*/  BAR.SYNC.DEFER_BLOCKING R175, 0x80 ;  /* 0x000200af0000751d */ /* 0x0103e20000010000 */
[----:B------:R-:W-:Y:S01]  /*a940*/  LOP3.LUT P4, RZ, R18, 0x2, RZ, 0xc0, !PT ;  /* 0x0000000212ff7812 */ /* 0x000fe2000788c0ff */
[----:B------:R-:W-:-:S02]  /*a950*/  VIADD R17, R17, 0x1 ;  /* 0x0000000111117836 */ /* 0x000fc40000000000 */
[----:B------:R-:W-:Y:S02]  /*a960*/  @!P3 PRMT R86, RZ, 0x654, R86 ;  /* 0x00000654ff56b816 */ /* 0x000fe40000000056 */
[----:B------:R-:W-:Y:S02]  /*a970*/  PLOP3.LUT P2, PT, PT, PT, PT, 0x8, 0x0 ;  /* 0x000000000000781c */ /* 0x000fe40003f4e170 */
[----:B------:R1:W-:Y:S01]  /*a980*/  @!P3 SYNCS.ARRIVE.TRANS64.RED.A1T0 RZ, [R86+URZ], RZ ;  /* 0x000000ff56ffb9a7 */ /* 0x0003e2000810043f */
[----:B------:R-:W-:-:S04]  /*a990*/  ISETP.NE.AND P3, PT, R17, 0x2, PT ;  /* 0x000000021100780c */ /* 0x000fc80003f65270 */
[----:B------:R-:W-:Y:S02]  /*a9a0*/  SEL R27, RZ, 0x1, P3 ;  /* 0x00000001ff1b7807 */ /* 0x000fe40001800000 */
[----:B------:R-:W-:Y:S02]  /*a9b0*/  SEL R17, R17, RZ, P3 ;  /* 0x000000ff11117207 */ /* 0x000fe40001800000 */
[----:B------:R-:W-:Y:S01]  /*a9c0*/  LOP3.LUT R202, R202, R27, RZ, 0x3c, !PT ;  /* 0x0000001bcaca7212 */ /* 0x000fe200078e3cff */
[----:B-1----:R-:W-:Y:S06]  /*a9d0*/  @P4 BRA `(.L_x_1585) ;  /* 0xffffff8000dc4947 */ /* 0x002fec000383ffff */
.L_x_1481:
[----:B------:R-:W1:Y:S01]  /*a9e0*/  LDC R0, c[0x0][0x448] ;  /* 0x00011200ff007b82 */ /* 0x000e620000000800 */
[----:B------:R-:W-:Y:S01]  /*a9f0*/  IADD3 R7, R197, 0x1, -R196 ;  /* 0x00000001c5077810 */ /* 0x000fe20007ffe8c4 */
[----:B------:R-:W-:Y:S06]  /*aa00*/  BSSY B0, `(.L_x_1586) ;  /* 0x000000d000007945 */ /* 0x000fec0003800000 */
[----:B------:R-:W4:Y:S01]  /*aa10*/  LDC.64 R2, c[0x0][0x9e0] ;  /* 0x00027800ff027b82 */ /* 0x000f220000000a00 */
[----:B-1----:R-:W-:Y:S01]  /*aa20*/  ISETP.NE.AND P1, PT, R0, 0x1, PT ;  /* 0x000000010000780c */ /* 0x002fe20003f25270 */
[----:B------:R-:W-:Y:S01]  /*aa30*/  VIADD R0, R213, 0x7f ;  /* 0x0000007fd5007836 */ /* 0x000fe20000000000 */
[----:B----4-:R-:W-:-:S11]  /*aa40*/  ISETP.GE.AND P3, PT, R3, 0x1, PT ;  /* 0x000000010300780c */ /* 0x010fd60003f66270 */
[----:B------:R-:W1:Y:S08]  /*aa50*/  @P1 LDC R5, c[0x0][0x44c] ;  /* 0x00011300ff051b82 */ /* 0x000e700000000800 */
[----:B------:R-:W4:Y:S01]  /*aa60*/  @P1 LDC R4, c[0x0][0x450] ;  /* 0x00011400ff041b82 */ /* 0x000f220000000800 */
[----:B-1----:R-:W-:-:S05]  /*aa70*/  @P1 IMAD.HI.U32 R5, R0, R5, RZ ;  /* 0x0000000500051227 */ /* 0x002fca00078e00ff */
[----:B----4-:R-:W-:-:S05]  /*aa80*/  @P1 SHF.R.U32.HI R0, RZ, R4, R5 ;  /* 0x00000004ff001219 */ /* 0x010fca0000011605 */
[----:B------:R-:W-:Y:S01]  /*aa90*/  IMAD.IADD R5, R7, 0x1, R0 ;  /* 0x0000000107057824 */ /* 0x000fe200078e0200 */
[----:B------:R-:W-:Y:S06]  /*aaa0*/  @P2 BRA `(.L_x_1587) ;  /* 0x0000000000082947 */ /* 0x000fec0003800000 */
[----:B------:R-:W1:Y:S02]  /*aab0*/  FENCE.VIEW.ASYNC.G ;  /* 0x00000000000073c6 */ /* 0x000e640000000100 */
[----:B-1----:R-:W-:Y:S06]  /*aac0*/  BAR.ARV 0xc, 0x180 ;  /* 0x0306000000007b1d */ /* 0x002fec0000002000 */
.L_x_1587:
[----:B------:R-:W-:Y:S05]  /*aad0*/  BSYNC B0 ;  /* 0x0000000000007941 */ /* 0x000fea0003800000 */
.L_x_1586:
[----:B------:R-:W-:Y:S01]  /*aae0*/  IMAD.IADD R2, R5, 0x1, R2 ;  /* 0x0000000105027824 */ /* 0x000fe200078e0202 */
[----:B------:R-:W-:Y:S06]  /*aaf0*/  @!P3 BRA `(.L_x_1588) ;  /* 0x000000000048b947 */ /* 0x000fec0003800000 */
[C---:B------:R-:W-:Y:S01]  /*ab00*/  ISETP.GT.AND P0, PT, R5.reuse, RZ, PT ;  /* 0x000000ff0500720c */ /* 0x040fe20003f04270 */
[----:B------:R-:W-:Y:S01]  /*ab10*/  BSSY B0, `(.L_x_1589) ;  /* 0x000000e000007945 */ /* 0x000fe20003800000 */
[----:B------:R-:W-:-:S11]  /*ab20*/  VIADD R0, R5, 0xffffffff ;  /* 0xffffffff05007836 */ /* 0x000fd60000000000 */
[----:B------:R-:W-:Y:S05]  /*ab30*/  @P0 BRA `(.L_x_1590) ;  /* 0x00000000001c0947 */ /* 0x000fea0003800000 */
[----:B------:R-:W-:Y:S01]  /*ab40*/  ISETP.NE.AND P0, PT, R3, 0x1, PT ;  /* 0x000000010300780c */ /* 0x000fe20003f05270 */
[----:B------:R-:W-:-:S12]  /*ab50*/  IMAD.MOV R5, RZ, RZ, -R5 ;  /* 0x000000ffff057224 */ /* 0x000fd800078e0a05 */
[----:B------:R-:W1:Y:S02]  /*ab60*/  @P0 LDC.64 R6, c[0x0][0x9e8] ;  /* 0x00027a00ff060b82 */ /* 0x000e640000000a00 */
[----:B-1----:R-:W-:-:S05]  /*ab70*/  @P0 IMAD.HI.U32 R0, R5, R6, RZ ;  /* 0x0000000605000227 */ /* 0x002fca00078e00ff */
[----:B------:R-:W-:-:S04]  /*ab80*/  @P0 SHF.R.U32.HI R5, RZ, R7, R0 ;  /* 0x00000007ff050219 */ /* 0x000fc80000011600 */
[----:B------:R-:W-:Y:S01]  /*ab90*/  LOP3.LUT R0, RZ, R5, RZ, 0x33, !PT ;  /* 0x00000005ff007212 */ /* 0x000fe200078e33ff */
[----:B------:R-:W-:Y:S06]  /*aba0*/  BRA `(.L_x_1591) ;  /* 0x0000000000107947 */ /* 0x000fec0003800000 */
.L_x_1590:
[----:B------:R-:W-:-:S13]  /*abb0*/  ISETP.NE.AND P0, PT, R3, 0x1, PT ;  /* 0x000000010300780c */ /* 0x000fda0003f05270 */
[----:B------:R-:W1:Y:S02]  /*abc0*/  @P0 LDC.64 R4, c[0x0][0x9e8] ;  /* 0x00027a00ff040b82 */ /* 0x000e640000000a00 */
[----:B-1----:R-:W-:-:S05]  /*abd0*/  @P0 IMAD.HI.U32 R4, R0, R4, RZ ;  /* 0x0000000400040227 */ /* 0x002fca00078e00ff */
[----:B------:R-:W-:-:S07]  /*abe0*/  @P0 SHF.R.U32.HI R0, RZ, R5, R4 ;  /* 0x00000005ff000219 */ /* 0x000fce0000011604 */
.L_x_1591:
[----:B------:R-:W-:Y:S05]  /*abf0*/  BSYNC B0 ;  /* 0x0000000000007941 */ /* 0x000fea0003800000 */
.L_x_1589:
[----:B------:R-:W-:-:S05]  /*ac00*/  IMAD R5, R0, R3, R3 ;  /* 0x0000000300057224 */ /* 0x000fca00078e0203 */
[----:B------:R-:W-:-:S07]  /*ac10*/  VIMNMX R2, R2, R5, PT ;  /* 0x0000000502027248 */ /* 0x000fce0003fe0100 */
.L_x_1588:
[----:B------:R-:W1:Y:S01]  /*ac20*/  @P1 LDC R0, c[0x0][0x44c] ;  /* 0x00011300ff001b82 */ /* 0x000e620000000800 */
[----:B------:R-:W-:Y:S01]  /*ac30*/  VIADD R2, R2, 0x5f ;  /* 0x0000005f02027836 */ /* 0x000fe20000000000 */
[----:B------:R-:W-:-:S03]  /*ac40*/  ULDC UR4, c[0x0][0x9dc] ;  /* 0x0002770000047ab9 */ /* 0x000fc60000000800 */
[----:B------:R-:W-:-:S03]  /*ac50*/  IMAD.HI R2, R2, 0x2aaaaaab, RZ ;  /* 0x2aaaaaab02027827 */ /* 0x000fc600078e02ff */
[----:B------:R-:W4:Y:S02]  /*ac60*/  @P1 LDC R7, c[0x0][0x450] ;  /* 0x00011400ff071b82 */ /* 0x000f240000000800 */
[----:B------:R-:W-:-:S04]  /*ac70*/  SHF.R.U32.HI R5, RZ, 0x1f, R2 ;  /* 0x0000001fff057819 */ /* 0x000fc80000011602 */
[----:B------:R-:W-:-:S04]  /*ac80*/  LEA.HI.SX32 R5, R2, R5, 0x1c ;  /* 0x0000000502057211 */ /* 0x000fc800078fe2ff */
[----:B------:R-:W-:Y:S01]  /*ac90*/  VIMNMX R9, R150, R5, PT ;  /* 0x0000000596097248 */ /* 0x000fe20003fe0100 */
[----:B-1----:R-:W-:-:S04]  /*aca0*/  @P1 IMAD.HI.U32 R4, R213, R0, RZ ;  /* 0x00000000d5041227 */ /* 0x002fc800078e00ff */
[----:B------:R-:W-:Y:S01]  /*acb0*/  IMAD.MOV.U32 R0, RZ, RZ, R213 ;  /* 0x000000ffff007224 */ /* 0x000fe200078e00d5 */
[----:B----4-:R-:W-:-:S05]  /*acc0*/  @P1 SHF.R.U32.HI R0, RZ, R7, R4 ;  /* 0x00000007ff001219 */ /* 0x010fca0000011604 */
[----:B------:R-:W-:-:S05]  /*acd0*/  IMAD.IADD R0, R151, 0x1, R0 ;  /* 0x0000000197007824 */ /* 0x000fca00078e0200 */
[----:B------:R-:W-:Y:S01]  /*ace0*/  IADD3 R2, R0, -UR4, RZ ;  /* 0x8000000400027c10 */ /* 0x000fe2000fffe0ff */
[----:B------:R-:W-:Y:S06]  /*acf0*/  @!P3 BRA `(.L_x_1592) ;  /* 0x000000000044b947 */ /* 0x000fec0003800000 */
[----:B------:R-:W-:Y:S01]  /*ad00*/  ISETP.GT.AND P0, PT, R0, -0x1, PT ;  /* 0xffffffff0000780c */ /* 0x000fe20003f04270 */
[----:B------:R-:W-:-:S12]  /*ad10*/  BSSY B0, `(.L_x_1593) ;  /* 0x000000d000007945 */ /* 0x000fd80003800000 */
[----:B------:R-:W-:Y:S05]  /*ad20*/  @P0 BRA `(.L_x_1594) ;  /* 0x00000000001c0947 */ /* 0x000fea0003800000 */
[----:B------:R-:W-:Y:S02]  /*ad30*/  ISETP.NE.AND P0, PT, R3, 0x1, PT ;  /* 0x000000010300780c */ /* 0x000fe40003f05270 */
[----:B------:R-:W-:-:S11]  /*ad40*/  LOP3.LUT R5, RZ, R0, RZ, 0x33, !PT ;  /* 0x00000000ff057212 */ /* 0x000fd600078e33ff */
[----:B------:R-:W1:Y:S02]  /*ad50*/  @P0 LDC.64 R6, c[0x0][0x9e8] ;  /* 0x00027a00ff060b82 */ /* 0x000e640000000a00 */
[----:B-1----:R-:W-:-:S05]  /*ad60*/  @P0 IMAD.HI.U32 R0, R5, R6, RZ ;  /* 0x0000000605000227 */ /* 0x002fca00078e00ff */
[----:B------:R-:W-:-:S04]  /*ad70*/  @P0 SHF.R.U32.HI R5, RZ, R7, R0 ;  /* 0x00000007ff050219 */ /* 0x000fc80000011600 */
[----:B------:R-:W-:Y:S01]  /*ad80*/  LOP3.LUT R0, RZ, R5, RZ, 0x33, !PT ;  /* 0x00000005ff007212 */ /* 0x000fe200078e33ff */
[----:B------:R-:W-:Y:S06]  /*ad90*/  BRA `(.L_x_1595) ;  /* 0x0000000000107947 */ /* 0x000fec0003800000 */
.L_x_1594:
[----:B------:R-:W-:-:S13]  /*ada0*/  ISETP.NE.AND P0, PT, R3, 0x1, PT ;  /* 0x000000010300780c */ /* 0x000fda0003f05270 */
[----:B------:R-:W1:Y:S02]  /*adb0*/  @P0 LDC.64 R4, c[0x0][0x9e8] ;  /* 0x00027a00ff040b82 */ /* 0x000e640000000a00 */
[----:B-1----:R-:W-:-:S05]  /*adc0*/  @P0 IMAD.HI.U32 R4, R0, R4, RZ ;  /* 0x0000000400040227 */ /* 0x002fca00078e00ff */
[----:B------:R-:W-:-:S07]  /*add0*/  @P0 SHF.R.U32.HI R0, RZ, R5, R4 ;  /* 0x00000005ff000219 */ /* 0x000fce0000011604 */
.L_x_1595:
[----:B------:R-:W-:Y:S05]  /*ade0*/  BSYNC B0 ;  /* 0x0000000000007941 */ /* 0x000fea0003800000 */
.L_x_1593:
[----:B------:R-:W-:-:S05]  /*adf0*/  IMAD R3, R0, R3, RZ ;  /* 0x0000000300037224 */ /* 0x000fca00078e02ff */
[----:B------:R-:W-:-:S07]  /*ae00*/  VIMNMX R2, R2, R3, !PT ;  /* 0x0000000302027248 */ /* 0x000fce0007fe0100 */
.L_x_1592:
[----:B------:R-:W-:Y:S01]  /*ae10*/  IMAD.HI R2, R2, 0x2aaaaaab, RZ ;  /* 0x2aaaaaab02027827 */ /* 0x000fe200078e02ff */
[----:B------:R-:W-:Y:S03]  /*ae20*/  BSSY B0, `(.L_x_1596) ;  /* 0x0000026000007945 */ /* 0x000fe60003800000 */
[----:B------:R-:W-:Y:S01]  /*ae30*/  IMAD.MOV.U32 R72, RZ, RZ, RZ ;  /* 0x000000ffff487224 */ /* 0x000fe200078e00ff */
[----:B------:R-:W-:-:S04]  /*ae40*/  SHF.R.U32.HI R3, RZ, 0x1f, R2 ;  /* 0x0000001fff037819 */ /* 0x000fc80000011602 */
[----:B------:R-:W-:-:S04]  /*ae50*/  LEA.HI.SX32 R3, R2, R3, 0x1c ;  /* 0x0000000302037211 */ /* 0x000fc800078fe2ff */
[----:B------:R-:W-:-:S04]  /*ae60*/  VIMNMX R214, RZ, R3, !PT ;  /* 0x00000003ffd67248 */ /* 0x000fc80007fe0100 */
[----:B------:R-:W-:-:S13]  /*ae70*/  ISETP.GT.AND P0, PT, R9, R214, PT ;  /* 0x000000d60900720c */ /* 0x000fda0003f04270 */
[----:B------:R-:W-:Y:S05]  /*ae80*/  @!P0 BRA `(.L_x_1597) ;  /* 0x00000000007c8947 */ /* 0x000fea0003800000 */
[----:B------:R-:W-:Y:S01]  /*ae90*/  ISETP.NE.AND P0, PT, R217, RZ, PT ;  /* 0x000000ffd900720c */ /* 0x000fe20003f05270 */
[----:B------:R-:W-:-:S03]  /*aea0*/  ULDC UR4, c[0x0][0x9f0] ;  /* 0x00027c0000047ab9 */ /* 0x000fc60000000800 */
[----:B------:R-:W-:-:S04]  /*aeb0*/  SEL R6, R217, UR4, P0 ;  /* 0x00000004d9067c07 */ /* 0x000fc80008000000 */
[-C--:B------:R-:W-:Y:S02]  /*aec0*/  IABS R5, R6.reuse ;  /* 0x0000000600057213 */ /* 0x080fe40000000000 */
[----:B------:R-:W-:Y:S02]  /*aed0*/  IADD3 R0, R6, -0x1, R9 ;  /* 0xffffffff06007810 */ /* 0x000fe40007ffe009 */
[----:B------:R-:W1:Y:S01]  /*aee0*/  I2F.RP R4, R5 ;  /* 0x0000000500047306 */ /* 0x000e620000209400 */
[----:B------:R-:W-:Y:S02]  /*aef0*/  IABS R10, R6 ;  /* 0x00000006000a7213 */ /* 0x000fe40000000000 */
[----:B------:R-:W-:-:S05]  /*af00*/  IMAD.IADD R0, R0, 0x1, -R214 ;  /* 0x0000000100007824 */ /* 0x000fca00078e0ad6 */
[----:B-1----:R-:W1:Y:S02]  /*af10*/  MUFU.RCP R4, R4 ;  /* 0x0000000400047308 */ /* 0x002e640000001000 */
[----:B-1----:R-:W-:Y:S02]  /*af20*/  VIADD R2, R4, 0xffffffe ;  /* 0x0ffffffe04027836 */ /* 0x002fe40000000000 */
[----:B------:R-:W-:-:S04]  /*af30*/  IMAD.MOV R4, RZ, RZ, -R10 ;  /* 0x000000ffff047224 */ /* 0x000fc800078e0a0a */
[----:B------:R1:W4:Y:S02]  /*af40*/  F2I.FTZ.U32.TRUNC.NTZ R3, R2 ;  /* 0x0000000200037305 */ /* 0x000324000021f000 */
[----:B-1----:R-:W-:Y:S02]  /*af50*/  IMAD.MOV.U32 R2, RZ, RZ, RZ ;  /* 0x000000ffff027224 */ /* 0x002fe400078e00ff */
[----:B----4-:R-:W-:-:S04]  /*af60*/  IMAD.MOV R8, RZ, RZ, -R3 ;  /* 0x000000ffff087224 */ /* 0x010fc800078e0a03 */
[----:B------:R-:W-:Y:S01]  /*af70*/  IMAD R7, R8, R5, RZ ;  /* 0x0000000508077224 */ /* 0x000fe200078e02ff */
[----:B------:R-:W-:Y:S02]  /*af80*/  IABS R8, R0 ;  /* 0x0000000000087213 */ /* 0x000fe40000000000 */
[----:B------:R-:W-:Y:S01]  /*af90*/  LOP3.LUT R0, R0, R6, RZ, 0x3c, !PT ;  /* 0x0000000600007212 */ /* 0x000fe200078e3cff */
[----:B------:R-:W-:-:S03]  /*afa0*/  IMAD.HI.U32 R3, R3, R7, R2 ;  /* 0x0000000703037227 */ /* 0x000fc600078e0002 */
[----:B------:R-:W-:Y:S01]  /*afb0*/  ISETP.GE.AND P2, PT, R0, RZ, PT ;  /* 0x000000ff0000720c */ /* 0x000fe20003f46270 */
[----:B------:R-:W-:-:S04]  /*afc0*/  IMAD.MOV.U32 R2, RZ, RZ, R8 ;  /* 0x000000ffff027224 */ /* 0x000fc800078e0008 */
        /* <DEDUP_REMOVED lines=10> */
[----:B------:R-:W-:-:S07]  /*b070*/  IMAD.MOV.U32 R72, RZ, RZ, R3 ;  /* 0x000000ffff487224 */ /* 0x000fce00078e0003 */
.L_x_1597:
[----:B------:R-:W-:Y:S05]  /*b080*/  BSYNC B0 ;  /* 0x0000000000007941 */ /* 0x000fea0003800000 */
.L_x_1596:
[-C--:B------:R-:W-:Y:S01]  /*b090*/  IMAD R214, R223, R72.reuse, R214 ;  /* 0x00000048dfd67224 */ /* 0x080fe200078e02d6 */
[----:B------:R-:W-:Y:S01]  /*b0a0*/  PLOP3.LUT P0, PT, PT, PT, PT, 0x80, 0x0 ;  /* 0x000000000000781c */ /* 0x000fe20003f0f070 */
[----:B------:R-:W-:Y:S01]  /*b0b0*/  IMAD.MOV.U32 R5, RZ, RZ, RZ ;  /* 0x000000ffff057224 */ /* 0x000fe200078e00ff */
[----:B------:R-:W-:Y:S01]  /*b0c0*/  CS2R R118, SRZ ;  /* 0x0000000000767805 */ /* 0x000fe2000001ff00 */
[----:B------:R-:W-:Y:S01]  /*b0d0*/  IMAD.MOV.U32 R2, RZ, RZ, RZ ;  /* 0x000000ffff027224 */ /* 0x000fe200078e00ff */
[----:B------:R-:W-:Y:S02]  /*b0e0*/  VIADDMNMX R72, R214, R72, R9, PT ;  /* 0x00000048d6487246 */ /* 0x000fe40003800109 */
[----:B------:R-:W-:Y:S02]  /*b0f0*/  CS2R R116, SRZ ;  /* 0x0000000000747805 */ /* 0x000fe4000001ff00 */
[----:B------:R-:W-:Y:S02]  /*b100*/  CS2R R114, SRZ ;  /* 0x0000000000727805 */ /* 0x000fe4000001ff00 */
[----:B------:R-:W-:-:S02]  /*b110*/  CS2R R112, SRZ ;  /* 0x0000000000707805 */ /* 0x000fc4000001ff00 */
[----:B------:R-:W-:Y:S02]  /*b120*/  ISETP.GT.AND P1, PT, R72, R214, PT ;  /* 0x000000d64800720c */ /* 0x000fe40003f24270 */
        /* <DEDUP_REMOVED lines=38> */
[----:B--2---:R-:W-:Y:S02]  /*b390*/  CS2R R34, SRZ ;  /* 0x0000000000227805 */ /* 0x004fe4000001ff00 */
[----:B---3--:R-:W-:Y:S02]  /*b3a0*/  CS2R R32, SRZ ;  /* 0x0000000000207805 */ /* 0x008fe4000001ff00 */
[----:B------:R-:W-:-:S02]  /*b3b0*/  CS2R R30, SRZ ;  /* 0x00000000001e7805 */ /* 0x000fc4000001ff00 */
[----:B0-----:R-:W-:Y:S02]  /*b3c0*/  CS2R R28, SRZ ;  /* 0x00000000001c7805 */ /* 0x001fe4000001ff00 */
[----:B------:R-:W-:Y:S02]  /*b3d0*/  CS2R R26, SRZ ;  /* 0x00000000001a7805 */ /* 0x000fe4000001ff00 */
[----:B------:R-:W-:Y:S01]  /*b3e0*/  CS2R R24, SRZ ;  /* 0x0000000000187805 */ /* 0x000fe2000001ff00 */
[----:B------:R-:W-:Y:S06]  /*b3f0*/  @!P1 BRA `(.L_x_1598) ;  /* 0x0000013c00d49947 */ /* 0x000fec0003800000 */
[----:B------:R-:W0:Y:S01]  /*b400*/  S2R R0, SR_TID.X ;  /* 0x0000000000007919 */ /* 0x000e220000002100 */
[----:B------:R-:W-:Y:S02]  /*b410*/  LOP3.LUT P0, RZ, R221, 0x1bf, RZ, 0xc0, !PT ;  /* 0x000001bfddff7812 */ /* 0x000fe4000780c0ff */
[----:B0-----:R-:W-:-:S04]  /*b420*/  IADD3 R26, R0, -0x80, RZ ;  /* 0xffffff80001a7810 */ /* 0x001fc80007ffe0ff */
[----:B------:R-:W-:-:S04]  /*b430*/  SHF.R.S32.HI R31, RZ, 0x1f, R26 ;  /* 0x0000001fff1f7819 */ /* 0x000fc8000001141a */
[----:B------:R-:W-:-:S04]  /*b440*/  LEA.HI R0, R31, R26, RZ, 0x7 ;  /* 0x0000001a1f007211 */ /* 0x000fc800078f38ff */
[----:B------:R-:W-:-:S05]  /*b450*/  SHF.R.S32.HI R4, RZ, 0x7, R0 ;  /* 0x00000007ff047819 */ /* 0x000fca0000011400 */
[----:B------:R-:W0:Y:S02]  /*b460*/  SHFL.IDX PT, R0, R4, RZ, 0x1f ;  /* 0x00001fff04007589 */ /* 0x000e2400000e0000 */
[----:B0-----:R-:W-:-:S04]  /*b470*/  LEA.HI R2, R0, R0, RZ, 0x1 ;  /* 0x0000000000027211 */ /* 0x001fc800078f08ff */
[----:B------:R-:W-:-:S05]  /*b480*/  LOP3.LUT R3, R2, 0x1e, RZ, 0xc0, !PT ;  /* 0x0000001e02037812 */ /* 0x000fca00078ec0ff */
[----:B------:R-:W-:-:S04]  /*b490*/  IMAD.IADD R0, R0, 0x1, -R3 ;  /* 0x0000000100007824 */ /* 0x000fc800078e0a03 */
[----:B------:R-:W-:-:S05]  /*b4a0*/  IMAD R0, R0, 0x2000, R221 ;  /* 0x0000200000007824 */ /* 0x000fca00078e02dd */
        /* <DEDUP_REMOVED lines=19> */
.L_x_1599:
        /* <DEDUP_REMOVED lines=12> */
.L_x_1603:
[----:B-1----:R1:W2:Y:S02]  /*b6a0*/  SYNCS.PHASECHK.TRANS64.TRYWAIT P0, [R16+URZ+0x30800], R3 ;  /* 0x03080003100075a7 */ /* 0x0022a4000800017f */
[----:B--2---:R-:W-:Y:S05]  /*b6b0*/  @!P0 NANOSLEEP.SYNCS 0x989680 ;  /* 0x009896800000895d */ /* 0x004fea0003900000 */
[----:B------:R-:W2:Y:S02]  /*b6c0*/  @!P0 SYNCS.PHASECHK.TRANS64 P0, [R16+URZ+0x30800], R3 ;  /* 0x03080003100085a7 */ /* 0x000ea4000800007f */
[----:B--2---:R-:W-:Y:S05]  /*b6d0*/  @!P0 BRA `(.L_x_1603) ;  /* 0xfffffffc00f08947 */ /* 0x004fea000383ffff */
.L_x_1602:
[----:B------:R-:W-:Y:S05]  /*b6e0*/  BSYNC B0 ;  /* 0x0000000000007941 */ /* 0x000fea0003800000 */
.L_x_1601:
[----:B------:R-:W-:Y:S05]  /*b6f0*/  BRA `(.L_x_1604) ;  /* 0x0000006c00a87947 */ /* 0x000fea0003800000 */
.L_x_1600:
[----:B------:R-:W-:Y:S01]  /*b700*/  LOP3.LUT P0, RZ, R221, 0x3ff, RZ, 0xc0, !PT ;  /* 0x000003ffddff7812 */ /* 0x000fe2000780c0ff */
[----:B------:R-:W-:Y:S01]  /*b710*/  ULDC.64 UR4, c[0x0][0x3f8] ;  /* 0x0000fe0000047ab9 */ /* 0x000fe20000000a00 */
[----:B-----5:R-:W-:Y:S01]  /*b720*/  SHF.R.S32.HI R0, RZ, 0x1f, R146 ;  /* 0x0000001fff007819 */ /* 0x020fe20000011492 */
[----:B------:R-:W-:Y:S01]  /*b730*/  ULDC.64 UR6, c[0x0][0x408] ;  /* 0x0001020000067ab9 */ /* 0x000fe20000000a00 */
[----:B------:R-:W-:-:S04]  /*b740*/  IMAD.WIDE.U32 R24, R146, UR4, RZ ;  /* 0x0000000492187c25 */ /* 0x000fc8000f8e00ff */
[C---:B------:R-:W-:Y:S02]  /*b750*/  IMAD R3, R0.reuse, UR4, RZ ;  /* 0x0000000400037c24 */ /* 0x040fe4000f8e02ff */
[----:B------:R-:W-:Y:S02]  /*b760*/  IMAD R5, R0, UR6, RZ ;  /* 0x0000000600057c24 */ /* 0x000fe4000f8e02ff */
[C---:B------:R-:W-:Y:S02]  /*b770*/  IMAD R3, R146.reuse, UR5, R3 ;  /* 0x0000000592037c24 */ /* 0x040fe4000f8e0203 */
[C---:B------:R-:W-:Y:S02]  /*b780*/  IMAD R5, R146.reuse, UR7, R5 ;  /* 0x0000000792057c24 */ /* 0x040fe4000f8e0205 */
[----:B------:R-:W-:-:S04]  /*b790*/  IMAD.WIDE.U32 R146, R146, UR6, RZ ;  /* 0x0000000692927c25 */ /* 0x000fc8000f8e00ff */
[----:B------:R-:W-:Y:S02]  /*b7a0*/  IMAD.IADD R27, R3, 0x1, R25 ;  /* 0x00000001031b7824 */ /* 0x000fe400078e0219 */
[----:B------:R-:W-:Y:S01]  /*b7b0*/  IMAD.IADD R29, R5, 0x1, R147 ;  /* 0x00000001051d7824 */ /* 0x000fe200078e0293 */
[----:B------:R-:W-:Y:S06]  /*b7c0*/  @!P0 BRA `(.L_x_1605) ;  /* 0x0000000000408947 */ /* 0x000fec0003800000 */
[----:B------:R-:W-:Y:S01]  /*b7d0*/  MOV R0, 0x0 ;  /* 0x0000000000007802 */ /* 0x000fe20000000f00 */
[----:B------:R-:W-:Y:S01]  /*b7e0*/  ULDC.64 UR4, c[0x4][0xa8] ;  /* 0x01002a0000047ab9 */ /* 0x000fe20000000a00 */
[----:B------:R-:W-:Y:S01]  /*b7f0*/  ULDC.64 UR6, c[0x4][0xb0] ;  /* 0x01002c0000067ab9 */ /* 0x000fe20000000a00 */
[----:B------:R-:W-:Y:S01]  /*b800*/  MOV R4, UR4 ;  /* 0x0000000400047c02 */ /* 0x000fe20008000f00 */
        /* <DEDUP_REMOVED lines=12> */
.L_x_1605:
[----:B------:R-:W-:Y:S01]  /*b8d0*/  ULDC.U8 UR4, c[0x0][0x410] ;  /* 0x0001040000047ab9 */ /* 0x000fe20000000000 */
[----:B------:R-:W-:Y:S01]  /*b8e0*/  BSSY B0, `(.L_x_1606) ;  /* 0x00006c3000007945 */ /* 0x000fe20003800000 */
[----:B------:R-:W-:Y:S01]  /*b8f0*/  ISETP.NE.AND P0, PT, RZ, UR4, PT ;  /* 0x00000004ff007c0c */ /* 0x000fe2000bf05270 */
[----:B------:R-:W-:-:S12]  /*b900*/  IMAD.IADD R8, R195, 0x1, R213 ;  /* 0x00000001c3087824 */ /* 0x000fd800078e02d5 */
[----:B------:R-:W-:Y:S05]  /*b910*/  @!P0 BRA `(.L_x_1607) ;  /* 0x0000003400848947 */ /* 0x000fea0003800000 */
[----:B------:R-:W0:Y:S01]  /*b920*/  LDC R73, c[0x0][0x448] ;  /* 0x00011200ff497b82 */ /* 0x000e220000000800 */
[----:B------:R-:W-:Y:S01]  /*b930*/  LEA.HI R34, R31, R26, RZ, 0x2 ;  /* 0x0000001a1f227211 */ /* 0x000fe200078f10ff */
[----:B------:R-:W-:Y:S01]  /*b940*/  ULDC.64 UR4, c[0x0][0x3f8] ;  /* 0x0000fe0000047ab9 */ /* 0x000fe20000000a00 */
[----:B------:R-:W-:Y:S01]  /*b950*/  ULDC.64 UR6, c[0x0][0x408] ;  /* 0x0001020000067ab9 */ /* 0x000fe20000000a00 */
[----:B------:R-:W-:Y:S01]  /*b960*/  IMAD.MOV.U32 R4, RZ, RZ, R24 ;  /* 0x000000ffff047224 */ /* 0x000fe200078e0018 */
[----:B------:R-:W-:Y:S01]  /*b970*/  LOP3.LUT R3, R34, 0xfffffffc, RZ, 0xc0, !PT ;  /* 0xfffffffc22037812 */ /* 0x000fe200078ec0ff */
[----:B------:R-:W-:Y:S01]  /*b980*/  IMAD.MOV.U32 R6, RZ, RZ, R146 ;  /* 0x000000ffff067224 */ /* 0x000fe200078e0092 */
[----:B------:R-:W-:Y:S02]  /*b990*/  MOV R7, R29 ;  /* 0x0000001d00077202 */ /* 0x000fe40000000f00 */
[----:B------:R-:W-:Y:S01]  /*b9a0*/  SHF.R.S32.HI R64, RZ, 0x1f, R205 ;  /* 0x0000001fff407819 */ /* 0x000fe200000114cd */
[----:B------:R-:W-:Y:S01]  /*b9b0*/  IMAD.IADD R3, R26, 0x1, -R3 ;  /* 0x000000011a037824 */ /* 0x000fe200078e0a03 */
[----:B------:R-:W-:-:S02]  /*b9c0*/  SHF.R.S32.HI R62, RZ, 0x1f, R203 ;  /* 0x0000001fff3e7819 */ /* 0x000fc400000114cb */
[----:B------:R-:W-:Y:S01]  /*b9d0*/  SHF.R.S32.HI R81, RZ, 0x1f, R208 ;  /* 0x0000001fff517819 */ /* 0x000fe200000114d0 */
[----:B------:R-:W-:Y:S01]  /*b9e0*/  IMAD R3, R3, 0x40, R8 ;  /* 0x0000004003037824 */ /* 0x000fe200078e0208 */
[----:B------:R-:W-:Y:S02]  /*b9f0*/  SHF.R.S32.HI R63, RZ, 0x1f, R204 ;  /* 0x0000001fff3f7819 */ /* 0x000fe400000114cc */
[----:B------:R-:W-:Y:S02]  /*ba00*/  SHF.R.S32.HI R65, RZ, 0x1f, R206 ;  /* 0x0000001fff417819 */ /* 0x000fe400000114ce */
[----:B0-----:R-:W-:-:S13]  /*ba10*/  ISETP.NE.AND P0, PT, R73, 0x1, PT ;  /* 0x000000014900780c */ /* 0x001fda0003f05270 */
[----:B------:R-:W0:Y:S08]  /*ba20*/  @P0 LDC R0, c[0x0][0x44c] ;  /* 0x00011300ff000b82 */ /* 0x000e300000000800 */
[----:B------:R-:W1:Y:S01]  /*ba30*/  @P0 LDC R5, c[0x0][0x450] ;  /* 0x00011400ff050b82 */ /* 0x000e620000000800 */
[----:B0-----:R-:W-:-:S05]  /*ba40*/  @P0 IMAD.HI.U32 R0, R3, R0, RZ ;  /* 0x0000000003000227 */ /* 0x001fca00078e00ff */
[----:B-1----:R-:W-:Y:S01]  /*ba50*/  @P0 SHF.R.U32.HI R3, RZ, R5, R0 ;  /* 0x00000005ff030219 */ /* 0x002fe20000011600 */
[----:B------:R-:W-:-:S03]  /*ba60*/  IMAD.MOV.U32 R5, RZ, RZ, R27 ;  /* 0x000000ffff057224 */ /* 0x000fc600078e001b */
[----:B------:R-:W-:Y:S01]  /*ba70*/  SHF.R.S32.HI R0, RZ, 0x1f, R3 ;  /* 0x0000001fff007819 */ /* 0x000fe20000011403 */
[----:B------:R-:W-:-:S04]  /*ba80*/  IMAD.WIDE.U32 R4, R3, UR4, R4 ;  /* 0x0000000403047c25 */ /* 0x000fc8000f8e0004 */
[C---:B------:R-:W-:Y:S02]  /*ba90*/  IMAD R10, R0.reuse, UR4, RZ ;  /* 0x00000004000a7c24 */ /* 0x040fe4000f8e02ff */
[----:B------:R-:W-:Y:S02]  /*baa0*/  IMAD R0, R0, UR6, RZ ;  /* 0x0000000600007c24 */ /* 0x000fe4000f8e02ff */
[C---:B------:R-:W-:Y:S01]  /*bab0*/  IMAD R9, R3.reuse, UR5, R10 ;  /* 0x0000000503097c24 */ /* 0x040fe2000f8e020a */
[----:B------:R-:W-:Y:S01]  /*bac0*/  ULDC.64 UR4, c[0x0][0x3e8] ;  /* 0x0000fa0000047ab9 */ /* 0x000fe20000000a00 */
[----:B------:R-:W-:-:S04]  /*bad0*/  IMAD.WIDE.U32 R6, R3, UR6, R6 ;  /* 0x0000000603067c25 */ /* 0x000fc8000f8e0006 */
[----:B------:R-:W-:Y:S01]  /*bae0*/  IMAD R11, R3, UR7, R0 ;  /* 0x00000007030b7c24 */ /* 0x000fe2000f8e0200 */
[----:B------:R-:W-:Y:S01]  /*baf0*/  ULDC.64 UR6, c[0x0][0x400] ;  /* 0x0001000000067ab9 */ /* 0x000fe20000000a00 */
[----:B------:R-:W-:Y:S01]  /*bb00*/  IMAD.IADD R9, R5, 0x1, R9 ;  /* 0x0000000105097824 */ /* 0x000fe200078e0209 */
[----:B------:R-:W-:Y:S01]  /*bb10*/  LEA R3, P0, R4, UR4, 0x1 ;  /* 0x0000000404037c11 */ /* 0x000fe2000f8008ff */
[----:B------:R-:W-:Y:S01]  /*bb20*/  IMAD.IADD R5, R7, 0x1, R11 ;  /* 0x0000000107057824 */ /* 0x000fe200078e020b */
[----:B------:R-:W-:Y:S01]  /*bb30*/  LEA R0, P1, R6, UR6, 0x1 ;  /* 0x0000000606007c11 */ /* 0x000fe2000f8208ff */
[----:B------:R-:W-:Y:S01]  /*bb40*/  UMOV UR4, 0xffffffff ;  /* 0xffffffff00047882 */ /* 0x000fe20000000000 */
[----:B------:R-:W-:Y:S02]  /*bb50*/  LEA.HI.X R4, R4, UR5, R9, 0x1, P0 ;  /* 0x0000000504047c11 */ /* 0x000fe400080f0c09 */
[----:B------:R-:W-:Y:S01]  /*bb60*/  LEA.HI.X R5, R6, UR7, R5, 0x1, P1 ;  /* 0x0000000706057c11 */ /* 0x000fe200088f0c05 */
[----:B------:R-:W-:Y:S08]  /*bb70*/  BRA.DIV UR4, `(.L_x_1608) ;  /* 0x0000020a04b87947 */ /* 0x000ff0000b800000 */
[----:B------:R0:W1:Y:S04]  /*bb80*/  SHFL.IDX PT, R7, R4, RZ, 0x1c1f ;  /* 0x001c1fff04077589 */ /* 0x00006800000e0000 */
[----:B------:R0:W2:Y:S04]  /*bb90*/  SHFL.IDX PT, R6, R3, RZ, 0x1c1f ;  /* 0x001c1fff03067589 */ /* 0x0000a800000e0000 */
[----:B------:R0:W3:Y:S04]  /*bba0*/  SHFL.IDX PT, R9, R5, RZ, 0x1c1f ;  /* 0x001c1fff05097589 */ /* 0x0000e800000e0000 */
[----:B------:R0:W4:Y:S02]  /*bbb0*/  SHFL.IDX PT, R14, R0, RZ, 0x1c1f ;  /* 0x001c1fff000e7589 */ /* 0x00012400000e0000 */
.L_x_1956:
[----:B------:R-:W-:Y:S01]  /*bbc0*/  IMAD R73, R196, R73, RZ ;  /* 0x00000049c4497224 */ /* 0x000fe200078e02ff */
[----:B------:R-:W-:Y:S01]  /*bbd0*/  BSSY B1, `(.L_x_1609) ;  /* 0x000004f000017945 */ /* 0x000fe20003800000 */
[----:B------:R-:W-:Y:S02]  /*bbe0*/  CS2R R58, SRZ ;  /* 0x00000000003a7805 */ /* 0x000fe4000001ff00 */
[----:B------:R-:W-:Y:S02]  /*bbf0*/  CS2R R54, SRZ ;  /* 0x0000000000367805 */ /* 0x000fe4000001ff00 */
[----:B------:R-:W-:Y:S02]  /*bc00*/  CS2R R50, SRZ ;  /* 0x0000000000327805 */ /* 0x000fe4000001ff00 */
[----:B------:R-:W-:Y:S02]  /*bc10*/  ISETP.GE.AND P0, PT, R8, R73, PT ;  /* 0x000000490800720c */ /* 0x000fe40003f06270 */
        /* <DEDUP_REMOVED lines=10> */
[----:B------:R-:W-:Y:S01]  /*bcc0*/  ULDC UR4, c[0x0][0x3f4] ;  /* 0x0000fd0000047ab9 */ /* 0x000fe20000000800 */
[----:B------:R-:W-:Y:S02]  /*bcd0*/  CS2R R60, SRZ ;  /* 0x00000000003c7805 */ /* 0x000fe4000001ff00 */
[----:B------:R-:W-:Y:S02]  /*bce0*/  ISETP.GE.AND P3, PT, R206, UR4, PT ;  /* 0x00000004ce007c0c */ /* 0x000fe4000bf66270 */
[----:B------:R-:W-:Y:S02]  /*bcf0*/  CS2R R58, SRZ ;  /* 0x00000000003a7805 */ /* 0x000fe4000001ff00 */
[----:B------:R-:W-:Y:S02]  /*bd00*/  ISETP.GE.AND P2, PT, R204, UR4, PT ;  /* 0x00000004cc007c0c */ /* 0x000fe4000bf46270 */
[----:B------:R-:W-:Y:S02]  /*bd10*/  ISETP.GE.AND P1, PT, R205, UR4, PT ;  /* 0x00000004cd007c0c */ /* 0x000fe4000bf26270 */
[----:B------:R-:W-:-:S02]  /*bd20*/  ISETP.GE.AND P0, PT, R203, UR4, PT ;  /* 0x00000004cb007c0c */ /* 0x000fc4000bf06270 */
[----:B------:R-:W-:-:S03]  /*bd30*/  ISETP.GE.AND P4, PT, R192, UR4, PT ;  /* 0x00000004c0007c0c */ /* 0x000fc6000bf86270 */
[C---:B------:R-:W-:Y:S01]  /*bd40*/  @!P3 IMAD.SHL.U32 R31, R206.reuse, 0x2, RZ ;  /* 0x00000002ce1fb824 */ /* 0x040fe200078e00ff */
[----:B------:R-:W-:-:S03]  /*bd50*/  @!P3 SHF.L.U64.HI R10, R206, 0x1, R65 ;  /* 0x00000001ce0ab819 */ /* 0x000fc60000010241 */
[C---:B------:R-:W-:Y:S01]  /*bd60*/  @!P2 IMAD.SHL.U32 R27, R204.reuse, 0x2, RZ ;  /* 0x00000002cc1ba824 */ /* 0x040fe200078e00ff */
[----:B------:R-:W-:Y:S01]  /*bd70*/  @!P2 SHF.L.U64.HI R12, R204, 0x1, R63 ;  /* 0x00000001cc0ca819 */ /* 0x000fe2000001023f */
[----:B------:R-:W-:Y:S01]  /*bd80*/  @!P1 IMAD.SHL.U32 R21, R205, 0x2, RZ ;  /* 0x00000002cd159824 */ /* 0x000fe200078e00ff */
[-C--:B--2---:R-:W-:Y:S01]  /*bd90*/  @!P3 IADD3 R32, P6, R6, R31.reuse, RZ ;  /* 0x0000001f0620b210 */ /* 0x084fe20007fde0ff */
[C---:B------:R-:W-:Y:S01]  /*bda0*/  @!P0 IMAD.SHL.U32 R11, R203.reuse, 0x2, RZ ;  /* 0x00000002cb0b8824 */ /* 0x040fe200078e00ff */
[----:B----4-:R-:W-:Y:S01]  /*bdb0*/  @!P3 IADD3 R30, P5, R14, R31, RZ ;  /* 0x0000001f0e1eb210 */ /* 0x010fe20007fbe0ff */
[----:B---3--:R-:W-:Y:S01]  /*bdc0*/  @!P4 IMAD.MOV.U32 R15, RZ, RZ, R9 ;  /* 0x000000ffff0fc224 */ /* 0x008fe200078e0009 */
[----:B------:R-:W-:Y:S01]  /*bdd0*/  @!P0 SHF.L.U64.HI R42, R203, 0x1, R62 ;  /* 0x00000001cb2a8819 */ /* 0x000fe2000001023e */
[--C-:B-1----:R-:W-:Y:S01]  /*bde0*/  @!P3 IMAD.X R33, R7, 0x1, R10.reuse, P6 ;  /* 0x000000010721b824 */ /* 0x102fe200030e060a */
[-C--:B------:R-:W-:Y:S01]  /*bdf0*/  @!P2 IADD3 R28, P6, R6, R27.reuse, RZ ;  /* 0x0000001b061ca210 */ /* 0x080fe20007fde0ff */
[----:B------:R-:W-:Y:S01]  /*be00*/  @!P3 IMAD.X R31, R9, 0x1, R10, P5 ;  /* 0x00000001091fb824 */ /* 0x000fe200028e060a */
[----:B------:R-:W-:Y:S01]  /*be10*/  @!P1 SHF.L.U64.HI R10, R205, 0x1, R64 ;  /* 0x00000001cd0a9819 */ /* 0x000fe20000010240 */
[----:B------:R-:W-:Y:S01]  /*be20*/  @!P4 IMAD.WIDE R36, R192, 0x2, R6 ;  /* 0x00000002c024c825 */ /* 0x000fe200078e0206 */
[----:B------:R-:W-:-:S03]  /*be30*/  @!P2 IADD3 R26, P5, R14, R27, RZ ;  /* 0x0000001b0e1aa210 */ /* 0x000fc60007fbe0ff */
[--C-:B------:R-:W-:Y:S01]  /*be40*/  @!P2 IMAD.X R29, R7, 0x1, R12.reuse, P6 ;  /* 0x00000001071da824 */ /* 0x100fe200030e060c */
[-C--:B------:R-:W-:Y:S01]  /*be50*/  @!P1 IADD3 R24, P6, R6, R21.reuse, RZ ;  /* 0x0000001506189210 */ /* 0x080fe20007fde0ff */
[----:B------:R-:W-:Y:S01]  /*be60*/  @!P2 IMAD.X R27, R9, 0x1, R12, P5 ;  /* 0x00000001091ba824 */ /* 0x000fe200028e060c */
[----:B------:R-:W-:Y:S01]  /*be70*/  ISETP.GE.AND P5, PT, R208, UR4, PT ;  /* 0x00000004d0007c0c */ /* 0x000fe2000bfa6270 */
[----:B------:R-:W-:Y:S01]  /*be80*/  @!P4 IMAD.WIDE R38, R192, 0x2, R14 ;  /* 0x00000002c026c825 */ /* 0x000fe200078e020e */
[----:B------:R1:W5:Y:S03]  /*be90*/  @!P4 LD.E.64 R60, desc[UR46][R36.64] ;  /* 0x0000002e243cc980 */ /* 0x000366000c101b00 */
[--C-:B------:R-:W-:Y:S01]  /*bea0*/  @!P1 IMAD.X R25, R7, 0x1, R10.reuse, P6 ;  /* 0x0000000107199824 */ /* 0x100fe200030e060a */
[----:B------:R-:W-:Y:S01]  /*beb0*/  @!P1 IADD3 R20, P6, R14, R21, RZ ;  /* 0x000000150e149210 */ /* 0x000fe20007fde0ff */
[----:B------:R2:W5:Y:S04]  /*bec0*/  @!P4 LD.E.64 R58, desc[UR46][R38.64] ;  /* 0x0000002e263ac980 */ /* 0x000568000c101b00 */
[----:B------:R-:W-:Y:S01]  /*bed0*/  @!P1 IMAD.X R21, R9, 0x1, R10, P6 ;  /* 0x0000000109159824 */ /* 0x000fe200030e060a */
[----:B------:R-:W-:-:S02]  /*bee0*/  @!P0 IADD3 R12, P6, R6, R11, RZ ;  /* 0x0000000b060c8210 */ /* 0x000fc40007fde0ff */
[----:B------:R-:W-:-:S03]  /*bef0*/  @!P5 SHF.L.U32 R15, R208, 0x1, RZ ;  /* 0x00000001d00fd819 */ /* 0x000fc600000006ff */
[--C-:B------:R-:W-:Y:S01]  /*bf00*/  @!P0 IMAD.X R13, R7, 0x1, R42.reuse, P6 ;  /* 0x00000001070d8824 */ /* 0x100fe200030e062a */
[----:B------:R-:W-:Y:S02]  /*bf10*/  @!P0 IADD3 R10, P6, R14, R11, RZ ;  /* 0x0000000b0e0a8210 */ /* 0x000fe40007fde0ff */
[----:B------:R-:W-:Y:S02]  /*bf20*/  @!P5 SHF.L.U64.HI R40, R208, 0x1, R81 ;  /* 0x00000001d028d819 */ /* 0x000fe40000010251 */
[-C--:B------:R-:W-:Y:S01]  /*bf30*/  @!P5 IADD3 R6, P4, R6, R15.reuse, RZ ;  /* 0x0000000f0606d210 */ /* 0x080fe20007f9e0ff */
[----:B------:R-:W-:Y:S01]  /*bf40*/  @!P0 IMAD.X R11, R9, 0x1, R42, P6 ;  /* 0x00000001090b8824 */ /* 0x000fe200030e062a */
[----:B------:R-:W-:Y:S02]  /*bf50*/  @!P5 IADD3 R14, P6, R14, R15, RZ ;  /* 0x0000000f0e0ed210 */ /* 0x000fe40007fde0ff */
        /* <DEDUP_REMOVED lines=8> */
[----:B-1----:R-:W-:Y:S02]  /*bfe0*/  CS2R R36, SRZ ;  /* 0x0000000000247805 */ /* 0x002fe4000001ff00 */
[----:B--2---:R-:W-:Y:S01]  /*bff0*/  CS2R R38, SRZ ;  /* 0x0000000000267805 */ /* 0x004fe2000001ff00 */
[--C-:B------:R-:W-:Y:S01]  /*c000*/  @!P5 IMAD.X R7, R7, 0x1, R40.reuse, P4 ;  /* 0x000000010707d824 */ /* 0x100fe200020e0628 */
[----:B------:R1:W5:Y:S01]  /*c010*/  @!P3 LD.E.64 R56, desc[UR46][R32.64] ;  /* 0x0000002e2038b980 */ /* 0x000362000c101b00 */
[----:B------:R-:W-:-:S03]  /*c020*/  @!P5 IMAD.X R15, R9, 0x1, R40, P6 ;  /* 0x00000001090fd824 */ /* 0x000fc600030e0628 */
[----:B------:R1:W5:Y:S04]  /*c030*/  @!P3 LD.E.64 R54, desc[UR46][R30.64] ;  /* 0x0000002e1e36b980 */ /* 0x000368000c101b00 */
[----:B------:R1:W5:Y:S04]  /*c040*/  @!P2 LD.E.64 R52, desc[UR46][R28.64] ;  /* 0x0000002e1c34a980 */ /* 0x000368000c101b00 */
[----:B------:R1:W5:Y:S04]  /*c050*/  @!P2 LD.E.64 R50, desc[UR46][R26.64] ;  /* 0x0000002e1a32a980 */ /* 0x000368000c101b00 */
[----:B------:R1:W5:Y:S04]  /*c060*/  @!P1 LD.E.64 R48, desc[UR46][R24.64] ;  /* 0x0000002e18309980 */ /* 0x000368000c101b00 */
[----:B------:R1:W5:Y:S04]  /*c070*/  @!P1 LD.E.64 R46, desc[UR46][R20.64] ;  /* 0x0000002e142e9980 */ /* 0x000368000c101b00 */
[----:B------:R1:W5:Y:S04]  /*c080*/  @!P0 LD.E.64 R44, desc[UR46][R12.64] ;  /* 0x0000002e0c2c8980 */ /* 0x000368000c101b00 */
[----:B------:R1:W5:Y:S04]  /*c090*/  @!P0 LD.E.64 R42, desc[UR46][R10.64] ;  /* 0x0000002e0a2a8980 */ /* 0x000368000c101b00 */
[----:B------:R1:W5:Y:S04]  /*c0a0*/  @!P5 LD.E.64 R36, desc[UR46][R6.64] ;  /* 0x0000002e0624d980 */ /* 0x000368000c101b00 */
[----:B------:R1:W5:Y:S02]  /*c0b0*/  @!P5 LD.E.64 R38, desc[UR46][R14.64] ;  /* 0x0000002e0e26d980 */ /* 0x000364000c101b00 */
.L_x_1610:
[----:B------:R-:W-:Y:S05]  /*c0c0*/  BSYNC B1 ;  /* 0x0000000000017941 */ /* 0x000fea0003800000 */
.L_x_1609:
[----:B-12--5:R-:W-:Y:S01]  /*c0d0*/  IMAD.MOV.U32 R6, RZ, RZ, R58 ;  /* 0x000000ffff067224 */ /* 0x026fe200078e003a */
[----:B------:R-:W-:Y:S01]  /*c0e0*/  UMOV UR4, 0xffffffff ;  /* 0xffffffff00047882 */ /* 0x000fe20000000000 */
[----:B------:R-:W-:Y:S01]  /*c0f0*/  IMAD.MOV.U32 R7, RZ, RZ, R59 ;  /* 0x000000ffff077224 */ /* 0x000fe200078e003b */
[----:B------:R-:W-:Y:S01]  /*c100*/  CS2R R30, SRZ ;  /* 0x00000000001e7805 */ /* 0x000fe2000001ff00 */
[----:B---3--:R-:W-:Y:S01]  /*c110*/  IMAD.MOV.U32 R9, RZ, RZ, R54 ;  /* 0x000000ffff097224 */ /* 0x008fe200078e0036 */
[----:B------:R-:W-:Y:S01]  /*c120*/  PRMT R88, R6, 0x7610, R88 ;  /* 0x0000761006587816 */ /* 0x000fe20000000058 */
        /* <DEDUP_REMOVED lines=8> */
[----:B------:R-:W-:Y:S02]  /*c1b0*/  IMAD.MOV.U32 R6, RZ, RZ, R42 ;  /* 0x000000ffff067224 */ /* 0x000fe400078e002a */
[----:B------:R-:W-:Y:S01]  /*c1c0*/  IMAD.MOV.U32 R7, RZ, RZ, R43 ;  /* 0x000000ffff077224 */ /* 0x000fe200078e002b */
[----:B------:R-:W-:Y:S01]  /*c1d0*/  PRMT R80, R9, 0x5410, R10 ;  /* 0x0000541009507816 */ /* 0x000fe2000000000a */
[----:B------:R-:W-:Y:S01]  /*c1e0*/  IMAD.MOV.U32 R9, RZ, RZ, R38 ;  /* 0x000000ffff097224 */ /* 0x000fe200078e0026 */
[----:B------:R-:W-:Y:S02]  /*c1f0*/  MOV R10, R39 ;  /* 0x00000027000a7202 */ /* 0x000fe40000000f00 */
        /* <DEDUP_REMOVED lines=19> */
[----:B------:R-:W-:-:S04]  /*c330*/  PRMT R79, R6, 0x5410, R7 ;  /* 0x00005410064f7816 */ /* 0x000fc80000000007 */
[----:B------:R-:W-:Y:S01]  /*c340*/  PRMT R76, R10, 0x5410, R9 ;  /* 0x000054100a4c7816 */ /* 0x000fe20000000009 */
[----:B------:R-:W-:Y:S06]  /*c350*/  BRA.DIV UR4, `(.L_x_1611) ;  /* 0x0000020604307947 */ /* 0x000fec000b800000 */
[----:B------:R1:W2:Y:S04]  /*c360*/  SHFL.IDX PT, R7, R4, 0x1, 0x1c1f ;  /* 0x003c1f0004077f89 */ /* 0x0002a800000e0000 */
[----:B------:R1:W3:Y:S04]  /*c370*/  SHFL.IDX PT, R6, R3, 0x1, 0x1c1f ;  /* 0x003c1f0003067f89 */ /* 0x0002e800000e0000 */
[----:B0-----:R-:W0:Y:S04]  /*c380*/  SHFL.IDX PT, R5, R5, 0x1, 0x1c1f ;  /* 0x003c1f0005057f89 */ /* 0x001e2800000e0000 */
[----:B-1----:R-:W0:Y:S02]  /*c390*/  SHFL.IDX PT, R0, R0, 0x1, 0x1c1f ;  /* 0x003c1f0000007f89 */ /* 0x002e2400000e0000 */
.L_x_1962:
[----:B------:R-:W-:Y:S01]  /*c3a0*/  VIADD R8, R8, 0x40 ;  /* 0x0000004008087836 */ /* 0x000fe20000000000 */
[----:B------:R-:W-:Y:S01]  /*c3b0*/  SHF.R.S32.HI R34, RZ, 0x1f, R34 ;  /* 0x0000001fff227819 */ /* 0x000fe20000011422 */
[----:B------:R-:W-:Y:S01]  /*c3c0*/  BSSY B1, `(.L_x_1612) ;  /* 0x0000056000017945 */ /* 0x000fe20003800000 */
[----:B------:R-:W-:Y:S02]  /*c3d0*/  LOP3.LUT R3, R209, 0x18, R22, 0xf8, !PT ;  /* 0x00000018d1037812 */ /* 0x000fe400078ef816 */
[----:B------:R-:W-:Y:S02]  /*c3e0*/  CS2R R32, SRZ ;  /* 0x0000000000207805 */ /* 0x000fe4000001ff00 */
[----:B------:R-:W-:Y:S02]  /*c3f0*/  LEA.HI R34, R34, R195, RZ, 0x3 ;  /* 0x000000c322227211 */ /* 0x000fe400078f18ff */
[----:B------:R-:W-:Y:S02]  /*c400*/  CS2R R26, SRZ ;  /* 0x00000000001a7805 */ /* 0x000fe4000001ff00 */
[----:B------:R-:W-:-:S02]  /*c410*/  ISETP.GE.AND P1, PT, R8, R73, PT ;  /* 0x000000490800720c */ /* 0x000fc40003f26270 */
[----:B------:R-:W-:Y:S02]  /*c420*/  CS2R R20, SRZ ;  /* 0x0000000000147805 */ /* 0x000fe4000001ff00 */
[----:B------:R-:W-:Y:S02]  /*c430*/  LOP3.LUT R34, R34, 0xfffffff8, RZ, 0xc0, !PT ;  /* 0xfffffff822227812 */ /* 0x000fe400078ec0ff */
[----:B------:R-:W-:Y:S02]  /*c440*/  CS2R R12, SRZ ;  /* 0x00000000000c7805 */ /* 0x000fe4000001ff00 */
[----:B------:R-:W-:Y:S02]  /*c450*/  LOP3.LUT R4, R3, R210, RZ, 0x3c, !PT ;  /* 0x000000d203047212 */ /* 0x000fe400078e3cff */
[----:B------:R-:W-:Y:S02]  /*c460*/  CS2R R8, SRZ ;  /* 0x0000000000087805 */ /* 0x000fe4000001ff00 */
[----:B------:R-:W-:Y:S01]  /*c470*/  CS2R R40, SRZ ;  /* 0x0000000000287805 */ /* 0x000fe2000001ff00 */
[----:B------:R-:W-:Y:S01]  /*c480*/  IMAD.IADD R34, R195, 0x1, -R34 ;  /* 0x00000001c3227824 */ /* 0x000fe200078e0a22 */
[----:B------:R-:W-:-:S02]  /*c490*/  IADD3 R3, R211, R4, RZ ;  /* 0x00000004d3037210 */ /* 0x000fc40007ffe0ff */
[----:B------:R-:W-:Y:S02]  /*c4a0*/  CS2R R28, SRZ ;  /* 0x00000000001c7805 */ /* 0x000fe4000001ff00 */
[----:B------:R-:W-:Y:S02]  /*c4b0*/  CS2R R24, SRZ ;  /* 0x0000000000187805 */ /* 0x000fe4000001ff00 */
[----:B----4-:R-:W-:Y:S02]  /*c4c0*/  CS2R R14, SRZ ;  /* 0x00000000000e7805 */ /* 0x010fe4000001ff00 */
[----:B------:R-:W-:Y:S02]  /*c4d0*/  LOP3.LUT P0, RZ, R34, 0x4, RZ, 0xc0, !PT ;  /* 0x0000000422ff7812 */ /* 0x000fe4000780c0ff */
[----:B------:R-:W-:Y:S01]  /*c4e0*/  CS2R R34, SRZ ;  /* 0x0000000000227805 */ /* 0x000fe2000001ff00 */
[----:B------:R-:W-:Y:S01]  /*c4f0*/  IMAD R3, R3, 0x2, R16 ;  /* 0x0000000203037824 */ /* 0x000fe200078e0210 */
[----:B------:R-:W-:Y:S01]  /*c500*/  CS2R R10, SRZ ;  /* 0x00000000000a7805 */ /* 0x000fe2000001ff00 */
[----:B------:R-:W-:Y:S08]  /*c510*/  @P1 BRA `(.L_x_1613) ;  /* 0x0000000400001947 */ /* 0x000ff00003800000 */
[----:B------:R-:W-:Y:S01]  /*c520*/  ULDC UR4, c[0x0][0x3f4] ;  /* 0x0000fd0000047ab9 */ /* 0x000fe20000000800 */
[----:B------:R-:W-:Y:S02]  /*c530*/  CS2R R40, SRZ ;  /* 0x0000000000287805 */ /* 0x000fe4000001ff00 */
[----:B------:R-:W-:Y:S02]  /*c540*/  ISETP.GE.AND P4, PT, R206, UR4, PT ;  /* 0x00000004ce007c0c */ /* 0x000fe4000bf86270 */
[----:B------:R-:W-:Y:S02]  /*c550*/  CS2R R30, SRZ ;  /* 0x00000000001e7805 */ /* 0x000fe4000001ff00 */
[----:B------:R-:W-:Y:S02]  /*c560*/  ISETP.GE.AND P3, PT, R204, UR4, PT ;  /* 0x00000004cc007c0c */ /* 0x000fe4000bf66270 */
[----:B------:R-:W-:Y:S02]  /*c570*/  ISETP.GE.AND P2, PT, R205, UR4, PT ;  /* 0x00000004cd007c0c */ /* 0x000fe4000bf46270 */
[----:B------:R-:W-:-:S05]  /*c580*/  ISETP.GE.AND P1, PT, R203, UR4, PT ;  /* 0x00000004cb007c0c */ /* 0x000fca000bf26270 */
[C---:B------:R-:W-:Y:S01]  /*c590*/  @!P4 IMAD.SHL.U32 R9, R206.reuse, 0x2, RZ ;  /* 0x00000002ce09c824 */ /* 0x040fe200078e00ff */
[----:B------:R-:W-:-:S03]  /*c5a0*/  @!P4 SHF.L.U64.HI R4, R206, 0x1, R65 ;  /* 0x00000001ce04c819 */ /* 0x000fc60000010241 */
[C---:B------:R-:W-:Y:S01]  /*c5b0*/  @!P3 IMAD.SHL.U32 R71, R204.reuse, 0x2, RZ ;  /* 0x00000002cc47b824 */ /* 0x040fe200078e00ff */
[----:B------:R-:W-:Y:S01]  /*c5c0*/  @!P3 SHF.L.U64.HI R12, R204, 0x1, R63 ;  /* 0x00000001cc0cb819 */ /* 0x000fe2000001023f */
[----:B------:R-:W-:Y:S01]  /*c5d0*/  @!P2 IMAD.SHL.U32 R67, R205, 0x2, RZ ;  /* 0x00000002cd43a824 */ /* 0x000fe200078e00ff */
[-C--:B---3--:R-:W-:Y:S01]  /*c5e0*/  @!P4 IADD3 R10, P5, R6, R9.reuse, RZ ;  /* 0x00000009060ac210 */ /* 0x088fe20007fbe0ff */
[----:B------:R-:W-:Y:S01]  /*c5f0*/  @!P1 IMAD.SHL.U32 R63, R203, 0x2, RZ ;  /* 0x00000002cb3f9824 */ /* 0x000fe200078e00ff */
[----:B0-----:R-:W-:Y:S02]  /*c600*/  @!P4 IADD3 R8, P6, R0, R9, RZ ;  /* 0x000000090008c210 */ /* 0x001fe40007fde0ff */
[----:B------:R-:W-:Y:S01]  /*c610*/  @!P2 SHF.L.U64.HI R14, R205, 0x1, R64 ;  /* 0x00000001cd0ea819 */ /* 0x000fe20000010240 */
[--C-:B--2---:R-:W-:Y:S01]  /*c620*/  @!P4 IMAD.X R11, R7, 0x1, R4.reuse, P5 ;  /* 0x00000001070bc824 */ /* 0x104fe200028e0604 */
[-C--:B------:R-:W-:Y:S01]  /*c630*/  @!P3 IADD3 R74, P5, R6, R71.reuse, RZ ;  /* 0x00000047064ab210 */ /* 0x080fe20007fbe0ff */
[----:B------:R-:W-:Y:S01]  /*c640*/  @!P4 IMAD.X R9, R5, 0x1, R4, P6 ;  /* 0x000000010509c824 */ /* 0x000fe200030e0604 */
[----:B------:R-:W-:-:S02]  /*c650*/  @!P3 IADD3 R70, P6, R0, R71, RZ ;  /* 0x000000470046b210 */ /* 0x000fc40007fde0ff */
[----:B------:R-:W-:Y:S01]  /*c660*/  @!P1 SHF.L.U64.HI R20, R203, 0x1, R62 ;  /* 0x00000001cb149819 */ /* 0x000fe2000001023e */
[--C-:B------:R-:W-:Y:S01]  /*c670*/  @!P3 IMAD.X R75, R7, 0x1, R12.reuse, P5 ;  /* 0x00000001074bb824 */ /* 0x100fe200028e060c */
[-C--:B------:R-:W-:Y:S01]  /*c680*/  @!P2 IADD3 R68, P5, R6, R67.reuse, RZ ;  /* 0x000000430644a210 */ /* 0x080fe20007fbe0ff */
[----:B------:R-:W-:Y:S01]  /*c690*/  @!P3 IMAD.X R71, R5, 0x1, R12, P6 ;  /* 0x000000010547b824 */ /* 0x000fe200030e060c */
[----:B------:R-:W-:-:S03]  /*c6a0*/  @!P2 IADD3 R66, P6, R0, R67, RZ ;  /* 0x000000430042a210 */ /* 0x000fc60007fde0ff */
[--C-:B------:R-:W-:Y:S01]  /*c6b0*/  @!P2 IMAD.X R69, R7, 0x1, R14.reuse, P5 ;  /* 0x000000010745a824 */ /* 0x100fe200028e060e */
[----:B------:R-:W-:Y:S01]  /*c6c0*/  @!P1 IADD3 R64, P5, R6, R63, RZ ;  /* 0x0000003f06409210 */ /* 0x000fe20007fbe0ff */
[----:B------:R-:W-:Y:S01]  /*c6d0*/  @!P2 IMAD.X R67, R5, 0x1, R14, P6 ;  /* 0x000000010543a824 */ /* 0x000fe200030e060e */
[----:B------:R-:W-:-:S03]  /*c6e0*/  ISETP.GE.AND P6, PT, R192, UR4, PT ;  /* 0x00000004c0007c0c */ /* 0x000fc6000bfc6270 */
[----:B------:R-:W-:Y:S01]  /*c6f0*/  @!P1 IMAD.X R65, R7, 0x1, R20, P5 ;  /* 0x0000000107419824 */ /* 0x000fe200028e0614 */
[----:B------:R-:W-:-:S05]  /*c700*/  @!P1 IADD3 R62, P5, R0, R63, RZ ;  /* 0x0000003f003e9210 */ /* 0x000fca0007fbe0ff */
[----:B------:R-:W-:Y:S01]  /*c710*/  @!P1 IMAD.X R63, R5, 0x1, R20, P5 ;  /* 0x00000001053f9824 */ /* 0x000fe200028e0614 */
[----:B------:R-:W-:-:S03]  /*c720*/  ISETP.GE.AND P5, PT, R208, UR4, PT ;  /* 0x00000004d0007c0c */ /* 0x000fc6000bfa6270 */
[----:B------:R-:W-:Y:S02]  /*c730*/  @!P6 IMAD.MOV.U32 R4, RZ, RZ, R0 ;  /* 0x000000ffff04e224 */ /* 0x000fe400078e0000 */
[----:B------:R-:W-:-:S04]  /*c740*/  @!P6 IMAD.WIDE R12, R192, 0x2, R6 ;  /* 0x00000002c00ce825 */ /* 0x000fc800078e0206 */
[----:B------:R-:W-:Y:S01]  /*c750*/  @!P6 IMAD.WIDE R14, R192, 0x2, R4 ;  /* 0x00000002c00ee825 */ /* 0x000fe200078e0204 */
[----:B------:R-:W5:Y:S03]  /*c760*/  @!P6 LD.E.64 R40, desc[UR46][R12.64] ;  /* 0x0000002e0c28e980 */ /* 0x000f66000c101b00 */
[C---:B------:R-:W-:Y:S01]  /*c770*/  @!P5 SHF.L.U32 R21, R208.reuse, 0x1, RZ ;  /* 0x00000001d015d819 */ /* 0x040fe200000006ff */
[----:B------:R0:W5:Y:S01]  /*c780*/  @!P6 LD.E.64 R30, desc[UR46][R14.64] ;  /* 0x0000002e0e1ee980 */ /* 0x000162000c101b00 */
[----:B------:R-:W-:Y:S02]  /*c790*/  @!P5 SHF.L.U64.HI R20, R208, 0x1, R81 ;  /* 0x00000001d014d819 */ /* 0x000fe40000010251 */
[----:B------:R-:W-:Y:S02]  /*c7a0*/  @!P5 IADD3 R6, P6, R6, R21, RZ ;  /* 0x000000150606d210 */ /* 0x000fe40007fde0ff */
[----:B------:R-:W-:-:S02]  /*c7b0*/  CS2R R34, SRZ ;  /* 0x0000000000227805 */ /* 0x000fc4000001ff00 */
[----:B------:R-:W-:Y:S01]  /*c7c0*/  CS2R R32, SRZ ;  /* 0x0000000000207805 */ /* 0x000fe2000001ff00 */
[--C-:B------:R-:W-:Y:S01]  /*c7d0*/  @!P5 IMAD.X R7, R7, 0x1, R20.reuse, P6 ;  /* 0x000000010707d824 */ /* 0x100fe200030e0614 */
[----:B------:R-:W-:Y:S02]  /*c7e0*/  @!P5 IADD3 R4, P6, R0, R21, RZ ;  /* 0x000000150004d210 */ /* 0x000fe40007fde0ff */
[----:B------:R1:W5:Y:S01]  /*c7f0*/  @!P4 LD.E.64 R34, desc[UR46][R10.64] ;  /* 0x0000002e0a22c980 */ /* 0x000362000c101b00 */
[----:B------:R-:W-:Y:S02]  /*c800*/  CS2R R28, SRZ ;  /* 0x00000000001c7805 */ /* 0x000fe4000001ff00 */
[----:B------:R-:W-:Y:S02]  /*c810*/  CS2R R26, SRZ ;  /* 0x00000000001a7805 */ /* 0x000fe4000001ff00 */
[----:B------:R-:W-:Y:S01]  /*c820*/  CS2R R24, SRZ ;  /* 0x0000000000187805 */ /* 0x000fe2000001ff00 */
[----:B------:R-:W-:Y:S01]  /*c830*/  @!P5 IMAD.X R5, R5, 0x1, R20, P6 ;  /* 0x000000010505d824 */ /* 0x000fe200030e0614 */
[----:B------:R2:W5:Y:S01]  /*c840*/  @!P4 LD.E.64 R32, desc[UR46][R8.64] ;  /* 0x0000002e0820c980 */ /* 0x000562000c101b00 */
[----:B------:R-:W-:-:S02]  /*c850*/  CS2R R20, SRZ ;  /* 0x0000000000147805 */ /* 0x000fc4000001ff00 */
[----:B0-----:R-:W-:Y:S02]  /*c860*/  CS2R R14, SRZ ;  /* 0x00000000000e7805 */ /* 0x001fe4000001ff00 */
[----:B------:R-:W-:Y:S01]  /*c870*/  CS2R R12, SRZ ;  /* 0x00000000000c7805 */ /* 0x000fe2000001ff00 */
[----:B------:R4:W5:Y:S01]  /*c880*/  @!P3 LD.E.64 R28, desc[UR46][R74.64] ;  /* 0x0000002e4a1cb980 */ /* 0x000962000c101b00 */
[----:B-1----:R-:W-:-:S03]  /*c890*/  CS2R R10, SRZ ;  /* 0x00000000000a7805 */ /* 0x002fc6000001ff00 */
[----:B------:R4:W5:Y:S01]  /*c8a0*/  @!P3 LD.E.64 R26, desc[UR46][R70.64] ;  /* 0x0000002e461ab980 */ /* 0x000962000c101b00 */
[----:B--2---:R-:W-:-:S03]  /*c8b0*/  CS2R R8, SRZ ;  /* 0x0000000000087805 */ /* 0x004fc6000001ff00 */
[----:B------:R4:W5:Y:S04]  /*c8c0*/  @!P2 LD.E.64 R24, desc[UR46][R68.64] ;  /* 0x0000002e4418a980 */ /* 0x000968000c101b00 */
[----:B------:R4:W5:Y:S04]  /*c8d0*/  @!P2 LD.E.64 R20, desc[UR46][R66.64] ;  /* 0x0000002e4214a980 */ /* 0x000968000c101b00 */
[----:B------:R4:W5:Y:S04]  /*c8e0*/  @!P1 LD.E.64 R14, desc[UR46][R64.64] ;  /* 0x0000002e400e9980 */ /* 0x000968000c101b00 */
[----:B------:R4:W5:Y:S04]  /*c8f0*/  @!P1 LD.E.64 R12, desc[UR46][R62.64] ;  /* 0x0000002e3e0c9980 */ /* 0x000968000c101b00 */
[----:B------:R4:W5:Y:S04]  /*c900*/  @!P5 LD.E.64 R10, desc[UR46][R6.64] ;  /* 0x0000002e060ad980 */ /* 0x000968000c101b00 */
[----:B------:R4:W5:Y:S02]  /*c910*/  @!P5 LD.E.64 R8, desc[UR46][R4.64] ;  /* 0x0000002e0408d980 */ /* 0x000964000c101b00 */
.L_x_1613:
[----:B------:R-:W-:Y:S05]  /*c920*/  BSYNC B1 ;  /* 0x0000000000017941 */ /* 0x000fea0003800000 */
.L_x_1612:
[----:B----4-:R-:W-:Y:S01]  /*c930*/  LEA.HI R4, R219, R219, RZ, 0x1 ;  /* 0x000000dbdb047211 */ /* 0x010fe200078f08ff */
[----:B0----5:R-:W-:Y:S01]  /*c940*/  IMAD.MOV.U32 R5, RZ, RZ, R30 ;  /* 0x000000ffff057224 */ /* 0x021fe200078e001e */
[----:B------:R-:W-:Y:S01]  /*c950*/  VIADDMNMX R73, R73, -R213, 0x80, PT ;  /* 0x0000008049497446 */ /* 0x000fe200038009d5 */
[C---:B---3--:R-:W-:Y:S01]  /*c960*/  VIADD R6, R3.reuse, 0x12400 ;  /* 0x0001240003067836 */ /* 0x048fe20000000000 */
[----:B------:R-:W-:Y:S01]  /*c970*/  LOP3.LUT R4, R4, 0xfffffffe, RZ, 0xc0, !PT ;  /* 0xfffffffe04047812 */ /* 0x000fe200078ec0ff */
[----:B------:R-:W-:Y:S01]  /*c980*/  VIADD R0, R3, 0x12440 ;  /* 0x0001244003007836 */ /* 0x000fe20000000000 */
[----:B------:R-:W-:Y:S01]  /*c990*/  PRMT R74, R5, 0x7610, R74 ;  /* 0x00007610054a7816 */ /* 0x000fe2000000004a */
[----:B------:R-:W-:Y:S01]  /*c9a0*/  IMAD.MOV.U32 R5, RZ, RZ, R31 ;  /* 0x000000ffff057224 */ /* 0x000fe200078e001f */
[----:B------:R-:W-:Y:S01]  /*c9b0*/  BSSY B1, `(.L_x_1614) ;  /* 0x000002a000017945 */ /* 0x000fe20003800000 */
[----:B------:R-:W-:Y:S01]  /*c9c0*/  IMAD.IADD R4, R219, 0x1, -R4 ;  /* 0x00000001db047824 */ /* 0x000fe200078e0a04 */
[----:B------:R-:W-:Y:S01]  /*c9d0*/  ISETP.GE.AND P1, PT, R195, R73, PT ;  /* 0x00000049c300720c */ /* 0x000fe20003f26270 */
[----:B------:R-:W-:Y:S01]  /*c9e0*/  @P0 VIADD R0, R6, 0xffffffc0 ;  /* 0xffffffc006000836 */ /* 0x000fe20000000000 */
[----:B------:R-:W-:Y:S01]  /*c9f0*/  PRMT R74, R74, 0x5410, R5 ;  /* 0x000054104a4a7816 */ /* 0x000fe20000000005 */
[----:B------:R-:W-:Y:S01]  /*ca00*/  IMAD.MOV.U32 R6, RZ, RZ, R32 ;  /* 0x000000ffff067224 */ /* 0x000fe200078e0020 */
[----:B------:R-:W-:Y:S01]  /*ca10*/  SHF.L.U32 R5, R4, 0x1f, RZ ;  /* 0x0000001f04057819 */ /* 0x000fe200000006ff */
[----:B--2---:R-:W-:-:S02]  /*ca20*/  IMAD.MOV.U32 R7, RZ, RZ, R33 ;  /* 0x000000ffff077224 */ /* 0x004fc400078e0021 */
[----:B------:R-:W-:Y:S01]  /*ca30*/  IMAD.MOV.U32 R62, RZ, RZ, R20 ;  /* 0x000000ffff3e7224 */ /* 0x000fe200078e0014 */
[----:B------:R-:W0:Y:S01]  /*ca40*/  SYNCS.PHASECHK.TRANS64.TRYWAIT P0, [R16+URZ+0x30800], R5 ;  /* 0x03080005100075a7 */ /* 0x000e22000800017f */
        /* <DEDUP_REMOVED lines=8> */
[----:B------:R-:W-:Y:S01]  /*cad0*/  PRMT R68, R6, 0x5410, R7 ;  /* 0x0000541006447816 */ /* 0x000fe20000000007 */
[----:B------:R-:W-:Y:S01]  /*cae0*/  IMAD.MOV.U32 R7, RZ, RZ, R13 ;  /* 0x000000ffff077224 */ /* 0x000fe200078e000d */
[----:B------:R-:W-:Y:S01]  /*caf0*/  MOV R6, R12 ;  /* 0x0000000c00067202 */ /* 0x000fe20000000f00 */
        /* <DEDUP_REMOVED lines=19> */
[----:B------:R-:W-:Y:S01]  /*cc30*/  MOV R6, R11 ;  /* 0x0000000b00067202 */ /* 0x000fe20000000f00 */
[----:B0-----:R-:W-:Y:S06]  /*cc40*/  @!P0 BRA `(.L_x_1615) ;  /* 0x000001fc00688947 */ /* 0x001fec0003800000 */
.L_x_1963:
[----:B------:R-:W-:Y:S05]  /*cc50*/  BSYNC B1 ;  /* 0x0000000000017941 */ /* 0x000fea0003800000 */
.L_x_1614:
[----:B------:R-:W-:Y:S01]  /*cc60*/  BSSY B1, `(.L_x_1616) ;  /* 0x0000116000017945 */ /* 0x000fe20003800000 */
[----:B------:R-:W-:-:S03]  /*cc70*/  PRMT R63, R4, 0x5410, R6 ;  /* 0x00005410043f7816 */ /* 0x000fc60000000006 */
[----:B------:R-:W-:Y:S05]  /*cc80*/  @P1 BRA `(.L_x_1617) ;  /* 0x00000010004c1947 */ /* 0x000fea0003800000 */
[----:B0-----:R-:W0:Y:S01]  /*cc90*/  LDC R5, c[0x0][0x3f4] ;  /* 0x0000fd00ff057b82 */ /* 0x001e220000000800 */
        /* <DEDUP_REMOVED lines=9> */
[----:B------:R-:W-:Y:S01]  /*cd30*/  SHF.R.U32.HI R90, RZ, 0x10, R59 ;  /* 0x00000010ff5a7819 */ /* 0x000fe2000001163b */
[--C-:B------:R-:W-:Y:S01]  /*cd40*/  HADD2.F32 R81, -RZ, R88.reuse.H1_H1 ;  /* 0x30000058ff517230 */ /* 0x100fe20000004100 */
[--C-:B------:R-:W-:Y:S01]  /*cd50*/  SHF.R.U32.HI R91, RZ, 0x10, R61.reuse ;  /* 0x00000010ff5b7819 */ /* 0x100fe2000001163d */
[----:B------:R-:W-:Y:S01]  /*cd60*/  HADD2.F32 R89, -RZ, R88.H0_H0 ;  /* 0x20000058ff597230 */ /* 0x000fe20000004100 */
[----:B------:R-:W-:Y:S01]  /*cd70*/  SHF.R.U64 R94, R60, 0x10, R61 ;  /* 0x000000103c5e7819 */ /* 0x000fe2000000123d */
[----:B------:R-:W-:Y:S01]  /*cd80*/  HADD2.F32 R90, -RZ, R90.H0_H0 ;  /* 0x2000005aff5a7230 */ /* 0x000fe20000004100 */
[----:B------:R-:W-:Y:S01]  /*cd90*/  SHF.R.U64 R93, R58, 0x10, R59 ;  /* 0x000000103a5d7819 */ /* 0x000fe2000000123b */
[----:B------:R-:W-:Y:S02]  /*cda0*/  HADD2.F32 R88, -RZ, R91.H0_H0 ;  /* 0x2000005bff587230 */ /* 0x000fe40000004100 */
[----:B0-----:R-:W-:-:S02]  /*cdb0*/  HADD2.F32 R61, -RZ, R7.H1_H1 ;  /* 0x30000007ff3d7230 */ /* 0x001fc40000004100 */
[----:B------:R-:W-:Y:S02]  /*cdc0*/  HADD2.F32 R60, -RZ, R7.H0_H0 ;  /* 0x20000007ff3c7230 */ /* 0x000fe40000004100 */
[--C-:B------:R-:W-:Y:S02]  /*cdd0*/  HADD2.F32 R7, -RZ, R4.reuse.H0_H0 ;  /* 0x20000004ff077230 */ /* 0x100fe40000004100 */
[C---:B------:R-:W-:Y:S01]  /*cde0*/  FMUL.FTZ R91, R61.reuse, R90 ;  /* 0x0000005a3d5b7220 */ /* 0x040fe20000410000 */
[----:B------:R-:W-:Y:S01]  /*cdf0*/  FMUL.FTZ R61, R61, R88 ;  /* 0x000000583d3d7220 */ /* 0x000fe20000410000 */
[----:B------:R-:W-:Y:S02]  /*ce00*/  HADD2.F32 R4, -RZ, R4.H1_H1 ;  /* 0x30000004ff047230 */ /* 0x000fe40000004100 */
[--C-:B------:R-:W-:Y:S02]  /*ce10*/  HADD2.F32 R58, -RZ, R6.reuse.H0_H0 ;  /* 0x20000006ff3a7230 */ /* 0x100fe40000004100 */
[----:B------:R-:W-:Y:S01]  /*ce20*/  FFMA.FTZ R90, R60, R90, R61 ;  /* 0x0000005a3c5a7223 */ /* 0x000fe2000001003d */
[----:B------:R-:W-:-:S02]  /*ce30*/  HADD2.F32 R59, -RZ, R6.H1_H1 ;  /* 0x30000006ff3b7230 */ /* 0x000fc40000004100 */
[----:B------:R-:W-:Y:S01]  /*ce40*/  FFMA.FTZ R91, R60, R88, -R91 ;  /* 0x000000583c5b7223 */ /* 0x000fe2000001085b */
[----:B------:R-:W-:Y:S02]  /*ce50*/  HADD2.F32 R61, -RZ, R87.H1_H1 ;  /* 0x30000057ff3d7230 */ /* 0x000fe40000004100 */
[C---:B------:R-:W-:Y:S01]  /*ce60*/  FMUL.FTZ R92, R4.reuse, R89 ;  /* 0x00000059045c7220 */ /* 0x040fe20000410000 */
[----:B------:R-:W-:Y:S02]  /*ce70*/  HADD2.F32 R6, -RZ, R5.H0_H0 ;  /* 0x20000005ff067230 */ /* 0x000fe40000004100 */
[-C--:B------:R-:W-:Y:S01]  /*ce80*/  FMUL.FTZ R88, R4, R81.reuse ;  /* 0x0000005104587220 */ /* 0x080fe20000410000 */
[----:B------:R-:W-:Y:S02]  /*ce90*/  HADD2.F32 R87, -RZ, R87.H0_H0 ;  /* 0x20000057ff577230 */ /* 0x000fe40000004100 */
[----:B------:R-:W-:Y:S01]  /*cea0*/  FFMA.FTZ R92, R7, R81, -R92 ;  /* 0x00000051075c7223 */ /* 0x000fe2000001085c */
[----:B------:R-:W-:-:S02]  /*ceb0*/  HADD2.F32 R5, -RZ, R5.H1_H1 ;  /* 0x30000005ff057230 */ /* 0x000fc40000004100 */
[----:B------:R-:W-:Y:S01]  /*cec0*/  FFMA.FTZ R89, R7, R89, R88 ;  /* 0x0000005907597223 */ /* 0x000fe20000010058 */
[----:B------:R-:W-:Y:S02]  /*ced0*/  HADD2.F32 R60, -RZ, R93.H0_H0 ;  /* 0x2000005dff3c7230 */ /* 0x000fe40000004100 */
[C---:B------:R-:W-:Y:S01]  /*cee0*/  FMUL.FTZ R81, R59.reuse, R61 ;  /* 0x0000003d3b517220 */ /* 0x040fe20000410000 */
[----:B------:R-:W-:Y:S02]  /*cef0*/  HADD2.F32 R4, -RZ, R94.H0_H0 ;  /* 0x2000005eff047230 */ /* 0x000fe40000004100 */
[-C--:B------:R-:W-:Y:S01]  /*cf00*/  FMUL.FTZ R88, R59, R87.reuse ;  /* 0x000000573b587220 */ /* 0x080fe20000410000 */
[C---:B------:R-:W-:Y:S01]  /*cf10*/  FMUL.FTZ R7, R5.reuse, R60 ;  /* 0x0000003c05077220 */ /* 0x040fe20000410000 */
[C---:B------:R-:W-:Y:S01]  /*cf20*/  FFMA.FTZ R81, R58.reuse, R87, -R81 ;  /* 0x000000573a517223 */ /* 0x040fe20000010851 */
[-C--:B------:R-:W-:Y:S01]  /*cf30*/  FMUL.FTZ R59, R5, R4.reuse ;  /* 0x00000004053b7220 */ /* 0x080fe20000410000 */
[----:B------:R-:W-:Y:S01]  /*cf40*/  FFMA.FTZ R88, R58, R61, R88 ;  /* 0x0000003d3a587223 */ /* 0x000fe20000010058 */
[----:B------:R-:W-:Y:S01]  /*cf50*/  FFMA.FTZ R5, R6, R4, -R7 ;  /* 0x0000000406057223 */ /* 0x000fe20000010807 */
[----:B------:R-:W-:Y:S01]  /*cf60*/  F2FP.F16.F32.PACK_AB R7, R90, R91 ;  /* 0x0000005b5a07723e */ /* 0x000fe200000000ff */
[----:B------:R-:W-:Y:S01]  /*cf70*/  FFMA.FTZ R60, R6, R60, R59 ;  /* 0x0000003c063c7223 */ /* 0x000fe2000001003b */
[----:B------:R-:W-:-:S02]  /*cf80*/  F2FP.F16.F32.PACK_AB R4, R89, R92 ;  /* 0x0000005c5904723e */ /* 0x000fc400000000ff */
[----:B------:R-:W-:Y:S02]  /*cf90*/  F2FP.F16.F32.PACK_AB R6, R88, R81 ;  /* 0x000000515806723e */ /* 0x000fe400000000ff */
[----:B------:R-:W-:-:S05]  /*cfa0*/  F2FP.F16.F32.PACK_AB R5, R60, R5 ;  /* 0x000000053c05723e */ /* 0x000fca00000000ff */
[----:B------:R0:W-:Y:S02]  /*cfb0*/  STS.128 [R3+0x12400], R4 ;  /* 0x0124000403007388 */ /* 0x0001e40000000c00 */
.L_x_1619:
[----:B------:R-:W-:Y:S05]  /*cfc0*/  BSYNC B2 ;  /* 0x0000000000027941 */ /* 0x000fea0003800000 */
.L_x_1618:
[----:B------:R-:W-:Y:S04]  /*cfd0*/  BSSY B2, `(.L_x_1620) ;  /* 0x000002c000027945 */ /* 0x000fe80003800000 */
[----:B------:R-:W-:Y:S05]  /*cfe0*/  @P1 BRA `(.L_x_1621) ;  /* 0x0000000000a81947 */ /* 0x000fea0003800000 */
[----:B0-----:R-:W0:Y:S01]  /*cff0*/  LDS.128 R4, [R0] ;  /* 0x0000000000047984 */ /* 0x001e220000000c00 */
[----:B------:R-:W-:Y:S01]  /*d000*/  SHF.R.U32.HI R59, RZ, 0x10, R57 ;  /* 0x00000010ff3b7819 */ /* 0x000fe20000011639 */
[----:B------:R-:W-:Y:S01]  /*d010*/  HADD2.F32 R58, -RZ, R86.H0_H0 ;  /* 0x20000056ff3a7230 */ /* 0x000fe20000004100 */
[----:B------:R-:W-:Y:S01]  /*d020*/  SHF.R.U32.HI R61, RZ, 0x10, R55 ;  /* 0x00000010ff3d7819 */ /* 0x000fe20000011637 */
[----:B------:R-:W-:Y:S01]  /*d030*/  HADD2.F32 R60, -RZ, R85.H0_H0 ;  /* 0x20000055ff3c7230 */ /* 0x000fe20000004100 */
[----:B------:R-:W-:Y:S01]  /*d040*/  SHF.R.U64 R89, R56, 0x10, R57 ;  /* 0x0000001038597819 */ /* 0x000fe20000001239 */
[----:B------:R-:W-:Y:S01]  /*d050*/  HADD2.F32 R59, -RZ, R59.H0_H0 ;  /* 0x2000003bff3b7230 */ /* 0x000fe20000004100 */
[----:B------:R-:W-:Y:S01]  /*d060*/  SHF.R.U64 R87, R54, 0x10, R55 ;  /* 0x0000001036577819 */ /* 0x000fe20000001237 */
[----:B------:R-:W-:Y:S02]  /*d070*/  HADD2.F32 R61, -RZ, R61.H0_H0 ;  /* 0x2000003dff3d7230 */ /* 0x000fe40000004100 */
[----:B------:R-:W-:-:S02]  /*d080*/  HADD2.F32 R85, -RZ, R85.H1_H1 ;  /* 0x30000055ff557230 */ /* 0x000fc40000004100 */
[----:B------:R-:W-:Y:S02]  /*d090*/  HADD2.F32 R86, -RZ, R86.H1_H1 ;  /* 0x30000056ff567230 */ /* 0x000fe40000004100 */
[--C-:B0-----:R-:W-:Y:S02]  /*d0a0*/  HADD2.F32 R57, -RZ, R7.reuse.H1_H1 ;  /* 0x30000007ff397230 */ /* 0x101fe40000004100 */
[----:B------:R-:W-:Y:S02]  /*d0b0*/  HADD2.F32 R56, -RZ, R7.H0_H0 ;  /* 0x20000007ff387230 */ /* 0x000fe40000004100 */
[--C-:B------:R-:W-:Y:S02]  /*d0c0*/  HADD2.F32 R7, -RZ, R4.reuse.H0_H0 ;  /* 0x20000004ff077230 */ /* 0x100fe40000004100 */
[C---:B------:R-:W-:Y:S01]  /*d0d0*/  FMUL.FTZ R90, R57.reuse, R59 ;  /* 0x0000003b395a7220 */ /* 0x040fe20000410000 */
[----:B------:R-:W-:Y:S02]  /*d0e0*/  HADD2.F32 R4, -RZ, R4.H1_H1 ;  /* 0x30000004ff047230 */ /* 0x000fe40000004100 */
[----:B------:R-:W-:Y:S01]  /*d0f0*/  FMUL.FTZ R81, R57, R61 ;  /* 0x0000003d39517220 */ /* 0x000fe20000410000 */
[----:B------:R-:W-:-:S02]  /*d100*/  HADD2.F32 R54, -RZ, R6.H0_H0 ;  /* 0x20000006ff367230 */ /* 0x000fc40000004100 */
[----:B------:R-:W-:Y:S01]  /*d110*/  FFMA.FTZ R92, R56, R61, R90 ;  /* 0x0000003d385c7223 */ /* 0x000fe2000001005a */
[----:B------:R-:W-:Y:S02]  /*d120*/  HADD2.F32 R55, -RZ, R6.H1_H1 ;  /* 0x30000006ff377230 */ /* 0x000fe40000004100 */
[----:B------:R-:W-:Y:S01]  /*d130*/  FMUL.FTZ R88, R4, R60 ;  /* 0x0000003c04587220 */ /* 0x000fe20000410000 */
[--C-:B------:R-:W-:Y:S02]  /*d140*/  HADD2.F32 R6, -RZ, R5.reuse.H0_H0 ;  /* 0x20000005ff067230 */ /* 0x100fe40000004100 */
[----:B------:R-:W-:Y:S01]  /*d150*/  FFMA.FTZ R81, R56, R59, -R81 ;  /* 0x0000003b38517223 */ /* 0x000fe20000010851 */
[-C--:B------:R-:W-:Y:S01]  /*d160*/  FMUL.FTZ R90, R4, R58.reuse ;  /* 0x0000003a045a7220 */ /* 0x080fe20000410000 */
[----:B------:R-:W-:Y:S02]  /*d170*/  HADD2.F32 R5, -RZ, R5.H1_H1 ;  /* 0x30000005ff057230 */ /* 0x000fe40000004100 */
[----:B------:R-:W-:Y:S01]  /*d180*/  FFMA.FTZ R88, R7, R58, -R88 ;  /* 0x0000003a07587223 */ /* 0x000fe20000010858 */
[----:B------:R-:W-:-:S02]  /*d190*/  HADD2.F32 R56, -RZ, R87.H0_H0 ;  /* 0x20000057ff387230 */ /* 0x000fc40000004100 */
[----:B------:R-:W-:Y:S01]  /*d1a0*/  FFMA.FTZ R57, R7, R60, R90 ;  /* 0x0000003c07397223 */ /* 0x000fe2000001005a */
[----:B------:R-:W-:Y:S02]  /*d1b0*/  HADD2.F32 R4, -RZ, R89.H0_H0 ;  /* 0x20000059ff047230 */ /* 0x000fe40000004100 */
[CC--:B------:R-:W-:Y:S01]  /*d1c0*/  FMUL.FTZ R59, R55.reuse, R85.reuse ;  /* 0x00000055373b7220 */ /* 0x0c0fe20000410000 */
[----:B------:R-:W-:Y:S01]  /*d1d0*/  FMUL.FTZ R58, R55, R86 ;  /* 0x00000056373a7220 */ /* 0x000fe20000410000 */
[C---:B------:R-:W-:Y:S01]  /*d1e0*/  FMUL.FTZ R7, R5.reuse, R56 ;  /* 0x0000003805077220 */ /* 0x040fe20000410000 */
[----:B------:R-:W-:Y:S01]  /*d1f0*/  FMUL.FTZ R55, R5, R4 ;  /* 0x0000000405377220 */ /* 0x000fe20000410000 */
[C---:B------:R-:W-:Y:S01]  /*d200*/  FFMA.FTZ R59, R54.reuse, R86, -R59 ;  /* 0x00000056363b7223 */ /* 0x040fe2000001083b */
[----:B------:R-:W-:Y:S01]  /*d210*/  FFMA.FTZ R58, R54, R85, R58 ;  /* 0x00000055363a7223 */ /* 0x000fe2000001003a */
[C---:B------:R-:W-:Y:S01]  /*d220*/  FFMA.FTZ R5, R6.reuse, R4, -R7 ;  /* 0x0000000406057223 */ /* 0x040fe20000010807 */
[----:B------:R-:W-:Y:S01]  /*d230*/  FFMA.FTZ R56, R6, R56, R55 ;  /* 0x0000003806387223 */ /* 0x000fe20000010037 */
[----:B------:R-:W-:-:S02]  /*d240*/  F2FP.F16.F32.PACK_AB R7, R92, R81 ;  /* 0x000000515c07723e */ /* 0x000fc400000000ff */
[----:B------:R-:W-:Y:S02]  /*d250*/  F2FP.F16.F32.PACK_AB R6, R58, R59 ;  /* 0x0000003b3a06723e */ /* 0x000fe400000000ff */
[----:B------:R-:W-:Y:S02]  /*d260*/  F2FP.F16.F32.PACK_AB R4, R57, R88 ;  /* 0x000000583904723e */ /* 0x000fe400000000ff */
[----:B------:R-:W-:-:S05]  /*d270*/  F2FP.F16.F32.PACK_AB R5, R56, R5 ;  /* 0x000000053805723e */ /* 0x000fca00000000ff */
[----:B------:R1:W-:Y:S02]  /*d280*/  STS.128 [R0], R4 ;  /* 0x0000000400007388 */ /* 0x0003e40000000c00 */
.L_x_1621:
[----:B------:R-:W-:Y:S05]  /*d290*/  BSYNC B2 ;  /* 0x0000000000027941 */ /* 0x000fea0003800000 */
.L_x_1620:
[----:B------:R-:W-:Y:S04]  /*d2a0*/  BSSY B2, `(.L_x_1622) ;  /* 0x000002c000027945 */ /* 0x000fe80003800000 */
[----:B------:R-:W-:Y:S05]  /*d2b0*/  @P2 BRA `(.L_x_1623) ;  /* 0x0000000000a82947 */ /* 0x000fea0003800000 */
[----:B01----:R-:W0:Y:S01]  /*d2c0*/  LDS.128 R4, [R3+0x16400] ;  /* 0x0164000003047984 */ /* 0x003e220000000c00 */
        /* <DEDUP_REMOVED lines=40> */
[----:B------:R2:W-:Y:S02]  /*d550*/  STS.128 [R3+0x16400], R4 ;  /* 0x0164000403007388 */ /* 0x0005e40000000c00 */
.L_x_1623:
[----:B------:R-:W-:Y:S05]  /*d560*/  BSYNC B2 ;  /* 0x0000000000027941 */ /* 0x000fea0003800000 */
.L_x_1622:
[----:B------:R-:W-:Y:S04]  /*d570*/  BSSY B2, `(.L_x_1624) ;  /* 0x000002c000027945 */ /* 0x000fe80003800000 */
[----:B------:R-:W-:Y:S05]  /*d580*/  @P3 BRA `(.L_x_1625) ;  /* 0x0000000000a83947 */ /* 0x000fea0003800000 */
[----:B012---:R-:W0:Y:S01]  /*d590*/  LDS.128 R4, [R0+0x4000] ;  /* 0x0040000000047984 */ /* 0x007e220000000c00 */
[----:B------:R-:W-:Y:S01]  /*d5a0*/  SHF.R.U32.HI R51, RZ, 0x10, R49 ;  /* 0x00000010ff337819 */ /* 0x000fe20000011631 */
[----:B------:R-:W-:Y:S01]  /*d5b0*/  HADD2.F32 R50, -RZ, R82.H0_H0 ;  /* 0x20000052ff327230 */ /* 0x000fe20000004100 */
[----:B------:R-:W-:Y:S01]  /*d5c0*/  SHF.R.U32.HI R53, RZ, 0x10, R47 ;  /* 0x00000010ff357819 */ /* 0x000fe2000001162f */
[--C-:B------:R-:W-:Y:S01]  /*d5d0*/  HADD2.F32 R52, -RZ, R80.reuse.H0_H0 ;  /* 0x20000050ff347230 */ /* 0x100fe20000004100 */
        /* <DEDUP_REMOVED lines=24> */
[C---:B------:R-:W-:Y:S01]  /*d760*/  FMUL.FTZ R51, R47.reuse, R80 ;  /* 0x000000502f337220 */ /* 0x040fe20000410000 */
        /* <DEDUP_REMOVED lines=12> */
.L_x_1625:
[----:B------:R-:W-:Y:S05]  /*d830*/  BSYNC B2 ;  /* 0x0000000000027941 */ /* 0x000fea0003800000 */
.L_x_1624:
[----:B------:R-:W-:Y:S04]  /*d840*/  BSSY B2, `(.L_x_1626) ;  /* 0x000002c000027945 */ /* 0x000fe80003800000 */
[----:B------:R-:W-:Y:S05]  /*d850*/  @P4 BRA `(.L_x_1627) ;  /* 0x0000000000a84947 */ /* 0x000fea0003800000 */
[----:B0123--:R-:W0:Y:S01]  /*d860*/  LDS.128 R4, [R3+0x1a400] ;  /* 0x01a4000003047984 */ /* 0x00fe220000000c00 */
        /* <DEDUP_REMOVED lines=29> */
[-C--:B------:R-:W-:Y:S01]  /*da40*/  FMUL.FTZ R49, R43, R79.reuse ;  /* 0x0000004f2b317220 */ /* 0x080fe20000410000 */
        /* <DEDUP_REMOVED lines=11> */
.L_x_1627:
[----:B------:R-:W-:Y:S05]  /*db00*/  BSYNC B2 ;  /* 0x0000000000027941 */ /* 0x000fea0003800000 */
.L_x_1626:
[----:B------:R-:W-:Y:S05]  /*db10*/  @P5 BRA `(.L_x_1617) ;  /* 0x0000000000a85947 */ /* 0x000fea0003800000 */
[----:B01234-:R-:W0:Y:S01]  /*db20*/  LDS.128 R4, [R0+0x8000] ;  /* 0x0080000000047984 */ /* 0x01fe220000000c00 */
[----:B------:R-:W-:Y:S01]  /*db30*/  SHF.R.U32.HI R43, RZ, 0x10, R37 ;  /* 0x00000010ff2b7819 */ /* 0x000fe20000011625 */
[----:B------:R-:W-:Y:S01]  /*db40*/  HADD2.F32 R42, -RZ, R76.H1_H1 ;  /* 0x3000004cff2a7230 */ /* 0x000fe20000004100 */
[--C-:B------:R-:W-:Y:S01]  /*db50*/  SHF.R.U32.HI R45, RZ, 0x10, R39.reuse ;  /* 0x00000010ff2d7819 */ /* 0x100fe20000011627 */
[----:B------:R-:W-:Y:S01]  /*db60*/  HADD2.F32 R44, -RZ, R77.H1_H1 ;  /* 0x3000004dff2c7230 */ /* 0x000fe20000004100 */
[----:B------:R-:W-:Y:S01]  /*db70*/  SHF.R.U64 R49, R38, 0x10, R39 ;  /* 0x0000001026317819 */ /* 0x000fe20000001227 */
[----:B------:R-:W-:Y:S01]  /*db80*/  HADD2.F32 R43, -RZ, R43.H0_H0 ;  /* 0x2000002bff2b7230 */ /* 0x000fe20000004100 */
[----:B------:R-:W-:Y:S01]  /*db90*/  SHF.R.U64 R51, R36, 0x10, R37 ;  /* 0x0000001024337819 */ /* 0x000fe20000001225 */
[----:B------:R-:W-:Y:S02]  /*dba0*/  HADD2.F32 R45, -RZ, R45.H0_H0 ;  /* 0x2000002dff2d7230 */ /* 0x000fe40000004100 */
[----:B------:R-:W-:-:S02]  /*dbb0*/  HADD2.F32 R77, -RZ, R77.H0_H0 ;  /* 0x2000004dff4d7230 */ /* 0x000fc40000004100 */
[----:B------:R-:W-:Y:S02]  /*dbc0*/  HADD2.F32 R76, -RZ, R76.H0_H0 ;  /* 0x2000004cff4c7230 */ /* 0x000fe40000004100 */
        /* <DEDUP_REMOVED lines=31> */
.L_x_1617:
[----:B------:R-:W-:Y:S05]  /*ddc0*/  BSYNC B1 ;  /* 0x0000000000017941 */ /* 0x000fea0003800000 */
.L_x_1616:
        /* <DEDUP_REMOVED lines=12> */
[--C-:B------:R-:W-:Y:S01]  /*de90*/  SHF.R.U64 R47, R40, 0x10, R41.reuse ;  /* 0x00000010282f7819 */ /* 0x100fe20000001229 */
[----:B------:R-:W-:Y:S01]  /*dea0*/  HADD2.F32 R38, -RZ, R75.H0_H0 ;  /* 0x2000004bff267230 */ /* 0x000fe20000004100 */
[----:B------:R-:W-:Y:S01]  /*deb0*/  SHF.R.U32.HI R39, RZ, 0x10, R41 ;  /* 0x00000010ff277819 */ /* 0x000fe20000011629 */
[--C-:B------:R-:W-:Y:S01]  /*dec0*/  HADD2.F32 R40, -RZ, R74.reuse.H0_H0 ;  /* 0x2000004aff287230 */ /* 0x100fe20000004100 */
[--C-:B------:R-:W-:Y:S01]  /*ded0*/  SHF.R.U32.HI R41, RZ, 0x10, R31.reuse ;  /* 0x00000010ff297819 */ /* 0x100fe2000001161f */
[----:B------:R-:W-:Y:S01]  /*dee0*/  HADD2.F32 R74, -RZ, R74.H1_H1 ;  /* 0x3000004aff4a7230 */ /* 0x000fe20000004100 */
[----:B------:R-:W-:Y:S01]  /*def0*/  SHF.R.U64 R45, R30, 0x10, R31 ;  /* 0x000000101e2d7819 */ /* 0x000fe2000000121f */
[----:B------:R-:W-:Y:S02]  /*df00*/  HADD2.F32 R39, -RZ, R39.H0_H0 ;  /* 0x20000027ff277230 */ /* 0x000fe40000004100 */
[----:B------:R-:W-:-:S02]  /*df10*/  HADD2.F32 R41, -RZ, R41.H0_H0 ;  /* 0x20000029ff297230 */ /* 0x000fc40000004100 */
        /* <DEDUP_REMOVED lines=32> */
.L_x_1630:
[----:B------:R-:W-:Y:S05]  /*e120*/  BSYNC B1 ;  /* 0x0000000000017941 */ /* 0x000fea0003800000 */
.L_x_1629:
[----:B------:R-:W-:Y:S04]  /*e130*/  BSSY B1, `(.L_x_1631) ;  /* 0x000002c000017945 */ /* 0x000fe80003800000 */
[----:B------:R-:W-:Y:S05]  /*e140*/  @P1 BRA `(.L_x_1632) ;  /* 0x0000000000a81947 */ /* 0x000fea0003800000 */
[----:B0-----:R-:W0:Y:S01]  /*e150*/  LDS.128 R4, [R0+0x2000] ;  /* 0x0020000000047984 */ /* 0x001e220000000c00 */
        /* <DEDUP_REMOVED lines=41> */
.L_x_1632:
[----:B------:R-:W-:Y:S05]  /*e3f0*/  BSYNC B1 ;  /* 0x0000000000017941 */ /* 0x000fea0003800000 */
.L_x_1631:
[----:B------:R-:W-:Y:S04]  /*e400*/  BSSY B1, `(.L_x_1633) ;  /* 0x000002c000017945 */ /* 0x000fe80003800000 */
[----:B------:R-:W-:Y:S05]  /*e410*/  @P2 BRA `(.L_x_1634) ;  /* 0x0000000000a82947 */ /* 0x000fea0003800000 */
[----:B01----:R-:W0:Y:S01]  /*e420*/  LDS.128 R4, [R3+0x18400] ;  /* 0x0184000003047984 */ /* 0x003e220000000c00 */
        /* <DEDUP_REMOVED lines=41> */
.L_x_1634:
[----:B------:R-:W-:Y:S05]  /*e6c0*/  BSYNC B1 ;  /* 0x0000000000017941 */ /* 0x000fea0003800000 */
.L_x_1633:
        /* <DEDUP_REMOVED lines=44> */
.L_x_1636:
[----:B------:R-:W-:Y:S05]  /*e990*/  BSYNC B1 ;  /* 0x0000000000017941 */ /* 0x000fea0003800000 */
.L_x_1635:
[----:B------:R-:W-:Y:S04]  /*e9a0*/  BSSY B1, `(.L_x_1637) ;  /* 0x000002c000017945 */ /* 0x000fe80003800000 */
[----:B------:R-:W-:Y:S05]  /*e9b0*/  @P4 BRA `(.L_x_1638) ;  /* 0x0000000000a84947 */ /* 0x000fea0003800000 */
[----:B0123--:R-:W0:Y:S01]  /*e9c0*/  LDS.128 R4, [R3+0x1c400] ;  /* 0x01c4000003047984 */ /* 0x00fe220000000c00 */
[----:B------:R-:W-:Y:S01]  /*e9d0*/  SHF.R.U32.HI R21, RZ, 0x10, R15 ;  /* 0x00000010ff157819 */ /* 0x000fe2000001160f */
[----:B------:R-:W-:Y:S01]  /*e9e0*/  HADD2.F32 R20, -RZ, R65.H0_H0 ;  /* 0x20000041ff147230 */ /* 0x000fe20000004100 */
[----:B------:R-:W-:Y:S01]  /*e9f0*/  SHF.R.U32.HI R25, RZ, 0x10, R13 ;  /* 0x00000010ff197819 */ /* 0x000fe2000001160d */
[--C-:B------:R-:W-:Y:S01]  /*ea00*/  HADD2.F32 R24, -RZ, R64.reuse.H1_H1 ;  /* 0x30000040ff187230 */ /* 0x100fe20000004100 */
[----:B------:R-:W-:Y:S01]  /*ea10*/  SHF.R.U64 R31, R14, 0x10, R15 ;  /* 0x000000100e1f7819 */ /* 0x000fe2000000120f */
[----:B------:R-:W-:Y:S01]  /*ea20*/  HADD2.F32 R21, -RZ, R21.H0_H0 ;  /* 0x20000015ff157230 */ /* 0x000fe20000004100 */
        /* <DEDUP_REMOVED lines=35> */
.L_x_1638:
[----:B------:R-:W-:Y:S05]  /*ec60*/  BSYNC B1 ;  /* 0x0000000000017941 */ /* 0x000fea0003800000 */
.L_x_1637:
[----:B------:R-:W-:Y:S05]  /*ec70*/  @P5 BRA `(.L_x_1628) ;  /* 0x0000003800245947 */ /* 0x000fea0003800000 */
[----:B01234-:R-:W0:Y:S01]  /*ec80*/  LDS.128 R4, [R0+0xa000] ;  /* 0x00a0000000047984 */ /* 0x01fe220000000c00 */
[----:B------:R-:W-:Y:S01]  /*ec90*/  SHF.R.U32.HI R14, RZ, 0x10, R9 ;  /* 0x00000010ff0e7819 */ /* 0x000fe20000011609 */
[--C-:B------:R-:W-:Y:S01]  /*eca0*/  HADD2.F32 R13, -RZ, R62.reuse.H0_H0 ;  /* 0x2000003eff0d7230 */ /* 0x100fe20000004100 */
[--C-:B------:R-:W-:Y:S01]  /*ecb0*/  SHF.R.U32.HI R12, RZ, 0x10, R11.reuse ;  /* 0x00000010ff0c7819 */ /* 0x100fe2000001160b */
[----:B------:R-:W-:Y:S01]  /*ecc0*/  HADD2.F32 R62, -RZ, R62.H1_H1 ;  /* 0x3000003eff3e7230 */ /* 0x000fe20000004100 */
[----:B------:R-:W-:Y:S01]  /*ecd0*/  SHF.R.U64 R24, R10, 0x10, R11 ;  /* 0x000000100a187819 */ /* 0x000fe2000000120b */
[----:B------:R-:W-:Y:S01]  /*ece0*/  HADD2.F32 R14, -RZ, R14.H0_H0 ;  /* 0x2000000eff0e7230 */ /* 0x000fe20000004100 */
[----:B------:R-:W-:Y:S01]  /*ecf0*/  SHF.R.U64 R21, R8, 0x10, R9 ;  /* 0x0000001008157819 */ /* 0x000fe20000001209 */
[----:B------:R-:W-:Y:S02]  /*ed00*/  HADD2.F32 R12, -RZ, R12.H0_H0 ;  /* 0x2000000cff0c7230 */ /* 0x000fe40000004100 */
[----:B------:R-:W-:-:S02]  /*ed10*/  HADD2.F32 R11, -RZ, R63.H0_H0 ;  /* 0x2000003fff0b7230 */ /* 0x000fc40000004100 */
[----:B------:R-:W-:Y:S02]  /*ed20*/  HADD2.F32 R63, -RZ, R63.H1_H1 ;  /* 0x3000003fff3f7230 */ /* 0x000fe40000004100 */
[--C-:B0-----:R-:W-:Y:S02]  /*ed30*/  HADD2.F32 R10, -RZ, R7.reuse.H1_H1 ;  /* 0x30000007ff0a7230 */ /* 0x101fe40000004100 */
[--C-:B------:R-:W-:Y:S02]  /*ed40*/  HADD2.F32 R3, -RZ, R4.reuse.H0_H0 ;  /* 0x20000004ff037230 */ /* 0x100fe40000004100 */
[----:B------:R-:W-:Y:S02]  /*ed50*/  HADD2.F32 R9, -RZ, R7.H0_H0 ;  /* 0x20000007ff097230 */ /* 0x000fe40000004100 */
[C---:B------:R-:W-:Y:S01]  /*ed60*/  FMUL.FTZ R20, R10.reuse, R14 ;  /* 0x0000000e0a147220 */ /* 0x040fe20000410000 */
[----:B------:R-:W-:Y:S02]  /*ed70*/  HADD2.F32 R4, -RZ, R4.H1_H1 ;  /* 0x30000004ff047230 */ /* 0x000fe40000004100 */
[----:B------:R-:W-:Y:S01]  /*ed80*/  FMUL.FTZ R15, R10, R12 ;  /* 0x0000000c0a0f7220 */ /* 0x000fe20000410000 */
[----:B------:R-:W-:-:S02]  /*ed90*/  HADD2.F32 R7, -RZ, R6.H0_H0 ;  /* 0x20000006ff077230 */ /* 0x000fc40000004100 */
[C---:B------:R-:W-:Y:S01]  /*eda0*/  FFMA.FTZ R20, R9.reuse, R12, -R20 ;  /* 0x0000000c09147223 */ /* 0x040fe20000010814 */
[----:B------:R-:W-:Y:S02]  /*edb0*/  HADD2.F32 R8, -RZ, R6.H1_H1 ;  /* 0x30000006ff087230 */ /* 0x000fe40000004100 */
[C---:B------:R-:W-:Y:S01]  /*edc0*/  FMUL.FTZ R10, R4.reuse, R13 ;  /* 0x0000000d040a7220 */ /* 0x040fe20000410000 */
[--C-:B------:R-:W-:Y:S02]  /*edd0*/  HADD2.F32 R6, -RZ, R5.reuse.H0_H0 ;  /* 0x20000005ff067230 */ /* 0x100fe40000004100 */
[----:B------:R-:W-:Y:S01]  /*ede0*/  FFMA.FTZ R15, R9, R14, R15 ;  /* 0x0000000e090f7223 */ /* 0x000fe2000001000f */
        /* <DEDUP_REMOVED lines=18> */
[----:B------:R0:W-:Y:S01]  /*ef10*/  STS.128 [R0+0xa000], R4 ;  /* 0x00a0000400007388 */ /* 0x0001e20000000c00 */
[----:B------:R-:W-:Y:S05]  /*ef20*/  BRA `(.L_x_1628) ;  /* 0x0000003400787947 */ /* 0x000fea0003800000 */
.L_x_1607:
[----:B------:R-:W0:Y:S01]  /*ef30*/  LDC R9, c[0x0][0x448] ;  /* 0x00011200ff097b82 */ /* 0x000e220000000800 */
[----:B------:R-:W-:Y:S01]  /*ef40*/  LEA.HI R31, R31, R26, RZ, 0x2 ;  /* 0x0000001a1f1f7211 */ /* 0x000fe200078f10ff */
[----:B------:R-:W-:Y:S01]  /*ef50*/  ULDC.64 UR4, c[0x0][0x3f8] ;  /* 0x0000fe0000047ab9 */ /* 0x000fe20000000a00 */
[----:B------:R-:W-:Y:S01]  /*ef60*/  ULDC.64 UR6, c[0x0][0x408] ;  /* 0x0001020000067ab9 */ /* 0x000fe20000000a00 */
[----:B------:R-:W-:Y:S01]  /*ef70*/  IMAD.MOV.U32 R4, RZ, RZ, R24 ;  /* 0x000000ffff047224 */ /* 0x000fe200078e0018 */
[----:B------:R-:W-:Y:S01]  /*ef80*/  LOP3.LUT R31, R31, 0xfffffffc, RZ, 0xc0, !PT ;  /* 0xfffffffc1f1f7812 */ /* 0x000fe200078ec0ff */
[----:B------:R-:W-:Y:S01]  /*ef90*/  IMAD.MOV.U32 R6, RZ, RZ, R146 ;  /* 0x000000ffff067224 */ /* 0x000fe200078e0092 */
[----:B------:R-:W-:Y:S01]  /*efa0*/  SHF.R.S32.HI R71, RZ, 0x1f, R198 ;  /* 0x0000001fff477819 */ /* 0x000fe200000114c6 */
[----:B------:R-:W-:Y:S02]  /*efb0*/  IMAD.MOV.U32 R7, RZ, RZ, R29 ;  /* 0x000000ffff077224 */ /* 0x000fe400078e001d */
[----:B------:R-:W-:Y:S01]  /*efc0*/  IMAD.IADD R73, R26, 0x1, -R31 ;  /* 0x000000011a497824 */ /* 0x000fe200078e0a1f */
[----:B------:R-:W-:-:S03]  /*efd0*/  LEA.HI R70, R71, R198, RZ, 0x3 ;  /* 0x000000c647467211 */ /* 0x000fc600078f18ff */
[----:B------:R-:W-:Y:S01]  /*efe0*/  IMAD R3, R73, 0x40, R8 ;  /* 0x0000004049037824 */ /* 0x000fe200078e0208 */
        /* <DEDUP_REMOVED lines=13> */
[C---:B------:R-:W-:Y:S01]  /*f0c0*/  IMAD.WIDE.U32 R6, R3.reuse, UR6, R6 ;  /* 0x0000000603067c25 */ /* 0x040fe2000f8e0006 */
[----:B------:R-:W-:Y:S01]  /*f0d0*/  LEA R62, P0, R4, UR4, 0x1 ;  /* 0x00000004043e7c11 */ /* 0x000fe2000f8008ff */
[----:B------:R-:W-:Y:S02]  /*f0e0*/  UMOV UR4, 0xffffffff ;  /* 0xffffffff00047882 */ /* 0x000fe40000000000 */
[----:B------:R-:W-:Y:S01]  /*f0f0*/  IMAD R69, R3, UR7, R0 ;  /* 0x0000000703457c24 */ /* 0x000fe2000f8e0200 */
[----:B------:R-:W-:Y:S01]  /*f100*/  ULDC.64 UR6, c[0x0][0x400] ;  /* 0x0001000000067ab9 */ /* 0x000fe20000000a00 */
[----:B------:R-:W-:Y:S01]  /*f110*/  IMAD.IADD R63, R5, 0x1, R63 ;  /* 0x00000001053f7824 */ /* 0x000fe200078e023f */
[----:B------:R-:W-:Y:S01]  /*f120*/  SHF.R.S32.HI R0, RZ, 0x1f, R199 ;  /* 0x0000001fff007819 */ /* 0x000fe200000114c7 */
[----:B------:R-:W-:Y:S01]  /*f130*/  IMAD.IADD R69, R7, 0x1, R69 ;  /* 0x0000000107457824 */ /* 0x000fe200078e0245 */
[----:B------:R-:W-:-:S02]  /*f140*/  LEA R68, P1, R6, UR6, 0x1 ;  /* 0x0000000606447c11 */ /* 0x000fc4000f8208ff */
[----:B------:R-:W-:Y:S02]  /*f150*/  LEA.HI R3, R0, R199, RZ, 0x3 ;  /* 0x000000c700037211 */ /* 0x000fe400078f18ff */
[----:B------:R-:W-:Y:S02]  /*f160*/  LEA.HI.X R63, R4, UR5, R63, 0x1, P0 ;  /* 0x00000005043f7c11 */ /* 0x000fe400080f0c3f */
[----:B------:R-:W-:Y:S02]  /*f170*/  LEA.HI.X R69, R6, UR7, R69, 0x1, P1 ;  /* 0x0000000706457c11 */ /* 0x000fe400088f0c45 */
[----:B------:R-:W-:Y:S01]  /*f180*/  SHF.R.S32.HI R20, RZ, 0x3, R3 ;  /* 0x00000003ff147819 */ /* 0x000fe20000011403 */
[----:B------:R-:W-:Y:S06]  /*f190*/  BRA.DIV UR4, `(.L_x_1639) ;  /* 0x000001da04287947 */ /* 0x000fec000b800000 */
[----:B------:R-:W0:Y:S04]  /*f1a0*/  SHFL.IDX PT, R5, R63, RZ, 0x1c1f ;  /* 0x001c1fff3f057589 */ /* 0x000e2800000e0000 */
[----:B------:R-:W1:Y:S04]  /*f1b0*/  SHFL.IDX PT, R4, R62, RZ, 0x1c1f ;  /* 0x001c1fff3e047589 */ /* 0x000e6800000e0000 */
[----:B------:R2:W3:Y:S04]  /*f1c0*/  SHFL.IDX PT, R7, R69, RZ, 0x1c1f ;  /* 0x001c1fff45077589 */ /* 0x0004e800000e0000 */
[----:B------:R2:W4:Y:S01]  /*f1d0*/  SHFL.IDX PT, R14, R68, RZ, 0x1c1f ;  /* 0x001c1fff440e7589 */ /* 0x00052200000e0000 */
[----:B0-----:R-:W-:-:S02]  /*f1e0*/  IMAD.MOV.U32 R11, RZ, RZ, R5 ;  /* 0x000000ffff0b7224 */ /* 0x001fc400078e0005 */
[----:B-12---:R-:W-:-:S07]  /*f1f0*/  IMAD.MOV.U32 R10, RZ, RZ, R4 ;  /* 0x000000ffff0a7224 */ /* 0x006fce00078e0004 */
.L_x_1969:
[----:B------:R-:W-:Y:S01]  /*f200*/  IMAD R76, R196, R9, RZ ;  /* 0x00000009c44c7224 */ /* 0x000fe200078e02ff */
[----:B------:R-:W-:Y:S01]  /*f210*/  BSSY B1, `(.L_x_1640) ;  /* 0x000002e000017945 */ /* 0x000fe20003800000 */
[----:B---3--:R-:W-:Y:S01]  /*f220*/  IMAD.MOV.U32 R15, RZ, RZ, R7 ;  /* 0x000000ffff0f7224 */ /* 0x008fe200078e0007 */
[----:B------:R-:W-:Y:S02]  /*f230*/  CS2R R44, SRZ ;  /* 0x00000000002c7805 */ /* 0x000fe4000001ff00 */
[----:B------:R-:W-:Y:S02]  /*f240*/  CS2R R46, SRZ ;  /* 0x00000000002e7805 */ /* 0x000fe4000001ff00 */
[----:B------:R-:W-:Y:S02]  /*f250*/  ISETP.GE.AND P0, PT, R8, R76, PT ;  /* 0x0000004c0800720c */ /* 0x000fe40003f06270 */
        /* <DEDUP_REMOVED lines=17> */
[----:B------:R-:W-:-:S02]  /*f370*/  CS2R R44, SRZ ;  /* 0x00000000002c7805 */ /* 0x000fc4000001ff00 */
[----:B------:R-:W-:Y:S02]  /*f380*/  CS2R R46, SRZ ;  /* 0x00000000002e7805 */ /* 0x000fe4000001ff00 */
[----:B------:R-:W-:Y:S01]  /*f390*/  CS2R R28, SRZ ;  /* 0x00000000001c7805 */ /* 0x000fe2000001ff00 */
[----:B------:R-:W-:-:S04]  /*f3a0*/  @!P0 IMAD.WIDE R6, R22, 0x2, R10 ;  /* 0x0000000216068825 */ /* 0x000fc800078e020a */
[----:B------:R-:W-:Y:S01]  /*f3b0*/  @!P1 IMAD.SHL.U32 R9, R21, 0x8, RZ ;  /* 0x0000000815099824 */ /* 0x000fe200078e00ff */
[----:B------:R4:W5:Y:S01]  /*f3c0*/  @!P0 LD.E.128 R32, desc[UR46][R6.64] ;  /* 0x0000002e06208980 */ /* 0x000962000c101d00 */
[----:B------:R-:W-:Y:S01]  /*f3d0*/  @!P2 IMAD.SHL.U32 R13, R20, 0x8, RZ ;  /* 0x00000008140da824 */ /* 0x000fe200078e00ff */
[----:B------:R-:W-:Y:S01]  /*f3e0*/  CS2R R30, SRZ ;  /* 0x00000000001e7805 */ /* 0x000fe2000001ff00 */
[--C-:B------:R-:W-:Y:S01]  /*f3f0*/  @!P1 IMAD.WIDE R4, R9, 0x2, R10.reuse ;  /* 0x0000000209049825 */ /* 0x100fe200078e020a */
[----:B------:R-:W-:Y:S02]  /*f400*/  CS2R R40, SRZ ;  /* 0x0000000000287805 */ /* 0x000fe4000001ff00 */
[----:B------:R-:W-:Y:S02]  /*f410*/  CS2R R42, SRZ ;  /* 0x00000000002a7805 */ /* 0x000fe4000001ff00 */
[----:B------:R-:W-:Y:S01]  /*f420*/  CS2R R24, SRZ ;  /* 0x0000000000187805 */ /* 0x000fe2000001ff00 */
[----:B------:R-:W-:Y:S01]  /*f430*/  @!P2 IMAD.WIDE R10, R13, 0x2, R10 ;  /* 0x000000020d0aa825 */ /* 0x000fe200078e020a */
[----:B------:R-:W-:-:S02]  /*f440*/  CS2R R26, SRZ ;  /* 0x00000000001a7805 */ /* 0x000fc4000001ff00 */
[----:B------:R-:W-:Y:S02]  /*f450*/  CS2R R36, SRZ ;  /* 0x0000000000247805 */ /* 0x000fe4000001ff00 */
[----:B------:R-:W-:Y:S01]  /*f460*/  CS2R R38, SRZ ;  /* 0x0000000000267805 */ /* 0x000fe2000001ff00 */
[--C-:B----4-:R-:W-:Y:S01]  /*f470*/  @!P1 IMAD.WIDE R6, R9, 0x2, R14.reuse ;  /* 0x0000000209069825 */ /* 0x110fe200078e020e */
[----:B------:R0:W5:Y:S03]  /*f480*/  @!P1 LD.E.128 R28, desc[UR46][R4.64] ;  /* 0x0000002e041c9980 */ /* 0x000166000c101d00 */
[--C-:B------:R-:W-:Y:S01]  /*f490*/  @!P2 IMAD.WIDE R12, R13, 0x2, R14.reuse ;  /* 0x000000020d0ca825 */ /* 0x100fe200078e020e */
[----:B------:R0:W5:Y:S03]  /*f4a0*/  @!P1 LD.E.128 R40, desc[UR46][R6.64] ;  /* 0x0000002e06289980 */ /* 0x000166000c101d00 */
[----:B------:R-:W-:Y:S01]  /*f4b0*/  @!P0 IMAD.WIDE R14, R22, 0x2, R14 ;  /* 0x00000002160e8825 */ /* 0x000fe200078e020e */
[----:B------:R0:W5:Y:S04]  /*f4c0*/  @!P2 LD.E.128 R24, desc[UR46][R10.64] ;  /* 0x0000002e0a18a980 */ /* 0x000168000c101d00 */
[----:B------:R0:W5:Y:S04]  /*f4d0*/  @!P0 LD.E.128 R44, desc[UR46][R14.64] ;  /* 0x0000002e0e2c8980 */ /* 0x000168000c101d00 */
[----:B------:R0:W5:Y:S02]  /*f4e0*/  @!P2 LD.E.128 R36, desc[UR46][R12.64] ;  /* 0x0000002e0c24a980 */ /* 0x000164000c101d00 */
.L_x_1641:
[----:B------:R-:W-:Y:S05]  /*f4f0*/  BSYNC B1 ;  /* 0x0000000000017941 */ /* 0x000fea0003800000 */
.L_x_1640:
[----:B0----5:R-:W-:Y:S01]  /*f500*/  IMAD.MOV.U32 R4, RZ, RZ, R44 ;  /* 0x000000ffff047224 */ /* 0x021fe200078e002c */
[----:B------:R-:W-:Y:S01]  /*f510*/  MOV R5, R45 ;  /* 0x0000002d00057202 */ /* 0x000fe20000000f00 */
[----:B------:R-:W-:Y:S01]  /*f520*/  IMAD.MOV.U32 R6, RZ, RZ, R46 ;  /* 0x000000ffff067224 */ /* 0x000fe200078e002e */
[----:B------:R-:W-:Y:S01]  /*f530*/  UMOV UR4, 0xffffffff ;  /* 0xffffffff00047882 */ /* 0x000fe20000000000 */
        /* <DEDUP_REMOVED lines=28> */
[----:B------:R-:W-:-:S04]  /*f700*/  MOV R4, R28 ;  /* 0x0000001c00047202 */ /* 0x000fc80000000f00 */
[----:B------:R-:W-:Y:S01]  /*f710*/  PRMT R92, R4, 0x5410, R5 ;  /* 0x00005410045c7816 */ /* 0x000fe20000000005 */
[----:B------:R-:W-:Y:S01]  /*f720*/  IMAD.MOV.U32 R4, RZ, RZ, R24 ;  /* 0x000000ffff047224 */ /* 0x000fe200078e0018 */
[----:B------:R-:W-:Y:S01]  /*f730*/  PRMT R93, R6, 0x5410, R7 ;  /* 0x00005410065d7816 */ /* 0x000fe20000000007 */
[----:B------:R-:W-:Y:S02]  /*f740*/  IMAD.MOV.U32 R5, RZ, RZ, R25 ;  /* 0x000000ffff057224 */ /* 0x000fe400078e0019 */
[----:B------:R-:W-:Y:S02]  /*f750*/  IMAD.MOV.U32 R6, RZ, RZ, R26 ;  /* 0x000000ffff067224 */ /* 0x000fe400078e001a */
[----:B------:R-:W-:Y:S01]  /*f760*/  IMAD.MOV.U32 R7, RZ, RZ, R27 ;  /* 0x000000ffff077224 */ /* 0x000fe200078e001b */
[----:B------:R-:W-:Y:S02]  /*f770*/  PRMT R83, R4, 0x5410, R5 ;  /* 0x0000541004537816 */ /* 0x000fe40000000005 */
[----:B------:R-:W-:-:S02]  /*f780*/  CS2R R4, SRZ ;  /* 0x0000000000047805 */ /* 0x000fc4000001ff00 */
[----:B------:R-:W-:Y:S01]  /*f790*/  PRMT R84, R6, 0x5410, R7 ;  /* 0x0000541006547816 */ /* 0x000fe20000000007 */
[----:B------:R-:W-:Y:S06]  /*f7a0*/  BRA.DIV UR4, `(.L_x_1642) ;  /* 0x000001d6041c7947 */ /* 0x000fec000b800000 */
[----:B------:R-:W0:Y:S04]  /*f7b0*/  SHFL.IDX PT, R63, R63, 0x1, 0x1c1f ;  /* 0x003c1f003f3f7f89 */ /* 0x000e2800000e0000 */
[----:B------:R-:W1:Y:S04]  /*f7c0*/  SHFL.IDX PT, R62, R62, 0x1, 0x1c1f ;  /* 0x003c1f003e3e7f89 */ /* 0x000e6800000e0000 */
[----:B------:R-:W2:Y:S04]  /*f7d0*/  SHFL.IDX PT, R69, R69, 0x1, 0x1c1f ;  /* 0x003c1f0045457f89 */ /* 0x000ea800000e0000 */
[----:B------:R-:W3:Y:S02]  /*f7e0*/  SHFL.IDX PT, R68, R68, 0x1, 0x1c1f ;  /* 0x003c1f0044447f89 */ /* 0x000ee400000e0000 */
.L_x_1975:
[----:B------:R-:W-:Y:S01]  /*f7f0*/  VIADD R9, R8, 0x40 ;  /* 0x0000004008097836 */ /* 0x000fe20000000000 */
[----:B------:R-:W-:Y:S01]  /*f800*/  BSSY B1, `(.L_x_1643) ;  /* 0x000002c000017945 */ /* 0x000fe20003800000 */
[----:B------:R-:W-:Y:S02]  /*f810*/  CS2R R6, SRZ ;  /* 0x0000000000067805 */ /* 0x000fe4000001ff00 */
[----:B------:R-:W-:Y:S02]  /*f820*/  CS2R R10, SRZ ;  /* 0x00000000000a7805 */ /* 0x000fe4000001ff00 */
[----:B------:R-:W-:Y:S02]  /*f830*/  CS2R R12, SRZ ;  /* 0x00000000000c7805 */ /* 0x000fe4000001ff00 */
[----:B------:R-:W-:Y:S02]  /*f840*/  ISETP.GE.AND P0, PT, R9, R76, PT ;  /* 0x0000004c0900720c */ /* 0x000fe40003f06270 */
[----:B------:R-:W-:-:S02]  /*f850*/  CS2R R8, SRZ ;  /* 0x0000000000087805 */ /* 0x000fc4000001ff00 */
[----:B----4-:R-:W-:Y:S02]  /*f860*/  CS2R R14, SRZ ;  /* 0x00000000000e7805 */ /* 0x010fe4000001ff00 */
[----:B------:R-:W-:Y:S02]  /*f870*/  CS2R R48, SRZ ;  /* 0x0000000000307805 */ /* 0x000fe4000001ff00 */
[----:B------:R-:W-:Y:S02]  /*f880*/  CS2R R50, SRZ ;  /* 0x0000000000327805 */ /* 0x000fe4000001ff00 */
[----:B------:R-:W-:Y:S02]  /*f890*/  CS2R R52, SRZ ;  /* 0x0000000000347805 */ /* 0x000fe4000001ff00 */
[----:B------:R-:W-:Y:S02]  /*f8a0*/  CS2R R54, SRZ ;  /* 0x0000000000367805 */ /* 0x000fe4000001ff00 */
[----:B------:R-:W-:-:S02]  /*f8b0*/  CS2R R56, SRZ ;  /* 0x0000000000387805 */ /* 0x000fc4000001ff00 */
        /* <DEDUP_REMOVED lines=11> */
[----:B01----:R-:W-:-:S04]  /*f970*/  @!P0 IMAD.WIDE R12, R22, 0x2, R62 ;  /* 0x00000002160c8825 */ /* 0x003fc800078e023e */
        /* <DEDUP_REMOVED lines=11> */
[----:B0-----:R-:W-:Y:S01]  /*fa30*/  CS2R R12, SRZ ;  /* 0x00000000000c7805 */ /* 0x001fe2000001ff00 */
[--C-:B--23--:R-:W-:Y:S01]  /*fa40*/  @!P1 IMAD.WIDE R64, R65, 0x2, R68.reuse ;  /* 0x0000000241409825 */ /* 0x10cfe200078e0244 */
[----:B------:R4:W5:Y:S03]  /*fa50*/  @!P1 LD.E.128 R52, desc[UR46][R60.64] ;  /* 0x0000002e3c349980 */ /* 0x000966000c101d00 */
[--C-:B------:R-:W-:Y:S01]  /*fa60*/  @!P2 IMAD.WIDE R66, R67, 0x2, R68.reuse ;  /* 0x000000024342a825 */ /* 0x100fe200078e0244 */
[----:B------:R4:W5:Y:S03]  /*fa70*/  @!P1 LD.E.128 R8, desc[UR46][R64.64] ;  /* 0x0000002e40089980 */ /* 0x000966000c101d00 */
[----:B------:R-:W-:Y:S01]  /*fa80*/  @!P0 IMAD.WIDE R68, R22, 0x2, R68 ;  /* 0x0000000216448825 */ /* 0x000fe200078e0244 */
[----:B------:R4:W5:Y:S04]  /*fa90*/  @!P2 LD.E.128 R56, desc[UR46][R62.64] ;  /* 0x0000002e3e38a980 */ /* 0x000968000c101d00 */
[----:B------:R4:W5:Y:S04]  /*faa0*/  @!P0 LD.E.128 R4, desc[UR46][R68.64] ;  /* 0x0000002e44048980 */ /* 0x000968000c101d00 */
[----:B------:R4:W5:Y:S02]  /*fab0*/  @!P2 LD.E.128 R12, desc[UR46][R66.64] ;  /* 0x0000002e420ca980 */ /* 0x000964000c101d00 */
.L_x_1644:
[----:B------:R-:W-:Y:S05]  /*fac0*/  BSYNC B1 ;  /* 0x0000000000017941 */ /* 0x000fea0003800000 */
.L_x_1643:
[----:B----45:R-:W-:Y:S01]  /*fad0*/  IMAD.MOV.U32 R61, RZ, RZ, R4 ;  /* 0x000000ffff3d7224 */ /* 0x030fe200078e0004 */
[----:B------:R-:W-:Y:S01]  /*fae0*/  LEA.HI R60, R219, R219, RZ, 0x1 ;  /* 0x000000dbdb3c7211 */ /* 0x000fe200078f08ff */
[----:B-1----:R-:W-:Y:S01]  /*faf0*/  IMAD.MOV.U32 R62, RZ, RZ, R5 ;  /* 0x000000ffff3e7224 */ /* 0x002fe200078e0005 */
[----:B------:R-:W-:Y:S01]  /*fb00*/  VIADDMNMX R76, R76, -R213, 0x80, PT ;  /* 0x000000804c4c7446 */ /* 0x000fe200038009d5 */
[----:B0-----:R-:W-:Y:S01]  /*fb10*/  IMAD.MOV.U32 R63, RZ, RZ, R7 ;  /* 0x000000ffff3f7224 */ /* 0x001fe200078e0007 */
[----:B------:R-:W-:Y:S01]  /*fb20*/  LOP3.LUT R60, R60, 0xfffffffe, RZ, 0xc0, !PT ;  /* 0xfffffffe3c3c7812 */ /* 0x000fe200078ec0ff */
[----:B------:R-:W-:Y:S01]  /*fb30*/  IMAD.MOV.U32 R64, RZ, RZ, R10 ;  /* 0x000000ffff407224 */ /* 0x000fe200078e000a */
[----:B------:R-:W-:Y:S01]  /*fb40*/  PRMT R86, R61, 0x5410, R62 ;  /* 0x000054103d567816 */ /* 0x000fe2000000003e */
[----:B------:R-:W-:Y:S01]  /*fb50*/  IMAD.MOV.U32 R61, RZ, RZ, R6 ;  /* 0x000000ffff3d7224 */ /* 0x000fe200078e0006 */
[----:B------:R-:W-:Y:S01]  /*fb60*/  IADD3 R60, R219, -R60, RZ ;  /* 0x8000003cdb3c7210 */ /* 0x000fe20007ffe0ff */
[----:B------:R-:W-:Y:S01]  /*fb70*/  IMAD.MOV.U32 R62, RZ, RZ, R8 ;  /* 0x000000ffff3e7224 */ /* 0x000fe200078e0008 */
[----:B------:R-:W-:Y:S01]  /*fb80*/  PRMT R78, R64, 0x7610, R78 ;  /* 0x00007610404e7816 */ /* 0x000fe2000000004e */
[----:B------:R-:W-:Y:S01]  /*fb90*/  IMAD.MOV.U32 R64, RZ, RZ, R14 ;  /* 0x000000ffff407224 */ /* 0x000fe200078e000e */
[----:B------:R-:W-:Y:S01]  /*fba0*/  PRMT R87, R61, 0x5410, R63 ;  /* 0x000054103d577816 */ /* 0x000fe2000000003f */
[----:B------:R-:W-:Y:S01]  /*fbb0*/  IMAD.MOV.U32 R63, RZ, RZ, R9 ;  /* 0x000000ffff3f7224 */ /* 0x000fe200078e0009 */
[----:B------:R-:W-:Y:S01]  /*fbc0*/  SHF.L.U32 R61, R60, 0x1f, RZ ;  /* 0x0000001f3c3d7819 */ /* 0x000fe200000006ff */
[----:B------:R-:W-:Y:S01]  /*fbd0*/  IMAD.MOV.U32 R60, RZ, RZ, R11 ;  /* 0x000000ffff3c7224 */ /* 0x000fe200078e000b */
[----:B--2---:R-:W-:Y:S01]  /*fbe0*/  PRMT R69, R64, 0x7610, R69 ;  /* 0x0000761040457816 */ /* 0x004fe20000000045 */
[----:B------:R-:W-:Y:S01]  /*fbf0*/  IMAD.MOV.U32 R64, RZ, RZ, R50 ;  /* 0x000000ffff407224 */ /* 0x000fe200078e0032 */
[----:B------:R-:W0:Y:S01]  /*fc00*/  SYNCS.PHASECHK.TRANS64.TRYWAIT P0, [R16+URZ+0x30800], R61 ;  /* 0x0308003d100075a7 */ /* 0x000e22000800017f */
[----:B------:R-:W-:Y:S01]  /*fc10*/  PRMT R77, R62, 0x5410, R63 ;  /* 0x000054103e4d7816 */ /* 0x000fe2000000003f */
[----:B------:R-:W-:Y:S01]  /*fc20*/  IMAD.MOV.U32 R62, RZ, RZ, R12 ;  /* 0x000000ffff3e7224 */ /* 0x000fe200078e000c */
[----:B------:R-:W-:Y:S01]  /*fc30*/  PRMT R78, R78, 0x5410, R60 ;  /* 0x000054104e4e7816 */ /* 0x000fe2000000003c */
[----:B------:R-:W-:Y:S01]  /*fc40*/  IMAD.MOV.U32 R63, RZ, RZ, R13 ;  /* 0x000000ffff3f7224 */ /* 0x000fe200078e000d */
[----:B------:R-:W-:Y:S01]  /*fc50*/  PRMT R89, R64, 0x7610, R89 ;  /* 0x0000761040597816 */ /* 0x000fe20000000059 */
[----:B------:R-:W-:Y:S01]  /*fc60*/  IMAD.MOV.U32 R60, RZ, RZ, R15 ;  /* 0x000000ffff3c7224 */ /* 0x000fe200078e000f */
[----:B------:R-:W-:Y:S01]  /*fc70*/  BSSY B1, `(.L_x_1645) ;  /* 0x0000015000017945 */ /* 0x000fe20003800000 */
[----:B------:R-:W-:Y:S01]  /*fc80*/  IMAD.MOV.U32 R64, RZ, RZ, R57 ;  /* 0x000000ffff407224 */ /* 0x000fe200078e0039 */
[----:B---3--:R-:W-:Y:S01]  /*fc90*/  PRMT R68, R62, 0x5410, R63 ;  /* 0x000054103e447816 */ /* 0x008fe2000000003f */
[----:B------:R-:W-:Y:S01]  /*fca0*/  IMAD.MOV.U32 R62, RZ, RZ, R48 ;  /* 0x000000ffff3e7224 */ /* 0x000fe200078e0030 */
[----:B------:R-:W-:Y:S01]  /*fcb0*/  PRMT R69, R69, 0x5410, R60 ;  /* 0x0000541045457816 */ /* 0x000fe2000000003c */
[----:B------:R-:W-:Y:S01]  /*fcc0*/  IMAD.MOV.U32 R63, RZ, RZ, R49 ;  /* 0x000000ffff3f7224 */ /* 0x000fe200078e0031 */
[----:B------:R-:W-:Y:S01]  /*fcd0*/  ISETP.GE.AND P1, PT, R195, R76, PT ;  /* 0x0000004cc300720c */ /* 0x000fe20003f26270 */
[----:B------:R-:W-:-:S03]  /*fce0*/  IMAD.MOV.U32 R60, RZ, RZ, R51 ;  /* 0x000000ffff3c7224 */ /* 0x000fc600078e0033 */
[----:B------:R-:W-:Y:S01]  /*fcf0*/  PRMT R88, R62, 0x5410, R63 ;  /* 0x000054103e587816 */ /* 0x000fe2000000003f */
[----:B------:R-:W-:Y:S01]  /*fd00*/  IMAD.MOV.U32 R62, RZ, RZ, R52 ;  /* 0x000000ffff3e7224 */ /* 0x000fe200078e0034 */
        /* <DEDUP_REMOVED lines=9> */
[----:B------:R-:W-:Y:S01]  /*fda0*/  IMAD.MOV.U32 R62, RZ, RZ, R59 ;  /* 0x000000ffff3e7224 */ /* 0x000fe200078e003b */
[----:B0-----:R-:W-:Y:S06]  /*fdb0*/  @!P0 BRA `(.L_x_1646) ;  /* 0x000001d0000c8947 */ /* 0x001fec0003800000 */
.L_x_1976:
[----:B------:R-:W-:Y:S05]  /*fdc0*/  BSYNC B1 ;  /* 0x0000000000017941 */ /* 0x000fea0003800000 */
.L_x_1645:
[----:B------:R-:W-:Y:S01]  /*fdd0*/  BSSY B1, `(.L_x_1647) ;  /* 0x000013a000017945 */ /* 0x000fe20003800000 */
[----:B------:R-:W-:-:S03]  /*fde0*/  PRMT R75, R60, 0x5410, R62 ;  /* 0x000054103c4b7816 */ /* 0x000fc6000000003e */
[----:B------:R-:W-:Y:S05]  /*fdf0*/  @P1 BRA `(.L_x_1648) ;  /* 0x0000001000dc1947 */ /* 0x000fea0003800000 */
[----:B------:R-:W1:Y:S01]  /*fe00*/  LDC R85, c[0x0][0x3f4] ;  /* 0x0000fd00ff557b82 */ /* 0x000e620000000800 */
[----:B------:R-:W-:Y:S01]  /*fe10*/  BSSY B2, `(.L_x_1649) ;  /* 0x0000067000027945 */ /* 0x000fe20003800000 */
[-C--:B-1----:R-:W-:Y:S02]  /*fe20*/  ISETP.GE.AND P0, PT, R22, R85.reuse, PT ;  /* 0x000000551600720c */ /* 0x082fe40003f06270 */
[-C--:B------:R-:W-:Y:S02]  /*fe30*/  ISETP.GE.AND P1, PT, R198, R85.reuse, PT ;  /* 0x00000055c600720c */ /* 0x080fe40003f26270 */
[----:B------:R-:W-:-:S09]  /*fe40*/  ISETP.GE.AND P2, PT, R199, R85, PT ;  /* 0x00000055c700720c */ /* 0x000fd20003f46270 */
[----:B------:R-:W-:Y:S05]  /*fe50*/  @P0 BRA `(.L_x_1650) ;  /* 0x0000000400880947 */ /* 0x000fea0003800000 */
[----:B------:R-:W-:Y:S01]  /*fe60*/  LEA.HI R62, R85, R73, RZ, 0x1d ;  /* 0x00000049553e7211 */ /* 0x000fe200078fe8ff */
[--C-:B------:R-:W-:Y:S01]  /*fe70*/  HADD2.F32 R109, -RZ, R99.reuse.H1_H1 ;  /* 0x30000063ff6d7230 */ /* 0x100fe20000004100 */
[----:B0-----:R-:W-:Y:S01]  /*fe80*/  LOP3.LUT R61, R209, 0x38, R22, 0xf8, !PT ;  /* 0x00000038d13d7812 */ /* 0x001fe200078ef816 */
[----:B------:R-:W-:Y:S01]  /*fe90*/  HADD2.F32 R111, -RZ, R99.H0_H0 ;  /* 0x20000063ff6f7230 */ /* 0x000fe20000004100 */
[----:B------:R-:W-:Y:S01]  /*fea0*/  SHF.R.S32.HI R63, RZ, 0x1f, R62 ;  /* 0x0000001fff3f7819 */ /* 0x000fe2000001143e */
[----:B------:R-:W-:Y:S01]  /*feb0*/  IMAD.SHL.U32 R64, R62, 0x8, RZ ;  /* 0x000000083e407824 */ /* 0x000fe200078e00ff */
[----:B------:R-:W-:Y:S01]  /*fec0*/  LOP3.LUT R60, R61, R210, RZ, 0x3c, !PT ;  /* 0x000000d23d3c7212 */ /* 0x000fe200078e3cff */
[----:B------:R-:W-:Y:S01]  /*fed0*/  HADD2.F32 R108, -RZ, R98.H1_H1 ;  /* 0x30000062ff6c7230 */ /* 0x000fe20000004100 */
[----:B------:R-:W-:Y:S01]  /*fee0*/  LEA.HI R62, R63, R62, RZ, 0x3 ;  /* 0x0000003e3f3e7211 */ /* 0x000fe200078f18ff */
[----:B------:R-:W-:Y:S01]  /*fef0*/  HADD2.F32 R112, -RZ, R97.H1_H1 ;  /* 0x30000061ff707230 */ /* 0x000fe20000004100 */
[----:B------:R-:W-:Y:S01]  /*ff00*/  LOP3.LUT R63, R209, 0x38, R64, 0xf8, !PT ;  /* 0x00000038d13f7812 */ /* 0x000fe200078ef840 */
[----:B------:R-:W-:Y:S01]  /*ff10*/  IMAD.IADD R61, R211, 0x1, R60 ;  /* 0x00000001d33d7824 */ /* 0x000fe200078e023c */
[----:B------:R-:W-:Y:S01]  /*ff20*/  SHF.R.U32.HI R102, RZ, 0x10, R33 ;  /* 0x00000010ff667819 */ /* 0x000fe20000011621 */
[----:B------:R-:W-:Y:S01]  /*ff30*/  IMAD.SHL.U32 R62, R62, 0x400, RZ ;  /* 0x000004003e3e7824 */ /* 0x000fe200078e00ff */
[----:B------:R-:W-:Y:S01]  /*ff40*/  LOP3.LUT R65, R63, R210, RZ, 0x3c, !PT ;  /* 0x000000d23f417212 */ /* 0x000fe200078e3cff */
[----:B------:R-:W-:Y:S01]  /*ff50*/  IMAD R94, R61, 0x2, R16 ;  /* 0x000000023d5e7824 */ /* 0x000fe200078e0210 */
[----:B------:R-:W-:-:S02]  /*ff60*/  SHF.R.U32.HI R110, RZ, 0x10, R45 ;  /* 0x00000010ff6e7819 */ /* 0x000fc4000001162d */
[----:B------:R-:W-:Y:S02]  /*ff70*/  LOP3.LUT R64, R62, 0x7fffe000, RZ, 0xc0, !PT ;  /* 0x7fffe0003e407812 */ /* 0x000fe400078ec0ff */
[----:B------:R-:W0:Y:S01]  /*ff80*/  LDS.128 R60, [R94+0x12400] ;  /* 0x012400005e3c7984 */ /* 0x000e220000000c00 */
[----:B------:R-:W-:Y:S01]  /*ff90*/  HADD2.F32 R110, -RZ, R110.H0_H0 ;  /* 0x2000006eff6e7230 */ /* 0x000fe20000004100 */
[----:B------:R-:W-:Y:S02]  /*ffa0*/  IADD3 R65, R65, R64, R211 ;  /* 0x0000004041417210 */ /* 0x000fe40007ffe0d3 */
[----:B------:R-:W-:Y:S02]  /*ffb0*/  SHF.R.U64 R32, R32, 0x10, R33 ;  /* 0x0000001020207819 */ /* 0x000fe40000001221 */
[----:B------:R-:W-:Y:S01]  /*ffc0*/  SHF.R.U64 R33, R44, 0x10, R45 ;  /* 0x000000102c217819 */ /* 0x000fe2000000122d */
[----:B------:R-:W-:Y:S01]  /*ffd0*/  IMAD R95, R65, 0x2, R16 ;  /* 0x00000002415f7824 */ /* 0x000fe200078e0210 */
[----:B------:R-:W-:-:S02]  /*ffe0*/  SHF.R.U64 R34, R34, 0x10, R35 ;  /* 0x0000001022227819 */ /* 0x000fc40000001223 */
[----:B------:R-:W-:Y:S02]  /*fff0*/  SHF.R.U32.HI R44, RZ, 0x10, R35 ;  /* 0x00000010ff2c7819 */ /* 0x000fe40000011623 */
[----:B------:R-:W1:Y:S01]  /*10000*/  LDS.128 R64, [R95+0x12400] ;  /* 0x012400005f407984 */ /* 0x000e620000000c00 */
[--C-:B------:R-:W-:Y:S02]  /*10010*/  SHF.R.U64 R35, R46, 0x10, R47.reuse ;  /* 0x000000102e237819 */ /* 0x100fe4000000122f */
[----:B------:R-:W-:Y:S01]  /*10020*/  SHF.R.U32.HI R46, RZ, 0x10, R47 ;  /* 0x00000010ff2e7819 */ /* 0x000fe2000001162f */
[----:B------:R-:W-:-:S04]  /*10030*/  HADD2.F32 R44, -RZ, R44.H0_H0 ;  /* 0x2000002cff2c7230 */ /* 0x000fc80000004100 */
[----:B------:R-:W-:Y:S02]  /*10040*/  HADD2.F32 R46, -RZ, R46.H0_H0 ;  /* 0x2000002eff2e7230 */ /* 0x000fe40000004100 */
[--C-:B0-----:R-:W-:Y:S02]  /*10050*/  HADD2.F32 R104, -RZ, R61.reuse.H0_H0 ;  /* 0x2000003dff687230 */ /* 0x101fe40000004100 */
[----:B------:R-:W-:Y:S02]  /*10060*/  HADD2.F32 R100, -RZ, R61.H1_H1 ;  /* 0x3000003dff647230 */ /* 0x000fe40000004100 */
[----:B------:R-:W-:Y:S02]  /*10070*/  HADD2.F32 R61, -RZ, R60.H0_H0 ;  /* 0x2000003cff3d7230 */ /* 0x000fe40000004100 */
[----:B------:R-:W-:Y:S02]  /*10080*/  HADD2.F32 R45, -RZ, R62.H0_H0 ;  /* 0x2000003eff2d7230 */ /* 0x000fe40000004100 */
[----:B------:R-:W-:-:S02]  /*10090*/  HADD2.F32 R47, -RZ, R63.H0_H0 ;  /* 0x2000003fff2f7230 */ /* 0x000fc40000004100 */
[----:B------:R-:W-:Y:S02]  /*100a0*/  HADD2.F32 R63, -RZ, R63.H1_H1 ;  /* 0x3000003fff3f7230 */ /* 0x000fe40000004100 */
[--C-:B-1----:R-:W-:Y:S02]  /*100b0*/  HADD2.F32 R106, -RZ, R65.reuse.H0_H0 ;  /* 0x20000041ff6a7230 */ /* 0x102fe40000004100 */
[----:B------:R-:W-:Y:S02]  /*100c0*/  HADD2.F32 R107, -RZ, R65.H1_H1 ;  /* 0x30000041ff6b7230 */ /* 0x000fe40000004100 */
[--C-:B------:R-:W-:Y:S02]  /*100d0*/  HADD2.F32 R99, -RZ, R67.reuse.H0_H0 ;  /* 0x20000043ff637230 */ /* 0x100fe40000004100 */
[C---:B------:R-:W-:Y:S01]  /*100e0*/  FMUL.FTZ R65, R106.reuse, R111 ;  /* 0x0000006f6a417220 */ /* 0x040fe20000410000 */
[----:B------:R-:W-:Y:S02]  /*100f0*/  HADD2.F32 R101, -RZ, R67.H1_H1 ;  /* 0x30000043ff657230 */ /* 0x000fe40000004100 */
[----:B------:R-:W-:Y:S01]  /*10100*/  FMUL.FTZ R67, R106, R109 ;  /* 0x0000006d6a437220 */ /* 0x000fe20000410000 */
[----:B------:R-:W-:-:S02]  /*10110*/  HADD2.F32 R105, -RZ, R64.H0_H0 ;  /* 0x20000040ff697230 */ /* 0x000fc40000004100 */
[C---:B------:R-:W-:Y:S01]  /*10120*/  FFMA.FTZ R65, R104.reuse, R109, -R65 ;  /* 0x0000006d68417223 */ /* 0x040fe20000010841 */
[----:B------:R-:W-:Y:S02]  /*10130*/  HADD2.F32 R106, -RZ, R102.H0_H0 ;  /* 0x20000066ff6a7230 */ /* 0x000fe40000004100 */
[----:B------:R-:W-:Y:S01]  /*10140*/  FFMA.FTZ R67, R104, R111, R67 ;  /* 0x0000006f68437223 */ /* 0x000fe20000010043 */
[----:B------:R-:W-:Y:S02]  /*10150*/  HADD2.F32 R102, -RZ, R98.H0_H0 ;  /* 0x20000062ff667230 */ /* 0x000fe40000004100 */
[----:B------:R-:W-:Y:S01]  /*10160*/  FMUL.FTZ R109, R107, R110 ;  /* 0x0000006e6b6d7220 */ /* 0x000fe20000410000 */
[----:B------:R-:W-:Y:S01]  /*10170*/  FMUL.FTZ R104, R105, R108 ;  /* 0x0000006c69687220 */ /* 0x000fe20000410000 */
[----:B------:R-:W-:Y:S02]  /*10180*/  HADD2.F32 R103, -RZ, R66.H0_H0 ;  /* 0x20000042ff677230 */ /* 0x000fe40000004100 */
[----:B------:R-:W-:Y:S01]  /*10190*/  FMUL.FTZ R107, R107, R106 ;  /* 0x0000006a6b6b7220 */ /* 0x000fe20000410000 */
[----:B------:R-:W-:Y:S01]  /*101a0*/  FMUL.FTZ R105, R105, R102 ;  /* 0x0000006669697220 */ /* 0x000fe20000410000 */
[C---:B------:R-:W-:Y:S01]  /*101b0*/  FFMA.FTZ R98, R100.reuse, R106, -R109 ;  /* 0x0000006a64627223 */ /* 0x040fe2000001086d */
[----:B------:R-:W-:Y:S01]  /*101c0*/  FFMA.FTZ R102, R61, R102, -R104 ;  /* 0x000000663d667223 */ /* 0x000fe20000010868 */
[----:B------:R-:W-:Y:S01]  /*101d0*/  FFMA.FTZ R100, R100, R110, R107 ;  /* 0x0000006e64647223 */ /* 0x000fe2000001006b */
[----:B------:R-:W-:-:S02]  /*101e0*/  HADD2.F32 R104, -RZ, R97.H0_H0 ;  /* 0x20000061ff687230 */ /* 0x000fc40000004100 */
[----:B------:R-:W-:Y:S01]  /*101f0*/  FFMA.FTZ R61, R61, R108, R105 ;  /* 0x0000006c3d3d7223 */ /* 0x000fe20000010069 */
[C---:B------:R-:W-:Y:S01]  /*10200*/  FMUL.FTZ R110, R103.reuse, R112 ;  /* 0x00000070676e7220 */ /* 0x040fe20000410000 */
[--C-:B------:R-:W-:Y:S02]  /*10210*/  HADD2.F32 R108, -RZ, R96.reuse.H1_H1 ;  /* 0x30000060ff6c7230 */ /* 0x100fe40000004100 */
[----:B------:R-:W-:Y:S02]  /*10220*/  HADD2.F32 R106, -RZ, R96.H0_H0 ;  /* 0x20000060ff6a7230 */ /* 0x000fe40000004100 */
[-C--:B------:R-:W-:Y:S01]  /*10230*/  FMUL.FTZ R114, R103, R104.reuse ;  /* 0x0000006867727220 */ /* 0x080fe20000410000 */
[----:B------:R-:W-:Y:S01]  /*10240*/  FFMA.FTZ R96, R45, R104, -R110 ;  /* 0x000000682d607223 */ /* 0x000fe2000001086e */
[C---:B------:R-:W-:Y:S01]  /*10250*/  FMUL.FTZ R104, R99.reuse, R108 ;  /* 0x0000006c63687220 */ /* 0x040fe20000410000 */
[----:B------:R-:W-:Y:S02]  /*10260*/  HADD2.F32 R64, -RZ, R64.H1_H1 ;  /* 0x30000040ff407230 */ /* 0x000fe40000004100 */
[----:B------:R-:W-:Y:S01]  /*10270*/  FMUL.FTZ R99, R99, R106 ;  /* 0x0000006a63637220 */ /* 0x000fe20000410000 */
[----:B------:R-:W-:Y:S01]  /*10280*/  FFMA.FTZ R114, R45, R112, R114 ;  /* 0x000000702d727223 */ /* 0x000fe20000010072 */
[----:B------:R-:W-:Y:S01]  /*10290*/  FFMA.FTZ R104, R47, R106, -R104 ;  /* 0x0000006a2f687223 */ /* 0x000fe20000010868 */
[----:B------:R-:W-:-:S02]  /*102a0*/  HADD2.F32 R66, -RZ, R66.H1_H1 ;  /* 0x30000042ff427230 */ /* 0x000fc40000004100 */
[----:B------:R-:W-:Y:S01]  /*102b0*/  FFMA.FTZ R108, R47, R108, R99 ;  /* 0x0000006c2f6c7223 */ /* 0x000fe20000010063 */
[C---:B------:R-:W-:Y:S01]  /*102c0*/  FMUL.FTZ R110, R101.reuse, R46 ;  /* 0x0000002e656e7220 */ /* 0x040fe20000410000 */
[-C--:B------:R-:W-:Y:S01]  /*102d0*/  FMUL.FTZ R106, R101, R44.reuse ;  /* 0x0000002c656a7220 */ /* 0x080fe20000410000 */
[----:B------:R-:W-:Y:S02]  /*102e0*/  HADD2.F32 R45, -RZ, R33.H0_H0 ;  /* 0x20000021ff2d7230 */ /* 0x000fe40000004100 */
[----:B------:R-:W-:Y:S02]  /*102f0*/  HADD2.F32 R47, -RZ, R35.H0_H0 ;  /* 0x20000023ff2f7230 */ /* 0x000fe40000004100 */
[C---:B------:R-:W-:Y:S01]  /*10300*/  FFMA.FTZ R101, R63.reuse, R44, -R110 ;  /* 0x0000002c3f657223 */ /* 0x040fe2000001086e */
[----:B------:R-:W-:Y:S02]  /*10310*/  HADD2.F32 R33, -RZ, R32.H0_H0 ;  /* 0x20000020ff217230 */ /* 0x000fe40000004100 */
[----:B------:R-:W-:Y:S01]  /*10320*/  FFMA.FTZ R103, R63, R46, R106 ;  /* 0x0000002e3f677223 */ /* 0x000fe2000001006a */
[----:B------:R-:W-:-:S02]  /*10330*/  HADD2.F32 R35, -RZ, R34.H0_H0 ;  /* 0x20000022ff237230 */ /* 0x000fc40000004100 */
[----:B------:R-:W-:Y:S01]  /*10340*/  FMUL.FTZ R63, R64, R45 ;  /* 0x0000002d403f7220 */ /* 0x000fe20000410000 */
[----:B------:R-:W-:Y:S02]  /*10350*/  HADD2.F32 R60, -RZ, R60.H1_H1 ;  /* 0x3000003cff3c7230 */ /* 0x000fe40000004100 */
[----:B------:R-:W-:Y:S01]  /*10360*/  FMUL.FTZ R97, R66, R47 ;  /* 0x0000002f42617220 */ /* 0x000fe20000410000 */
[----:B------:R-:W-:Y:S02]  /*10370*/  HADD2.F32 R62, -RZ, R62.H1_H1 ;  /* 0x3000003eff3e7230 */ /* 0x000fe40000004100 */
[----:B------:R-:W-:Y:S01]  /*10380*/  FMUL.FTZ R64, R64, R33 ;  /* 0x0000002140407220 */ /* 0x000fe20000410000 */
[----:B------:R-:W-:Y:S01]  /*10390*/  FMUL.FTZ R66, R66, R35 ;  /* 0x0000002342427220 */ /* 0x000fe20000410000 */
[----:B------:R-:W-:Y:S01]  /*103a0*/  FFMA.FTZ R63, R60, R33, -R63 ;  /* 0x000000213c3f7223 */ /* 0x000fe2000001083f */
[----:B------:R-:W-:Y:S01]  /*103b0*/  F2FP.F16.F32.PACK_AB R33, R98, R65 ;  /* 0x000000416221723e */ /* 0x000fe200000000ff */
[----:B------:R-:W-:Y:S01]  /*103c0*/  FFMA.FTZ R97, R62, R35, -R97 ;  /* 0x000000233e617223 */ /* 0x000fe20000010861 */
[----:B------:R-:W-:Y:S01]  /*103d0*/  FFMA.FTZ R44, R60, R45, R64 ;  /* 0x0000002d3c2c7223 */ /* 0x000fe20000010040 */
[----:B------:R-:W-:Y:S01]  /*103e0*/  FFMA.FTZ R99, R62, R47, R66 ;  /* 0x0000002f3e637223 */ /* 0x000fe20000010042 */
[----:B------:R-:W-:-:S02]  /*103f0*/  F2FP.F16.F32.PACK_AB R35, R101, R104 ;  /* 0x000000686523723e */ /* 0x000fc400000000ff */
[----:B------:R-:W-:Y:S02]  /*10400*/  F2FP.F16.F32.PACK_AB R32, R63, R102 ;  /* 0x000000663f20723e */ /* 0x000fe400000000ff */
[----:B------:R-:W-:Y:S02]  /*10410*/  F2FP.F16.F32.PACK_AB R34, R97, R96 ;  /* 0x000000606122723e */ /* 0x000fe400000000ff */
[----:B------:R-:W-:Y:S02]  /*10420*/  F2FP.F16.F32.PACK_AB R47, R103, R108 ;  /* 0x0000006c672f723e */ /* 0x000fe400000000ff */
[----:B------:R-:W-:Y:S01]  /*10430*/  F2FP.F16.F32.PACK_AB R45, R100, R67 ;  /* 0x00000043642d723e */ /* 0x000fe200000000ff */
[----:B------:R1:W-:Y:S01]  /*10440*/  STS.128 [R94+0x12400], R32 ;  /* 0x012400205e007388 */ /* 0x0003e20000000c00 */
[----:B------:R-:W-:Y:S02]  /*10450*/  F2FP.F16.F32.PACK_AB R44, R44, R61 ;  /* 0x0000003d2c2c723e */ /* 0x000fe400000000ff */
[----:B------:R-:W-:-:S05]  /*10460*/  F2FP.F16.F32.PACK_AB R46, R99, R114 ;  /* 0x00000072632e723e */ /* 0x000fca00000000ff */
[----:B------:R1:W-:Y:S02]  /*10470*/  STS.128 [R95+0x12400], R44 ;  /* 0x0124002c5f007388 */ /* 0x0003e40000000c00 */
.L_x_1650:
[----:B------:R-:W-:Y:S05]  /*10480*/  BSYNC B2 ;  /* 0x0000000000027941 */ /* 0x000fea0003800000 */
.L_x_1649:
[----:B------:R-:W-:Y:S04]  /*10490*/  BSSY B2, `(.L_x_1651) ;  /* 0x0000067000027945 */ /* 0x000fe80003800000 */
[----:B------:R-:W-:Y:S05]  /*104a0*/  @P1 BRA `(.L_x_1652) ;  /* 0x0000000400941947 */ /* 0x000fea0003800000 */
[----:B-1----:R-:W-:Y:S01]  /*104b0*/  LEA.HI R33, R71, R198, RZ, 0x6 ;  /* 0x000000c647217211 */ /* 0x002fe200078f30ff */
[----:B------:R-:W-:Y:S01]  /*104c0*/  HADD2.F32 R96, -RZ, R90.H1_H1 ;  /* 0x3000005aff607230 */ /* 0x000fe20000004100 */
[----:B------:R-:W-:Y:S01]  /*104d0*/  LEA.HI R32, R85, R21, RZ, 0x1d ;  /* 0x0000001555207211 */ /* 0x000fe200078fe8ff */
[----:B------:R-:W-:Y:S01]  /*104e0*/  HADD2.F32 R94, -RZ, R92.H1_H1 ;  /* 0x3000005cff5e7230 */ /* 0x000fe20000004100 */
[----:B------:R-:W-:Y:S01]  /*104f0*/  LOP3.LUT R35, R209, 0x38, R70, 0xf8, !PT ;  /* 0x00000038d1237812 */ /* 0x000fe200078ef846 */
[----:B------:R-:W-:Y:S01]  /*10500*/  IMAD.SHL.U32 R34, R33, 0x80, RZ ;  /* 0x0000008021227824 */ /* 0x000fe200078e00ff */
[----:B------:R-:W-:Y:S01]  /*10510*/  SHF.R.S32.HI R33, RZ, 0x1f, R32 ;  /* 0x0000001fff217819 */ /* 0x000fe20000011420 */
[----:B------:R-:W-:Y:S01]  /*10520*/  HADD2.F32 R90, -RZ, R90.H0_H0 ;  /* 0x2000005aff5a7230 */ /* 0x000fe20000004100 */
[----:B------:R-:W-:Y:S01]  /*10530*/  LOP3.LUT R35, R35, R210, RZ, 0x3c, !PT ;  /* 0x000000d223237212 */ /* 0x000fe200078e3cff */
[----:B------:R-:W-:Y:S01]  /*10540*/  HADD2.F32 R92, -RZ, R92.H0_H0 ;  /* 0x2000005cff5c7230 */ /* 0x000fe20000004100 */
[----:B------:R-:W-:Y:S01]  /*10550*/  LOP3.LUT R44, R34, 0xffffe000, RZ, 0xc0, !PT ;  /* 0xffffe000222c7812 */ /* 0x000fe200078ec0ff */
[----:B------:R-:W-:Y:S01]  /*10560*/  IMAD.SHL.U32 R34, R32, 0x8, RZ ;  /* 0x0000000820227824 */ /* 0x000fe200078e00ff */
[----:B------:R-:W-:-:S02]  /*10570*/  LEA.HI R32, R33, R32, RZ, 0x3 ;  /* 0x0000002021207211 */ /* 0x000fc400078f18ff */
[----:B------:R-:W-:Y:S02]  /*10580*/  IADD3 R44, R35, R44, R211 ;  /* 0x0000002c232c7210 */ /* 0x000fe40007ffe0d3 */
[----:B------:R-:W-:Y:S01]  /*10590*/  LOP3.LUT R33, R209, 0x38, R34, 0xf8, !PT ;  /* 0x00000038d1217812 */ /* 0x000fe200078ef822 */
[----:B------:R-:W-:Y:S01]  /*105a0*/  IMAD.SHL.U32 R32, R32, 0x400, RZ ;  /* 0x0000040020207824 */ /* 0x000fe200078e00ff */
[----:B------:R-:W-:Y:S01]  /*105b0*/  SHF.R.U64 R40, R40, 0x10, R41 ;  /* 0x0000001028287819 */ /* 0x000fe20000001229 */
[----:B------:R-:W-:Y:S01]  /*105c0*/  IMAD R60, R44, 0x2, R221 ;  /* 0x000000022c3c7824 */ /* 0x000fe200078e02dd */
[----:B------:R-:W-:Y:S02]  /*105d0*/  LOP3.LUT R45, R33, R210, RZ, 0x3c, !PT ;  /* 0x000000d2212d7212 */ /* 0x000fe400078e3cff */
[----:B------:R-:W-:Y:S02]  /*105e0*/  LOP3.LUT R44, R32, 0x7fffe000, RZ, 0xc0, !PT ;  /* 0x7fffe000202c7812 */ /* 0x000fe400078ec0ff */
[----:B------:R-:W1:Y:S01]  /*105f0*/  LDS.128 R32, [R60] ;  /* 0x000000003c207984 */ /* 0x000e620000000c00 */
[----:B------:R-:W-:-:S02]  /*10600*/  SHF.R.U32.HI R95, RZ, 0x10, R41 ;  /* 0x00000010ff5f7819 */ /* 0x000fc40000011629 */
[----:B------:R-:W-:Y:S02]  /*10610*/  IADD3 R45, R45, R44, R211 ;  /* 0x0000002c2d2d7210 */ /* 0x000fe40007ffe0d3 */
[--C-:B------:R-:W-:Y:S01]  /*10620*/  SHF.R.U32.HI R67, RZ, 0x10, R29.reuse ;  /* 0x00000010ff437819 */ /* 0x100fe2000001161d */
[----:B------:R-:W-:Y:S01]  /*10630*/  HADD2.F32 R95, -RZ, R95.H0_H0 ;  /* 0x2000005fff5f7230 */ /* 0x000fe20000004100 */
[----:B0-----:R-:W-:Y:S02]  /*10640*/  LEA R61, R45, R16, 0x1 ;  /* 0x000000102d3d7211 */ /* 0x001fe400078e08ff */
[----:B------:R-:W-:Y:S01]  /*10650*/  SHF.R.U64 R28, R28, 0x10, R29 ;  /* 0x000000101c1c7819 */ /* 0x000fe2000000121d */
[----:B------:R-:W-:Y:S01]  /*10660*/  HADD2.F32 R67, -RZ, R67.H0_H0 ;  /* 0x20000043ff437230 */ /* 0x000fe20000004100 */
[----:B------:R-:W-:Y:S01]  /*10670*/  SHF.R.U64 R29, R30, 0x10, R31 ;  /* 0x000000101e1d7819 */ /* 0x000fe2000000121f */
[----:B------:R-:W0:Y:S01]  /*10680*/  LDS.128 R44, [R61+0x12400] ;  /* 0x012400003d2c7984 */ /* 0x000e220000000c00 */
[----:B------:R-:W-:-:S02]  /*10690*/  SHF.R.U64 R30, R42, 0x10, R43 ;  /* 0x000000102a1e7819 */ /* 0x000fc4000000122b */
[----:B------:R-:W-:Y:S01]  /*106a0*/  SHF.R.U32.HI R97, RZ, 0x10, R43 ;  /* 0x00000010ff617819 */ /* 0x000fe2000001162b */
[----:B------:R-:W-:Y:S01]  /*106b0*/  HADD2.F32 R29, -RZ, R29.H0_H0 ;  /* 0x2000001dff1d7230 */ /* 0x000fe20000004100 */
[----:B------:R-:W-:-:S05]  /*106c0*/  SHF.R.U32.HI R62, RZ, 0x10, R31 ;  /* 0x00000010ff3e7819 */ /* 0x000fca000001161f */
[----:B------:R-:W-:Y:S02]  /*106d0*/  HADD2.F32 R62, -RZ, R62.H0_H0 ;  /* 0x2000003eff3e7230 */ /* 0x000fe40000004100 */
[--C-:B-1----:R-:W-:Y:S02]  /*106e0*/  HADD2.F32 R41, -RZ, R33.reuse.H0_H0 ;  /* 0x20000021ff297230 */ /* 0x102fe40000004100 */
[----:B------:R-:W-:Y:S02]  /*106f0*/  HADD2.F32 R63, -RZ, R33.H1_H1 ;  /* 0x30000021ff3f7230 */ /* 0x000fe40000004100 */
[----:B------:R-:W-:Y:S02]  /*10700*/  HADD2.F32 R43, -RZ, R32.H0_H0 ;  /* 0x20000020ff2b7230 */ /* 0x000fe40000004100 */
[----:B------:R-:W-:Y:S02]  /*10710*/  HADD2.F32 R42, -RZ, R34.H0_H0 ;  /* 0x20000022ff2a7230 */ /* 0x000fe40000004100 */
[----:B------:R-:W-:-:S02]  /*10720*/  HADD2.F32 R31, -RZ, R35.H0_H0 ;  /* 0x20000023ff1f7230 */ /* 0x000fc40000004100 */
[----:B------:R-:W-:Y:S02]  /*10730*/  HADD2.F32 R35, -RZ, R35.H1_H1 ;  /* 0x30000023ff237230 */ /* 0x000fe40000004100 */
[--C-:B0-----:R-:W-:Y:S02]  /*10740*/  HADD2.F32 R33, -RZ, R45.reuse.H0_H0 ;  /* 0x2000002dff217230 */ /* 0x101fe40000004100 */
[----:B------:R-:W-:Y:S02]  /*10750*/  HADD2.F32 R64, -RZ, R45.H1_H1 ;  /* 0x3000002dff407230 */ /* 0x000fe40000004100 */
[----:B------:R-:W-:Y:S02]  /*10760*/  HADD2.F32 R45, -RZ, R44.H0_H0 ;  /* 0x2000002cff2d7230 */ /* 0x000fe40000004100 */
[C---:B------:R-:W-:Y:S01]  /*10770*/  FMUL.FTZ R98, R33.reuse, R96 ;  /* 0x0000006021627220 */ /* 0x040fe20000410000 */
[----:B------:R-:W-:Y:S01]  /*10780*/  FMUL.FTZ R100, R33, R94 ;  /* 0x0000005e21647220 */ /* 0x000fe20000410000 */
[----:B------:R-:W-:-:S02]  /*10790*/  HADD2.F32 R65, -RZ, R46.H0_H0 ;  /* 0x2000002eff417230 */ /* 0x000fc40000004100 */
[C---:B------:R-:W-:Y:S01]  /*107a0*/  FFMA.FTZ R33, R41.reuse, R94, -R98 ;  /* 0x0000005e29217223 */ /* 0x040fe20000010862 */
[C---:B------:R-:W-:Y:S01]  /*107b0*/  FMUL.FTZ R94, R64.reuse, R95 ;  /* 0x0000005f405e7220 */ /* 0x040fe20000410000 */
[----:B------:R-:W-:Y:S01]  /*107c0*/  FFMA.FTZ R41, R41, R96, R100 ;  /* 0x0000006029297223 */ /* 0x000fe20000010064 */
[-C--:B------:R-:W-:Y:S01]  /*107d0*/  FMUL.FTZ R98, R64, R67.reuse ;  /* 0x0000004340627220 */ /* 0x080fe20000410000 */
[----:B------:R-:W-:Y:S02]  /*107e0*/  HADD2.F32 R64, -RZ, R91.H0_H0 ;  /* 0x2000005bff407230 */ /* 0x000fe40000004100 */
[----:B------:R-:W-:Y:S01]  /*107f0*/  FFMA.FTZ R96, R63, R67, -R94 ;  /* 0x000000433f607223 */ /* 0x000fe2000001085e */
[C---:B------:R-:W-:Y:S01]  /*10800*/  FMUL.FTZ R94, R45.reuse, R90 ;  /* 0x0000005a2d5e7220 */ /* 0x040fe20000410000 */
[----:B------:R-:W-:Y:S01]  /*10810*/  FMUL.FTZ R67, R45, R92 ;  /* 0x0000005c2d437220 */ /* 0x000fe20000410000 */
[----:B------:R-:W-:Y:S02]  /*10820*/  HADD2.F32 R66, -RZ, R47.H0_H0 ;  /* 0x2000002fff427230 */ /* 0x000fe40000004100 */
[----:B------:R-:W-:Y:S01]  /*10830*/  FFMA.FTZ R98, R63, R95, R98 ;  /* 0x0000005f3f627223 */ /* 0x000fe20000010062 */
[----:B------:R-:W-:-:S02]  /*10840*/  HADD2.F32 R45, -RZ, R93.H0_H0 ;  /* 0x2000005dff2d7230 */ /* 0x000fc40000004100 */
[C---:B------:R-:W-:Y:S01]  /*10850*/  FFMA.FTZ R94, R43.reuse, R92, -R94 ;  /* 0x0000005c2b5e7223 */ /* 0x040fe2000001085e */
[----:B------:R-:W-:Y:S02]  /*10860*/  HADD2.F32 R91, -RZ, R91.H1_H1 ;  /* 0x3000005bff5b7230 */ /* 0x000fe40000004100 */
[----:B------:R-:W-:Y:S01]  /*10870*/  FFMA.FTZ R67, R43, R90, R67 ;  /* 0x0000005a2b437223 */ /* 0x000fe20000010043 */
[----:B------:R-:W-:Y:S02]  /*10880*/  HADD2.F32 R93, -RZ, R93.H1_H1 ;  /* 0x3000005dff5d7230 */ /* 0x000fe40000004100 */
[C---:B------:R-:W-:Y:S01]  /*10890*/  FMUL.FTZ R43, R65.reuse, R64 ;  /* 0x00000040412b7220 */ /* 0x040fe20000410000 */
[----:B------:R-:W-:Y:S02]  /*108a0*/  HADD2.F32 R47, -RZ, R47.H1_H1 ;  /* 0x3000002fff2f7230 */ /* 0x000fe40000004100 */
[----:B------:R-:W-:Y:S01]  /*108b0*/  FMUL.FTZ R65, R65, R45 ;  /* 0x0000002d41417220 */ /* 0x000fe20000410000 */
[----:B------:R-:W-:-:S02]  /*108c0*/  HADD2.F32 R90, -RZ, R97.H0_H0 ;  /* 0x20000061ff5a7230 */ /* 0x000fc40000004100 */
[C---:B------:R-:W-:Y:S01]  /*108d0*/  FMUL.FTZ R92, R66.reuse, R91 ;  /* 0x0000005b425c7220 */ /* 0x040fe20000410000 */
[----:B------:R-:W-:Y:S01]  /*108e0*/  FMUL.FTZ R66, R66, R93 ;  /* 0x0000005d42427220 */ /* 0x000fe20000410000 */
[C---:B------:R-:W-:Y:S01]  /*108f0*/  FFMA.FTZ R63, R42.reuse, R45, -R43 ;  /* 0x0000002d2a3f7223 */ /* 0x040fe2000001082b */
[----:B------:R-:W-:Y:S01]  /*10900*/  FFMA.FTZ R65, R42, R64, R65 ;  /* 0x000000402a417223 */ /* 0x000fe20000010041 */
[----:B------:R-:W-:Y:S02]  /*10910*/  HADD2.F32 R44, -RZ, R44.H1_H1 ;  /* 0x3000002cff2c7230 */ /* 0x000fe40000004100 */
[----:B------:R-:W-:Y:S01]  /*10920*/  FMUL.FTZ R42, R47, R90 ;  /* 0x0000005a2f2a7220 */ /* 0x000fe20000410000 */
[----:B------:R-:W-:Y:S02]  /*10930*/  HADD2.F32 R46, -RZ, R46.H1_H1 ;  /* 0x3000002eff2e7230 */ /* 0x000fe40000004100 */
[C---:B------:R-:W-:Y:S01]  /*10940*/  FFMA.FTZ R92, R31.reuse, R93, -R92 ;  /* 0x0000005d1f5c7223 */ /* 0x040fe2000001085c */
[----:B------:R-:W-:Y:S01]  /*10950*/  FFMA.FTZ R66, R31, R91, R66 ;  /* 0x0000005b1f427223 */ /* 0x000fe20000010042 */
[----:B------:R-:W-:Y:S01]  /*10960*/  FMUL.FTZ R64, R47, R62 ;  /* 0x0000003e2f407220 */ /* 0x000fe20000410000 */
[----:B------:R-:W-:-:S02]  /*10970*/  HADD2.F32 R43, -RZ, R40.H0_H0 ;  /* 0x20000028ff2b7230 */ /* 0x000fc40000004100 */
[C---:B------:R-:W-:Y:S01]  /*10980*/  FFMA.FTZ R93, R35.reuse, R62, -R42 ;  /* 0x0000003e235d7223 */ /* 0x040fe2000001082a */
[----:B------:R-:W-:Y:S02]  /*10990*/  HADD2.F32 R45, -RZ, R30.H0_H0 ;  /* 0x2000001eff2d7230 */ /* 0x000fe40000004100 */
[----:B------:R-:W-:Y:S01]  /*109a0*/  FFMA.FTZ R95, R35, R90, R64 ;  /* 0x0000005a235f7223 */ /* 0x000fe20000010040 */
[----:B------:R-:W-:Y:S02]  /*109b0*/  HADD2.F32 R31, -RZ, R28.H0_H0 ;  /* 0x2000001cff1f7230 */ /* 0x000fe40000004100 */
[----:B------:R-:W-:Y:S01]  /*109c0*/  FMUL.FTZ R35, R44, R43 ;  /* 0x0000002b2c237220 */ /* 0x000fe20000410000 */
[----:B------:R-:W-:Y:S02]  /*109d0*/  HADD2.F32 R32, -RZ, R32.H1_H1 ;  /* 0x30000020ff207230 */ /* 0x000fe40000004100 */
[----:B------:R-:W-:Y:S01]  /*109e0*/  FMUL.FTZ R91, R46, R45 ;  /* 0x0000002d2e5b7220 */ /* 0x000fe20000410000 */
[----:B------:R-:W-:-:S02]  /*109f0*/  HADD2.F32 R34, -RZ, R34.H1_H1 ;  /* 0x30000022ff227230 */ /* 0x000fc40000004100 */
[----:B------:R-:W-:Y:S01]  /*10a00*/  FMUL.FTZ R44, R44, R31 ;  /* 0x0000001f2c2c7220 */ /* 0x000fe20000410000 */
[----:B------:R-:W-:Y:S01]  /*10a10*/  FMUL.FTZ R46, R46, R29 ;  /* 0x0000001d2e2e7220 */ /* 0x000fe20000410000 */
[----:B------:R-:W-:Y:S01]  /*10a20*/  FFMA.FTZ R47, R32, R31, -R35 ;  /* 0x0000001f202f7223 */ /* 0x000fe20000010823 */
[----:B------:R-:W-:Y:S01]  /*10a30*/  F2FP.F16.F32.PACK_AB R31, R93, R92 ;  /* 0x0000005c5d1f723e */ /* 0x000fe200000000ff */
[----:B------:R-:W-:Y:S01]  /*10a40*/  FFMA.FTZ R30, R34, R29, -R91 ;  /* 0x0000001d221e7223 */ /* 0x000fe2000001085b */
[----:B------:R-:W-:Y:S01]  /*10a50*/  FFMA.FTZ R32, R32, R43, R44 ;  /* 0x0000002b20207223 */ /* 0x000fe2000001002c */
[----:B------:R-:W-:Y:S01]  /*10a60*/  FFMA.FTZ R34, R34, R45, R46 ;  /* 0x0000002d22227223 */ /* 0x000fe2000001002e */
[----:B------:R-:W-:Y:S02]  /*10a70*/  F2FP.F16.F32.PACK_AB R29, R96, R33 ;  /* 0x00000021601d723e */ /* 0x000fe400000000ff */
[----:B------:R-:W-:Y:S02]  /*10a80*/  F2FP.F16.F32.PACK_AB R28, R47, R94 ;  /* 0x0000005e2f1c723e */ /* 0x000fe400000000ff */
[----:B------:R-:W-:-:S02]  /*10a90*/  F2FP.F16.F32.PACK_AB R30, R30, R63 ;  /* 0x0000003f1e1e723e */ /* 0x000fc400000000ff */
[----:B------:R-:W-:Y:S02]  /*10aa0*/  F2FP.F16.F32.PACK_AB R35, R95, R66 ;  /* 0x000000425f23723e */ /* 0x000fe400000000ff */
[----:B------:R-:W-:Y:S01]  /*10ab0*/  F2FP.F16.F32.PACK_AB R33, R98, R41 ;  /* 0x000000296221723e */ /* 0x000fe200000000ff */
[----:B------:R2:W-:Y:S01]  /*10ac0*/  STS.128 [R60], R28 ;  /* 0x0000001c3c007388 */ /* 0x0005e20000000c00 */
[----:B------:R-:W-:Y:S02]  /*10ad0*/  F2FP.F16.F32.PACK_AB R32, R32, R67 ;  /* 0x000000432020723e */ /* 0x000fe400000000ff */
[----:B------:R-:W-:-:S05]  /*10ae0*/  F2FP.F16.F32.PACK_AB R34, R34, R65 ;  /* 0x000000412222723e */ /* 0x000fca00000000ff */
[----:B------:R2:W-:Y:S02]  /*10af0*/  STS.128 [R61+0x12400], R32 ;  /* 0x012400203d007388 */ /* 0x0005e40000000c00 */
.L_x_1652:
[----:B------:R-:W-:Y:S05]  /*10b00*/  BSYNC B2 ;  /* 0x0000000000027941 */ /* 0x000fea0003800000 */
.L_x_1651:
[----:B------:R-:W-:Y:S05]  /*10b10*/  @P2 BRA `(.L_x_1648) ;  /* 0x0000000400942947 */ /* 0x000fea0003800000 */
[----:B--2---:R-:W-:Y:S01]  /*10b20*/  LEA.HI R28, R0, R199, RZ, 0x6 ;  /* 0x000000c7001c7211 */ /* 0x004fe200078f30ff */
[----:B------:R-:W-:Y:S01]  /*10b30*/  HADD2.F32 R43, -RZ, R83.H1_H1 ;  /* 0x30000053ff2b7230 */ /* 0x000fe20000004100 */
[----:B------:R-:W-:Y:S01]  /*10b40*/  LEA.HI R85, R85, R20, RZ, 0x1d ;  /* 0x0000001455557211 */ /* 0x000fe200078fe8ff */
[----:B-1----:R-:W-:Y:S01]  /*10b50*/  HADD2.F32 R45, -RZ, R81.H1_H1 ;  /* 0x30000051ff2d7230 */ /* 0x002fe20000004100 */
[----:B------:R-:W-:Y:S01]  /*10b60*/  LOP3.LUT R29, R209, 0x38, R3, 0xf8, !PT ;  /* 0x00000038d11d7812 */ /* 0x000fe200078ef803 */
[----:B------:R-:W-:Y:S01]  /*10b70*/  IMAD.SHL.U32 R28, R28, 0x80, RZ ;  /* 0x000000801c1c7824 */ /* 0x000fe200078e00ff */
[----:B------:R-:W-:Y:S02]  /*10b80*/  SHF.R.S32.HI R30, RZ, 0x1f, R85 ;  /* 0x0000001fff1e7819 */ /* 0x000fe40000011455 */
[----:B------:R-:W-:Y:S02]  /*10b90*/  LOP3.LUT R29, R29, R210, RZ, 0x3c, !PT ;  /* 0x000000d21d1d7212 */ /* 0x000fe400078e3cff */
[----:B------:R-:W-:Y:S01]  /*10ba0*/  LOP3.LUT R32, R28, 0xffffe000, RZ, 0xc0, !PT ;  /* 0xffffe0001c207812 */ /* 0x000fe200078ec0ff */
[----:B------:R-:W-:Y:S01]  /*10bb0*/  IMAD.SHL.U32 R28, R85, 0x8, RZ ;  /* 0x00000008551c7824 */ /* 0x000fe200078e00ff */
[----:B------:R-:W-:-:S02]  /*10bc0*/  LEA.HI R30, R30, R85, RZ, 0x3 ;  /* 0x000000551e1e7211 */ /* 0x000fc400078f18ff */
[----:B------:R-:W-:Y:S02]  /*10bd0*/  IADD3 R32, R29, R32, R211 ;  /* 0x000000201d207210 */ /* 0x000fe40007ffe0d3 */
[----:B------:R-:W-:Y:S01]  /*10be0*/  LOP3.LUT R29, R209, 0x38, R28, 0xf8, !PT ;  /* 0x00000038d11d7812 */ /* 0x000fe200078ef81c */
[----:B------:R-:W-:Y:S01]  /*10bf0*/  IMAD.SHL.U32 R30, R30, 0x400, RZ ;  /* 0x000004001e1e7824 */ /* 0x000fe200078e00ff */
[----:B------:R-:W-:Y:S01]  /*10c00*/  SHF.R.U32.HI R46, RZ, 0x10, R37 ;  /* 0x00000010ff2e7819 */ /* 0x000fe20000011625 */
[----:B------:R-:W-:Y:S01]  /*10c10*/  IMAD R40, R32, 0x2, R221 ;  /* 0x0000000220287824 */ /* 0x000fe200078e02dd */
[----:B------:R-:W-:Y:S02]  /*10c20*/  LOP3.LUT R33, R29, R210, RZ, 0x3c, !PT ;  /* 0x000000d21d217212 */ /* 0x000fe400078e3cff */
[----:B------:R-:W-:Y:S01]  /*10c30*/  LOP3.LUT R32, R30, 0x7fffe000, RZ, 0xc0, !PT ;  /* 0x7fffe0001e207812 */ /* 0x000fe200078ec0ff */
[----:B------:R-:W-:Y:S01]  /*10c40*/  HADD2.F32 R46, -RZ, R46.H0_H0 ;  /* 0x2000002eff2e7230 */ /* 0x000fe20000004100 */
[----:B------:R-:W1:Y:S01]  /*10c50*/  LDS.128 R28, [R40] ;  /* 0x00000000281c7984 */ /* 0x000e620000000c00 */
[----:B------:R-:W-:-:S02]  /*10c60*/  SHF.R.U64 R67, R36, 0x10, R37 ;  /* 0x0000001024437819 */ /* 0x000fc40000001225 */
[----:B------:R-:W-:Y:S02]  /*10c70*/  IADD3 R33, R33, R32, R211 ;  /* 0x0000002021217210 */ /* 0x000fe40007ffe0d3 */
[----:B------:R-:W-:Y:S02]  /*10c80*/  SHF.R.U32.HI R44, RZ, 0x10, R25 ;  /* 0x00000010ff2c7819 */ /* 0x000fe40000011619 */
[----:B------:R-:W-:Y:S01]  /*10c90*/  SHF.R.U64 R65, R38, 0x10, R39 ;  /* 0x0000001026417819 */ /* 0x000fe20000001227 */
[----:B------:R-:W-:Y:S01]  /*10ca0*/  IMAD R41, R33, 0x2, R16 ;  /* 0x0000000221297824 */ /* 0x000fe200078e0210 */
[----:B------:R-:W-:Y:S02]  /*10cb0*/  SHF.R.U64 R85, R26, 0x10, R27 ;  /* 0x000000101a557819 */ /* 0x000fe4000000121b */
[----:B------:R-:W-:Y:S02]  /*10cc0*/  SHF.R.U64 R24, R24, 0x10, R25 ;  /* 0x0000001018187819 */ /* 0x000fe40000001219 */
[----:B------:R-:W2:Y:S01]  /*10cd0*/  LDS.128 R32, [R41+0x12400] ;  /* 0x0124000029207984 */ /* 0x000ea20000000c00 */
[----:B------:R-:W-:-:S02]  /*10ce0*/  SHF.R.U32.HI R63, RZ, 0x10, R39 ;  /* 0x00000010ff3f7819 */ /* 0x000fc40000011627 */
[----:B------:R-:W-:Y:S01]  /*10cf0*/  SHF.R.U32.HI R66, RZ, 0x10, R27 ;  /* 0x00000010ff427819 */ /* 0x000fe2000001161b */
[--C-:B-1----:R-:W-:Y:S02]  /*10d00*/  HADD2.F32 R26, -RZ, R29.reuse.H0_H0 ;  /* 0x2000001dff1a7230 */ /* 0x102fe40000004100 */
[----:B------:R-:W-:Y:S02]  /*10d10*/  HADD2.F32 R29, -RZ, R29.H1_H1 ;  /* 0x3000001dff1d7230 */ /* 0x000fe40000004100 */
[----:B------:R-:W-:Y:S02]  /*10d20*/  HADD2.F32 R25, -RZ, R28.H0_H0 ;  /* 0x2000001cff197230 */ /* 0x000fe40000004100 */
[----:B------:R-:W-:Y:S02]  /*10d30*/  HADD2.F32 R27, -RZ, R30.H0_H0 ;  /* 0x2000001eff1b7230 */ /* 0x000fe40000004100 */
[--C-:B------:R-:W-:Y:S02]  /*10d40*/  HADD2.F32 R36, -RZ, R31.reuse.H0_H0 ;  /* 0x2000001fff247230 */ /* 0x100fe40000004100 */
[----:B------:R-:W-:-:S02]  /*10d50*/  HADD2.F32 R31, -RZ, R31.H1_H1 ;  /* 0x3000001fff1f7230 */ /* 0x000fc40000004100 */
[----:B------:R-:W-:Y:S02]  /*10d60*/  HADD2.F32 R28, -RZ, R28.H1_H1 ;  /* 0x3000001cff1c7230 */ /* 0x000fe40000004100 */
[--C-:B--2---:R-:W-:Y:S02]  /*10d70*/  HADD2.F32 R37, -RZ, R33.reuse.H0_H0 ;  /* 0x20000021ff257230 */ /* 0x104fe40000004100 */
[----:B------:R-:W-:Y:S02]  /*10d80*/  HADD2.F32 R38, -RZ, R33.H1_H1 ;  /* 0x30000021ff267230 */ /* 0x000fe40000004100 */
[----:B------:R-:W-:Y:S02]  /*10d90*/  HADD2.F32 R33, -RZ, R32.H0_H0 ;  /* 0x20000020ff217230 */ /* 0x000fe40000004100 */
[C---:B------:R-:W-:Y:S01]  /*10da0*/  FMUL.FTZ R47, R37.reuse, R45 ;  /* 0x0000002d252f7220 */ /* 0x040fe20000410000 */
[----:B0-----:R-:W-:Y:S01]  /*10db0*/  FMUL.FTZ R61, R37, R43 ;  /* 0x0000002b253d7220 */ /* 0x001fe20000410000 */
[----:B------:R-:W-:-:S02]  /*10dc0*/  HADD2.F32 R37, -RZ, R44.H0_H0 ;  /* 0x2000002cff257230 */ /* 0x000fc40000004100 */
[----:B------:R-:W-:Y:S01]  /*10dd0*/  FMUL.FTZ R60, R38, R46 ;  /* 0x0000002e263c7220 */ /* 0x000fe20000410000 */
[----:B------:R-:W-:Y:S02]  /*10de0*/  HADD2.F32 R44, -RZ, R81.H0_H0 ;  /* 0x20000051ff2c7230 */ /* 0x000fe40000004100 */
[C---:B------:R-:W-:Y:S01]  /*10df0*/  FFMA.FTZ R47, R26.reuse, R43, -R47 ;  /* 0x0000002b1a2f7223 */ /* 0x040fe2000001082f */
[----:B------:R-:W-:Y:S01]  /*10e00*/  FFMA.FTZ R61, R26, R45, R61 ;  /* 0x0000002d1a3d7223 */ /* 0x000fe2000001003d */
[----:B------:R-:W-:Y:S02]  /*10e10*/  HADD2.F32 R26, -RZ, R83.H0_H0 ;  /* 0x20000053ff1a7230 */ /* 0x000fe40000004100 */
[-C--:B------:R-:W-:Y:S01]  /*10e20*/  FFMA.FTZ R62, R29, R37.reuse, -R60 ;  /* 0x000000251d3e7223 */ /* 0x080fe2000001083c */
[----:B------:R-:W-:Y:S01]  /*10e30*/  FMUL.FTZ R60, R33, R44 ;  /* 0x0000002c213c7220 */ /* 0x000fe20000410000 */
[----:B------:R-:W-:Y:S01]  /*10e40*/  FMUL.FTZ R64, R38, R37 ;  /* 0x0000002526407220 */ /* 0x000fe20000410000 */
[----:B------:R-:W-:-:S02]  /*10e50*/  HADD2.F32 R39, -RZ, R34.H0_H0 ;  /* 0x20000022ff277230 */ /* 0x000fc40000004100 */
[-C--:B------:R-:W-:Y:S01]  /*10e60*/  FMUL.FTZ R33, R33, R26.reuse ;  /* 0x0000001a21217220 */ /* 0x080fe20000410000 */
[----:B------:R-:W-:Y:S02]  /*10e70*/  HADD2.F32 R38, -RZ, R82.H0_H0 ;  /* 0x20000052ff267230 */ /* 0x000fe40000004100 */
[----:B------:R-:W-:Y:S01]  /*10e80*/  FFMA.FTZ R60, R25, R26, -R60 ;  /* 0x0000001a193c7223 */ /* 0x000fe2000001083c */
[----:B------:R-:W-:Y:S01]  /*10e90*/  FFMA.FTZ R64, R29, R46, R64 ;  /* 0x0000002e1d407223 */ /* 0x000fe20000010040 */
[----:B------:R-:W-:Y:S02]  /*10ea0*/  HADD2.F32 R26, -RZ, R84.H0_H0 ;  /* 0x20000054ff1a7230 */ /* 0x000fe40000004100 */
[----:B------:R-:W-:Y:S01]  /*10eb0*/  FFMA.FTZ R37, R25, R44, R33 ;  /* 0x0000002c19257223 */ /* 0x000fe20000010021 */
[----:B------:R-:W-:Y:S02]  /*10ec0*/  HADD2.F32 R42, -RZ, R35.H0_H0 ;  /* 0x20000023ff2a7230 */ /* 0x000fe40000004100 */
[----:B------:R-:W-:Y:S01]  /*10ed0*/  FMUL.FTZ R44, R39, R38 ;  /* 0x00000026272c7220 */ /* 0x000fe20000410000 */
[----:B------:R-:W-:-:S02]  /*10ee0*/  HADD2.F32 R29, -RZ, R82.H1_H1 ;  /* 0x30000052ff1d7230 */ /* 0x000fc40000004100 */
[-C--:B------:R-:W-:Y:S01]  /*10ef0*/  FMUL.FTZ R46, R39, R26.reuse ;  /* 0x0000001a272e7220 */ /* 0x080fe20000410000 */
[----:B------:R-:W-:Y:S02]  /*10f00*/  HADD2.F32 R25, -RZ, R84.H1_H1 ;  /* 0x30000054ff197230 */ /* 0x000fe40000004100 */
[----:B------:R-:W-:Y:S01]  /*10f10*/  FFMA.FTZ R39, R27, R26, -R44 ;  /* 0x0000001a1b277223 */ /* 0x000fe2000001082c */
[----:B------:R-:W-:Y:S02]  /*10f20*/  HADD2.F32 R35, -RZ, R35.H1_H1 ;  /* 0x30000023ff237230 */ /* 0x000fe40000004100 */
[C---:B------:R-:W-:Y:S01]  /*10f30*/  FMUL.FTZ R33, R42.reuse, R29 ;  /* 0x0000001d2a217220 */ /* 0x040fe20000410000 */
[----:B------:R-:W-:Y:S02]  /*10f40*/  HADD2.F32 R44, -RZ, R63.H0_H0 ;  /* 0x2000003fff2c7230 */ /* 0x000fe40000004100 */
[----:B------:R-:W-:Y:S01]  /*10f50*/  FMUL.FTZ R42, R42, R25 ;  /* 0x000000192a2a7220 */ /* 0x000fe20000410000 */
[----:B------:R-:W-:-:S02]  /*10f60*/  HADD2.F32 R26, -RZ, R66.H0_H0 ;  /* 0x20000042ff1a7230 */ /* 0x000fc40000004100 */
[----:B------:R-:W-:Y:S01]  /*10f70*/  FFMA.FTZ R46, R27, R38, R46 ;  /* 0x000000261b2e7223 */ /* 0x000fe2000001002e */
[C---:B------:R-:W-:Y:S01]  /*10f80*/  FFMA.FTZ R38, R36.reuse, R25, -R33 ;  /* 0x0000001924267223 */ /* 0x040fe20000010821 */
[----:B------:R-:W-:Y:S01]  /*10f90*/  FFMA.FTZ R42, R36, R29, R42 ;  /* 0x0000001d242a7223 */ /* 0x000fe2000001002a */
[----:B------:R-:W-:Y:S02]  /*10fa0*/  HADD2.F32 R32, -RZ, R32.H1_H1 ;  /* 0x30000020ff207230 */ /* 0x000fe40000004100 */
[C---:B------:R-:W-:Y:S01]  /*10fb0*/  FMUL.FTZ R66, R35.reuse, R44 ;  /* 0x0000002c23427220 */ /* 0x040fe20000410000 */
[----:B------:R-:W-:Y:S02]  /*10fc0*/  HADD2.F32 R34, -RZ, R34.H1_H1 ;  /* 0x30000022ff227230 */ /* 0x000fe40000004100 */
[-C--:B------:R-:W-:Y:S01]  /*10fd0*/  FMUL.FTZ R36, R35, R26.reuse ;  /* 0x0000001a23247220 */ /* 0x080fe20000410000 */
[----:B------:R-:W-:Y:S02]  /*10fe0*/  HADD2.F32 R29, -RZ, R67.H0_H0 ;  /* 0x20000043ff1d7230 */ /* 0x000fe40000004100 */
[----:B------:R-:W-:Y:S01]  /*10ff0*/  FFMA.FTZ R45, R31, R26, -R66 ;  /* 0x0000001a1f2d7223 */ /* 0x000fe20000010842 */
[----:B------:R-:W-:-:S02]  /*11000*/  HADD2.F32 R33, -RZ, R65.H0_H0 ;  /* 0x20000041ff217230 */ /* 0x000fc40000004100 */
[----:B------:R-:W-:Y:S01]  /*11010*/  FFMA.FTZ R63, R31, R44, R36 ;  /* 0x0000002c1f3f7223 */ /* 0x000fe20000010024 */
[----:B------:R-:W-:Y:S02]  /*11020*/  HADD2.F32 R25, -RZ, R24.H0_H0 ;  /* 0x20000018ff197230 */ /* 0x000fe40000004100 */
[----:B------:R-:W-:Y:S01]  /*11030*/  FMUL.FTZ R31, R32, R29 ;  /* 0x0000001d201f7220 */ /* 0x000fe20000410000 */
[----:B------:R-:W-:Y:S02]  /*11040*/  HADD2.F32 R27, -RZ, R85.H0_H0 ;  /* 0x20000055ff1b7230 */ /* 0x000fe40000004100 */
[----:B------:R-:W-:Y:S01]  /*11050*/  FMUL.FTZ R43, R34, R33 ;  /* 0x00000021222b7220 */ /* 0x000fe20000410000 */
[----:B------:R-:W-:Y:S02]  /*11060*/  HADD2.F32 R30, -RZ, R30.H1_H1 ;  /* 0x3000001eff1e7230 */ /* 0x000fe40000004100 */
[-C--:B------:R-:W-:Y:S01]  /*11070*/  FMUL.FTZ R32, R32, R25.reuse ;  /* 0x0000001920207220 */ /* 0x080fe20000410000 */
[----:B------:R-:W-:Y:S01]  /*11080*/  FFMA.FTZ R35, R28, R25, -R31 ;  /* 0x000000191c237223 */ /* 0x000fe2000001081f */
[----:B------:R-:W-:Y:S01]  /*11090*/  FMUL.FTZ R34, R34, R27 ;  /* 0x0000001b22227220 */ /* 0x000fe20000410000 */
        /* <DEDUP_REMOVED lines=13> */
.L_x_1648:
[----:B------:R-:W-:Y:S05]  /*11170*/  BSYNC B1 ;  /* 0x0000000000017941 */ /* 0x000fea0003800000 */
.L_x_1647:
[----:B------:R-:W-:-:S13]  /*11180*/  ISETP.GE.AND P0, PT, R220, R76, PT ;  /* 0x0000004cdc00720c */ /* 0x000fda0003f06270 */
[----:B------:R-:W-:Y:S05]  /*11190*/  @P0 BRA `(.L_x_1628) ;  /* 0x0000001000dc0947 */ /* 0x000fea0003800000 */
[----:B-12---:R-:W1:Y:S01]  /*111a0*/  LDC R32, c[0x0][0x3f4] ;  /* 0x0000fd00ff207b82 */ /* 0x006e620000000800 */
[----:B------:R-:W-:Y:S01]  /*111b0*/  BSSY B1, `(.L_x_1653) ;  /* 0x0000067000017945 */ /* 0x000fe20003800000 */
[----:B------:R-:W-:Y:S02]  /*111c0*/  SHF.R.U32.HI R62, RZ, 0x3, R207 ;  /* 0x00000003ff3e7819 */ /* 0x000fe400000116cf */
[-C--:B-1----:R-:W-:Y:S02]  /*111d0*/  ISETP.GE.AND P0, PT, R22, R32.reuse, PT ;  /* 0x000000201600720c */ /* 0x082fe40003f06270 */
[-C--:B------:R-:W-:Y:S02]  /*111e0*/  ISETP.GE.AND P1, PT, R198, R32.reuse, PT ;  /* 0x00000020c600720c */ /* 0x080fe40003f26270 */
[----:B------:R-:W-:-:S09]  /*111f0*/  ISETP.GE.AND P2, PT, R199, R32, PT ;  /* 0x00000020c700720c */ /* 0x000fd20003f46270 */
[----:B------:R-:W-:Y:S05]  /*11200*/  @P0 BRA `(.L_x_1654) ;  /* 0x0000000400840947 */ /* 0x000fea0003800000 */
[----:B------:R-:W-:Y:S01]  /*11210*/  LEA.HI R73, R32, R73, RZ, 0x1d ;  /* 0x0000004920497211 */ /* 0x000fe200078fe8ff */
[----:B---3--:R-:W-:Y:S01]  /*11220*/  HADD2.F32 R40, -RZ, R88.H1_H1 ;  /* 0x30000058ff287230 */ /* 0x008fe20000004100 */
[----:B------:R-:W-:Y:S01]  /*11230*/  LOP3.LUT R25, R207, 0x38, R22, 0xf8, !PT ;  /* 0x00000038cf197812 */ /* 0x000fe200078ef816 */
[--C-:B------:R-:W-:Y:S01]  /*11240*/  HADD2.F32 R42, -RZ, R86.reuse.H1_H1 ;  /* 0x30000056ff2a7230 */ /* 0x100fe20000004100 */
[----:B------:R-:W-:Y:S01]  /*11250*/  SHF.R.S32.HI R26, RZ, 0x1f, R73 ;  /* 0x0000001fff1a7819 */ /* 0x000fe20000011449 */
[----:B------:R-:W-:Y:S01]  /*11260*/  IMAD.SHL.U32 R24, R73, 0x8, RZ ;  /* 0x0000000849187824 */ /* 0x000fe200078e00ff */
[----:B------:R-:W-:Y:S01]  /*11270*/  LOP3.LUT R28, R212, R25, R62, 0xf6, !PT ;  /* 0x00000019d41c7212 */ /* 0x000fe200078ef63e */
[----:B------:R-:W-:Y:S01]  /*11280*/  HADD2.F32 R86, -RZ, R86.H0_H0 ;  /* 0x20000056ff567230 */ /* 0x000fe20000004100 */
[----:B------:R-:W-:Y:S01]  /*11290*/  LEA.HI R26, R26, R73, RZ, 0x3 ;  /* 0x000000491a1a7211 */ /* 0x000fe200078f18ff */
[----:B------:R-:W-:Y:S01]  /*112a0*/  HADD2.F32 R88, -RZ, R88.H0_H0 ;  /* 0x20000058ff587230 */ /* 0x000fe20000004100 */
[----:B------:R-:W-:Y:S01]  /*112b0*/  LOP3.LUT R24, R207, 0x38, R24, 0xf8, !PT ;  /* 0x00000038cf187812 */ /* 0x000fe200078ef818 */
[----:B------:R-:W-:Y:S01]  /*112c0*/  IMAD R33, R28, 0x2, R221 ;  /* 0x000000021c217824 */ /* 0x000fe200078e02dd */
[----:B------:R-:W-:Y:S01]  /*112d0*/  SHF.R.U32.HI R39, RZ, 0x10, R5 ;  /* 0x00000010ff277819 */ /* 0x000fe20000011605 */
[----:B------:R-:W-:Y:S01]  /*112e0*/  IMAD.SHL.U32 R26, R26, 0x400, RZ ;  /* 0x000004001a1a7824 */ /* 0x000fe200078e00ff */
[----:B------:R-:W-:-:S02]  /*112f0*/  LOP3.LUT R29, R24, R62, RZ, 0x3c, !PT ;  /* 0x0000003e181d7212 */ /* 0x000fc400078e3cff */
[--C-:B0-----:R-:W-:Y:S01]  /*11300*/  SHF.R.U64 R61, R48, 0x10, R49.reuse ;  /* 0x00000010303d7819 */ /* 0x101fe20000001231 */
[----:B------:R-:W-:Y:S01]  /*11310*/  HADD2.F32 R39, -RZ, R39.H0_H0 ;  /* 0x20000027ff277230 */ /* 0x000fe20000004100 */
[----:B------:R-:W-:Y:S02]  /*11320*/  LOP3.LUT R28, R26, 0x7fffe000, RZ, 0xc0, !PT ;  /* 0x7fffe0001a1c7812 */ /* 0x000fe400078ec0ff */
[----:B------:R-:W0:Y:S01]  /*11330*/  LDS.128 R24, [R33] ;  /* 0x0000000021187984 */ /* 0x000e220000000c00 */
[----:B------:R-:W-:Y:S02]  /*11340*/  SHF.R.U32.HI R48, RZ, 0x10, R49 ;  /* 0x00000010ff307819 */ /* 0x000fe40000011631 */
[----:B------:R-:W-:Y:S02]  /*11350*/  IADD3 R29, R29, R28, R212 ;  /* 0x0000001c1d1d7210 */ /* 0x000fe40007ffe0d4 */
[----:B------:R-:W-:Y:S02]  /*11360*/  SHF.R.U64 R49, R4, 0x10, R5 ;  /* 0x0000001004317819 */ /* 0x000fe40000001205 */
[--C-:B------:R-:W-:Y:S01]  /*11370*/  SHF.R.U64 R60, R50, 0x10, R51.reuse ;  /* 0x00000010323c7819 */ /* 0x100fe20000001233 */
[----:B------:R-:W-:Y:S01]  /*11380*/  IMAD R34, R29, 0x2, R16 ;  /* 0x000000021d227824 */ /* 0x000fe200078e0210 */
[----:B------:R-:W-:-:S02]  /*11390*/  SHF.R.U32.HI R50, RZ, 0x10, R51 ;  /* 0x00000010ff327819 */ /* 0x000fc40000011633 */
[--C-:B------:R-:W-:Y:S02]  /*113a0*/  SHF.R.U32.HI R43, RZ, 0x10, R7.reuse ;  /* 0x00000010ff2b7819 */ /* 0x100fe40000011607 */
[----:B------:R-:W1:Y:S01]  /*113b0*/  LDS.128 R28, [R34+0x12400] ;  /* 0x01240000221c7984 */ /* 0x000e620000000c00 */
[----:B------:R-:W-:Y:S01]  /*113c0*/  SHF.R.U64 R47, R6, 0x10, R7 ;  /* 0x00000010062f7819 */ /* 0x000fe20000001207 */
[--C-:B0-----:R-:W-:Y:S02]  /*113d0*/  HADD2.F32 R5, -RZ, R25.reuse.H0_H0 ;  /* 0x20000019ff057230 */ /* 0x101fe40000004100 */
[----:B------:R-:W-:Y:S02]  /*113e0*/  HADD2.F32 R25, -RZ, R25.H1_H1 ;  /* 0x30000019ff197230 */ /* 0x000fe40000004100 */
[----:B------:R-:W-:Y:S02]  /*113f0*/  HADD2.F32 R4, -RZ, R24.H0_H0 ;  /* 0x20000018ff047230 */ /* 0x000fe40000004100 */
[----:B------:R-:W-:-:S02]  /*11400*/  HADD2.F32 R6, -RZ, R26.H0_H0 ;  /* 0x2000001aff067230 */ /* 0x000fc40000004100 */
[--C-:B------:R-:W-:Y:S02]  /*11410*/  HADD2.F32 R7, -RZ, R27.reuse.H0_H0 ;  /* 0x2000001bff077230 */ /* 0x100fe40000004100 */
[----:B------:R-:W-:Y:S02]  /*11420*/  HADD2.F32 R27, -RZ, R27.H1_H1 ;  /* 0x3000001bff1b7230 */ /* 0x000fe40000004100 */
[----:B------:R-:W-:Y:S02]  /*11430*/  HADD2.F32 R24, -RZ, R24.H1_H1 ;  /* 0x30000018ff187230 */ /* 0x000fe40000004100 */
[--C-:B-1----:R-:W-:Y:S02]  /*11440*/  HADD2.F32 R35, -RZ, R29.reuse.H0_H0 ;  /* 0x2000001dff237230 */ /* 0x102fe40000004100 */
[----:B------:R-:W-:Y:S02]  /*11450*/  HADD2.F32 R36, -RZ, R29.H1_H1 ;  /* 0x3000001dff247230 */ /* 0x000fe40000004100 */
[----:B------:R-:W-:-:S02]  /*11460*/  HADD2.F32 R29, -RZ, R28.H0_H0 ;  /* 0x2000001cff1d7230 */ /* 0x000fc40000004100 */
[C---:B------:R-:W-:Y:S01]  /*11470*/  FMUL.FTZ R44, R35.reuse, R42 ;  /* 0x0000002a232c7220 */ /* 0x040fe20000410000 */
[-C--:B------:R-:W-:Y:S01]  /*11480*/  FMUL.FTZ R46, R35, R40.reuse ;  /* 0x00000028232e7220 */ /* 0x080fe20000410000 */
[----:B------:R-:W-:Y:S02]  /*11490*/  HADD2.F32 R35, -RZ, R48.H0_H0 ;  /* 0x20000030ff237230 */ /* 0x000fe40000004100 */
[C---:B------:R-:W-:Y:S01]  /*114a0*/  FFMA.FTZ R44, R5.reuse, R40, -R44 ;  /* 0x00000028052c7223 */ /* 0x040fe2000001082c */
[----:B------:R-:W-:Y:S01]  /*114b0*/  FFMA.FTZ R46, R5, R42, R46 ;  /* 0x0000002a052e7223 */ /* 0x000fe2000001002e */
[C---:B------:R-:W-:Y:S01]  /*114c0*/  FMUL.FTZ R40, R36.reuse, R39 ;  /* 0x0000002724287220 */ /* 0x040fe20000410000 */
[C---:B------:R-:W-:Y:S01]  /*114d0*/  FMUL.FTZ R5, R29.reuse, R86 ;  /* 0x000000561d057220 */ /* 0x040fe20000410000 */
[-C--:B------:R-:W-:Y:S01]  /*114e0*/  FMUL.FTZ R29, R29, R88.reuse ;  /* 0x000000581d1d7220 */ /* 0x080fe20000410000 */
[-C--:B------:R-:W-:Y:S01]  /*114f0*/  FMUL.FTZ R36, R36, R35.reuse ;  /* 0x0000002324247220 */ /* 0x080fe20000410000 */
[----:B------:R-:W-:Y:S01]  /*11500*/  FFMA.FTZ R41, R25, R35, -R40 ;  /* 0x0000002319297223 */ /* 0x000fe20000010828 */
[----:B------:R-:W-:Y:S01]  /*11510*/  FFMA.FTZ R88, R4, R88, -R5 ;  /* 0x0000005804587223 */ /* 0x000fe20000010805 */
[----:B------:R-:W-:-:S02]  /*11520*/  HADD2.F32 R37, -RZ, R30.H0_H0 ;  /* 0x2000001eff257230 */ /* 0x000fc40000004100 */
[----:B------:R-:W-:Y:S01]  /*11530*/  FFMA.FTZ R39, R25, R39, R36 ;  /* 0x0000002719277223 */ /* 0x000fe20000010024 */
[----:B------:R-:W-:Y:S02]  /*11540*/  HADD2.F32 R35, -RZ, R87.H0_H0 ;  /* 0x20000057ff237230 */ /* 0x000fe40000004100 */
[----:B------:R-:W-:Y:S01]  /*11550*/  FFMA.FTZ R86, R4, R86, R29 ;  /* 0x0000005604567223 */ /* 0x000fe2000001001d */
[----:B------:R-:W-:Y:S02]  /*11560*/  HADD2.F32 R5, -RZ, R89.H0_H0 ;  /* 0x20000059ff057230 */ /* 0x000fe40000004100 */
[----:B------:R-:W-:Y:S02]  /*11570*/  HADD2.F32 R38, -RZ, R31.H0_H0 ;  /* 0x2000001fff267230 */ /* 0x000fe40000004100 */
[C---:B------:R-:W-:Y:S01]  /*11580*/  FMUL.FTZ R25, R37.reuse, R35 ;  /* 0x0000002325197220 */ /* 0x040fe20000410000 */
[----:B------:R-:W-:Y:S02]  /*11590*/  HADD2.F32 R89, -RZ, R89.H1_H1 ;  /* 0x30000059ff597230 */ /* 0x000fe40000004100 */
[----:B------:R-:W-:Y:S01]  /*115a0*/  FMUL.FTZ R29, R37, R5 ;  /* 0x00000005251d7220 */ /* 0x000fe20000410000 */
[----:B------:R-:W-:-:S02]  /*115b0*/  HADD2.F32 R87, -RZ, R87.H1_H1 ;  /* 0x30000057ff577230 */ /* 0x000fc40000004100 */
[----:B------:R-:W-:Y:S01]  /*115c0*/  FFMA.FTZ R37, R6, R5, -R25 ;  /* 0x0000000506257223 */ /* 0x000fe20000010819 */
[----:B------:R-:W-:Y:S02]  /*115d0*/  HADD2.F32 R31, -RZ, R31.H1_H1 ;  /* 0x3000001fff1f7230 */ /* 0x000fe40000004100 */
[C---:B------:R-:W-:Y:S01]  /*115e0*/  FMUL.FTZ R42, R38.reuse, R89 ;  /* 0x00000059262a7220 */ /* 0x040fe20000410000 */
[----:B------:R-:W-:Y:S02]  /*115f0*/  HADD2.F32 R36, -RZ, R43.H0_H0 ;  /* 0x2000002bff247230 */ /* 0x000fe40000004100 */
[----:B------:R-:W-:Y:S01]  /*11600*/  FMUL.FTZ R40, R38, R87 ;  /* 0x0000005726287220 */ /* 0x000fe20000410000 */
[----:B------:R-:W-:Y:S02]  /*11610*/  HADD2.F32 R4, -RZ, R50.H0_H0 ;  /* 0x20000032ff047230 */ /* 0x000fe40000004100 */
[----:B------:R-:W-:Y:S01]  /*11620*/  FFMA.FTZ R38, R6, R35, R29 ;  /* 0x0000002306267223 */ /* 0x000fe2000001001d */
[----:B------:R-:W-:-:S02]  /*11630*/  HADD2.F32 R28, -RZ, R28.H1_H1 ;  /* 0x3000001cff1c7230 */ /* 0x000fc40000004100 */
[----:B------:R-:W-:Y:S01]  /*11640*/  FMUL.FTZ R6, R31, R36 ;  /* 0x000000241f067220 */ /* 0x000fe20000410000 */
[----:B------:R-:W-:Y:S02]  /*11650*/  HADD2.F32 R30, -RZ, R30.H1_H1 ;  /* 0x3000001eff1e7230 */ /* 0x000fe40000004100 */
[C---:B------:R-:W-:Y:S01]  /*11660*/  FFMA.FTZ R40, R7.reuse, R89, -R40 ;  /* 0x0000005907287223 */ /* 0x040fe20000010828 */
[----:B------:R-:W-:Y:S01]  /*11670*/  FFMA.FTZ R42, R7, R87, R42 ;  /* 0x00000057072a7223 */ /* 0x000fe2000001002a */
[-C--:B------:R-:W-:Y:S01]  /*11680*/  FMUL.FTZ R48, R31, R4.reuse ;  /* 0x000000041f307220 */ /* 0x080fe20000410000 */
[----:B------:R-:W-:Y:S02]  /*11690*/  HADD2.F32 R25, -RZ, R49.H0_H0 ;  /* 0x20000031ff197230 */ /* 0x000fe40000004100 */
[C---:B------:R-:W-:Y:S01]  /*116a0*/  FFMA.FTZ R45, R27.reuse, R4, -R6 ;  /* 0x000000041b2d7223 */ /* 0x040fe20000010806 */
[----:B------:R-:W-:Y:S02]  /*116b0*/  HADD2.F32 R29, -RZ, R47.H0_H0 ;  /* 0x2000002fff1d7230 */ /* 0x000fe40000004100 */
[----:B------:R-:W-:Y:S01]  /*116c0*/  FFMA.FTZ R47, R27, R36, R48 ;  /* 0x000000241b2f7223 */ /* 0x000fe20000010030 */
[----:B------:R-:W-:-:S02]  /*116d0*/  HADD2.F32 R5, -RZ, R61.H0_H0 ;  /* 0x2000003dff057230 */ /* 0x000fc40000004100 */
[----:B------:R-:W-:Y:S01]  /*116e0*/  FMUL.FTZ R27, R28, R25 ;  /* 0x000000191c1b7220 */ /* 0x000fe20000410000 */
[----:B------:R-:W-:Y:S02]  /*116f0*/  HADD2.F32 R7, -RZ, R60.H0_H0 ;  /* 0x2000003cff077230 */ /* 0x000fe40000004100 */
[----:B------:R-:W-:Y:S01]  /*11700*/  FMUL.FTZ R43, R30, R29 ;  /* 0x0000001d1e2b7220 */ /* 0x000fe20000410000 */
[----:B------:R-:W-:Y:S02]  /*11710*/  HADD2.F32 R26, -RZ, R26.H1_H1 ;  /* 0x3000001aff1a7230 */ /* 0x000fe40000004100 */
[-C--:B------:R-:W-:Y:S01]  /*11720*/  FMUL.FTZ R28, R28, R5.reuse ;  /* 0x000000051c1c7220 */ /* 0x080fe20000410000 */
[----:B------:R-:W-:Y:S01]  /*11730*/  FFMA.FTZ R31, R24, R5, -R27 ;  /* 0x00000005181f7223 */ /* 0x000fe2000001081b */
[-C--:B------:R-:W-:Y:S01]  /*11740*/  FMUL.FTZ R30, R30, R7.reuse ;  /* 0x000000071e1e7220 */ /* 0x080fe20000410000 */
        /* <DEDUP_REMOVED lines=13> */
.L_x_1654:
[----:B------:R-:W-:Y:S05]  /*11820*/  BSYNC B1 ;  /* 0x0000000000017941 */ /* 0x000fea0003800000 */
.L_x_1653:
[----:B------:R-:W-:Y:S04]  /*11830*/  BSSY B1, `(.L_x_1655) ;  /* 0x0000067000017945 */ /* 0x000fe80003800000 */
[----:B------:R-:W-:Y:S05]  /*11840*/  @P1 BRA `(.L_x_1656) ;  /* 0x0000000400941947 */ /* 0x000fea0003800000 */
[----:B------:R-:W-:Y:S01]  /*11850*/  LEA.HI R21, R32, R21, RZ, 0x1d ;  /* 0x0000001520157211 */ /* 0x000fe200078fe8ff */
[----:B-1----:R-:W-:Y:S01]  /*11860*/  HADD2.F32 R33, -RZ, R79.H1_H1 ;  /* 0x3000004fff217230 */ /* 0x002fe20000004100 */
[----:B------:R-:W-:Y:S01]  /*11870*/  LEA.HI R71, R71, R198, RZ, 0x6 ;  /* 0x000000c647477211 */ /* 0x000fe200078f30ff */
[--C-:B------:R-:W-:Y:S01]  /*11880*/  HADD2.F32 R35, -RZ, R77.reuse.H1_H1 ;  /* 0x3000004dff237230 */ /* 0x100fe20000004100 */
[----:B------:R-:W-:Y:S01]  /*11890*/  SHF.R.S32.HI R6, RZ, 0x1f, R21 ;  /* 0x0000001fff067819 */ /* 0x000fe20000011415 */
[----:B------:R-:W-:Y:S01]  /*118a0*/  IMAD.SHL.U32 R4, R21, 0x8, RZ ;  /* 0x0000000815047824 */ /* 0x000fe200078e00ff */
[----:B------:R-:W-:Y:S01]  /*118b0*/  LOP3.LUT R70, R207, 0x38, R70, 0xf8, !PT ;  /* 0x00000038cf467812 */ /* 0x000fe200078ef846 */
[----:B------:R-:W-:Y:S01]  /*118c0*/  IMAD.SHL.U32 R71, R71, 0x80, RZ ;  /* 0x0000008047477824 */ /* 0x000fe200078e00ff */
[----:B------:R-:W-:Y:S01]  /*118d0*/  LEA.HI R6, R6, R21, RZ, 0x3 ;  /* 0x0000001506067211 */ /* 0x000fe200078f18ff */
[----:B------:R-:W-:Y:S01]  /*118e0*/  HADD2.F32 R34, -RZ, R77.H0_H0 ;  /* 0x2000004dff227230 */ /* 0x000fe20000004100 */
[----:B------:R-:W-:-:S02]  /*118f0*/  LOP3.LUT R4, R207, 0x38, R4, 0xf8, !PT ;  /* 0x00000038cf047812 */ /* 0x000fc400078ef804 */
[-C--:B------:R-:W-:Y:S01]  /*11900*/  LOP3.LUT R70, R70, R62.reuse, RZ, 0x3c, !PT ;  /* 0x0000003e46467212 */ /* 0x080fe200078e3cff */
[----:B------:R-:W-:Y:S01]  /*11910*/  IMAD.SHL.U32 R6, R6, 0x400, RZ ;  /* 0x0000040006067824 */ /* 0x000fe200078e00ff */
[----:B------:R-:W-:Y:S02]  /*11920*/  LOP3.LUT R21, R4, R62, RZ, 0x3c, !PT ;  /* 0x0000003e04157212 */ /* 0x000fe400078e3cff */
[----:B------:R-:W-:Y:S02]  /*11930*/  LOP3.LUT R71, R71, 0xffffe000, RZ, 0xc0, !PT ;  /* 0xffffe00047477812 */ /* 0x000fe400078ec0ff */
[----:B---3--:R-:W-:Y:S02]  /*11940*/  LOP3.LUT R24, R6, 0x7fffe000, RZ, 0xc0, !PT ;  /* 0x7fffe00006187812 */ /* 0x008fe400078ec0ff */
[--C-:B------:R-:W-:Y:S02]  /*11950*/  IADD3 R70, R70, R71, R212.reuse ;  /* 0x0000004746467210 */ /* 0x100fe40007ffe0d4 */
[----:B------:R-:W-:-:S02]  /*11960*/  IADD3 R21, R21, R24, R212 ;  /* 0x0000001815157210 */ /* 0x000fc40007ffe0d4 */
[----:B------:R-:W-:Y:S01]  /*11970*/  SHF.R.U64 R47, R52, 0x10, R53 ;  /* 0x00000010342f7819 */ /* 0x000fe20000001235 */
[----:B------:R-:W-:Y:S01]  /*11980*/  IMAD R70, R70, 0x2, R221 ;  /* 0x0000000246467824 */ /* 0x000fe200078e02dd */
[----:B------:R-:W-:Y:S01]  /*11990*/  SHF.R.U32.HI R36, RZ, 0x10, R9 ;  /* 0x00000010ff247819 */ /* 0x000fe20000011609 */
[----:B------:R-:W-:Y:S01]  /*119a0*/  IMAD R21, R21, 0x2, R16 ;  /* 0x0000000215157824 */ /* 0x000fe200078e0210 */
[----:B------:R-:W-:Y:S02]  /*119b0*/  SHF.R.U32.HI R52, RZ, 0x10, R53 ;  /* 0x00000010ff347819 */ /* 0x000fe40000011635 */
[----:B------:R-:W1:Y:S01]  /*119c0*/  LDS.128 R4, [R70] ;  /* 0x0000000046047984 */ /* 0x000e620000000c00 */
[----:B------:R-:W-:Y:S01]  /*119d0*/  SHF.R.U64 R45, R8, 0x10, R9 ;  /* 0x00000010082d7819 */ /* 0x000fe20000001209 */
[----:B------:R-:W-:Y:S01]  /*119e0*/  HADD2.F32 R36, -RZ, R36.H0_H0 ;  /* 0x20000024ff247230 */ /* 0x000fe20000004100 */
[--C-:B------:R-:W-:Y:S01]  /*119f0*/  SHF.R.U64 R46, R54, 0x10, R55.reuse ;  /* 0x00000010362e7819 */ /* 0x100fe20000001237 */
[----:B------:R-:W2:Y:S01]  /*11a00*/  LDS.128 R24, [R21+0x12400] ;  /* 0x0124000015187984 */ /* 0x000ea20000000c00 */
[----:B------:R-:W-:-:S02]  /*11a10*/  SHF.R.U32.HI R54, RZ, 0x10, R55 ;  /* 0x00000010ff367819 */ /* 0x000fc40000011637 */
[--C-:B------:R-:W-:Y:S02]  /*11a20*/  SHF.R.U32.HI R41, RZ, 0x10, R11.reuse ;  /* 0x00000010ff297819 */ /* 0x100fe4000001160b */
[----:B------:R-:W-:Y:S01]  /*11a30*/  SHF.R.U64 R43, R10, 0x10, R11 ;  /* 0x000000100a2b7819 */ /* 0x000fe2000000120b */
[--C-:B-1----:R-:W-:Y:S02]  /*11a40*/  HADD2.F32 R8, -RZ, R5.reuse.H0_H0 ;  /* 0x20000005ff087230 */ /* 0x102fe40000004100 */
[----:B------:R-:W-:Y:S02]  /*11a50*/  HADD2.F32 R9, -RZ, R5.H1_H1 ;  /* 0x30000005ff097230 */ /* 0x000fe40000004100 */
[--C-:B--2---:R-:W-:Y:S02]  /*11a60*/  HADD2.F32 R28, -RZ, R25.reuse.H0_H0 ;  /* 0x20000019ff1c7230 */ /* 0x104fe40000004100 */
[----:B------:R-:W-:Y:S02]  /*11a70*/  HADD2.F32 R29, -RZ, R25.H1_H1 ;  /* 0x30000019ff1d7230 */ /* 0x000fe40000004100 */
[----:B------:R-:W-:-:S02]  /*11a80*/  HADD2.F32 R25, -RZ, R24.H0_H0 ;  /* 0x20000018ff197230 */ /* 0x000fc40000004100 */
[C---:B------:R-:W-:Y:S01]  /*11a90*/  FMUL.FTZ R37, R28.reuse, R35 ;  /* 0x000000231c257220 */ /* 0x040fe20000410000 */
[-C--:B------:R-:W-:Y:S01]  /*11aa0*/  FMUL.FTZ R39, R28, R33.reuse ;  /* 0x000000211c277220 */ /* 0x080fe20000410000 */
[----:B------:R-:W-:Y:S02]  /*11ab0*/  HADD2.F32 R28, -RZ, R52.H0_H0 ;  /* 0x20000034ff1c7230 */ /* 0x000fe40000004100 */
[C---:B------:R-:W-:Y:S01]  /*11ac0*/  FMUL.FTZ R38, R29.reuse, R36 ;  /* 0x000000241d267220 */ /* 0x040fe20000410000 */
[C---:B------:R-:W-:Y:S01]  /*11ad0*/  FFMA.FTZ R37, R8.reuse, R33, -R37 ;  /* 0x0000002108257223 */ /* 0x040fe20000010825 */
[----:B------:R-:W-:Y:S01]  /*11ae0*/  FFMA.FTZ R39, R8, R35, R39 ;  /* 0x0000002308277223 */ /* 0x000fe20000010027 */
[----:B------:R-:W-:Y:S02]  /*11af0*/  HADD2.F32 R8, -RZ, R79.H0_H0 ;  /* 0x2000004fff087230 */ /* 0x000fe40000004100 */
[-C--:B------:R-:W-:Y:S01]  /*11b00*/  FMUL.FTZ R40, R29, R28.reuse ;  /* 0x0000001c1d287220 */ /* 0x080fe20000410000 */
[----:B------:R-:W-:Y:S01]  /*11b10*/  FFMA.FTZ R38, R9, R28, -R38 ;  /* 0x0000001c09267223 */ /* 0x000fe20000010826 */
[----:B------:R-:W-:-:S02]  /*11b20*/  HADD2.F32 R5, -RZ, R4.H0_H0 ;  /* 0x20000004ff057230 */ /* 0x000fc40000004100 */
[----:B------:R-:W-:Y:S01]  /*11b30*/  FMUL.FTZ R28, R25, R34 ;  /* 0x00000022191c7220 */ /* 0x000fe20000410000 */
[----:B------:R-:W-:Y:S02]  /*11b40*/  HADD2.F32 R29, -RZ, R78.H0_H0 ;  /* 0x2000004eff1d7230 */ /* 0x000fe40000004100 */
[----:B------:R-:W-:Y:S01]  /*11b50*/  FFMA.FTZ R40, R9, R36, R40 ;  /* 0x0000002409287223 */ /* 0x000fe20000010028 */
[----:B------:R-:W-:Y:S02]  /*11b60*/  HADD2.F32 R30, -RZ, R26.H0_H0 ;  /* 0x2000001aff1e7230 */ /* 0x000fe40000004100 */
[-C--:B------:R-:W-:Y:S01]  /*11b70*/  FMUL.FTZ R25, R25, R8.reuse ;  /* 0x0000000819197220 */ /* 0x080fe20000410000 */
[----:B------:R-:W-:Y:S02]  /*11b80*/  HADD2.F32 R31, -RZ, R27.H0_H0 ;  /* 0x2000001bff1f7230 */ /* 0x000fe40000004100 */
[----:B------:R-:W-:Y:S01]  /*11b90*/  FFMA.FTZ R33, R5, R8, -R28 ;  /* 0x0000000805217223 */ /* 0x000fe2000001081c */
[----:B------:R-:W-:-:S02]  /*11ba0*/  HADD2.F32 R9, -RZ, R80.H0_H0 ;  /* 0x20000050ff097230 */ /* 0x000fc40000004100 */
[----:B------:R-:W-:Y:S01]  /*11bb0*/  FFMA.FTZ R34, R5, R34, R25 ;  /* 0x0000002205227223 */ /* 0x000fe20000010019 */
[----:B------:R-:W-:Y:S02]  /*11bc0*/  HADD2.F32 R78, -RZ, R78.H1_H1 ;  /* 0x3000004eff4e7230 */ /* 0x000fe40000004100 */
[C---:B------:R-:W-:Y:S01]  /*11bd0*/  FMUL.FTZ R5, R30.reuse, R29 ;  /* 0x0000001d1e057220 */ /* 0x040fe20000410000 */
[----:B------:R-:W-:Y:S02]  /*11be0*/  HADD2.F32 R80, -RZ, R80.H1_H1 ;  /* 0x30000050ff507230 */ /* 0x000fe40000004100 */
[----:B------:R-:W-:Y:S01]  /*11bf0*/  FMUL.FTZ R25, R30, R9 ;  /* 0x000000091e197220 */ /* 0x000fe20000410000 */
[----:B------:R-:W-:Y:S02]  /*11c00*/  HADD2.F32 R10, -RZ, R6.H0_H0 ;  /* 0x20000006ff0a7230 */ /* 0x000fe40000004100 */
[----:B------:R-:W-:Y:S01]  /*11c10*/  FMUL.FTZ R36, R31, R78 ;  /* 0x0000004e1f247220 */ /* 0x000fe20000410000 */
[----:B------:R-:W-:-:S02]  /*11c20*/  HADD2.F32 R11, -RZ, R7.H0_H0 ;  /* 0x20000007ff0b7230 */ /* 0x000fc40000004100 */
[-C--:B------:R-:W-:Y:S01]  /*11c30*/  FMUL.FTZ R31, R31, R80.reuse ;  /* 0x000000501f1f7220 */ /* 0x080fe20000410000 */
[----:B------:R-:W-:Y:S02]  /*11c40*/  HADD2.F32 R27, -RZ, R27.H1_H1 ;  /* 0x3000001bff1b7230 */ /* 0x000fe40000004100 */
[C---:B------:R-:W-:Y:S01]  /*11c50*/  FFMA.FTZ R30, R10.reuse, R9, -R5 ;  /* 0x000000090a1e7223 */ /* 0x040fe20000010805 */
[----:B------:R-:W-:Y:S02]  /*11c60*/  HADD2.F32 R28, -RZ, R41.H0_H0 ;  /* 0x20000029ff1c7230 */ /* 0x000fe40000004100 */
[----:B------:R-:W-:Y:S01]  /*11c70*/  FFMA.FTZ R10, R10, R29, R25 ;  /* 0x0000001d0a0a7223 */ /* 0x000fe20000010019 */
[----:B------:R-:W-:Y:S02]  /*11c80*/  HADD2.F32 R8, -RZ, R54.H0_H0 ;  /* 0x20000036ff087230 */ /* 0x000fe40000004100 */
[----:B------:R-:W-:Y:S01]  /*11c90*/  FFMA.FTZ R36, R11, R80, -R36 ;  /* 0x000000500b247223 */ /* 0x000fe20000010824 */
[----:B------:R-:W-:-:S02]  /*11ca0*/  HADD2.F32 R7, -RZ, R7.H1_H1 ;  /* 0x30000007ff077230 */ /* 0x000fc40000004100 */
        /* <DEDUP_REMOVED lines=14> */
[----:B------:R-:W-:Y:S01]  /*11d90*/  FMUL.FTZ R24, R24, R5 ;  /* 0x0000000518187220 */ /* 0x000fe20000410000 */
[----:B------:R-:W-:-:S02]  /*11da0*/  HADD2.F32 R6, -RZ, R6.H1_H1 ;  /* 0x30000006ff067230 */ /* 0x000fc40000004100 */
[----:B------:R-:W-:Y:S01]  /*11db0*/  FMUL.FTZ R26, R26, R9 ;  /* 0x000000091a1a7220 */ /* 0x000fe20000410000 */
[C---:B------:R-:W-:Y:S01]  /*11dc0*/  FFMA.FTZ R8, R4.reuse, R5, -R7 ;  /* 0x0000000504087223 */ /* 0x040fe20000010807 */
[----:B------:R-:W-:Y:S01]  /*11dd0*/  FFMA.FTZ R27, R4, R11, R24 ;  /* 0x0000000b041b7223 */ /* 0x000fe20000010018 */
[C---:B------:R-:W-:Y:S01]  /*11de0*/  FFMA.FTZ R29, R6.reuse, R9, -R29 ;  /* 0x00000009061d7223 */ /* 0x040fe2000001081d */
[----:B------:R-:W-:Y:S01]  /*11df0*/  FFMA.FTZ R25, R6, R25, R26 ;  /* 0x0000001906197223 */ /* 0x000fe2000001001a */
[----:B------:R-:W-:Y:S02]  /*11e00*/  F2FP.F16.F32.PACK_AB R7, R35, R36 ;  /* 0x000000242307723e */ /* 0x000fe400000000ff */
        /* <DEDUP_REMOVED lines=9> */
.L_x_1656:
[----:B------:R-:W-:Y:S05]  /*11ea0*/  BSYNC B1 ;  /* 0x0000000000017941 */ /* 0x000fea0003800000 */
.L_x_1655:
[----:B------:R-:W-:Y:S05]  /*11eb0*/  @P2 BRA `(.L_x_1628) ;  /* 0x0000000400942947 */ /* 0x000fea0003800000 */
[----:B------:R-:W-:Y:S01]  /*11ec0*/  LEA.HI R0, R0, R199, RZ, 0x6 ;  /* 0x000000c700007211 */ /* 0x000fe200078f30ff */
[----:B-1-3--:R-:W-:Y:S01]  /*11ed0*/  HADD2.F32 R25, -RZ, R74.H1_H1 ;  /* 0x3000004aff197230 */ /* 0x00afe20000004100 */
[----:B------:R-:W-:Y:S01]  /*11ee0*/  LEA.HI R20, R32, R20, RZ, 0x1d ;  /* 0x0000001420147211 */ /* 0x000fe200078fe8ff */
[--C-:B------:R-:W-:Y:S01]  /*11ef0*/  HADD2.F32 R26, -RZ, R68.reuse.H1_H1 ;  /* 0x30000044ff1a7230 */ /* 0x100fe20000004100 */
[----:B--2---:R-:W-:Y:S01]  /*11f00*/  LOP3.LUT R4, R207, 0x38, R3, 0xf8, !PT ;  /* 0x00000038cf047812 */ /* 0x004fe200078ef803 */
[----:B------:R-:W-:Y:S01]  /*11f10*/  HADD2.F32 R68, -RZ, R68.H0_H0 ;  /* 0x20000044ff447230 */ /* 0x000fe20000004100 */
[----:B------:R-:W-:Y:S01]  /*11f20*/  SHF.L.U32 R0, R0, 0x7, RZ ;  /* 0x0000000700007819 */ /* 0x000fe200000006ff */
[----:B------:R-:W-:Y:S01]  /*11f30*/  HADD2.F32 R74, -RZ, R74.H0_H0 ;  /* 0x2000004aff4a7230 */ /* 0x000fe20000004100 */
[----:B------:R-:W-:Y:S02]  /*11f40*/  SHF.R.S32.HI R3, RZ, 0x1f, R20 ;  /* 0x0000001fff037819 */ /* 0x000fe40000011414 */
[----:B------:R-:W-:Y:S01]  /*11f50*/  LOP3.LUT R5, R0, 0xffffe000, RZ, 0xc0, !PT ;  /* 0xffffe00000057812 */ /* 0x000fe200078ec0ff */
[----:B------:R-:W-:Y:S01]  /*11f60*/  IMAD.SHL.U32 R0, R20, 0x8, RZ ;  /* 0x0000000814007824 */ /* 0x000fe200078e00ff */
[----:B------:R-:W-:-:S02]  /*11f70*/  LOP3.LUT R4, R4, R62, RZ, 0x3c, !PT ;  /* 0x0000003e04047212 */ /* 0x000fc400078e3cff */
[----:B------:R-:W-:Y:S02]  /*11f80*/  LEA.HI R3, R3, R20, RZ, 0x3 ;  /* 0x0000001403037211 */ /* 0x000fe400078f18ff */
        /* <DEDUP_REMOVED lines=12> */
[--C-:B------:R-:W-:Y:S01]  /*12050*/  SHF.R.U64 R36, R56, 0x10, R57.reuse ;  /* 0x0000001038247819 */ /* 0x100fe20000001239 */
[----:B------:R-:W-:Y:S01]  /*12060*/  IMAD R3, R3, 0x2, R16 ;  /* 0x0000000203037824 */ /* 0x000fe200078e0210 */
[----:B------:R-:W-:Y:S02]  /*12070*/  SHF.R.U32.HI R56, RZ, 0x10, R57 ;  /* 0x00000010ff387819 */ /* 0x000fe40000011639 */
[----:B------:R-:W-:Y:S02]  /*12080*/  SHF.R.U64 R34, R12, 0x10, R13 ;  /* 0x000000100c227819 */ /* 0x000fe4000000120d */
[----:B------:R-:W2:Y:S01]  /*12090*/  LDS.128 R8, [R3+0x12400] ;  /* 0x0124000003087984 */ /* 0x000ea20000000c00 */
[----:B------:R-:W-:-:S02]  /*120a0*/  SHF.R.U64 R35, R58, 0x10, R59 ;  /* 0x000000103a237819 */ /* 0x000fc4000000123b */
        /* <DEDUP_REMOVED lines=12> */
[----:B------:R-:W-:Y:S01]  /*12170*/  FMUL.FTZ R31, R15, R25 ;  /* 0x000000190f1f7220 */ /* 0x000fe20000410000 */
[----:B------:R-:W-:-:S02]  /*12180*/  HADD2.F32 R15, -RZ, R56.H0_H0 ;  /* 0x20000038ff0f7230 */ /* 0x000fc40000004100 */
[----:B------:R-:W-:Y:S01]  /*12190*/  FMUL.FTZ R28, R20, R27 ;  /* 0x0000001b141c7220 */ /* 0x000fe20000410000 */
[C---:B------:R-:W-:Y:S01]  /*121a0*/  FFMA.FTZ R29, R12.reuse, R25, -R29 ;  /* 0x000000190c1d7223 */ /* 0x040fe2000001081d */
[----:B------:R-:W-:Y:S01]  /*121b0*/  FFMA.FTZ R31, R12, R26, R31 ;  /* 0x0000001a0c1f7223 */ /* 0x000fe2000001001f */
[----:B------:R-:W-:Y:S02]  /*121c0*/  HADD2.F32 R21, -RZ, R10.H0_H0 ;  /* 0x2000000aff157230 */ /* 0x000fe40000004100 */
[-C--:B------:R-:W-:Y:S01]  /*121d0*/  FMUL.FTZ R12, R20, R15.reuse ;  /* 0x0000000f140c7220 */ /* 0x080fe20000410000 */
[----:B------:R-:W-:Y:S01]  /*121e0*/  FFMA.FTZ R28, R5, R15, -R28 ;  /* 0x0000000f051c7223 */ /* 0x000fe2000001081c */
[C---:B------:R-:W-:Y:S01]  /*121f0*/  FMUL.FTZ R15, R9.reuse, R68 ;  /* 0x00000044090f7220 */ /* 0x040fe20000410000 */
[----:B------:R-:W-:Y:S02]  /*12200*/  HADD2.F32 R20, -RZ, R69.H0_H0 ;  /* 0x20000045ff147230 */ /* 0x000fe40000004100 */
[----:B------:R-:W-:Y:S01]  /*12210*/  FMUL.FTZ R9, R9, R74 ;  /* 0x0000004a09097220 */ /* 0x000fe20000410000 */
[----:B------:R-:W-:Y:S01]  /*12220*/  FFMA.FTZ R26, R5, R27, R12 ;  /* 0x0000001b051a7223 */ /* 0x000fe2000001000c */
[----:B------:R-:W-:-:S02]  /*12230*/  HADD2.F32 R24, -RZ, R11.H0_H0 ;  /* 0x2000000bff187230 */ /* 0x000fc40000004100 */
[C---:B------:R-:W-:Y:S01]  /*12240*/  FFMA.FTZ R15, R0.reuse, R74, -R15 ;  /* 0x0000004a000f7223 */ /* 0x040fe2000001080f */
[----:B------:R-:W-:Y:S02]  /*12250*/  HADD2.F32 R12, -RZ, R75.H0_H0 ;  /* 0x2000004bff0c7230 */ /* 0x000fe40000004100 */
[----:B------:R-:W-:Y:S01]  /*12260*/  FFMA.FTZ R68, R0, R68, R9 ;  /* 0x0000004400447223 */ /* 0x000fe20000010009 */
[----:B------:R-:W-:Y:S02]  /*12270*/  HADD2.F32 R69, -RZ, R69.H1_H1 ;  /* 0x30000045ff457230 */ /* 0x000fe40000004100 */
[C---:B------:R-:W-:Y:S01]  /*12280*/  FMUL.FTZ R0, R21.reuse, R20 ;  /* 0x0000001415007220 */ /* 0x040fe20000410000 */
[----:B------:R-:W-:Y:S02]  /*12290*/  HADD2.F32 R75, -RZ, R75.H1_H1 ;  /* 0x3000004bff4b7230 */ /* 0x000fe40000004100 */
[----:B------:R-:W-:Y:S01]  /*122a0*/  FMUL.FTZ R30, R21, R12 ;  /* 0x0000000c151e7220 */ /* 0x000fe20000410000 */
[----:B------:R-:W-:-:S02]  /*122b0*/  HADD2.F32 R11, -RZ, R11.H1_H1 ;  /* 0x3000000bff0b7230 */ /* 0x000fc40000004100 */
[C---:B------:R-:W-:Y:S01]  /*122c0*/  FFMA.FTZ R25, R13.reuse, R12, -R0 ;  /* 0x0000000c0d197223 */ /* 0x040fe20000010800 */
[C---:B------:R-:W-:Y:S01]  /*122d0*/  FMUL.FTZ R5, R24.reuse, R69 ;  /* 0x0000004518057220 */ /* 0x040fe20000410000 */
[----:B------:R-:W-:Y:S02]  /*122e0*/  HADD2.F32 R12, -RZ, R32.H0_H0 ;  /* 0x20000020ff0c7230 */ /* 0x000fe40000004100 */
[-C--:B------:R-:W-:Y:S01]  /*122f0*/  FMUL.FTZ R24, R24, R75.reuse ;  /* 0x0000004b18187220 */ /* 0x080fe20000410000 */
[----:B------:R-:W-:Y:S02]  /*12300*/  HADD2.F32 R0, -RZ, R58.H0_H0 ;  /* 0x2000003aff007230 */ /* 0x000fe40000004100 */
[----:B------:R-:W-:Y:S01]  /*12310*/  FFMA.FTZ R30, R13, R20, R30 ;  /* 0x000000140d1e7223 */ /* 0x000fe2000001001e */
[C---:B------:R-:W-:Y:S01]  /*12320*/  FFMA.FTZ R75, R14.reuse, R75, -R5 ;  /* 0x0000004b0e4b7223 */ /* 0x040fe20000010805 */
[----:B------:R-:W-:Y:S01]  /*12330*/  FFMA.FTZ R24, R14, R69, R24 ;  /* 0x000000450e187223 */ /* 0x000fe20000010018 */
[C---:B------:R-:W-:Y:S01]  /*12340*/  FMUL.FTZ R20, R11.reuse, R12 ;  /* 0x0000000c0b147220 */ /* 0x040fe20000410000 */
[----:B------:R-:W-:Y:S01]  /*12350*/  FMUL.FTZ R14, R11, R0 ;  /* 0x000000000b0e7220 */ /* 0x000fe20000410000 */
[----:B------:R-:W-:-:S02]  /*12360*/  HADD2.F32 R8, -RZ, R8.H1_H1 ;  /* 0x30000008ff087230 */ /* 0x000fc40000004100 */
[----:B------:R-:W-:Y:S02]  /*12370*/  HADD2.F32 R10, -RZ, R10.H1_H1 ;  /* 0x3000000aff0a7230 */ /* 0x000fe40000004100 */
[C---:B------:R-:W-:Y:S01]  /*12380*/  FFMA.FTZ R20, R7.reuse, R0, -R20 ;  /* 0x0000000007147223 */ /* 0x040fe20000010814 */
[----:B------:R-:W-:Y:S02]  /*12390*/  HADD2.F32 R11, -RZ, R34.H0_H0 ;  /* 0x20000022ff0b7230 */ /* 0x000fe40000004100 */
[----:B------:R-:W-:Y:S02]  /*123a0*/  HADD2.F32 R13, -RZ, R33.H0_H0 ;  /* 0x20000021ff0d7230 */ /* 0x000fe40000004100 */
[----:B------:R-:W-:Y:S01]  /*123b0*/  FFMA.FTZ R33, R7, R12, R14 ;  /* 0x0000000c07217223 */ /* 0x000fe2000001000e */
[----:B------:R-:W-:Y:S02]  /*123c0*/  HADD2.F32 R5, -RZ, R36.H0_H0 ;  /* 0x20000024ff057230 */ /* 0x000fe40000004100 */
[----:B------:R-:W-:Y:S01]  /*123d0*/  FMUL.FTZ R7, R8, R11 ;  /* 0x0000000b08077220 */ /* 0x000fe20000410000 */
[----:B------:R-:W-:-:S02]  /*123e0*/  HADD2.F32 R9, -RZ, R35.H0_H0 ;  /* 0x20000023ff097230 */ /* 0x000fc40000004100 */
        /* <DEDUP_REMOVED lines=18> */
.L_x_1628:
[----:B------:R-:W-:Y:S05]  /*12510*/  BSYNC B0 ;  /* 0x0000000000007941 */ /* 0x000fea0003800000 */
.L_x_1606:
[----:B------:R-:W-:Y:S01]  /*12520*/  @!PT LDS RZ, [RZ] ;  /* 0x00000000fffff984 */ /* 0x000fe20000000800 */
[----:B------:R-:W-:Y:S01]  /*12530*/  @!PT LDS RZ, [RZ] ;  /* 0x00000000fffff984 */ /* 0x000fe20000000800 */
[----:B------:R-:W-:Y:S01]  /*12540*/  @!PT LDS RZ, [RZ] ;  /* 0x00000000fffff984 */ /* 0x000fe20000000800 */
[----:B------:R-:W-:Y:S01]  /*12550*/  @!PT LDS RZ, [RZ] ;  /* 0x00000000fffff984 */ /* 0x000fe20000000800 */
[----:B------:R5:W-:Y:S06]  /*12560*/  MEMBAR.ALL.CTA ;  /* 0x0000000000007992 */ /* 0x000bec0000008000 */
[----:B-----5:R-:W5:Y:S01]  /*12570*/  FENCE.VIEW.ASYNC.S ;  /* 0x00000000000073c6 */ /* 0x020f620000000000 */
[----:B------:R-:W-:Y:S05]  /*12580*/  WARPSYNC.ALL ;  /* 0x0000000000007948 */ /* 0x000fea0003800000 */
[----:B-----5:R-:W-:Y:S06]  /*12590*/  BAR.SYNC.DEFER_BLOCKING 0xd, 0x100 ;  /* 0x0344000000007b1d */ /* 0x020fec0000010000 */
.L_x_1604:
[----:B------:R-:W-:-:S13]  /*125a0*/  ISETP.NE.AND P0, PT, R200, 0x3, PT ;  /* 0x00000003c800780c */ /* 0x000fda0003f05270 */
[----:B------:R-:W-:Y:S05]  /*125b0*/  @!P0 BRA `(.L_x_1657) ;  /* 0x0000000000048947 */ /* 0x000fea0003800000 */
[----:B------:R-:W-:Y:S01]  /*125c0*/  BPT.TRAP 0x1 ;  /* 0x000000040000795c */ /* 0x000fe20000300000 */
.L_x_1657:
[----:B01234-:R-:W-:Y:S01]  /*125d0*/  IMAD R5, R19, 0x8, R16 ;  /* 0x0000000813057824 */ /* 0x01ffe200078e0210 */
[----:B------:R-:W-:-:S04]  /*125e0*/  SHF.L.U32 R0, R194, 0x1f, RZ ;  /* 0x0000001fc2007819 */ /* 0x000fc800000006ff */
[----:B------:R0:W1:Y:S01]  /*125f0*/  SYNCS.PHASECHK.TRANS64.TRYWAIT P2, [R5+URZ+0x30830], R0 ;  /* 0x03083000050075a7 */ /* 0x000062000804017f */
[----:B------:R-:W-:Y:S05]  /*12600*/  @!P0 BRA `(.L_x_1658) ;  /* 0x0000000000048947 */ /* 0x000fea0003800000 */
[----:B------:R-:W-:Y:S01]  /*12610*/  BPT.TRAP 0x1 ;  /* 0x000000040000795c */ /* 0x000fe20000300000 */
.L_x_1658:
[----:B------:R-:W2:Y:S02]  /*12620*/  S2R R3, SR_TID.X ;  /* 0x0000000000037919 */ /* 0x000ea40000002100 */
[----:B--2---:R-:W-:-:S04]  /*12630*/  LOP3.LUT R3, R3, 0x7f, RZ, 0xc0, !PT ;  /* 0x0000007f03037812 */ /* 0x004fc800078ec0ff */
[----:B------:R-:W-:Y:S01]  /*12640*/  ISETP.NE.AND P1, PT, R3, RZ, PT ;  /* 0x000000ff0300720c */ /* 0x000fe20003f25270 */
[----:B-1----:R-:W-:-:S12]  /*12650*/  @P2 BRA `(.L_x_1659) ;  /* 0x0000000000082947 */ /* 0x002fd80003800000 */
[----:B------:R-:W1:Y:S02]  /*12660*/  SYNCS.PHASECHK.TRANS64.TRYWAIT P2, [R5+URZ+0x30830], R0 ;  /* 0x03083000050075a7 */ /* 0x000e64000804017f */
[----:B-1----:R-:W-:Y:S05]  /*12670*/  @!P2 BRA `(.L_x_1660) ;  /* 0x000001a400f0a947 */ /* 0x002fea0003800000 */
.L_x_1659:
        /* <DEDUP_REMOVED lines=9> */
[----:B------:R-:W-:Y:S01]  /*12710*/  UMOV UR49, 0x40000040 ;  /* 0x4000004000317882 */ /* 0x000fe20000000000 */
[----:B------:R-:W-:Y:S01]  /*12720*/  LOP3.LUT R0, R0, 0x3fff, RZ, 0xc0, !PT ;  /* 0x00003fff00007812 */ /* 0x000fe200078ec0ff */
[----:B------:R-:W-:Y:S01]  /*12730*/  UMOV UR9, 0x40000040 ;  /* 0x4000004000097882 */ /* 0x000fe20000000000 */
[----:B------:R-:W-:Y:S01]  /*12740*/  R2UR UR51, R7 ;  /* 0x00000000073372ca */ /* 0x000fe200000e0000 */
[----:B------:R-:W-:Y:S01]  /*12750*/  IMAD.MOV.U32 R7, RZ, RZ, 0x40000040 ;  /* 0x40000040ff077424 */ /* 0x000fe200078e00ff */
[----:B------:R-:W-:Y:S01]  /*12760*/  LOP3.LUT R8, R0, 0x10000, RZ, 0xfc, !PT ;  /* 0x0001000000087812 */ /* 0x000fe200078efcff */
[----:B------:R-:W-:Y:S01]  /*12770*/  ULOP3.LUT UR52, UR52, 0x10000, URZ, 0xfc, !UPT ;  /* 0x0001000034347892 */ /* 0x000fe2000f8efc3f */
[----:B------:R-:W-:Y:S01]  /*12780*/  IMAD.U32 R11, RZ, RZ, UR9 ;  /* 0x00000009ff0b7e24 */ /* 0x000fe2000f8e00ff */
[----:B------:R-:W-:Y:S01]  /*12790*/  UMOV UR57, 0x40000040 ;  /* 0x4000004000397882 */ /* 0x000fe20000000000 */
[----:B------:R-:W-:Y:S01]  /*127a0*/  R2UR UR11, R7 ;  /* 0x00000000070b72ca */ /* 0x000fe200000e0000 */
[----:B------:R-:W-:Y:S01]  /*127b0*/  IMAD R2, R19, 0x900, R8 ;  /* 0x0000090013027824 */ /* 0x000fe200078e0208 */
[----:B------:R-:W-:Y:S01]  /*127c0*/  UIADD3 UR48, UR52, 0x2, URZ ;  /* 0x0000000234307890 */ /* 0x000fe2000fffe03f */
[----:B------:R-:W-:Y:S01]  /*127d0*/  MOV R7, 0x40000040 ;  /* 0x4000004000077802 */ /* 0x000fe20000000f00 */
[----:B------:R-:W-:Y:S01]  /*127e0*/  UIADD3 UR4, UR52, 0x4, URZ ;  /* 0x0000000434047890 */ /* 0x000fe2000fffe03f */
[C---:B------:R-:W-:Y:S01]  /*127f0*/  VIADD R6, R2.reuse, 0x2 ;  /* 0x0000000202067836 */ /* 0x040fe20000000000 */
[----:B------:R-:W-:Y:S01]  /*12800*/  R2UR UR54, R2 ;  /* 0x00000000023672ca */ /* 0x000fe200000e0000 */
[----:B------:R-:W-:Y:S01]  /*12810*/  UIADD3 UR56, UR52, 0x802, URZ ;  /* 0x0000080234387890 */ /* 0x000fe2000fffe03f */
[----:B------:R-:W-:Y:S01]  /*12820*/  IMAD.MOV.U32 R3, RZ, RZ, 0x40000040 ;  /* 0x40000040ff037424 */ /* 0x000fe200078e00ff */
[----:B------:R-:W-:Y:S01]  /*12830*/  UIADD3 UR40, UR52, 0x804, URZ ;  /* 0x0000080434287890 */ /* 0x000fe2000fffe03f */
[----:B------:R-:W-:Y:S01]  /*12840*/  R2UR UR50, R6 ;  /* 0x00000000063272ca */ /* 0x000fe200000e0000 */
[----:B------:R-:W-:Y:S01]  /*12850*/  VIADD R6, R2, 0x4 ;  /* 0x0000000402067836 */ /* 0x000fe20000000000 */
[----:B------:R-:W-:Y:S01]  /*12860*/  UMOV UR8, UR4 ;  /* 0x0000000400087c82 */ /* 0x000fe20008000000 */
[----:B------:R-:W-:Y:S01]  /*12870*/  UIADD3 UR4, UR52, 0x6, URZ ;  /* 0x0000000634047890 */ /* 0x000fe2000fffe03f */
[----:B------:R-:W-:Y:S01]  /*12880*/  IMAD.U32 R10, RZ, RZ, UR8 ;  /* 0x00000008ff0a7e24 */ /* 0x000fe2000f8e00ff */
[----:B------:R-:W-:Y:S01]  /*12890*/  UMOV UR41, 0x40000040 ;  /* 0x4000004000297882 */ /* 0x000fe20000000000 */
[----:B------:R-:W-:Y:S01]  /*128a0*/  R2UR UR10, R6 ;  /* 0x00000000060a72ca */ /* 0x000fe200000e0000 */
[----:B------:R-:W-:Y:S01]  /*128b0*/  VIADD R6, R2, 0x6 ;  /* 0x0000000602067836 */ /* 0x000fe20000000000 */
[----:B------:R-:W-:Y:S01]  /*128c0*/  R2UR UR39, R3 ;  /* 0x00000000032772ca */ /* 0x000fe200000e0000 */
[----:B------:R-:W-:Y:S01]  /*128d0*/  HGMMA.64x96x16.F32 R24, gdesc[UR52], RZ, !UPT, gsb0 ;  /* 0x01600000341879f0 */ /* 0x000fe2000c0008ff */
[----:B------:R0:W-:Y:S01]  /*128e0*/  STL.64 [R1+0x30], R10 ;  /* 0x0000300a01007387 */ /* 0x0001e20000100a00 */
[----:B------:R-:W-:Y:S01]  /*128f0*/  UIADD3 UR36, UR52, 0x806, URZ ;  /* 0x0000080634247890 */ /* 0x000fe2000fffe03f */
[----:B------:R-:W1:Y:S01]  /*12900*/  LDC R92, c[0x0][0x448] ;  /* 0x00011200ff5c7b82 */ /* 0x000e620000000800 */
[----:B------:R-:W-:Y:S01]  /*12910*/  UMOV UR37, 0x40000040 ;  /* 0x4000004000257882 */ /* 0x000fe20000000000 */
[----:B------:R-:W-:Y:S01]  /*12920*/  IMAD.IADD R0, R215, 0x1, R213 ;  /* 0x00000001d7007824 */ /* 0x000fe200078e02d5 */
[----:B------:R-:W-:-:S04]  /*12930*/  LOP3.LUT R18, R18, 0xffdfffff, RZ, 0xc0, !PT ;  /* 0xffdfffff12127812 */ /* 0x000fc800078ec0ff */
[----:B------:R-:W-:Y:S01]  /*12940*/  MOV R4, R0 ;  /* 0x0000000000047202 */ /* 0x000fe20000000f00 */
[----:B------:R-:W2:Y:S01]  /*12950*/  LDC.64 R12, c[0x0][0x9e0] ;  /* 0x00027800ff0c7b82 */ /* 0x000ea20000000a00 */
[----:B-1----:R-:W-:-:S13]  /*12960*/  ISETP.NE.AND P2, PT, R92, 0x1, PT ;  /* 0x000000015c00780c */ /* 0x002fda0003f45270 */
[----:B------:R-:W1:Y:S01]  /*12970*/  @P2 LDC R3, c[0x0][0x44c] ;  /* 0x00011300ff032b82 */ /* 0x000e620000000800 */
[----:B------:R-:W-:-:S04]  /*12980*/  @P2 LOP3.LUT R18, R18, 0x200000, RZ, 0xfc, !PT ;  /* 0x0020000012122812 */ /* 0x000fc800078efcff */
[----:B------:R-:W-:Y:S01]  /*12990*/  LOP3.LUT R18, R18, 0xffefffff, RZ, 0xc0, !PT ;  /* 0xffefffff12127812 */ /* 0x000fe200078ec0ff */
[----:B------:R-:W-:Y:S02]  /*129a0*/  WARPGROUP.DEPBAR.LE gsb0, 0x0 ;  /* 0x00008000000079c5 */ /* 0x000fe40000010000 */
[----:B------:R-:W-:-:S06]  /*129b0*/  WARPGROUP.ARRIVE ;  /* 0x00000000000079c5 */ /* 0x000fcc0000000000 */
[----:B------:R-:W-:Y:S03]  /*129c0*/  HGMMA.64x96x16.F32 R24, gdesc[UR48], R24, gsb0 ;  /* 0x01600000301879f0 */ /* 0x000fe60008000818 */
[----:B------:R-:W-:Y:S02]  /*129d0*/  WARPGROUP.DEPBAR.LE gsb0, 0x0 ;  /* 0x00008000000079c5 */ /* 0x000fe40000010000 */
[----:B------:R-:W-:-:S06]  /*129e0*/  WARPGROUP.ARRIVE ;  /* 0x00000000000079c5 */ /* 0x000fcc0000000000 */
[----:B------:R-:W-:Y:S01]  /*129f0*/  HGMMA.64x96x16.F32 R24, gdesc[UR8], R24, gsb0 ;  /* 0x01600000081879f0 */ /* 0x000fe20008000818 */
[----:B------:R-:W-:Y:S01]  /*12a00*/  R2UR UR10, R6 ;  /* 0x00000000060a72ca */ /* 0x000fe200000e0000 */
[----:B------:R-:W-:Y:S01]  /*12a10*/  UMOV UR8, UR4 ;  /* 0x0000000400087c82 */ /* 0x000fe20008000000 */
[----:B------:R-:W-:Y:S01]  /*12a20*/  R2UR UR11, R7 ;  /* 0x00000000070b72ca */ /* 0x000fe200000e0000 */
[----:B------:R-:W-:Y:S01]  /*12a30*/  UMOV UR9, 0x40000040 ;  /* 0x4000004000097882 */ /* 0x000fe20000000000 */
[----:B------:R-:W-:Y:S01]  /*12a40*/  VIADD R6, R2, 0x300 ;  /* 0x0000030002067836 */ /* 0x000fe20000000000 */
[----:B------:R-:W-:Y:S01]  /*12a50*/  UIADD3 UR4, UR52, 0x400, URZ ;  /* 0x0000040034047890 */ /* 0x000fe2000fffe03f */
[----:B------:R-:W-:Y:S02]  /*12a60*/  IMAD.MOV.U32 R7, RZ, RZ, 0x40000040 ;  /* 0x40000040ff077424 */ /* 0x000fe400078e00ff */
[----:B0-----:R-:W-:Y:S02]  /*12a70*/  IMAD.U32 R10, RZ, RZ, UR8 ;  /* 0x00000008ff0a7e24 */ /* 0x001fe4000f8e00ff */
[----:B------:R-:W-:-:S05]  /*12a80*/  IMAD.U32 R11, RZ, RZ, UR9 ;  /* 0x00000009ff0b7e24 */ /* 0x000fca000f8e00ff */
[----:B------:R0:W-:Y:S01]  /*12a90*/  STL.64 [R1+0x28], R10 ;  /* 0x0000280a01007387 */ /* 0x0001e20000100a00 */
        /* <DEDUP_REMOVED lines=33> */
[----:B------:R-:W-:Y:S01]  /*12cb0*/  IMAD.MOV.U32 R7, RZ, RZ, 0x40000040 ;  /* 0x40000040ff077424 */ /* 0x000fe200078e00ff */
[----:B------:R-:W-:Y:S01]  /*12cc0*/  IADD3 R6, R2, 0x306, RZ ;  /* 0x0000030602067810 */ /* 0x000fe20007ffe0ff */
[----:B------:R-:W-:Y:S01]  /*12cd0*/  UIADD3 UR4, UR52, 0x406, URZ ;  /* 0x0000040634047890 */ /* 0x000fe2000fffe03f */
        /* <DEDUP_REMOVED lines=24> */
[----:B------:R-:W-:Y:S01]  /*12e60*/  ULDC UR4, c[0x0][0x9dc] ;  /* 0x0002770000047ab9 */ /* 0x000fe20000000800 */
[----:B------:R-:W-:Y:S02]  /*12e70*/  IMAD.MOV.U32 R7, RZ, RZ, 0x40000040 ;  /* 0x40000040ff077424 */ /* 0x000fe400078e00ff */
[----:B0-----:R-:W-:Y:S01]  /*12e80*/  IMAD.U32 R10, RZ, RZ, UR8 ;  /* 0x00000008ff0a7e24 */ /* 0x001fe2000f8e00ff */
[----:B------:R-:W-:Y:S01]  /*12e90*/  R2UR UR58, R6 ;  /* 0x00000000063a72ca */ /* 0x000fe200000e0000 */
[----:B------:R-:W-:Y:S01]  /*12ea0*/  VIADD R6, R2, 0x604 ;  /* 0x0000060402067836 */ /* 0x000fe20000000000 */
[----:B------:R-:W-:Y:S01]  /*12eb0*/  R2UR UR59, R7 ;  /* 0x00000000073b72ca */ /* 0x000fe200000e0000 */
[----:B------:R-:W-:-:S02]  /*12ec0*/  IMAD.MOV.U32 R7, RZ, RZ, 0x40000040 ;  /* 0x40000040ff077424 */ /* 0x000fc400078e00ff */
[----:B------:R-:W-:Y:S01]  /*12ed0*/  VIADD R2, R2, 0x606 ;  /* 0x0000060602027836 */ /* 0x000fe20000000000 */
[----:B------:R-:W-:Y:S01]  /*12ee0*/  R2UR UR42, R6 ;  /* 0x00000000062a72ca */ /* 0x000fe200000e0000 */
[----:B------:R-:W-:Y:S01]  /*12ef0*/  IMAD.U32 R11, RZ, RZ, UR9 ;  /* 0x00000009ff0b7e24 */ /* 0x000fe2000f8e00ff */
[----:B------:R-:W-:Y:S02]  /*12f00*/  R2UR UR43, R7 ;  /* 0x00000000072b72ca */ /* 0x000fe400000e0000 */
[----:B------:R-:W-:Y:S01]  /*12f10*/  R2UR UR38, R2 ;  /* 0x00000000022672ca */ /* 0x000fe200000e0000 */
[----:B------:R-:W0:Y:S01]  /*12f20*/  @P2 LDC R7, c[0x0][0x450] ;  /* 0x00011400ff072b82 */ /* 0x000e220000000800 */
[----:B-1----:R-:W-:Y:S01]  /*12f30*/  @P2 IMAD.HI.U32 R2, R0, R3, RZ ;  /* 0x0000000300022227 */ /* 0x002fe200078e00ff */
[----:B------:R1:W-:Y:S03]  /*12f40*/  STL.64 [R1], R10 ;  /* 0x0000000a01007387 */ /* 0x0003e60000100a00 */
[----:B------:R-:W-:-:S02]  /*12f50*/  @!P1 VIADD R0, R5, 0x30840 ;  /* 0x0003084005009836 */ /* 0x000fc40000000000 */
[----:B------:R-:W-:-:S03]  /*12f60*/  IMAD.MOV.U32 R3, RZ, RZ, -0x60 ;  /* 0xffffffa0ff037424 */ /* 0x000fc600078e00ff */
[----:B------:R-:W-:Y:S01]  /*12f70*/  @!P1 PRMT R0, RZ, 0x654, R0 ;  /* 0x00000654ff009816 */ /* 0x000fe20000000000 */
[----:B-1----:R-:W-:-:S05]  /*12f80*/  IMAD.U32 R10, RZ, RZ, UR4 ;  /* 0x00000004ff0a7e24 */ /* 0x002fca000f8e00ff */
[----:B------:R-:W-:Y:S02]  /*12f90*/  LOP3.LUT R6, RZ, R10, RZ, 0x33, !PT ;  /* 0x0000000aff067212 */ /* 0x000fe400078e33ff */
[----:B0-----:R-:W-:Y:S01]  /*12fa0*/  @P2 SHF.R.U32.HI R4, RZ, R7, R2 ;  /* 0x00000007ff042219 */ /* 0x001fe20000011602 */
[----:B------:R-:W-:Y:S01]  /*12fb0*/  IMAD R2, R72, R3, 0x61 ;  /* 0x0000006148027424 */ /* 0x000fe200078e0203 */
[----:B--2---:R-:W-:-:S03]  /*12fc0*/  ISETP.GE.AND P2, PT, R13, 0x1, PT ;  /* 0x000000010d00780c */ /* 0x004fc60003f46270 */
[----:B------:R-:W0:Y:S01]  /*12fd0*/  SHFL.IDX PT, R5, R4, RZ, 0x1c1f ;  /* 0x001c1fff04057589 */ /* 0x000e2200000e0000 */
[----:B------:R-:W-:Y:S01]  /*12fe0*/  IADD3 R3, R197, R2, -R201 ;  /* 0x00000002c5037210 */ /* 0x000fe20007ffe8c9 */
[----:B------:R-:W-:-:S04]  /*12ff0*/  VIADD R74, R2, 0xffffffff ;  /* 0xffffffff024a7836 */ /* 0x000fc80000000000 */
[----:B------:R-:W-:Y:S02]  /*13000*/  IMAD.IADD R3, R3, 0x1, -R196 ;  /* 0x0000000103037824 */ /* 0x000fe400078e0ac4 */
[----:B------:R-:W-:Y:S02]  /*13010*/  IMAD.IADD R76, R74, 0x1, -R201 ;  /* 0x000000014a4c7824 */ /* 0x000fe400078e0ac9 */
[C---:B------:R-:W-:Y:S01]  /*13020*/  IMAD.IADD R75, R3.reuse, 0x1, R12 ;  /* 0x00000001034b7824 */ /* 0x040fe200078e020c */
[----:B------:R-:W-:Y:S01]  /*13030*/  @P2 LOP3.LUT R18, R18, 0x100000, RZ, 0xfc, !PT ;  /* 0x0010000012122812 */ /* 0x000fe200078efcff */
[----:B------:R-:W-:-:S04]  /*13040*/  IMAD.IADD R20, R3, 0x1, R6 ;  /* 0x0000000103147824 */ /* 0x000fc800078e0206 */
        /* <DEDUP_REMOVED lines=18> */
[----:B------:R-:W-:Y:S06]  /*13170*/  @!P2 BRA `(.L_x_1661) ;  /* 0x00000000004ca947 */ /* 0x000fec0003800000 */
[----:B------:R-:W-:Y:S01]  /*13180*/  IADD3 R5, -R196, R197, R5 ;  /* 0x000000c5c4057210 */ /* 0x000fe20007ffe105 */
[----:B------:R-:W-:Y:S03]  /*13190*/  BSSY B0, `(.L_x_1662) ;  /* 0x000000e000007945 */ /* 0x000fe60003800000 */
[----:B------:R-:W-:-:S13]  /*131a0*/  ISETP.GT.AND P2, PT, R5, -0x1, PT ;  /* 0xffffffff0500780c */ /* 0x000fda0003f44270 */
        /* <DEDUP_REMOVED lines=8> */
.L_x_1663:
[----:B------:R-:W-:-:S13]  /*13230*/  ISETP.NE.AND P2, PT, R13, 0x1, PT ;  /* 0x000000010d00780c */ /* 0x000fda0003f45270 */
[----:B------:R-:W0:Y:S02]  /*13240*/  @P2 LDC.64 R2, c[0x0][0x9e8] ;  /* 0x00027a00ff022b82 */ /* 0x000e240000000a00 */
[----:B0-----:R-:W-:-:S05]  /*13250*/  @P2 IMAD.HI.U32 R2, R5, R2, RZ ;  /* 0x0000000205022227 */ /* 0x001fca00078e00ff */
[----:B------:R-:W-:-:S07]  /*13260*/  @P2 SHF.R.U32.HI R5, RZ, R3, R2 ;  /* 0x00000003ff052219 */ /* 0x000fce0000011602 */
.L_x_1664:
[----:B------:R-:W-:Y:S05]  /*13270*/  BSYNC B0 ;  /* 0x0000000000007941 */ /* 0x000fea0003800000 */
.L_x_1662:
[----:B------:R-:W-:-:S05]  /*13280*/  IMAD R5, R5, R13, R76 ;  /* 0x0000000d05057224 */ /* 0x000fca00078e024c */
[----:B------:R-:W-:Y:S02]  /*13290*/  VIMNMX R6, R6, R5, !PT ;  /* 0x0000000506067248 */ /* 0x000fe40007fe0100 */
[----:B------:R-:W-:-:S07]  /*132a0*/  VIADDMNMX R0, R5, R13, R0, PT ;  /* 0x0000000d05007246 */ /* 0x000fce0003800100 */
.L_x_1661:
        /* <DEDUP_REMOVED lines=8> */
[----:B------:R-:W-:-:S04]  /*13330*/  ISETP.GT.AND P3, PT, R6, 0x8, !P6 ;  /* 0x000000080600780c */ /* 0x000fc80007764270 */
[----:B------:R-:W-:-:S04]  /*13340*/  ISETP.LT.OR P3, PT, R0, 0x9, P3 ;  /* 0x000000090000780c */ /* 0x000fc80001f61670 */
[----:B------:R-:W-:Y:S02]  /*13350*/  FSEL R97, R28, -INF , !P3 ;  /* 0xff8000001c617808 */ /* 0x000fe40005800000 */
[----:B------:R-:W-:Y:S02]  /*13360*/  ISETP.GT.AND P3, PT, R6, 0x9, !P4 ;  /* 0x000000090600780c */ /* 0x000fe40006764270 */
[----:B------:R-:W-:Y:S02]  /*13370*/  ISETP.GE.AND P4, PT, R74, 0x11, PT ;  /* 0x000000114a00780c */ /* 0x000fe40003f86270 */
[----:B------:R-:W-:Y:S02]  /*13380*/  ISETP.LT.OR P3, PT, R0, 0xa, P3 ;  /* 0x0000000a0000780c */ /* 0x000fe40001f61670 */
[----:B------:R-:W-:Y:S02]  /*13390*/  P2R R78, PR, RZ, 0x10 ;  /* 0x00000010ff4e7803 */ /* 0x000fe40000000000 */
[----:B------:R-:W-:-:S02]  /*133a0*/  FSEL R95, R29, -INF , !P3 ;  /* 0xff8000001d5f7808 */ /* 0x000fc40005800000 */
[----:B------:R-:W-:Y:S02]  /*133b0*/  ISETP.GT.AND P3, PT, R6, 0x10, !P4 ;  /* 0x000000100600780c */ /* 0x000fe40006764270 */
[----:B------:R-:W-:Y:S02]  /*133c0*/  ISETP.GE.AND P4, PT, R74, 0x12, PT ;  /* 0x000000124a00780c */ /* 0x000fe40003f86270 */
[----:B------:R-:W-:Y:S02]  /*133d0*/  ISETP.LT.OR P3, PT, R0, 0x11, P3 ;  /* 0x000000110000780c */ /* 0x000fe40001f61670 */
[----:B------:R-:W-:Y:S02]  /*133e0*/  P2R R79, PR, RZ, 0x10 ;  /* 0x00000010ff4f7803 */ /* 0x000fe40000000000 */
[----:B------:R-:W-:Y:S02]  /*133f0*/  FSEL R91, R32, -INF , !P3 ;  /* 0xff800000205b7808 */ /* 0x000fe40005800000 */
[----:B------:R-:W-:-:S02]  /*13400*/  ISETP.GT.AND P3, PT, R6, 0x11, !P4 ;  /* 0x000000110600780c */ /* 0x000fc40006764270 */
[----:B------:R-:W-:Y:S02]  /*13410*/  ISETP.GE.AND P4, PT, R74, 0x19, PT ;  /* 0x000000194a00780c */ /* 0x000fe40003f86270 */
[----:B------:R-:W-:Y:S02]  /*13420*/  ISETP.LT.OR P3, PT, R0, 0x12, P3 ;  /* 0x000000120000780c */ /* 0x000fe40001f61670 */
[----:B------:R-:W-:Y:S02]  /*13430*/  P2R R80, PR, RZ, 0x10 ;  /* 0x00000010ff507803 */ /* 0x000fe40000000000 */
[----:B------:R-:W-:Y:S02]  /*13440*/  FSEL R73, R33, -INF , !P3 ;  /* 0xff80000021497808 */ /* 0x000fe40005800000 */
[----:B------:R-:W-:Y:S02]  /*13450*/  ISETP.GT.AND P3, PT, R6, 0x18, !P4 ;  /* 0x000000180600780c */ /* 0x000fe40006764270 */
[----:B------:R-:W-:-:S02]  /*13460*/  ISETP.GE.AND P4, PT, R74, 0x1a, PT ;  /* 0x0000001a4a00780c */ /* 0x000fc40003f86270 */
[----:B------:R-:W-:-:S04]  /*13470*/  ISETP.LT.OR P3, PT, R0, 0x19, P3 ;  /* 0x000000190000780c */ /* 0x000fc80001f61670 */
        /* <DEDUP_REMOVED lines=73> */
[----:B------:R-:W-:-:S04]  /*13910*/  ISETP.LT.OR P3, PT, R0, 0x52, P3 ;  /* 0x000000520000780c */ /* 0x000fc80001f61670 */
[----:B------:R-:W-:Y:S02]  /*13920*/  FSEL R65, R65, -INF , !P3 ;  /* 0xff80000041417808 */ /* 0x000fe40005800000 */
[----:B------:R-:W-:-:S04]  /*13930*/  ISETP.GE.AND P3, PT, R74, 0x59, PT ;  /* 0x000000594a00780c */ /* 0x000fc80003f66270 */
[----:B------:R-:W-:-:S04]  /*13940*/  ISETP.GT.AND P4, PT, R6, 0x58, !P3 ;  /* 0x000000580600780c */ /* 0x000fc80005f84270 */
[----:B------:R-:W-:-:S04]  /*13950*/  ISETP.LT.OR P4, PT, R0, 0x59, P4 ;  /* 0x000000590000780c */ /* 0x000fc80002781670 */
[----:B------:R-:W-:Y:S02]  /*13960*/  FSEL R5, R68, -INF , !P4 ;  /* 0xff80000044057808 */ /* 0x000fe40006000000 */
[----:B------:R-:W-:-:S04]  /*13970*/  ISETP.GE.AND P4, PT, R74, 0x1, PT ;  /* 0x000000014a00780c */ /* 0x000fc80003f86270 */
[----:B------:R-:W-:-:S04]  /*13980*/  ISETP.GT.AND P5, PT, R6, RZ, !P4 ;  /* 0x000000ff0600720c */ /* 0x000fc800067a4270 */
[----:B------:R-:W-:-:S04]  /*13990*/  ISETP.LT.OR P5, PT, R0, 0x1, P5 ;  /* 0x000000010000780c */ /* 0x000fc80002fa1670 */
[----:B------:R-:W-:Y:S02]  /*139a0*/  FSEL R24, R24, -INF , !P5 ;  /* 0xff80000018187808 */ /* 0x000fe40006800000 */
[----:B------:R-:W-:-:S04]  /*139b0*/  ISETP.GE.AND P5, PT, R74, 0x5a, PT ;  /* 0x0000005a4a00780c */ /* 0x000fc80003fa6270 */
[----:B------:R-:W-:Y:S02]  /*139c0*/  P2R R32, PR, RZ, 0x20 ;  /* 0x00000020ff207803 */ /* 0x000fe40000000000 */
[----:B------:R-:W-:Y:S02]  /*139d0*/  ISETP.GT.AND P5, PT, R6, 0x59, !P5 ;  /* 0x000000590600780c */ /* 0x000fe40006fa4270 */
[----:B0-----:R-:W-:Y:S01]  /*139e0*/  VIADDMNMX R6, R3, R75, R14, PT ;  /* 0x0000004b03067246 */ /* 0x001fe2000380010e */
[----:B------:R-:W-:Y:S01]  /*139f0*/  IMAD.IADD R14, R20, 0x1, R3 ;  /* 0x00000001140e7824 */ /* 0x000fe200078e0203 */
[----:B------:R-:W-:-:S04]  /*13a00*/  ISETP.LT.OR P5, PT, R0, 0x5a, P5 ;  /* 0x0000005a0000780c */ /* 0x000fc80002fa1670 */
[----:B------:R-:W-:Y:S02]  /*13a10*/  FSEL R69, R69, -INF , !P5 ;  /* 0xff80000045457808 */ /* 0x000fe40006800000 */
[----:B------:R-:W-:-:S13]  /*13a20*/  ISETP.GE.AND P5, PT, R13, 0x1, PT ;  /* 0x000000010d00780c */ /* 0x000fda0003fa6270 */
[----:B------:R-:W-:Y:S05]  /*13a30*/  @!P5 BRA `(.L_x_1665) ;  /* 0x00000000004cd947 */ /* 0x000fea0003800000 */
        /* <DEDUP_REMOVED lines=11> */
.L_x_1667:
[----:B------:R-:W-:-:S13]  /*13af0*/  ISETP.NE.AND P5, PT, R13, 0x1, PT ;  /* 0x000000010d00780c */ /* 0x000fda0003fa5270 */
[----:B------:R-:W0:Y:S02]  /*13b00*/  @P5 LDC.64 R2, c[0x0][0x9e8] ;  /* 0x00027a00ff025b82 */ /* 0x000e240000000a00 */
[----:B0-----:R-:W-:-:S05]  /*13b10*/  @P5 IMAD.HI.U32 R2, R0, R2, RZ ;  /* 0x0000000200025227 */ /* 0x001fca00078e00ff */
[----:B------:R-:W-:-:S07]  /*13b20*/  @P5 SHF.R.U32.HI R0, RZ, R3, R2 ;  /* 0x00000003ff005219 */ /* 0x000fce0000011602 */
.L_x_1668:
[----:B------:R-:W-:Y:S05]  /*13b30*/  BSYNC B0 ;  /* 0x0000000000007941 */ /* 0x000fea0003800000 */
.L_x_1666:
[----:B------:R-:W-:-:S05]  /*13b40*/  IMAD R3, R0, R13, R76 ;  /* 0x0000000d00037224 */ /* 0x000fca00078e024c */
[----:B------:R-:W-:Y:S02]  /*13b50*/  VIMNMX R14, R14, R3, !PT ;  /* 0x000000030e0e7248 */ /* 0x000fe40007fe0100 */
[----:B------:R-:W-:-:S07]  /*13b60*/  VIADDMNMX R6, R3, R13, R6, PT ;  /* 0x0000000d03067246 */ /* 0x000fce0003800106 */
.L_x_1665:
[----:B------:R-:W-:Y:S01]  /*13b70*/  ISETP.GT.AND P2, PT, R14, 0x1, !P2 ;  /* 0x000000010e00780c */ /* 0x000fe20005744270 */
[----:B------:R-:W-:Y:S01]  /*13b80*/  ULDC UR4, c[0x0][0x988] ;  /* 0x0002620000047ab9 */ /* 0x000fe20000000800 */
[----:B------:R-:W-:Y:S02]  /*13b90*/  FMNMX.FTZ R0, R24, R99, !PT ;  /* 0x0000006318007209 */ /* 0x000fe40007810000 */
[----:B------:R-:W-:Y:S02]  /*13ba0*/  ISETP.LT.OR P2, PT, R6, 0x2, P2 ;  /* 0x000000020600780c */ /* 0x000fe40001741670 */
[----:B------:R-:W-:Y:S02]  /*13bb0*/  FMNMX.FTZ R0, R97, R0, !PT ;  /* 0x0000000061007209 */ /* 0x000fe40007810000 */
[----:B------:R-:W-:Y:S02]  /*13bc0*/  FSEL R87, R27, -INF , !P2 ;  /* 0xff8000001b577808 */ /* 0x000fe40005000000 */
[----:B------:R-:W-:-:S02]  /*13bd0*/  ISETP.NE.AND P2, PT, R77, RZ, PT ;  /* 0x000000ff4d00720c */ /* 0x000fc40003f45270 */
[C---:B------:R-:W-:Y:S02]  /*13be0*/  ISETP.GT.AND P6, PT, R14.reuse, 0x8, !P6 ;  /* 0x000000080e00780c */ /* 0x040fe400077c4270 */
[----:B------:R-:W-:Y:S02]  /*13bf0*/  ISETP.GT.AND P2, PT, R14, 0x9, !P2 ;  /* 0x000000090e00780c */ /* 0x000fe40005744270 */
[----:B------:R-:W-:Y:S02]  /*13c00*/  FMNMX.FTZ R0, R95, R0, !PT ;  /* 0x000000005f007209 */ /* 0x000fe40007810000 */
[C---:B------:R-:W-:Y:S02]  /*13c10*/  ISETP.LT.OR P2, PT, R6.reuse, 0xa, P2 ;  /* 0x0000000a0600780c */ /* 0x040fe40001741670 */
[----:B------:R-:W-:Y:S02]  /*13c20*/  ISETP.LT.OR P6, PT, R6, 0x9, P6 ;  /* 0x000000090600780c */ /* 0x000fe400037c1670 */
[----:B------:R-:W-:-:S02]  /*13c30*/  FSEL R85, R31, -INF , !P2 ;  /* 0xff8000001f557808 */ /* 0x000fc40005000000 */
[----:B------:R-:W-:Y:S02]  /*13c40*/  ISETP.NE.AND P2, PT, R78, RZ, PT ;  /* 0x000000ff4e00720c */ /* 0x000fe40003f45270 */
[----:B------:R-:W-:Y:S02]  /*13c50*/  FMNMX.FTZ R0, R91, R0, !PT ;  /* 0x000000005b007209 */ /* 0x000fe40007810000 */
[----:B------:R-:W-:Y:S02]  /*13c60*/  ISETP.GT.AND P2, PT, R14, 0x10, !P2 ;  /* 0x000000100e00780c */ /* 0x000fe40005744270 */
[----:B------:R-:W-:Y:S02]  /*13c70*/  FSEL R27, R30, -INF , !P6 ;  /* 0xff8000001e1b7808 */ /* 0x000fe40007000000 */
[----:B------:R-:W-:Y:S02]  /*13c80*/  ISETP.LT.OR P2, PT, R6, 0x11, P2 ;  /* 0x000000110600780c */ /* 0x000fe40001741670 */
[----:B------:R-:W-:-:S02]  /*13c90*/  ISETP.NE.AND P6, PT, R36, RZ, PT ;  /* 0x000000ff2400720c */ /* 0x000fc40003fc5270 */
[----:B------:R-:W-:Y:S02]  /*13ca0*/  FSEL R31, R34, -INF , !P2 ;  /* 0xff800000221f7808 */ /* 0x000fe40005000000 */
[----:B------:R-:W-:Y:S02]  /*13cb0*/  ISETP.NE.AND P2, PT, R79, RZ, PT ;  /* 0x000000ff4f00720c */ /* 0x000fe40003f45270 */
[----:B------:R-:W-:Y:S02]  /*13cc0*/  FMNMX.FTZ R0, R73, R0, !PT ;  /* 0x0000000049007209 */ /* 0x000fe40007810000 */
[----:B------:R-:W-:Y:S02]  /*13cd0*/  ISETP.GT.AND P2, PT, R14, 0x11, !P2 ;  /* 0x000000110e00780c */ /* 0x000fe40005744270 */
[----:B------:R-:W-:Y:S02]  /*13ce0*/  FMNMX.FTZ R0, R33, R0, !PT ;  /* 0x0000000021007209 */ /* 0x000fe40007810000 */
[----:B------:R-:W-:-:S02]  /*13cf0*/  ISETP.LT.OR P2, PT, R6, 0x12, P2 ;  /* 0x000000120600780c */ /* 0x000fc40001741670 */
[----:B------:R-:W-:Y:S02]  /*13d00*/  ISETP.NE.AND P5, PT, R81, RZ, PT ;  /* 0x000000ff5100720c */ /* 0x000fe40003fa5270 */
        /* <DEDUP_REMOVED lines=18> */
[----:B------:R-:W-:Y:S01]  /*13e30*/  ISETP.NE.AND P2, PT, R40, RZ, PT ;  /* 0x000000ff2800720c */ /* 0x000fe20003f45270 */
[----:B------:R-:W-:Y:S01]  /*13e40*/  IMAD.MOV.U32 R40, RZ, RZ, R213 ;  /* 0x000000ffff287224 */ /* 0x000fe200078e00d5 */
        /* <DEDUP_REMOVED lines=21> */
[----:B------:R-:W-:Y:S01]  /*13fa0*/  FMNMX.FTZ R2, R69, R0, !PT ;  /* 0x0000000045027209 */ /* 0x000fe20007810000 */
[----:B------:R-:W-:Y:S01]  /*13fb0*/  IMAD.U32 R0, RZ, RZ, UR4 ;  /* 0x00000004ff007e24 */ /* 0x000fe2000f8e00ff */
[----:B------:R-:W-:-:S02]  /*13fc0*/  ISETP.GT.AND P2, PT, R14, 0x30, !P2 ;  /* 0x000000300e00780c */ /* 0x000fc40005744270 */
[----:B------:R-:W-:Y:S01]  /*13fd0*/  ISETP.GT.AND P4, PT, R14, RZ, !P4 ;  /* 0x000000ff0e00720c */ /* 0x000fe20006784270 */
[----:B------:R-:W0:Y:S01]  /*13fe0*/  SHFL.BFLY PT, R3, R2, 0x2, 0x1f ;  /* 0x0c401f0002037f89 */ /* 0x000e2200000e0000 */
[C---:B------:R-:W-:Y:S02]  /*13ff0*/  ISETP.LT.OR P2, PT, R6.reuse, 0x31, P2 ;  /* 0x000000310600780c */ /* 0x040fe40001741670 */
[----:B------:R-:W-:Y:S02]  /*14000*/  ISETP.LT.OR P4, PT, R6, 0x1, P4 ;  /* 0x000000010600780c */ /* 0x000fe40002781670 */
[----:B------:R-:W-:Y:S02]  /*14010*/  FSEL R43, R50, -INF , !P2 ;  /* 0xff800000322b7808 */ /* 0x000fe40005000000 */
[----:B------:R-:W-:Y:S02]  /*14020*/  ISETP.NE.AND P2, PT, R48, RZ, PT ;  /* 0x000000ff3000720c */ /* 0x000fe40003f45270 */
[----:B------:R-:W-:-:S02]  /*14030*/  FSEL R26, R26, -INF , !P4 ;  /* 0xff8000001a1a7808 */ /* 0x000fc40006000000 */
[----:B------:R-:W-:Y:S02]  /*14040*/  ISETP.GT.AND P2, PT, R14, 0x31, !P2 ;  /* 0x000000310e00780c */ /* 0x000fe40005744270 */
[----:B------:R-:W-:Y:S02]  /*14050*/  ISETP.NE.AND P6, PT, R89, RZ, PT ;  /* 0x000000ff5900720c */ /* 0x000fe40003fc5270 */
[----:B------:R-:W-:Y:S02]  /*14060*/  ISETP.LT.OR P2, PT, R6, 0x32, P2 ;  /* 0x000000320600780c */ /* 0x000fe40001741670 */
[----:B------:R-:W-:Y:S02]  /*14070*/  ISETP.NE.AND P5, PT, R60, RZ, PT ;  /* 0x000000ff3c00720c */ /* 0x000fe40003fa5270 */
[----:B------:R-:W-:Y:S02]  /*14080*/  FSEL R51, R51, -INF , !P2 ;  /* 0xff80000033337808 */ /* 0x000fe40005000000 */
[----:B------:R-:W-:-:S02]  /*14090*/  ISETP.NE.AND P2, PT, R86, RZ, PT ;  /* 0x000000ff5600720c */ /* 0x000fc40003f45270 */
[C---:B------:R-:W-:Y:S02]  /*140a0*/  ISETP.GT.AND P3, PT, R14.reuse, 0x58, !P3 ;  /* 0x000000580e00780c */ /* 0x040fe40005f64270 */
[----:B------:R-:W-:Y:S02]  /*140b0*/  ISETP.GT.AND P2, PT, R14, 0x38, !P2 ;  /* 0x000000380e00780c */ /* 0x000fe40005744270 */
[----:B0-----:R-:W-:Y:S02]  /*140c0*/  FMNMX.FTZ R3, R2, R3, !PT ;  /* 0x0000000302037209 */ /* 0x001fe40007810000 */
[----:B------:R-:W-:Y:S02]  /*140d0*/  ISETP.LT.OR P2, PT, R6, 0x39, P2 ;  /* 0x000000390600780c */ /* 0x000fe40001741670 */
[----:B------:R-:W-:Y:S01]  /*140e0*/  FMNMX.FTZ R2, R26, R87, !PT ;  /* 0x000000571a027209 */ /* 0x000fe20007810000 */
[----:B------:R-:W0:Y:S01]  /*140f0*/  SHFL.BFLY PT, R4, R3, 0x1, 0x1f ;  /* 0x0c201f0003047f89 */ /* 0x000e2200000e0000 */
        /* <DEDUP_REMOVED lines=28> */
[----:B0-----:R-:W-:Y:S02]  /*142c0*/  FMNMX.FTZ R4, R3, R4, !PT ;  /* 0x0000000403047209 */ /* 0x001fe40007810000 */
[----:B------:R-:W-:Y:S02]  /*142d0*/  FMNMX.FTZ R2, R51, R2, !PT ;  /* 0x0000000233027209 */ /* 0x000fe40007810000 */
[----:B------:R-:W-:Y:S01]  /*142e0*/  ISETP.LT.OR P2, PT, R6, 0x4a, P2 ;  /* 0x0000004a0600780c */ /* 0x000fe20001741670 */
[----:B------:R-:W-:Y:S01]  /*142f0*/  FMUL.FTZ R20, R4, R0 ;  /* 0x0000000004147220 */ /* 0x000fe20000410000 */
[----:B------:R-:W-:-:S02]  /*14300*/  FMNMX.FTZ R2, R47, R2, !PT ;  /* 0x000000022f027209 */ /* 0x000fc40007810000 */
[----:B------:R-:W-:Y:S02]  /*14310*/  FSEL R63, R63, -INF , !P2 ;  /* 0xff8000003f3f7808 */ /* 0x000fe40005000000 */
[----:B------:R-:W-:Y:S02]  /*14320*/  FSETP.NEU.FTZ.AND P2, PT, R4, -INF , PT ;  /* 0xff8000000400780b */ /* 0x000fe40003f5d000 */
[----:B------:R-:W-:Y:S02]  /*14330*/  ISETP.NE.AND P5, PT, R90, RZ, PT ;  /* 0x000000ff5a00720c */ /* 0x000fe40003fa5270 */
[----:B------:R-:W-:Y:S02]  /*14340*/  FMNMX.FTZ R2, R55, R2, !PT ;  /* 0x0000000237027209 */ /* 0x000fe40007810000 */
[----:B------:R-:W-:Y:S02]  /*14350*/  FSEL R20, R20, RZ, P2 ;  /* 0x000000ff14147208 */ /* 0x000fe40001000000 */
[----:B------:R-:W-:-:S02]  /*14360*/  ISETP.GT.AND P2, PT, R14, 0x50, !P5 ;  /* 0x000000500e00780c */ /* 0x000fc40006f44270 */
[----:B------:R-:W-:Y:S01]  /*14370*/  FMNMX.FTZ R2, R89, R2, !PT ;  /* 0x0000000259027209 */ /* 0x000fe20007810000 */
[-CC-:B------:R-:W-:Y:S01]  /*14380*/  FFMA.FTZ R186, R33, R0.reuse, -R20.reuse ;  /* 0x0000000021ba7223 */ /* 0x180fe20000010814 */
[----:B------:R-:W-:Y:S01]  /*14390*/  ISETP.LT.OR P2, PT, R6, 0x51, P2 ;  /* 0x000000510600780c */ /* 0x000fe20001741670 */
[-CC-:B------:R-:W-:Y:S01]  /*143a0*/  FFMA.FTZ R33, R37, R0.reuse, -R20.reuse ;  /* 0x0000000025217223 */ /* 0x180fe20000010814 */
[----:B------:R-:W-:Y:S01]  /*143b0*/  ISETP.NE.AND P6, PT, R28, RZ, PT ;  /* 0x000000ff1c00720c */ /* 0x000fe20003fc5270 */
[--C-:B------:R-:W-:Y:S01]  /*143c0*/  FFMA.FTZ R188, R24, R0, -R20.reuse ;  /* 0x0000000018bc7223 */ /* 0x100fe20000010814 */
[----:B------:R-:W-:Y:S01]  /*143d0*/  FMNMX.FTZ R2, R59, R2, !PT ;  /* 0x000000023b027209 */ /* 0x000fe20007810000 */
[-CC-:B------:R-:W-:Y:S01]  /*143e0*/  FFMA.FTZ R99, R99, R0.reuse, -R20.reuse ;  /* 0x0000000063637223 */ /* 0x180fe20000010814 */
[----:B------:R-:W-:Y:S01]  /*143f0*/  FSEL R101, R66, -INF , !P2 ;  /* 0xff80000042657808 */ /* 0x000fe20005000000 */
[--C-:B------:R-:W-:Y:S01]  /*14400*/  FFMA.FTZ R190, R97, R0, -R20.reuse ;  /* 0x0000000061be7223 */ /* 0x100fe20000010814 */
[----:B------:R-:W-:Y:S01]  /*14410*/  ISETP.GT.AND P2, PT, R14, 0x51, !P6 ;  /* 0x000000510e00780c */ /* 0x000fe20007744270 */
[----:B------:R-:W-:Y:S01]  /*14420*/  MUFU.EX2 R188, R188 ;  /* 0x000000bc00bc7308 */ /* 0x000fe20000000800 */
[----:B------:R-:W-:Y:S01]  /*14430*/  FMNMX.FTZ R2, R93, R2, !PT ;  /* 0x000000025d027209 */ /* 0x000fe20007810000 */
[-CC-:B------:R-:W-:Y:S01]  /*14440*/  FFMA.FTZ R95, R95, R0.reuse, -R20.reuse ;  /* 0x000000005f5f7223 */ /* 0x180fe20000010814 */
[----:B------:R-:W-:Y:S01]  /*14450*/  ISETP.NE.AND P5, PT, R32, RZ, PT ;  /* 0x000000ff2000720c */ /* 0x000fe20003fa5270 */
[-CC-:B------:R-:W-:Y:S01]  /*14460*/  FFMA.FTZ R184, R91, R0.reuse, -R20.reuse ;  /* 0x000000005bb87223 */ /* 0x180fe20000010814 */
[----:B------:R-:W-:Y:S01]  /*14470*/  ISETP.LT.OR P2, PT, R6, 0x52, P2 ;  /* 0x000000520600780c */ /* 0x000fe20001741670 */
[--C-:B------:R-:W-:Y:S01]  /*14480*/  FFMA.FTZ R73, R73, R0, -R20.reuse ;  /* 0x0000000049497223 */ /* 0x100fe20000010814 */
[----:B------:R-:W-:Y:S01]  /*14490*/  FMNMX.FTZ R2, R63, R2, !PT ;  /* 0x000000023f027209 */ /* 0x000fe20007810000 */
[----:B------:R-:W0:Y:S01]  /*144a0*/  MUFU.EX2 R99, R99 ;  /* 0x0000006300637308 */ /* 0x000e220000000800 */
[----:B------:R-:W-:Y:S01]  /*144b0*/  ISETP.GT.AND P4, PT, R14, 0x59, !P5 ;  /* 0x000000590e00780c */ /* 0x000fe20006f84270 */
[-CC-:B------:R-:W-:Y:S01]  /*144c0*/  FFMA.FTZ R180, R29, R0.reuse, -R20.reuse ;  /* 0x000000001db47223 */ /* 0x180fe20000010814 */
[C---:B------:R-:W-:Y:S01]  /*144d0*/  ISETP.LT.OR P3, PT, R6.reuse, 0x59, P3 ;  /* 0x000000590600780c */ /* 0x040fe20001f61670 */
[-CC-:B------:R-:W-:Y:S01]  /*144e0*/  FFMA.FTZ R182, R7, R0.reuse, -R20.reuse ;  /* 0x0000000007b67223 */ /* 0x180fe20000010814 */
[----:B------:R-:W-:Y:S01]  /*144f0*/  FSEL R67, R67, -INF , !P2 ;  /* 0xff80000043437808 */ /* 0x000fe20005000000 */
[--C-:B------:R-:W-:Y:S01]  /*14500*/  FFMA.FTZ R176, R21, R0, -R20.reuse ;  /* 0x0000000015b07223 */ /* 0x100fe20000010814 */
[----:B------:R-:W-:Y:S01]  /*14510*/  FMNMX.FTZ R2, R101, R2, !PT ;  /* 0x0000000265027209 */ /* 0x000fe20007810000 */
[----:B------:R-:W1:Y:S01]  /*14520*/  MUFU.EX2 R190, R190 ;  /* 0x000000be00be7308 */ /* 0x000e620000000800 */
[----:B------:R-:W-:Y:S01]  /*14530*/  ISETP.LT.OR P4, PT, R6, 0x5a, P4 ;  /* 0x0000005a0600780c */ /* 0x000fe20002781670 */
[-CC-:B------:R-:W-:Y:S01]  /*14540*/  FFMA.FTZ R178, R9, R0.reuse, -R20.reuse ;  /* 0x0000000009b27223 */ /* 0x180fe20000010814 */
[----:B------:R-:W-:Y:S01]  /*14550*/  FSEL R37, R70, -INF , !P3 ;  /* 0xff80000046257808 */ /* 0x000fe20005800000 */
[--C-:B------:R-:W-:Y:S01]  /*14560*/  FFMA.FTZ R172, R15, R0, -R20.reuse ;  /* 0x000000000fac7223 */ /* 0x100fe20000010814 */
[----:B------:R-:W-:Y:S01]  /*14570*/  FMNMX.FTZ R2, R67, R2, !PT ;  /* 0x0000000243027209 */ /* 0x000fe20007810000 */
[--C-:B------:R-:W-:Y:S01]  /*14580*/  FFMA.FTZ R174, R25, R0, -R20.reuse ;  /* 0x0000000019ae7223 */ /* 0x100fe20000010814 */
[----:B------:R-:W-:Y:S01]  /*14590*/  FSEL R71, R71, -INF , !P4 ;  /* 0xff80000047477808 */ /* 0x000fe20006000000 */
[----:B------:R-:W2:Y:S01]  /*145a0*/  MUFU.EX2 R95, R95 ;  /* 0x0000005f005f7308 */ /* 0x000ea20000000800 */
[----:B------:R-:W-:Y:S01]  /*145b0*/  FMNMX.FTZ R2, R37, R2, !PT ;  /* 0x0000000225027209 */ /* 0x000fe20007810000 */
[-CC-:B------:R-:W-:Y:S01]  /*145c0*/  FFMA.FTZ R168, R11, R0.reuse, -R20.reuse ;  /* 0x000000000ba87223 */ /* 0x180fe20000010814 */
[----:B------:R-:W-:Y:S01]  /*145d0*/  ISETP.NE.AND P5, PT, R92, 0x1, PT ;  /* 0x000000015c00780c */ /* 0x000fe20003fa5270 */
[--C-:B------:R-:W-:Y:S01]  /*145e0*/  FFMA.FTZ R170, R5, R0, -R20.reuse ;  /* 0x0000000005aa7223 */ /* 0x100fe20000010814 */
[----:B------:R-:W-:Y:S01]  /*145f0*/  FMNMX.FTZ R2, R71, R2, !PT ;  /* 0x0000000247027209 */ /* 0x000fe20007810000 */
[-CC-:B------:R-:W-:Y:S01]  /*14600*/  FFMA.FTZ R29, R41, R0.reuse, -R20.reuse ;  /* 0x00000000291d7223 */ /* 0x180fe20000010814 */
[-CC-:B------:R-:W-:Y:S01]  /*14610*/  FFMA.FTZ R7, R45, R0.reuse, -R20.reuse ;  /* 0x000000002d077223 */ /* 0x180fe20000010814 */
[----:B------:R-:W3:Y:S01]  /*14620*/  MUFU.EX2 R184, R184 ;  /* 0x000000b800b87308 */ /* 0x000ee20000000800 */
[-CC-:B------:R-:W-:Y:S01]  /*14630*/  FFMA.FTZ R21, R49, R0.reuse, -R20.reuse ;  /* 0x0000000031157223 */ /* 0x180fe20000010814 */
[----:B------:R-:W4:Y:S01]  /*14640*/  SHFL.BFLY PT, R3, R2, 0x2, 0x1f ;  /* 0x0c401f0002037f89 */ /* 0x000f2200000e0000 */
[-CC-:B------:R-:W-:Y:S01]  /*14650*/  FFMA.FTZ R9, R53, R0.reuse, -R20.reuse ;  /* 0x0000000035097223 */ /* 0x180fe20000010814 */
[-CC-:B------:R-:W-:Y:S01]  /*14660*/  FFMA.FTZ R15, R57, R0.reuse, -R20.reuse ;  /* 0x00000000390f7223 */ /* 0x180fe20000010814 */
[-CC-:B------:R-:W-:Y:S01]  /*14670*/  FFMA.FTZ R25, R61, R0.reuse, -R20.reuse ;  /* 0x000000003d197223 */ /* 0x180fe20000010814 */
[-CC-:B------:R-:W-:Y:S01]  /*14680*/  FFMA.FTZ R11, R65, R0.reuse, -R20.reuse ;  /* 0x00000000410b7223 */ /* 0x180fe20000010814 */
[----:B------:R-:W-:Y:S01]  /*14690*/  FFMA.FTZ R5, R69, R0, -R20 ;  /* 0x0000000045057223 */ /* 0x000fe20000010814 */
[----:B------:R-:W3:Y:S01]  /*146a0*/  MUFU.EX2 R73, R73 ;  /* 0x0000004900497308 */ /* 0x000ee20000000800 */
[----:B------:R-:W3:Y:S07]  /*146b0*/  @P5 LDC R38, c[0x0][0x44c] ;  /* 0x00011300ff265b82 */ /* 0x000eee0000000800 */
[----:B------:R-:W3:Y:S01]  /*146c0*/  MUFU.EX2 R186, R186 ;  /* 0x000000ba00ba7308 */ /* 0x000ee20000000800 */
[----:B------:R-:W3:Y:S07]  /*146d0*/  @P5 LDC R42, c[0x0][0x450] ;  /* 0x00011400ff2a5b82 */ /* 0x000eee0000000800 */
[----:B------:R-:W3:Y:S01]  /*146e0*/  MUFU.EX2 R33, R33 ;  /* 0x0000002100217308 */ /* 0x000ee20000000800 */
[----:B----4-:R-:W-:-:S05]  /*146f0*/  FMNMX.FTZ R6, R2, R3, !PT ;  /* 0x0000000302067209 */ /* 0x010fca0007810000 */
[----:B------:R-:W4:Y:S02]  /*14700*/  SHFL.BFLY PT, R3, R6, 0x1, 0x1f ;  /* 0x0c201f0006037f89 */ /* 0x000f2400000e0000 */
[----:B------:R-:W-:Y:S08]  /*14710*/  MUFU.EX2 R180, R180 ;  /* 0x000000b400b47308 */ /* 0x000ff00000000800 */
[----:B------:R-:W-:Y:S08]  /*14720*/  MUFU.EX2 R29, R29 ;  /* 0x0000001d001d7308 */ /* 0x000ff00000000800 */
[----:B------:R-:W-:Y:S01]  /*14730*/  MUFU.EX2 R182, R182 ;  /* 0x000000b600b67308 */ /* 0x000fe20000000800 */
[----:B----4-:R-:W-:-:S07]  /*14740*/  FMNMX.FTZ R3, R6, R3, !PT ;  /* 0x0000000306037209 */ /* 0x010fce0007810000 */
[----:B------:R-:W-:Y:S01]  /*14750*/  MUFU.EX2 R7, R7 ;  /* 0x0000000700077308 */ /* 0x000fe20000000800 */
[C---:B------:R-:W-:Y:S01]  /*14760*/  FSETP.NEU.FTZ.AND P2, PT, R3.reuse, -INF , PT ;  /* 0xff8000000300780b */ /* 0x040fe20003f5d000 */
[----:B------:R-:W-:-:S06]  /*14770*/  FMUL.FTZ R2, R3, R0 ;  /* 0x0000000003027220 */ /* 0x000fcc0000410000 */
[----:B------:R-:W-:Y:S01]  /*14780*/  MUFU.EX2 R176, R176 ;  /* 0x000000b000b07308 */ /* 0x000fe20000000800 */
[----:B------:R-:W-:-:S05]  /*14790*/  FSEL R6, R2, RZ, P2 ;  /* 0x000000ff02067208 */ /* 0x000fca0001000000 */
[-CC-:B------:R-:W-:Y:S01]  /*147a0*/  FFMA.FTZ R189, R26, R0.reuse, -R6.reuse ;  /* 0x000000001abd7223 */ /* 0x180fe20000010806 */
[-CC-:B------:R-:W-:Y:S01]  /*147b0*/  FFMA.FTZ R2, R87, R0.reuse, -R6.reuse ;  /* 0x0000000057027223 */ /* 0x180fe20000010806 */
[-CC-:B------:R-:W-:Y:S01]  /*147c0*/  FFMA.FTZ R191, R27, R0.reuse, -R6.reuse ;  /* 0x000000001bbf7223 */ /* 0x180fe20000010806 */
[-CC-:B------:R-:W-:Y:S01]  /*147d0*/  FFMA.FTZ R14, R85, R0.reuse, -R6.reuse ;  /* 0x00000000550e7223 */ /* 0x180fe20000010806 */
[----:B0-----:R-:W-:Y:S01]  /*147e0*/  FADD.FTZ R27, R188, R99 ;  /* 0x00000063bc1b7221 */ /* 0x001fe20000010000 */
[-CC-:B------:R-:W-:Y:S01]  /*147f0*/  FFMA.FTZ R185, R31, R0.reuse, -R6.reuse ;  /* 0x000000001fb97223 */ /* 0x180fe20000010806 */
[----:B------:R-:W-:Y:S01]  /*14800*/  MUFU.EX2 R189, R189 ;  /* 0x000000bd00bd7308 */ /* 0x000fe20000000800 */
[-CC-:B------:R-:W-:Y:S01]  /*14810*/  FFMA.FTZ R20, R83, R0.reuse, -R6.reuse ;  /* 0x0000000053147223 */ /* 0x180fe20000010806 */
[----:B-1----:R-:W-:Y:S01]  /*14820*/  FADD.FTZ R32, R190, R27 ;  /* 0x0000001bbe207221 */ /* 0x002fe20000010000 */
[-CC-:B------:R-:W-:Y:S01]  /*14830*/  FFMA.FTZ R187, R75, R0.reuse, -R6.reuse ;  /* 0x000000004bbb7223 */ /* 0x180fe20000010806 */
[-CC-:B------:R-:W-:Y:S01]  /*14840*/  FFMA.FTZ R24, R81, R0.reuse, -R6.reuse ;  /* 0x0000000051187223 */ /* 0x180fe20000010806 */
[-C--:B------:R-:W-:Y:S01]  /*14850*/  FFMA.FTZ R181, R35, R0.reuse, -R6 ;  /* 0x0000000023b57223 */ /* 0x080fe20000010806 */
[----:B--2---:R-:W-:Y:S01]  /*14860*/  FADD.FTZ R27, R95, R32 ;  /* 0x000000205f1b7221 */ /* 0x004fe20000010000 */
[-CC-:B------:R-:W-:Y:S01]  /*14870*/  FFMA.FTZ R26, R79, R0.reuse, -R6.reuse ;  /* 0x000000004f1a7223 */ /* 0x180fe20000010806 */
[----:B------:R-:W0:Y:S01]  /*14880*/  MUFU.EX2 R2, R2 ;  /* 0x0000000200027308 */ /* 0x000e220000000800 */
[-CC-:B------:R-:W-:Y:S01]  /*14890*/  FFMA.FTZ R183, R39, R0.reuse, -R6.reuse ;  /* 0x0000000027b77223 */ /* 0x180fe20000010806 */
[----:B---3--:R-:W-:Y:S01]  /*148a0*/  FADD.FTZ R34, R184, R27 ;  /* 0x0000001bb8227221 */ /* 0x008fe20000010000 */
[-CC-:B------:R-:W-:Y:S01]  /*148b0*/  FFMA.FTZ R28, R77, R0.reuse, -R6.reuse ;  /* 0x000000004d1c7223 */ /* 0x180fe20000010806 */
[----:B------:R-:W-:Y:S01]  /*148c0*/  FFMA.FTZ R177, R43, R0, -R6 ;  /* 0x000000002bb17223 */ /* 0x000fe20000010806 */
[----:B------:R-:W-:-:S04]  /*148d0*/  @P5 IMAD.HI.U32 R35, R213, R38, RZ ;  /* 0x00000026d5235227 */ /* 0x000fc800078e00ff */
        /* <DEDUP_REMOVED lines=9> */
[-C--:B------:R-:W-:Y:S01]  /*14970*/  FFMA.FTZ R93, R93, R0.reuse, -R6 ;  /* 0x000000005d5d7223 */ /* 0x080fe20000010806 */
[----:B------:R-:W2:Y:S01]  /*14980*/  MUFU.EX2 R14, R14 ;  /* 0x0000000e000e7308 */ /* 0x000ea20000000800 */
[----:B0-----:R-:W-:Y:S01]  /*14990*/  FADD.FTZ R32, R189, R2 ;  /* 0x00000002bd207221 */ /* 0x001fe20000010000 */
        /* <DEDUP_REMOVED lines=10> */
[----:B------:R-:W-:-:S02]  /*14a40*/  @P5 SHF.R.U32.HI R40, RZ, R42, R35 ;  /* 0x0000002aff285219 */ /* 0x000fc40000011623 */
[C---:B------:R-:W-:Y:S01]  /*14a50*/  FADD.FTZ R31, R7.reuse, R38 ;  /* 0x00000026071f7221 */ /* 0x040fe20000010000 */
[----:B------:R-:W-:Y:S01]  /*14a60*/  F2FP.F16.F32.PACK_AB R182, R7, R182 ;  /* 0x000000b607b6723e */ /* 0x000fe200000000ff */
[----:B------:R-:W1:Y:S01]  /*14a70*/  MUFU.EX2 R20, R20 ;  /* 0x0000001400147308 */ /* 0x000e620000000800 */
[----:B--2---:R-:W-:Y:S01]  /*14a80*/  FADD.FTZ R34, R14, R27 ;  /* 0x0000001b0e227221 */ /* 0x004fe20000010000 */
[----:B------:R-:W-:Y:S01]  /*14a90*/  FADD.FTZ R38, R176, R31 ;  /* 0x0000001fb0267221 */ /* 0x000fe20000010000 */
[----:B------:R-:W-:Y:S01]  /*14aa0*/  IMAD.IADD R151, R151, 0x1, R40 ;  /* 0x0000000197977824 */ /* 0x000fe200078e0228 */
[----:B------:R-:W-:Y:S02]  /*14ab0*/  ISETP.GE.AND P5, PT, R13, 0x1, PT ;  /* 0x000000010d00780c */ /* 0x000fe40003fa6270 */
[----:B------:R-:W-:Y:S02]  /*14ac0*/  F2FP.F16.F32.PACK_AB R189, R2, R189 ;  /* 0x000000bd02bd723e */ /* 0x000fe400000000ff */
[----:B------:R-:W2:Y:S01]  /*14ad0*/  MUFU.EX2 R187, R187 ;  /* 0x000000bb00bb7308 */ /* 0x000ea20000000800 */
[----:B0-----:R-:W-:Y:S01]  /*14ae0*/  FADD.FTZ R27, R185, R34 ;  /* 0x00000022b91b7221 */ /* 0x001fe20000010000 */
[----:B------:R-:W-:-:S02]  /*14af0*/  F2FP.F16.F32.PACK_AB R188, R99, R188 ;  /* 0x000000bc63bc723e */ /* 0x000fc400000000ff */
[----:B------:R-:W-:Y:S02]  /*14b00*/  F2FP.F16.F32.PACK_AB R190, R95, R190 ;  /* 0x000000be5fbe723e */ /* 0x000fe400000000ff */
[----:B------:R-:W-:Y:S02]  /*14b10*/  F2FP.F16.F32.PACK_AB R184, R73, R184 ;  /* 0x000000b849b8723e */ /* 0x000fe400000000ff */
[----:B------:R-:W0:Y:S01]  /*14b20*/  MUFU.EX2 R24, R24 ;  /* 0x0000001800187308 */ /* 0x000e220000000800 */
[----:B-1----:R-:W-:Y:S01]  /*14b30*/  FADD.FTZ R34, R20, R27 ;  /* 0x0000001b14227221 */ /* 0x002fe20000010000 */
[----:B------:R-:W-:Y:S02]  /*14b40*/  F2FP.F16.F32.PACK_AB R186, R33, R186 ;  /* 0x000000ba21ba723e */ /* 0x000fe400000000ff */
[----:B------:R-:W-:Y:S02]  /*14b50*/  F2FP.F16.F32.PACK_AB R180, R29, R180 ;  /* 0x000000b41db4723e */ /* 0x000fe400000000ff */
[----:B------:R-:W-:-:S02]  /*14b60*/  F2FP.F16.F32.PACK_AB R191, R14, R191 ;  /* 0x000000bf0ebf723e */ /* 0x000fc400000000ff */
[----:B------:R-:W1:Y:S01]  /*14b70*/  MUFU.EX2 R181, R181 ;  /* 0x000000b500b57308 */ /* 0x000e620000000800 */
[----:B--2---:R-:W-:Y:S01]  /*14b80*/  FADD.FTZ R27, R187, R34 ;  /* 0x00000022bb1b7221 */ /* 0x004fe20000010000 */
[----:B------:R-:W-:Y:S02]  /*14b90*/  F2FP.F16.F32.PACK_AB R185, R20, R185 ;  /* 0x000000b914b9723e */ /* 0x000fe400000000ff */
[----:B------:R-:W-:-:S04]  /*14ba0*/  IADD3 R12, R151, R12, RZ ;  /* 0x0000000c970c7210 */ /* 0x000fc80007ffe0ff */
        /* <DEDUP_REMOVED lines=57> */
[----:B------:R-:W-:Y:S01]  /*14f40*/  F2FP.F16.F32.PACK_AB R175, R36, R93 ;  /* 0x0000005d24af723e */ /* 0x000fe200000000ff */
[----:B------:R-:W-:-:S05]  /*14f50*/  VIADD R7, R72, 0xfffffffe ;  /* 0xfffffffe48077836 */ /* 0x000fca0000000000 */
        /* <DEDUP_REMOVED lines=23> */
.L_x_1671:
[----:B------:R-:W-:-:S13]  /*150d0*/  ISETP.NE.AND P2, PT, R13, 0x1, PT ;  /* 0x000000010d00780c */ /* 0x000fda0003f45270 */
[----:B------:R-:W0:Y:S02]  /*150e0*/  @P2 LDC.64 R14, c[0x0][0x9e8] ;  /* 0x00027a00ff0e2b82 */ /* 0x000e240000000a00 */
[----:B0-----:R-:W-:-:S05]  /*150f0*/  @P2 IMAD.HI.U32 R14, R2, R14, RZ ;  /* 0x0000000e020e2227 */ /* 0x001fca00078e00ff */
[----:B------:R-:W-:-:S07]  /*15100*/  @P2 SHF.R.U32.HI R2, RZ, R15, R14 ;  /* 0x0000000fff022219 */ /* 0x000fce000001160e */
.L_x_1672:
[----:B------:R-:W-:Y:S05]  /*15110*/  BSYNC B0 ;  /* 0x0000000000007941 */ /* 0x000fea0003800000 */
.L_x_1670:
[----:B------:R-:W-:-:S05]  /*15120*/  IMAD R13, R2, R13, R13 ;  /* 0x0000000d020d7224 */ /* 0x000fca00078e020d */
[----:B------:R-:W-:-:S07]  /*15130*/  VIMNMX R12, R12, R13, PT ;  /* 0x0000000d0c0c7248 */ /* 0x000fce0003fe0100 */
.L_x_1669:
[----:B------:R-:W-:Y:S01]  /*15140*/  IMAD.HI R12, R12, 0x2aaaaaab, RZ ;  /* 0x2aaaaaab0c0c7827 */ /* 0x000fe200078e02ff */
[----:B------:R-:W-:Y:S01]  /*15150*/  ULDC UR59, c[0x0][0x9e4] ;  /* 0x00027900003b7ab9 */ /* 0x000fe20000000800 */
[----:B------:R-:W-:Y:S01]  /*15160*/  ULDC UR58, c[0x0][0x9e4] ;  /* 0x00027900003a7ab9 */ /* 0x000fe20000000800 */
[----:B------:R-:W-:Y:S01]  /*15170*/  BSSY B0, `(.L_x_1673) ;  /* 0x000037c000007945 */ /* 0x000fe20003800000 */
[----:B------:R-:W-:Y:S01]  /*15180*/  IMAD.MOV.U32 R2, RZ, RZ, 0x3f800000 ;  /* 0x3f800000ff027424 */ /* 0x000fe200078e00ff */
[----:B------:R-:W-:Y:S02]  /*15190*/  SHF.R.U32.HI R9, RZ, 0x1f, R12 ;  /* 0x0000001fff097819 */ /* 0x000fe4000001160c */
[----:B------:R-:W-:Y:S02]  /*151a0*/  CS2R R118, SRZ ;  /* 0x0000000000767805 */ /* 0x000fe4000001ff00 */
[----:B------:R-:W-:Y:S02]  /*151b0*/  CS2R R116, SRZ ;  /* 0x0000000000747805 */ /* 0x000fe4000001ff00 */
[----:B------:R-:W-:-:S02]  /*151c0*/  CS2R R114, SRZ ;  /* 0x0000000000727805 */ /* 0x000fc4000001ff00 */
[----:B------:R-:W-:Y:S01]  /*151d0*/  LEA.HI.SX32 R11, R12, R9, 0x1c ;  /* 0x000000090c0b7211 */ /* 0x000fe200078fe2ff */
[----:B------:R-:W-:Y:S01]  /*151e0*/  IMAD.MOV.U32 R9, RZ, RZ, 0x3f800000 ;  /* 0x3f800000ff097424 */ /* 0x000fe200078e00ff */
[----:B------:R-:W-:Y:S02]  /*151f0*/  CS2R R112, SRZ ;  /* 0x0000000000707805 */ /* 0x000fe4000001ff00 */
[----:B------:R-:W-:Y:S02]  /*15200*/  CS2R R110, SRZ ;  /* 0x00000000006e7805 */ /* 0x000fe4000001ff00 */
[----:B------:R-:W-:Y:S02]  /*15210*/  VIMNMX R14, R214, R11, !PT ;  /* 0x0000000bd60e7248 */ /* 0x000fe40007fe0100 */
[----:B------:R-:W-:Y:S02]  /*15220*/  CS2R R108, SRZ ;  /* 0x00000000006c7805 */ /* 0x000fe4000001ff00 */
[----:B------:R-:W-:-:S02]  /*15230*/  CS2R R106, SRZ ;  /* 0x00000000006a7805 */ /* 0x000fc4000001ff00 */
[----:B------:R-:W-:Y:S02]  /*15240*/  CS2R R104, SRZ ;  /* 0x0000000000687805 */ /* 0x000fe4000001ff00 */
[----:B------:R-:W-:Y:S02]  /*15250*/  ISETP.GE.AND P2, PT, R7, R14, PT ;  /* 0x0000000e0700720c */ /* 0x000fe40003f46270 */
        /* <DEDUP_REMOVED lines=40> */
[----:B------:R-:W-:Y:S06]  /*154e0*/  @!P2 BRA `(.L_x_1674) ;  /* 0x000000340010a947 */ /* 0x000fec0003800000 */
[----:B------:R-:W-:Y:S01]  /*154f0*/  BSSY B1, `(.L_x_1675) ;  /* 0x000033f000017945 */ /* 0x000fe20003800000 */
[----:B------:R-:W-:Y:S02]  /*15500*/  IMAD.MOV.U32 R2, RZ, RZ, 0x3f800000 ;  /* 0x3f800000ff027424 */ /* 0x000fe400078e00ff */
[----:B------:R-:W-:-:S07]  /*15510*/  IMAD.MOV.U32 R119, RZ, RZ, RZ ;  /* 0x000000ffff777224 */ /* 0x000fce00078e00ff */
.L_x_1694:
[----:B------:R-:W-:-:S05]  /*15520*/  VIADD R15, R19, 0x1 ;  /* 0x00000001130f7836 */ /* 0x000fca0000000000 */
[----:B------:R-:W-:-:S04]  /*15530*/  ISETP.NE.AND P2, PT, R15, 0x2, PT ;  /* 0x000000020f00780c */ /* 0x000fc80003f45270 */
[----:B------:R-:W-:Y:S02]  /*15540*/  SEL R11, RZ, 0x1, P2 ;  /* 0x00000001ff0b7807 */ /* 0x000fe40001000000 */
[----:B------:R-:W-:Y:S02]  /*15550*/  SEL R15, R15, RZ, P2 ;  /* 0x000000ff0f0f7207 */ /* 0x000fe40001000000 */
[----:B------:R-:W-:Y:S01]  /*15560*/  LOP3.LUT R20, R194, R11, RZ, 0x3c, !PT ;  /* 0x0000000bc2147212 */ /* 0x000fe200078e3cff */
[----:B------:R-:W-:Y:S06]  /*15570*/  @!P0 BRA `(.L_x_1676) ;  /* 0x0000000000048947 */ /* 0x000fec0003800000 */
[----:B------:R-:W-:Y:S01]  /*15580*/  BPT.TRAP 0x1 ;  /* 0x000000040000795c */ /* 0x000fe20000300000 */
.L_x_1676:
[----:B------:R-:W-:Y:S01]  /*15590*/  IMAD R0, R15, 0x8, R16 ;  /* 0x000000080f007824 */ /* 0x000fe200078e0210 */
[----:B------:R-:W-:-:S04]  /*155a0*/  SHF.L.U32 R11, R20, 0x1f, RZ ;  /* 0x0000001f140b7819 */ /* 0x000fc800000006ff */
[----:B------:R0:W1:Y:S01]  /*155b0*/  SYNCS.PHASECHK.TRANS64.TRYWAIT P2, [R0+URZ+0x30830], R11 ;  /* 0x0308300b000075a7 */ /* 0x000062000804017f */
[----:B------:R-:W-:Y:S05]  /*155c0*/  @!P0 BRA `(.L_x_1677) ;  /* 0x0000000000048947 */ /* 0x000fea0003800000 */
[----:B------:R-:W-:Y:S01]  /*155d0*/  BPT.TRAP 0x1 ;  /* 0x000000040000795c */ /* 0x000fe20000300000 */
.L_x_1677:
[----:B------:R-:W-:Y:S01]  /*155e0*/  IMAD R21, R15, 0x900, R8 ;  /* 0x000009000f157824 */ /* 0x000fe200078e0208 */
[----:B------:R-:W-:Y:S03]  /*155f0*/  BSSY B2, `(.L_x_1678) ;  /* 0x0000006000027945 */ /* 0x000fe60003800000 */
[C---:B------:R-:W-:Y:S02]  /*15600*/  VIADD R12, R21.reuse, 0x2 ;  /* 0x00000002150c7836 */ /* 0x040fe40000000000 */
[----:B------:R-:W-:Y:S01]  /*15610*/  VIADD R120, R21, 0x4 ;  /* 0x0000000415787836 */ /* 0x000fe20000000000 */
[----:B-1----:R-:W-:Y:S06]  /*15620*/  @P2 BRA `(.L_x_1679) ;  /* 0x0000000000082947 */ /* 0x002fec0003800000 */
[----:B------:R-:W1:Y:S02]  /*15630*/  SYNCS.PHASECHK.TRANS64.TRYWAIT P2, [R0+URZ+0x30830], R11 ;  /* 0x0308300b000075a7 */ /* 0x000e64000804017f */
[----:B-1----:R-:W-:Y:S05]  /*15640*/  @!P2 BRA `(.L_x_1680) ;  /* 0x000001780010a947 */ /* 0x002fea0003800000 */
.L_x_1679:
[----:B------:R-:W-:Y:S05]  /*15650*/  BSYNC B2 ;  /* 0x0000000000027941 */ /* 0x000fea0003800000 */
.L_x_1678:
[----:B------:R-:W-:Y:S01]  /*15660*/  IMAD.MOV.U32 R10, RZ, RZ, R21 ;  /* 0x000000ffff0a7224 */ /* 0x000fe200078e0015 */
[----:B------:R2:W-:Y:S04]  /*15670*/  STL.64 [R1+0x90], R16 ;  /* 0x0000901001007387 */ /* 0x0005e80000100a00 */
[----:B------:R-:W-:Y:S01]  /*15680*/  R2UR UR54, R10 ;  /* 0x000000000a3672ca */ /* 0x000fe200000e0000 */
[----:B------:R-:W-:-:S05]  /*15690*/  VIADD R10, R21, 0x6 ;  /* 0x00000006150a7836 */ /* 0x000fca0000000000 */
[----:B------:R-:W-:Y:S01]  /*156a0*/  R2UR UR30, R10 ;  /* 0x000000000a1e72ca */ /* 0x000fe200000e0000 */
[C---:B------:R-:W-:Y:S01]  /*156b0*/  VIADD R10, R21.reuse, 0x302 ;  /* 0x00000302150a7836 */ /* 0x040fe20000000000 */
[----:B--2---:R-:W2:Y:S04]  /*156c0*/  LDL.64 R16, [R1+0x28] ;  /* 0x0000280001107983 */ /* 0x004ea80000100a00 */
[----:B------:R-:W-:Y:S01]  /*156d0*/  R2UR UR22, R10 ;  /* 0x000000000a1672ca */ /* 0x000fe200000e0000 */
[----:B------:R-:W-:Y:S01]  /*156e0*/  VIADD R10, R21, 0x600 ;  /* 0x00000600150a7836 */ /* 0x000fe20000000000 */
[----:B------:R3:W-:Y:S01]  /*156f0*/  STL.64 [R1+0x88], R14 ;  /* 0x0000880e01007387 */ /* 0x0007e20000100a00 */
[----:B01----:R-:W-:-:S03]  /*15700*/  IMAD.MOV.U32 R11, RZ, RZ, 0x40000040 ;  /* 0x40000040ff0b7424 */ /* 0x003fc600078e00ff */
[----:B------:R-:W-:Y:S01]  /*15710*/  R2UR UR10, R10 ;  /* 0x000000000a0a72ca */ /* 0x000fe200000e0000 */
[----:B------:R-:W-:Y:S01]  /*15720*/  VIADD R10, R21, 0x602 ;  /* 0x00000602150a7836 */ /* 0x000fe20000000000 */
[C---:B------:R-:W-:Y:S02]  /*15730*/  R2UR UR55, R11.reuse ;  /* 0x000000000b3772ca */ /* 0x040fe400000e0000 */
[C---:B------:R-:W-:Y:S01]  /*15740*/  R2UR UR31, R11.reuse ;  /* 0x000000000b1f72ca */ /* 0x040fe200000e0000 */
[----:B---3--:R-:W3:Y:S01]  /*15750*/  LDL.64 R14, [R1+0x20] ;  /* 0x00002000010e7983 */ /* 0x008ee20000100a00 */
[----:B------:R-:W-:-:S03]  /*15760*/  R2UR UR23, R11 ;  /* 0x000000000b1772ca */ /* 0x000fc600000e0000 */
[----:B------:R0:W-:Y:S01]  /*15770*/  STL.64 [R1+0x80], R6 ;  /* 0x0000800601007387 */ /* 0x0001e20000100a00 */
[C---:B------:R-:W-:Y:S02]  /*15780*/  R2UR UR11, R11.reuse ;  /* 0x000000000b0b72ca */ /* 0x040fe400000e0000 */
[----:B------:R-:W-:Y:S02]  /*15790*/  R2UR UR6, R10 ;  /* 0x000000000a0672ca */ /* 0x000fe400000e0000 */
[----:B------:R-:W-:Y:S01]  /*157a0*/  R2UR UR7, R11 ;  /* 0x000000000b0772ca */ /* 0x000fe200000e0000 */
[----:B0-----:R-:W4:Y:S04]  /*157b0*/  LDL.64 R6, [R1+0x18] ;  /* 0x0000180001067983 */ /* 0x001f280000100a00 */
[----:B------:R0:W-:Y:S04]  /*157c0*/  STL.64 [R1+0x78], R4 ;  /* 0x0000780401007387 */ /* 0x0001e80000100a00 */
[----:B------:R-:W2:Y:S01]  /*157d0*/  LDL.64 R10, [R1+0x30] ;  /* 0x00003000010a7983 */ /* 0x000ea20000100a00 */
[----:B------:R-:W-:Y:S01]  /*157e0*/  R2UR UR34, R120 ;  /* 0x00000000782272ca */ /* 0x000fe200000e0000 */
[----:B------:R-:W-:-:S02]  /*157f0*/  VIADD R120, R21, 0x304 ;  /* 0x0000030415787836 */ /* 0x000fc40000000000 */
[----:B------:R-:W-:-:S03]  /*15800*/  IMAD.MOV.U32 R121, RZ, RZ, 0x40000040 ;  /* 0x40000040ff797424 */ /* 0x000fc600078e00ff */
[----:B------:R-:W-:Y:S01]  /*15810*/  R2UR UR18, R120 ;  /* 0x00000000781272ca */ /* 0x000fe200000e0000 */
[----:B------:R-:W-:Y:S01]  /*15820*/  VIADD R120, R21, 0x606 ;  /* 0x0000060615787836 */ /* 0x000fe20000000000 */
[C---:B------:R-:W-:Y:S01]  /*15830*/  R2UR UR35, R121.reuse ;  /* 0x00000000792372ca */ /* 0x040fe200000e0000 */
[----:B------:R-:W-:Y:S01]  /*15840*/  IMAD.MOV.U32 R13, RZ, RZ, 0x40000040 ;  /* 0x40000040ff0d7424 */ /* 0x000fe200078e00ff */
[C---:B------:R-:W-:Y:S01]  /*15850*/  R2UR UR19, R121.reuse ;  /* 0x00000000791372ca */ /* 0x040fe200000e0000 */
[----:B0-----:R-:W4:Y:S01]  /*15860*/  LDL.64 R4, [R1+0x10] ;  /* 0x0000100001047983 */ /* 0x001f220000100a00 */
[----:B------:R-:W-:Y:S01]  /*15870*/  R2UR UR38, R120 ;  /* 0x00000000782672ca */ /* 0x000fe200000e0000 */
[-C--:B------:R-:W-:Y:S01]  /*15880*/  FMUL.FTZ R24, R24, R9.reuse ;  /* 0x0000000918187220 */ /* 0x080fe20000410000 */
[----:B------:R-:W-:Y:S01]  /*15890*/  R2UR UR39, R121 ;  /* 0x00000000792772ca */ /* 0x000fe200000e0000 */
[-C--:B------:R-:W-:Y:S01]  /*158a0*/  FMUL.FTZ R25, R25, R9.reuse ;  /* 0x0000000919197220 */ /* 0x080fe20000410000 */
[----:B-----5:R-:W-:Y:S01]  /*158b0*/  WARPGROUP.ARRIVE ;  /* 0x00000000000079c5 */ /* 0x020fe20000000000 */
[----:B------:R-:W-:Y:S01]  /*158c0*/  R2UR UR50, R12 ;  /* 0x000000000c3272ca */ /* 0x000fe200000e0000 */
[-C--:B------:R-:W-:Y:S01]  /*158d0*/  FMUL.FTZ R28, R28, R9.reuse ;  /* 0x000000091c1c7220 */ /* 0x080fe20000410000 */
[----:B------:R-:W-:Y:S01]  /*158e0*/  R2UR UR51, R13 ;  /* 0x000000000d3372ca */ /* 0x000fe200000e0000 */
[-C--:B------:R-:W-:Y:S01]  /*158f0*/  FMUL.FTZ R29, R29, R9.reuse ;  /* 0x000000091d1d7220 */ /* 0x080fe20000410000 */
[----:B------:R-:W-:Y:S01]  /*15900*/  IADD3 R12, R21, 0x300, RZ ;  /* 0x00000300150c7810 */ /* 0x000fe20007ffe0ff */
[----:B------:R-:W-:Y:S01]  /*15910*/  HGMMA.64x96x16.F32 R120, gdesc[UR52], RZ, !UPT, gsb0 ;  /* 0x01600000347879f0 */ /* 0x000fe2000c0008ff */
[----:B------:R-:W-:Y:S01]  /*15920*/  R2UR UR27, R13 ;  /* 0x000000000d1b72ca */ /* 0x000fe200000e0000 */
[-C--:B------:R-:W-:Y:S01]  /*15930*/  FMUL.FTZ R32, R32, R9.reuse ;  /* 0x0000000920207220 */ /* 0x080fe20000410000 */
[----:B------:R-:W-:Y:S01]  /*15940*/  R2UR UR26, R12 ;  /* 0x000000000c1a72ca */ /* 0x000fe200000e0000 */
[----:B------:R-:W-:Y:S01]  /*15950*/  VIADD R12, R21, 0x306 ;  /* 0x00000306150c7836 */ /* 0x000fe20000000000 */
[----:B------:R-:W-:Y:S01]  /*15960*/  R2UR UR15, R13 ;  /* 0x000000000d0f72ca */ /* 0x000fe200000e0000 */
[-C--:B------:R-:W-:Y:S01]  /*15970*/  FMUL.FTZ R33, R33, R9.reuse ;  /* 0x0000000921217220 */ /* 0x080fe20000410000 */
[-C--:B------:R-:W-:Y:S01]  /*15980*/  FMUL.FTZ R36, R36, R9.reuse ;  /* 0x0000000924247220 */ /* 0x080fe20000410000 */
[----:B------:R-:W-:Y:S01]  /*15990*/  FMUL.FTZ R37, R37, R9 ;  /* 0x0000000925257220 */ /* 0x000fe20000410000 */
[----:B------:R-:W-:Y:S01]  /*159a0*/  R2UR UR14, R12 ;  /* 0x000000000c0e72ca */ /* 0x000fe200000e0000 */
[----:B------:R-:W-:-:S02]  /*159b0*/  VIADD R12, R21, 0x604 ;  /* 0x00000604150c7836 */ /* 0x000fc40000000000 */
        /* <DEDUP_REMOVED lines=90> */
[----:B------:R-:W-:Y:S03]  /*15f60*/  HGMMA.64x96x16.F32 R120, gdesc[UR48], R120, gsb0 ;  /* 0x01600000307879f0 */ /* 0x000fe60008000878 */
[----:B------:R-:W-:Y:S02]  /*15f70*/  WARPGROUP.DEPBAR.LE gsb0, 0x0 ;  /* 0x00008000000079c5 */ /* 0x000fe40000010000 */
[----:B------:R-:W-:Y:S01]  /*15f80*/  WARPGROUP.ARRIVE ;  /* 0x00000000000079c5 */ /* 0x000fe20000000000 */
[----:B--2---:R-:W-:Y:S02]  /*15f90*/  R2UR UR32, R10 ;  /* 0x000000000a2072ca */ /* 0x004fe400000e0000 */
[----:B------:R-:W-:Y:S02]  /*15fa0*/  R2UR UR33, R11 ;  /* 0x000000000b2172ca */ /* 0x000fe400000e0000 */
[----:B------:R-:W-:Y:S01]  /*15fb0*/  R2UR UR28, R16 ;  /* 0x00000000101c72ca */ /* 0x000fe200000e0000 */
[----:B------:R-:W2:Y:S10]  /*15fc0*/  LDL.64 R10, [R1] ;  /* 0x00000000010a7983 */ /* 0x000eb40000100a00 */
[----:B------:R-:W-:Y:S01]  /*15fd0*/  HGMMA.64x96x16.F32 R120, gdesc[UR32], R120, gsb0 ;  /* 0x01600000207879f0 */ /* 0x000fe20008000878 */
[----:B------:R-:W-:-:S02]  /*15fe0*/  R2UR UR29, R17 ;  /* 0x00000000111d72ca */ /* 0x000fc400000e0000 */
[----:B------:R-:W-:Y:S02]  /*15ff0*/  R2UR UR42, R12 ;  /* 0x000000000c2a72ca */ /* 0x000fe400000e0000 */
[----:B------:R-:W-:Y:S02]  /*16000*/  R2UR UR43, R13 ;  /* 0x000000000d2b72ca */ /* 0x000fe400000e0000 */
[----:B------:R-:W2:Y:S01]  /*16010*/  LDL.64 R12, [R1+0x8] ;  /* 0x00000800010c7983 */ /* 0x000ea20000100a00 */
[----:B---3--:R-:W-:Y:S02]  /*16020*/  R2UR UR24, R14 ;  /* 0x000000000e1872ca */ /* 0x008fe400000e0000 */
[----:B------:R-:W-:Y:S01]  /*16030*/  R2UR UR25, R15 ;  /* 0x000000000f1972ca */ /* 0x000fe200000e0000 */
[----:B------:R0:W5:Y:S01]  /*16040*/  LDL.LU.64 R16, [R1+0x90] ;  /* 0x0000900001107983 */ /* 0x0001620000300a00 */
[----:B----4-:R-:W-:Y:S02]  /*16050*/  R2UR UR20, R6 ;  /* 0x00000000061472ca */ /* 0x010fe400000e0000 */
[----:B------:R-:W-:Y:S01]  /*16060*/  R2UR UR21, R7 ;  /* 0x00000000071572ca */ /* 0x000fe200000e0000 */
[----:B------:R0:W5:Y:S01]  /*16070*/  LDL.LU.64 R14, [R1+0x88] ;  /* 0x00008800010e7983 */ /* 0x0001620000300a00 */
[----:B------:R-:W-:-:S02]  /*16080*/  R2UR UR16, R4 ;  /* 0x00000000041072ca */ /* 0x000fc400000e0000 */
[----:B------:R-:W-:Y:S01]  /*16090*/  R2UR UR17, R5 ;  /* 0x00000000051172ca */ /* 0x000fe200000e0000 */
[----:B------:R0:W5:Y:S01]  /*160a0*/  LDL.LU.64 R6, [R1+0x80] ;  /* 0x0000800001067983 */ /* 0x0001620000300a00 */
[----:B------:R-:W-:Y:S01]  /*160b0*/  UMOV UR4, UR56 ;  /* 0x0000003800047c82 */ /* 0x000fe20008000000 */
[----:B------:R-:W-:Y:S02]  /*160c0*/  UMOV UR5, UR57 ;  /* 0x0000003900057c82 */ /* 0x000fe40008000000 */
[----:B------:R0:W5:Y:S01]  /*160d0*/  LDL.LU.64 R4, [R1+0x78] ;  /* 0x0000780001047983 */ /* 0x0001620000300a00 */
        /* <DEDUP_REMOVED lines=9> */
[----:B--2---:R-:W-:Y:S02]  /*16170*/  R2UR UR12, R12 ;  /* 0x000000000c0c72ca */ /* 0x004fe400000e0000 */
[----:B------:R-:W-:Y:S01]  /*16180*/  R2UR UR13, R13 ;  /* 0x000000000d0d72ca */ /* 0x000fe200000e0000 */
[----:B------:R-:W-:Y:S02]  /*16190*/  WARPGROUP.DEPBAR.LE gsb0, 0x0 ;  /* 0x00008000000079c5 */ /* 0x000fe40000010000 */
[----:B------:R-:W-:-:S06]  /*161a0*/  WARPGROUP.ARRIVE ;  /* 0x00000000000079c5 */ /* 0x000fcc0000000000 */
[----:B------:R-:W-:Y:S01]  /*161b0*/  HGMMA.64x96x16.F32 R120, gdesc[UR16], R120, gsb0 ;  /* 0x01600000107879f0 */ /* 0x000fe20008000878 */
[----:B------:R-:W-:Y:S02]  /*161c0*/  R2UR UR8, R10 ;  /* 0x000000000a0872ca */ /* 0x000fe400000e0000 */
[----:B------:R-:W-:Y:S01]  /*161d0*/  R2UR UR9, R11 ;  /* 0x000000000b0972ca */ /* 0x000fe200000e0000 */
        /* <DEDUP_REMOVED lines=16> */
[----:B0-----:R-:W-:Y:S05]  /*162e0*/  @!P0 BRA `(.L_x_1681) ;  /* 0x0000000000048947 */ /* 0x001fea0003800000 */
[----:B------:R-:W-:Y:S01]  /*162f0*/  BPT.TRAP 0x1 ;  /* 0x000000040000795c */ /* 0x000fe20000300000 */
.L_x_1681:
[----:B------:R-:W-:Y:S01]  /*16300*/  SHF.L.U32 R9, R194, 0x1f, RZ ;  /* 0x0000001fc2097819 */ /* 0x000fe200000006ff */
[----:B-----5:R-:W-:-:S04]  /*16310*/  IMAD R2, R19, 0x8, R16 ;  /* 0x0000000813027824 */ /* 0x020fc800078e0210 */
[----:B------:R0:W1:Y:S01]  /*16320*/  SYNCS.PHASECHK.TRANS64.TRYWAIT P2, [R2+URZ+0x30850], R9 ;  /* 0x03085009020075a7 */ /* 0x000062000804017f */
[----:B------:R-:W-:Y:S05]  /*16330*/  @!P0 BRA `(.L_x_1682) ;  /* 0x0000000000048947 */ /* 0x000fea0003800000 */
[----:B------:R-:W-:Y:S01]  /*16340*/  BPT.TRAP 0x1 ;  /* 0x000000040000795c */ /* 0x000fe20000300000 */
.L_x_1682:
[----:B------:R-:W-:Y:S04]  /*16350*/  BSSY B2, `(.L_x_1683) ;  /* 0x0000004000027945 */ /* 0x000fe80003800000 */
[----:B-1----:R-:W-:Y:S05]  /*16360*/  @P2 BRA `(.L_x_1684) ;  /* 0x0000000000082947 */ /* 0x002fea0003800000 */
[----:B------:R-:W1:Y:S02]  /*16370*/  SYNCS.PHASECHK.TRANS64.TRYWAIT P2, [R2+URZ+0x30850], R9 ;  /* 0x03085009020075a7 */ /* 0x000e64000804017f */
[----:B-1----:R-:W-:Y:S05]  /*16380*/  @!P2 BRA `(.L_x_1685) ;  /* 0x0000016800d4a947 */ /* 0x002fea0003800000 */
.L_x_1684:
[----:B------:R-:W-:Y:S05]  /*16390*/  BSYNC B2 ;  /* 0x0000000000027941 */ /* 0x000fea0003800000 */
.L_x_1683:
[----:B01----:R-:W-:Y:S01]  /*163a0*/  VIADD R9, R16, 0x400 ;  /* 0x0000040010097836 */ /* 0x003fe20000000000 */
[----:B------:R-:W-:Y:S01]  /*163b0*/  WARPGROUP.ARRIVE ;  /* 0x00000000000079c5 */ /* 0x000fe20000000000 */
[----:B------:R-:W-:Y:S01]  /*163c0*/  IMAD.MOV.U32 R11, RZ, RZ, 0x40000040 ;  /* 0x40000040ff0b7424 */ /* 0x000fe200078e00ff */
[----:B------:R-:W0:Y:S01]  /*163d0*/  LDC R21, c[0x0][0x448] ;  /* 0x00011200ff157b82 */ /* 0x000e220000000800 */
[----:B------:R-:W-:Y:S01]  /*163e0*/  IMAD.MOV.U32 R13, RZ, RZ, 0x40000040 ;  /* 0x40000040ff0d7424 */ /* 0x000fe200078e00ff */
[----:B------:R-:W-:Y:S01]  /*163f0*/  SHF.R.U32.HI R9, RZ, 0x4, R9 ;  /* 0x00000004ff097819 */ /* 0x000fe20000011609 */
[----:B------:R-:W-:Y:S01]  /*16400*/  @!P1 VIADD R0, R0, 0x30840 ;  /* 0x0003084000009836 */ /* 0x000fe20000000000 */
[----:B------:R-:W-:Y:S01]  /*16410*/  R2UR UR7, R11 ;  /* 0x000000000b0772ca */ /* 0x000fe200000e0000 */
[----:B------:R-:W-:Y:S01]  /*16420*/  IMAD.MOV.U32 R11, RZ, RZ, 0x40000040 ;  /* 0x40000040ff0b7424 */ /* 0x000fe200078e00ff */
[----:B------:R-:W-:Y:S01]  /*16430*/  LOP3.LUT R9, R9, 0x3fff, RZ, 0xc0, !PT ;  /* 0x00003fff09097812 */ /* 0x000fe200078ec0ff */
[----:B------:R-:W-:Y:S01]  /*16440*/  ULDC UR5, c[0x0][0x9dc] ;  /* 0x0002770000057ab9 */ /* 0x000fe20000000800 */
[----:B------:R-:W-:Y:S01]  /*16450*/  LOP3.LUT P2, RZ, R18, 0x100000, RZ, 0xc0, !PT ;  /* 0x0010000012ff7812 */ /* 0x000fe2000784c0ff */
[----:B------:R-:W-:Y:S01]  /*16460*/  ULDC UR4, c[0x0][0x9e0] ;  /* 0x0002780000047ab9 */ /* 0x000fe20000000800 */
[----:B------:R-:W-:-:S02]  /*16470*/  LOP3.LUT R9, R9, 0x3000000, RZ, 0xfc, !PT ;  /* 0x0300000009097812 */ /* 0x000fc400078efcff */
[----:B------:R-:W-:-:S03]  /*16480*/  @!P1 PRMT R0, RZ, 0x654, R0 ;  /* 0x00000654ff009816 */ /* 0x000fc60000000000 */
[----:B------:R-:W-:Y:S02]  /*16490*/  IMAD R10, R19, 0x900, R9 ;  /* 0x00000900130a7824 */ /* 0x000fe400078e0209 */
[----:B------:R-:W-:Y:S02]  /*164a0*/  IMAD.IADD R9, R215, 0x1, R213 ;  /* 0x00000001d7097824 */ /* 0x000fe400078e02d5 */
[C---:B------:R-:W-:Y:S01]  /*164b0*/  VIADD R12, R10.reuse, 0x80 ;  /* 0x000000800a0c7836 */ /* 0x040fe20000000000 */
[----:B------:R-:W-:Y:S02]  /*164c0*/  R2UR UR6, R10 ;  /* 0x000000000a0672ca */ /* 0x000fe400000e0000 */
[----:B0-----:R-:W-:-:S11]  /*164d0*/  ISETP.NE.AND P3, PT, R21, 0x1, PT ;  /* 0x000000011500780c */ /* 0x001fd60003f65270 */
        /* <DEDUP_REMOVED lines=25> */
[----:B------:R-:W-:Y:S02]  /*16670*/  WARPGROUP.DEPBAR.LE gsb0, 0x0 ;  /* 0x00008000000079c5 */ /* 0x000fe40000010000 */
[----:B------:R-:W-:-:S14]  /*16680*/  WARPGROUP.ARRIVE ;  /* 0x00000000000079c5 */ /* 0x000fdc0000000000 */
[----:B------:R-:W-:Y:S01]  /*16690*/  HGMMA.64x192x16.F32 R24, R172, gdesc[UR4].tnspB, R24, gsb0 ;  /* 0x42e00004ac187df0 */ /* 0x000fe20008000818 */
[----:B------:R-:W-:Y:S02]  /*166a0*/  R2UR UR6, R10 ;  /* 0x000000000a0672ca */ /* 0x000fe400000e0000 */
[----:B------:R-:W-:Y:S01]  /*166b0*/  R2UR UR7, R11 ;  /* 0x000000000b0772ca */ /* 0x000fe200000e0000 */
[----:B------:R-:W0:Y:S08]  /*166c0*/  @P3 LDC R10, c[0x0][0x450] ;  /* 0x00011400ff0a3b82 */ /* 0x000e300000000800 */
[----:B------:R-:W1:Y:S02]  /*166d0*/  @P3 LDC R11, c[0x0][0x44c] ;  /* 0x00011300ff0b3b82 */ /* 0x000e640000000800 */
[----:B-1----:R-:W-:-:S05]  /*166e0*/  @P3 IMAD.HI.U32 R11, R9, R11, RZ ;  /* 0x0000000b090b3227 */ /* 0x002fca00078e00ff */
[----:B0-----:R-:W-:Y:S01]  /*166f0*/  @P3 SHF.R.U32.HI R9, RZ, R10, R11 ;  /* 0x0000000aff093219 */ /* 0x001fe2000001160b */
[----:B------:R-:W-:Y:S01]  /*16700*/  IMAD.U32 R10, RZ, RZ, UR5 ;  /* 0x00000005ff0a7e24 */ /* 0x000fe2000f8e00ff */
[----:B------:R-:W-:Y:S02]  /*16710*/  WARPGROUP.DEPBAR.LE gsb0, 0x0 ;  /* 0x00008000000079c5 */ /* 0x000fe40000010000 */
[----:B------:R-:W-:-:S06]  /*16720*/  WARPGROUP.ARRIVE ;  /* 0x00000000000079c5 */ /* 0x000fcc0000000000 */
[----:B------:R-:W-:Y:S03]  /*16730*/  HGMMA.64x192x16.F32 R24, R168, gdesc[UR4].tnspB, R24, gsb0 ;  /* 0x42e00004a8187df0 */ /* 0x000fe60008000818 */
[----:B------:R-:W-:Y:S02]  /*16740*/  WARPGROUP.DEPBAR.LE gsb0, 0x0 ;  /* 0x00008000000079c5 */ /* 0x000fe40000010000 */
[----:B------:R-:W0:Y:S01]  /*16750*/  SHFL.IDX PT, R170, R9, RZ, 0x1c1f ;  /* 0x001c1fff09aa7589 */ /* 0x000e2200000e0000 */
[----:B------:R-:W-:Y:S01]  /*16760*/  IMAD R169, R7, -0x60, RZ ;  /* 0xffffffa007a97824 */ /* 0x000fe200078e02ff */
[----:B------:R1:W-:Y:S04]  /*16770*/  @!P1 SYNCS.ARRIVE.TRANS64.RED.A1T0 RZ, [R0+URZ], RZ ;  /* 0x000000ff00ff99a7 */ /* 0x0003e8000810043f */
[----:B------:R-:W-:-:S04]  /*16780*/  IADD3 R21, -R201, 0x1, R169 ;  /* 0x00000001c9157810 */ /* 0x000fc80007ffe1a9 */
[----:B------:R-:W-:Y:S02]  /*16790*/  IADD3 R21, -R196, R21, R197 ;  /* 0x00000015c4157210 */ /* 0x000fe40007ffe1c5 */
[----:B-1----:R-:W-:-:S03]  /*167a0*/  LOP3.LUT R0, RZ, R10, RZ, 0x33, !PT ;  /* 0x0000000aff007212 */ /* 0x002fc600078e33ff */
[----:B------:R-:W-:Y:S02]  /*167b0*/  VIADD R168, R21, UR4 ;  /* 0x0000000415a87c36 */ /* 0x000fe40008000000 */
[----:B------:R-:W-:Y:S02]  /*167c0*/  IMAD.IADD R21, R0, 0x1, R21 ;  /* 0x0000000100157824 */ /* 0x000fe400078e0215 */
[----:B------:R-:W-:Y:S02]  /*167d0*/  IMAD.IADD R0, R169, 0x1, -R201 ;  /* 0x00000001a9007824 */ /* 0x000fe400078e0ac9 */
[--C-:B0-----:R-:W-:Y:S02]  /*167e0*/  IMAD.IADD R19, R168, 0x1, R170.reuse ;  /* 0x00000001a8137824 */ /* 0x101fe400078e02aa */
[----:B------:R-:W-:Y:S01]  /*167f0*/  IMAD.IADD R11, R21, 0x1, R170 ;  /* 0x00000001150b7824 */ /* 0x000fe200078e02aa */
[----:B------:R-:W-:Y:S06]  /*16800*/  @!P2 BRA `(.L_x_1686) ;  /* 0x000000000054a947 */ /* 0x000fec0003800000 */
[----:B------:R-:W-:Y:S01]  /*16810*/  IADD3 R170, -R196, R197, R170 ;  /* 0x000000c5c4aa7210 */ /* 0x000fe20007ffe1aa */
[----:B------:R-:W-:Y:S03]  /*16820*/  BSSY B2, `(.L_x_1687) ;  /* 0x0000010000027945 */ /* 0x000fe60003800000 */
[----:B------:R-:W-:-:S13]  /*16830*/  ISETP.GT.AND P2, PT, R170, -0x1, PT ;  /* 0xffffffffaa00780c */ /* 0x000fda0003f44270 */
[----:B------:R-:W-:Y:S05]  /*16840*/  @P2 BRA `(.L_x_1688) ;  /* 0x0000000000202947 */ /* 0x000fea0003800000 */
[----:B------:R-:W-:Y:S02]  /*16850*/  MOV R171, UR59 ;  /* 0x0000003b00ab7c02 */ /* 0x000fe40008000f00 */
[----:B------:R-:W-:Y:S02]  /*16860*/  LOP3.LUT R170, RZ, R170, RZ, 0x33, !PT ;  /* 0x000000aaffaa7212 */ /* 0x000fe400078e33ff */
[----:B------:R-:W-:-:S13]  /*16870*/  ISETP.NE.AND P2, PT, R171, 0x1, PT ;  /* 0x00000001ab00780c */ /* 0x000fda0003f45270 */
[----:B------:R-:W0:Y:S02]  /*16880*/  @P2 LDC.64 R12, c[0x0][0x9e8] ;  /* 0x00027a00ff0c2b82 */ /* 0x000e240000000a00 */
[----:B0-----:R-:W-:-:S05]  /*16890*/  @P2 IMAD.HI.U32 R12, R170, R12, RZ ;  /* 0x0000000caa0c2227 */ /* 0x001fca00078e00ff */
[----:B------:R-:W-:-:S04]  /*168a0*/  @P2 SHF.R.U32.HI R170, RZ, R13, R12 ;  /* 0x0000000dffaa2219 */ /* 0x000fc8000001160c */
[----:B------:R-:W-:Y:S01]  /*168b0*/  LOP3.LUT R170, RZ, R170, RZ, 0x33, !PT ;  /* 0x000000aaffaa7212 */ /* 0x000fe200078e33ff */
[----:B------:R-:W-:Y:S06]  /*168c0*/  BRA `(.L_x_1689) ;  /* 0x0000000000147947 */ /* 0x000fec0003800000 */
.L_x_1688:
[----:B------:R-:W-:-:S05]  /*168d0*/  IMAD.U32 R171, RZ, RZ, UR59 ;  /* 0x0000003bffab7e24 */ /* 0x000fca000f8e00ff */
[----:B------:R-:W-:-:S13]  /*168e0*/  ISETP.NE.AND P2, PT, R171, 0x1, PT ;  /* 0x00000001ab00780c */ /* 0x000fda0003f45270 */
[----:B------:R-:W0:Y:S02]  /*168f0*/  @P2 LDC.64 R12, c[0x0][0x9e8] ;  /* 0x00027a00ff0c2b82 */ /* 0x000e240000000a00 */
[----:B0-----:R-:W-:-:S05]  /*16900*/  @P2 IMAD.HI.U32 R12, R170, R12, RZ ;  /* 0x0000000caa0c2227 */ /* 0x001fca00078e00ff */
[----:B------:R-:W-:-:S07]  /*16910*/  @P2 SHF.R.U32.HI R170, RZ, R13, R12 ;  /* 0x0000000dffaa2219 */ /* 0x000fce000001160c */
.L_x_1689:
[----:B------:R-:W-:Y:S05]  /*16920*/  BSYNC B2 ;  /* 0x0000000000027941 */ /* 0x000fea0003800000 */
.L_x_1687:
[----:B------:R-:W-:-:S05]  /*16930*/  IMAD R170, R170, R171, R0 ;  /* 0x000000abaaaa7224 */ /* 0x000fca00078e0200 */
[----:B------:R-:W-:Y:S02]  /*16940*/  VIMNMX R11, R11, R170, !PT ;  /* 0x000000aa0b0b7248 */ /* 0x000fe40007fe0100 */
[----:B------:R-:W-:-:S07]  /*16950*/  VIADDMNMX R19, R170, R171, R19, PT ;  /* 0x000000abaa137246 */ /* 0x000fce0003800113 */
.L_x_1686:
[C---:B------:R-:W-:Y:S01]  /*16960*/  ISETP.GE.AND P2, PT, R169.reuse, 0x2, PT ;  /* 0x00000002a900780c */ /* 0x040fe20003f46270 */
[----:B------:R-:W0:Y:S01]  /*16970*/  SHFL.IDX PT, R9, R9, 0x1, 0x1c1f ;  /* 0x003c1f0009097f89 */ /* 0x000e2200000e0000 */
[----:B------:R-:W-:Y:S02]  /*16980*/  ISETP.GE.AND P5, PT, R169, 0xa, PT ;  /* 0x0000000aa900780c */ /* 0x000fe40003fa6270 */
[----:B------:R-:W-:Y:S02]  /*16990*/  ISETP.GT.AND P3, PT, R11, 0x1, !P2 ;  /* 0x000000010b00780c */ /* 0x000fe40005764270 */
[----:B------:R-:W-:Y:S02]  /*169a0*/  LOP3.LUT R18, R18, 0xfffffffb, RZ, 0xc0, !PT ;  /* 0xfffffffb12127812 */ /* 0x000fe400078ec0ff */
[----:B------:R-:W-:Y:S02]  /*169b0*/  ISETP.LT.OR P4, PT, R19, 0x2, P3 ;  /* 0x000000021300780c */ /* 0x000fe40001f81670 */
[----:B------:R-:W-:-:S02]  /*169c0*/  ISETP.GE.AND P3, PT, R169, 0x9, PT ;  /* 0x00000009a900780c */ /* 0x000fc40003f66270 */
[----:B------:R-:W-:Y:S02]  /*169d0*/  FSEL R121, R121, -INF , !P4 ;  /* 0xff80000079797808 */ /* 0x000fe40006000000 */
[----:B------:R-:W-:Y:S02]  /*169e0*/  ISETP.GT.AND P4, PT, R11, 0x8, !P3 ;  /* 0x000000080b00780c */ /* 0x000fe40005f84270 */
[----:B------:R-:W-:Y:S02]  /*169f0*/  @P5 LOP3.LUT R18, R18, 0x4, RZ, 0xfc, !PT ;  /* 0x0000000412125812 */ /* 0x000fe400078efcff */
[----:B------:R-:W-:Y:S02]  /*16a00*/  ISETP.LT.OR P4, PT, R19, 0x9, P4 ;  /* 0x000000091300780c */ /* 0x000fe40002781670 */
[----:B------:R-:W-:Y:S02]  /*16a10*/  LOP3.LUT R18, R18, 0xfffffff7, RZ, 0xc0, !PT ;  /* 0xfffffff712127812 */ /* 0x000fe400078ec0ff */
[----:B------:R-:W-:-:S02]  /*16a20*/  FSEL R124, R124, -INF , !P4 ;  /* 0xff8000007c7c7808 */ /* 0x000fc40006000000 */
[----:B------:R-:W-:Y:S01]  /*16a30*/  ISETP.GT.AND P4, PT, R11, 0x9, !P5 ;  /* 0x000000090b00780c */ /* 0x000fe20006f84270 */
[--C-:B0-----:R-:W-:Y:S01]  /*16a40*/  IMAD.IADD R168, R168, 0x1, R9.reuse ;  /* 0x00000001a8a87824 */ /* 0x101fe200078e0209 */
[----:B------:R-:W-:Y:S01]  /*16a50*/  ISETP.GE.AND P5, PT, R169, 0x11, PT ;  /* 0x00000011a900780c */ /* 0x000fe20003fa6270 */
[----:B------:R-:W-:Y:S01]  /*16a60*/  IMAD.IADD R21, R21, 0x1, R9 ;  /* 0x0000000115157824 */ /* 0x000fe200078e0209 */
[----:B------:R-:W-:-:S04]  /*16a70*/  ISETP.LT.OR P4, PT, R19, 0xa, P4 ;  /* 0x0000000a1300780c */ /* 0x000fc80002781670 */
        /* <DEDUP_REMOVED lines=118> */
[----:B------:R-:W-:-:S04]  /*171e0*/  ISETP.GT.AND P6, PT, R11, 0x59, !P6 ;  /* 0x000000590b00780c */ /* 0x000fc800077c4270 */
[----:B------:R-:W-:-:S04]  /*171f0*/  ISETP.LT.OR P6, PT, R19, 0x5a, P6 ;  /* 0x0000005a1300780c */ /* 0x000fc800037c1670 */
[----:B------:R-:W-:Y:S02]  /*17200*/  FSEL R165, R165, -INF , !P6 ;  /* 0xff800000a5a57808 */ /* 0x000fe40007000000 */
[----:B------:R-:W-:-:S13]  /*17210*/  LOP3.LUT P6, RZ, R18, 0x100000, RZ, 0xc0, !PT ;  /* 0x0010000012ff7812 */ /* 0x000fda00078cc0ff */
[----:B------:R-:W-:Y:S05]  /*17220*/  @!P6 BRA `(.L_x_1690) ;  /* 0x000000000054e947 */ /* 0x000fea0003800000 */
        /* <DEDUP_REMOVED lines=12> */
.L_x_1692:
[----:B------:R-:W-:-:S05]  /*172f0*/  IMAD.U32 R11, RZ, RZ, UR59 ;  /* 0x0000003bff0b7e24 */ /* 0x000fca000f8e00ff */
[----:B------:R-:W-:-:S13]  /*17300*/  ISETP.NE.AND P6, PT, R11, 0x1, PT ;  /* 0x000000010b00780c */ /* 0x000fda0003fc5270 */
[----:B------:R-:W0:Y:S02]  /*17310*/  @P6 LDC.64 R12, c[0x0][0x9e8] ;  /* 0x00027a00ff0c6b82 */ /* 0x000e240000000a00 */
[----:B0-----:R-:W-:-:S05]  /*17320*/  @P6 IMAD.HI.U32 R12, R9, R12, RZ ;  /* 0x0000000c090c6227 */ /* 0x001fca00078e00ff */
[----:B------:R-:W-:-:S07]  /*17330*/  @P6 SHF.R.U32.HI R9, RZ, R13, R12 ;  /* 0x0000000dff096219 */ /* 0x000fce000001160c */
.L_x_1693:
[----:B------:R-:W-:Y:S05]  /*17340*/  BSYNC B2 ;  /* 0x0000000000027941 */ /* 0x000fea0003800000 */
.L_x_1691:
[----:B------:R-:W-:-:S05]  /*17350*/  IMAD R0, R9, R11, R0 ;  /* 0x0000000b09007224 */ /* 0x000fca00078e0200 */
[----:B------:R-:W-:Y:S02]  /*17360*/  VIADDMNMX R168, R0, R11, R168, PT ;  /* 0x0000000b00a87246 */ /* 0x000fe400038001a8 */
[----:B------:R-:W-:-:S07]  /*17370*/  VIMNMX R21, R21, R0, !PT ;  /* 0x0000000015157248 */ /* 0x000fce0007fe0100 */
.L_x_1690:
[C---:B------:R-:W-:Y:S01]  /*17380*/  ISETP.GT.AND P2, PT, R21.reuse, 0x1, !P2 ;  /* 0x000000011500780c */ /* 0x040fe20005744270 */
[----:B------:R-:W-:Y:S01]  /*17390*/  ULDC UR4, c[0x0][0x988] ;  /* 0x0002620000047ab9 */ /* 0x000fe20000000800 */
[----:B------:R-:W-:Y:S01]  /*173a0*/  ISETP.GT.AND P3, PT, R21, 0x8, !P3 ;  /* 0x000000081500780c */ /* 0x000fe20005f64270 */
[----:B------:R-:W-:Y:S01]  /*173b0*/  @!P1 VIADD R2, R2, 0x30860 ;  /* 0x0003086002029836 */ /* 0x000fe20000000000 */
[C---:B------:R-:W-:Y:S01]  /*173c0*/  ISETP.LT.OR P2, PT, R168.reuse, 0x2, P2 ;  /* 0x00000002a800780c */ /* 0x040fe20001741670 */
[----:B------:R-:W-:Y:S01]  /*173d0*/  IMAD.MOV.U32 R194, RZ, RZ, R20 ;  /* 0x000000ffffc27224 */ /* 0x000fe200078e0014 */
[----:B------:R-:W-:Y:S02]  /*173e0*/  ISETP.LT.OR P3, PT, R168, 0x9, P3 ;  /* 0x00000009a800780c */ /* 0x000fe40001f61670 */
[----:B------:R-:W-:Y:S02]  /*173f0*/  FSEL R123, R123, -INF , !P2 ;  /* 0xff8000007b7b7808 */ /* 0x000fe40005000000 */
[----:B------:R-:W-:-:S02]  /*17400*/  LOP3.LUT P2, RZ, R18, 0x4, RZ, 0xc0, !PT ;  /* 0x0000000412ff7812 */ /* 0x000fc4000784c0ff */
[----:B------:R-:W-:Y:S02]  /*17410*/  FSEL R126, R126, -INF , !P3 ;  /* 0xff8000007e7e7808 */ /* 0x000fe40005800000 */
[----:B------:R-:W-:Y:S02]  /*17420*/  ISETP.GT.AND P2, PT, R21, 0x9, !P2 ;  /* 0x000000091500780c */ /* 0x000fe40005744270 */
[----:B------:R-:W-:Y:S02]  /*17430*/  LOP3.LUT P3, RZ, R18, 0x10000, RZ, 0xc0, !PT ;  /* 0x0001000012ff7812 */ /* 0x000fe4000786c0ff */
[----:B------:R-:W-:Y:S02]  /*17440*/  ISETP.LT.OR P2, PT, R168, 0xa, P2 ;  /* 0x0000000aa800780c */ /* 0x000fe40001741670 */
[----:B------:R-:W-:Y:S02]  /*17450*/  FMNMX.FTZ R0, R120, R4, !PT ;  /* 0x0000000478007209 */ /* 0x000fe40007810000 */
[----:B------:R-:W-:-:S02]  /*17460*/  FSEL R127, R127, -INF , !P2 ;  /* 0xff8000007f7f7808 */ /* 0x000fc40005000000 */
[C---:B------:R-:W-:Y:S02]  /*17470*/  LOP3.LUT P2, RZ, R18.reuse, 0x8, RZ, 0xc0, !PT ;  /* 0x0000000812ff7812 */ /* 0x040fe4000784c0ff */
[----:B------:R-:W-:Y:S02]  /*17480*/  FMNMX.FTZ R0, R121, R0, !PT ;  /* 0x0000000079007209 */ /* 0x000fe40007810000 */
[----:B------:R-:W-:Y:S02]  /*17490*/  ISETP.GT.AND P2, PT, R21, 0x10, !P2 ;  /* 0x000000101500780c */ /* 0x000fe40005744270 */
[----:B------:R-:W-:Y:S02]  /*174a0*/  LOP3.LUT P6, RZ, R18, 0x8000, RZ, 0xc0, !PT ;  /* 0x0000800012ff7812 */ /* 0x000fe400078cc0ff */
        /* <DEDUP_REMOVED lines=48> */
[----:B------:R-:W-:Y:S02]  /*177b0*/  LOP3.LUT P2, RZ, R18, 0x1000, RZ, 0xc0, !PT ;  /* 0x0000100012ff7812 */ /* 0x000fe4000784c0ff */
[----:B------:R-:W-:-:S02]  /*177c0*/  FMNMX.FTZ R0, R164, R0, !PT ;  /* 0x00000000a4007209 */ /* 0x000fc40007810000 */
[----:B------:R-:W-:Y:S02]  /*177d0*/  ISETP.GT.AND P2, PT, R21, 0x30, !P2 ;  /* 0x000000301500780c */ /* 0x000fe40005744270 */
[----:B------:R-:W-:Y:S02]  /*177e0*/  FMNMX.FTZ R0, R165, R0, !PT ;  /* 0x00000000a5007209 */ /* 0x000fe40007810000 */
[----:B------:R-:W-:Y:S02]  /*177f0*/  ISETP.LT.OR P2, PT, R168, 0x31, P2 ;  /* 0x00000031a800780c */ /* 0x000fe40001741670 */
[----:B------:R-:W-:Y:S01]  /*17800*/  LOP3.LUT P3, RZ, R18, 0x20, RZ, 0xc0, !PT ;  /* 0x0000002012ff7812 */ /* 0x000fe2000786c0ff */
[----:B------:R-:W0:Y:S01]  /*17810*/  SHFL.BFLY PT, R9, R0, 0x2, 0x1f ;  /* 0x0c401f0000097f89 */ /* 0x000e2200000e0000 */
[----:B------:R-:W-:Y:S02]  /*17820*/  FSEL R146, R146, -INF , !P2 ;  /* 0xff80000092927808 */ /* 0x000fe40005000000 */
[----:B------:R-:W-:-:S02]  /*17830*/  LOP3.LUT P2, RZ, R18, 0x800, RZ, 0xc0, !PT ;  /* 0x0000080012ff7812 */ /* 0x000fc4000784c0ff */
[----:B------:R-:W-:Y:S02]  /*17840*/  LOP3.LUT P6, RZ, R18, 0x10, RZ, 0xc0, !PT ;  /* 0x0000001012ff7812 */ /* 0x000fe400078cc0ff */
[C---:B------:R-:W-:Y:S02]  /*17850*/  ISETP.GT.AND P2, PT, R21.reuse, 0x31, !P2 ;  /* 0x000000311500780c */ /* 0x040fe40005744270 */
[C---:B------:R-:W-:Y:S02]  /*17860*/  ISETP.GT.AND P4, PT, R21.reuse, 0x51, !P4 ;  /* 0x000000511500780c */ /* 0x040fe40006784270 */
[----:B------:R-:W-:Y:S02]  /*17870*/  ISETP.LT.OR P2, PT, R168, 0x32, P2 ;  /* 0x00000032a800780c */ /* 0x000fe40001741670 */
[----:B------:R-:W-:Y:S02]  /*17880*/  ISETP.GT.AND P5, PT, R21, 0x58, !P5 ;  /* 0x000000581500780c */ /* 0x000fe40006fa4270 */
[----:B------:R-:W-:-:S02]  /*17890*/  FSEL R147, R147, -INF , !P2 ;  /* 0xff80000093937808 */ /* 0x000fc40005000000 */
[----:B------:R-:W-:Y:S02]  /*178a0*/  LOP3.LUT P2, RZ, R18, 0x400, RZ, 0xc0, !PT ;  /* 0x0000040012ff7812 */ /* 0x000fe4000784c0ff */
[C---:B------:R-:W-:Y:S02]  /*178b0*/  ISETP.LT.OR P4, PT, R168.reuse, 0x52, P4 ;  /* 0x00000052a800780c */ /* 0x040fe40002781670 */
[----:B------:R-:W-:Y:S02]  /*178c0*/  ISETP.GT.AND P2, PT, R21, 0x38, !P2 ;  /* 0x000000381500780c */ /* 0x000fe40005744270 */
[C---:B------:R-:W-:Y:S02]  /*178d0*/  ISETP.LT.OR P5, PT, R168.reuse, 0x59, P5 ;  /* 0x00000059a800780c */ /* 0x040fe40002fa1670 */
[----:B------:R-:W-:Y:S02]  /*178e0*/  ISETP.LT.OR P2, PT, R168, 0x39, P2 ;  /* 0x00000039a800780c */ /* 0x000fe40001741670 */
[----:B0-----:R-:W-:Y:S01]  /*178f0*/  FMNMX.FTZ R9, R0, R9, !PT ;  /* 0x0000000900097209 */ /* 0x001fe20007810000 */
[----:B------:R-:W-:Y:S01]  /*17900*/  IMAD.U32 R0, RZ, RZ, UR4 ;  /* 0x00000004ff007e24 */ /* 0x000fe2000f8e00ff */
[----:B------:R-:W-:-:S02]  /*17910*/  FSEL R150, R150, -INF , !P2 ;  /* 0xff80000096967808 */ /* 0x000fc40005000000 */
[----:B------:R-:W-:Y:S01]  /*17920*/  LOP3.LUT P2, RZ, R18, 0x200, RZ, 0xc0, !PT ;  /* 0x0000020012ff7812 */ /* 0x000fe2000784c0ff */
[----:B------:R-:W0:Y:S01]  /*17930*/  SHFL.BFLY PT, R11, R9, 0x1, 0x1f ;  /* 0x0c201f00090b7f89 */ /* 0x000e2200000e0000 */
[----:B------:R-:W-:Y:S02]  /*17940*/  FSEL R163, R163, -INF , !P4 ;  /* 0xff800000a3a37808 */ /* 0x000fe40006000000 */
[----:B------:R-:W-:Y:S02]  /*17950*/  ISETP.GT.AND P2, PT, R21, 0x39, !P2 ;  /* 0x000000391500780c */ /* 0x000fe40005744270 */
[----:B------:R-:W-:Y:S02]  /*17960*/  FSEL R166, R166, -INF , !P5 ;  /* 0xff800000a6a67808 */ /* 0x000fe40006800000 */
[----:B------:R-:W-:Y:S02]  /*17970*/  ISETP.LT.OR P2, PT, R168, 0x3a, P2 ;  /* 0x0000003aa800780c */ /* 0x000fe40001741670 */
[----:B------:R-:W-:-:S02]  /*17980*/  @!P1 PRMT R2, RZ, 0x654, R2 ;  /* 0x00000654ff029816 */ /* 0x000fc40000000002 */
[----:B------:R-:W-:Y:S02]  /*17990*/  FSEL R151, R151, -INF , !P2 ;  /* 0xff80000097977808 */ /* 0x000fe40005000000 */
[----:B------:R-:W-:Y:S01]  /*179a0*/  LOP3.LUT P2, RZ, R18, 0x100, RZ, 0xc0, !PT ;  /* 0x0000010012ff7812 */ /* 0x000fe2000784c0ff */
[----:B------:R1:W-:Y:S03]  /*179b0*/  @!P1 SYNCS.ARRIVE.TRANS64.RED.A1T0 RZ, [R2+URZ], RZ ;  /* 0x000000ff02ff99a7 */ /* 0x0003e6000810043f */
[----:B------:R-:W-:-:S04]  /*179c0*/  ISETP.GT.AND P2, PT, R21, 0x40, !P2 ;  /* 0x000000401500780c */ /* 0x000fc80005744270 */
[----:B------:R-:W-:Y:S02]  /*179d0*/  ISETP.LT.OR P2, PT, R168, 0x41, P2 ;  /* 0x00000041a800780c */ /* 0x000fe40001741670 */
[----:B0-----:R-:W-:Y:S02]  /*179e0*/  FMNMX.FTZ R11, R9, R11, !PT ;  /* 0x0000000b090b7209 */ /* 0x001fe40007810000 */
[----:B------:R-:W-:Y:S02]  /*179f0*/  FSEL R154, R154, -INF , !P2 ;  /* 0xff8000009a9a7808 */ /* 0x000fe40005000000 */
[----:B------:R-:W-:-:S04]  /*17a00*/  LOP3.LUT P2, RZ, R18, 0x80, RZ, 0xc0, !PT ;  /* 0x0000008012ff7812 */ /* 0x000fc8000784c0ff */
[----:B------:R-:W-:-:S04]  /*17a10*/  ISETP.GT.AND P2, PT, R21, 0x41, !P2 ;  /* 0x000000411500780c */ /* 0x000fc80005744270 */
[----:B------:R-:W-:-:S04]  /*17a20*/  ISETP.LT.OR P2, PT, R168, 0x42, P2 ;  /* 0x00000042a800780c */ /* 0x000fc80001741670 */
[----:B------:R-:W-:Y:S02]  /*17a30*/  FSEL R155, R155, -INF , !P2 ;  /* 0xff8000009b9b7808 */ /* 0x000fe40005000000 */
[----:B------:R-:W-:-:S04]  /*17a40*/  LOP3.LUT P2, RZ, R18, 0x40, RZ, 0xc0, !PT ;  /* 0x0000004012ff7812 */ /* 0x000fc8000784c0ff */
[----:B------:R-:W-:-:S04]  /*17a50*/  ISETP.GT.AND P2, PT, R21, 0x48, !P2 ;  /* 0x000000481500780c */ /* 0x000fc80005744270 */
[----:B------:R-:W-:-:S04]  /*17a60*/  ISETP.LT.OR P2, PT, R168, 0x49, P2 ;  /* 0x00000049a800780c */ /* 0x000fc80001741670 */
[----:B------:R-:W-:Y:S02]  /*17a70*/  FSEL R158, R158, -INF , !P2 ;  /* 0xff8000009e9e7808 */ /* 0x000fe40005000000 */
[----:B------:R-:W-:Y:S02]  /*17a80*/  ISETP.GT.AND P2, PT, R21, 0x49, !P3 ;  /* 0x000000491500780c */ /* 0x000fe40005f44270 */
[----:B------:R-:W-:Y:S02]  /*17a90*/  LOP3.LUT P3, RZ, R18, 0x2, RZ, 0xc0, !PT ;  /* 0x0000000212ff7812 */ /* 0x000fe4000786c0ff */
[----:B------:R-:W-:-:S04]  /*17aa0*/  ISETP.LT.OR P2, PT, R168, 0x4a, P2 ;  /* 0x0000004aa800780c */ /* 0x000fc80001741670 */
[----:B------:R-:W-:Y:S02]  /*17ab0*/  FSEL R159, R159, -INF , !P2 ;  /* 0xff8000009f9f7808 */ /* 0x000fe40005000000 */
[----:B------:R-:W-:Y:S02]  /*17ac0*/  ISETP.GT.AND P2, PT, R21, 0x50, !P6 ;  /* 0x000000501500780c */ /* 0x000fe40007744270 */
[----:B------:R-:W-:Y:S02]  /*17ad0*/  LOP3.LUT P6, RZ, R18, 0x1, RZ, 0xc0, !PT ;  /* 0x0000000112ff7812 */ /* 0x000fe400078cc0ff */
[----:B------:R-:W-:-:S04]  /*17ae0*/  ISETP.LT.OR P2, PT, R168, 0x51, P2 ;  /* 0x00000051a800780c */ /* 0x000fc80001741670 */
[----:B------:R-:W-:Y:S02]  /*17af0*/  FSEL R162, R162, -INF , !P2 ;  /* 0xff800000a2a27808 */ /* 0x000fe40005000000 */
[----:B------:R-:W-:-:S04]  /*17b00*/  FSETP.NEU.FTZ.AND P2, PT, R11, -INF , PT ;  /* 0xff8000000b00780b */ /* 0x000fc80003f5d000 */
[----:B------:R-:W-:-:S05]  /*17b10*/  FSEL R9, R11, RZ, P2 ;  /* 0x000000ff0b097208 */ /* 0x000fca0001000000 */
[----:B------:R-:W-:Y:S01]  /*17b20*/  FADD.FTZ R4, -R9, R4 ;  /* 0x0000000409047221 */ /* 0x000fe20000010100 */
[----:B------:R-:W-:-:S03]  /*17b30*/  FMUL.FTZ R9, R11, R0 ;  /* 0x000000000b097220 */ /* 0x000fc60000410000 */
[----:B------:R-:W-:Y:S02]  /*17b40*/  FMUL.FTZ R4, R4, R0 ;  /* 0x0000000004047220 */ /* 0x000fe40000410000 */
[----:B------:R-:W-:Y:S02]  /*17b50*/  FSEL R9, R9, RZ, P2 ;  /* 0x000000ff09097208 */ /* 0x000fe40001000000 */
[----:B------:R-:W-:-:S03]  /*17b60*/  ISETP.GT.AND P2, PT, R21, RZ, !P3 ;  /* 0x000000ff1500720c */ /* 0x000fc60005f44270 */
[-CC-:B------:R-:W-:Y:S01]  /*17b70*/  FFMA.FTZ R186, R132, R0.reuse, -R9.reuse ;  /* 0x0000000084ba7223 */ /* 0x180fe20000010809 */
[----:B------:R-:W-:Y:S01]  /*17b80*/  ISETP.LT.OR P2, PT, R168, 0x1, P2 ;  /* 0x00000001a800780c */ /* 0x000fe20001741670 */
[-CC-:B------:R-:W-:Y:S01]  /*17b90*/  FFMA.FTZ R180, R136, R0.reuse, -R9.reuse ;  /* 0x0000000088b47223 */ /* 0x180fe20000010809 */
[-CC-:B------:R-:W-:Y:S01]  /*17ba0*/  FFMA.FTZ R13, R121, R0.reuse, -R9.reuse ;  /* 0x00000000790d7223 */ /* 0x180fe20000010809 */
[-CC-:B------:R-:W-:Y:S01]  /*17bb0*/  FFMA.FTZ R121, R137, R0.reuse, -R9.reuse ;  /* 0x0000000089797223 */ /* 0x180fe20000010809 */
[----:B------:R-:W-:Y:S01]  /*17bc0*/  FSEL R122, R122, -INF , !P2 ;  /* 0xff8000007a7a7808 */ /* 0x000fe20005000000 */
[-CC-:B------:R-:W-:Y:S01]  /*17bd0*/  FFMA.FTZ R188, R120, R0.reuse, -R9.reuse ;  /* 0x0000000078bc7223 */ /* 0x180fe20000010809 */
[----:B------:R-:W-:Y:S01]  /*17be0*/  ISETP.GT.AND P2, PT, R21, 0x59, !P6 ;  /* 0x000000591500780c */ /* 0x000fe20007744270 */
[-CC-:B------:R-:W-:Y:S01]  /*17bf0*/  FFMA.FTZ R190, R124, R0.reuse, -R9.reuse ;  /* 0x000000007cbe7223 */ /* 0x180fe20000010809 */
[----:B------:R-:W-:Y:S01]  /*17c00*/  FMNMX.FTZ R12, R122, R3, !PT ;  /* 0x000000037a0c7209 */ /* 0x000fe20007810000 */
[-CC-:B------:R-:W-:Y:S01]  /*17c10*/  FFMA.FTZ R19, R125, R0.reuse, -R9.reuse ;  /* 0x000000007d137223 */ /* 0x180fe20000010809 */
        /* <DEDUP_REMOVED lines=8> */
[-CC-:B------:R-:W-:Y:S01]  /*17ca0*/  FFMA.FTZ R124, R141, R0.reuse, -R9.reuse ;  /* 0x000000008d7c7223 */ /* 0x180fe20000010809 */
        /* <DEDUP_REMOVED lines=12> */
[----:B------:R-:W-:Y:S01]  /*17d70*/  FFMA.FTZ R170, R164, R0, -R9 ;  /* 0x00000000a4aa7223 */ /* 0x000fe20000010809 */
        /* <DEDUP_REMOVED lines=32> */
[-CC-:B------:R-:W-:Y:S01]  /*17f80*/  FFMA.FTZ R132, R157, R0.reuse, -R9.reuse ;  /* 0x000000009d847223 */ /* 0x180fe20000010809 */
[----:B------:R-:W-:-:S05]  /*17f90*/  FFMA.FTZ R9, R165, R0, -R9 ;  /* 0x00000000a5097223 */ /* 0x000fca0000010809 */
[----:B------:R-:W-:Y:S01]  /*17fa0*/  MUFU.EX2 R176, R176 ;  /* 0x000000b000b07308 */ /* 0x000fe20000000800 */
[----:B------:R-:W0:Y:S07]  /*17fb0*/  SHFL.BFLY PT, R136, R12, 0x1, 0x1f ;  /* 0x0c201f000c887f89 */ /* 0x000e2e00000e0000 */
[----:B------:R-:W-:Y:S08]  /*17fc0*/  MUFU.EX2 R125, R125 ;  /* 0x0000007d007d7308 */ /* 0x000ff00000000800 */
[----:B------:R-:W-:Y:S08]  /*17fd0*/  MUFU.EX2 R178, R178 ;  /* 0x000000b200b27308 */ /* 0x000ff00000000800 */
[----:B------:R-:W-:Y:S01]  /*17fe0*/  MUFU.EX2 R128, R128 ;  /* 0x0000008000807308 */ /* 0x000fe20000000800 */
[----:B0-----:R-:W-:-:S04]  /*17ff0*/  FMNMX.FTZ R12, R12, R136, !PT ;  /* 0x000000880c0c7209 */ /* 0x001fc80007810000 */
[C---:B------:R-:W-:Y:S01]  /*18000*/  FSETP.NEU.FTZ.AND P2, PT, R12.reuse, -INF , PT ;  /* 0xff8000000c00780b */ /* 0x040fe20003f5d000 */
[C---:B------:R-:W-:Y:S02]  /*18010*/  FMUL.FTZ R137, R12.reuse, R0 ;  /* 0x000000000c897220 */ /* 0x040fe40000410000 */
[----:B------:R-:W-:Y:S01]  /*18020*/  MUFU.EX2 R136, R9 ;  /* 0x0000000900887308 */ /* 0x000fe20000000800 */
[----:B-1----:R-:W-:Y:S02]  /*18030*/  FSEL R2, R12, RZ, P2 ;  /* 0x000000ff0c027208 */ /* 0x002fe40001000000 */
[----:B------:R-:W-:Y:S02]  /*18040*/  FSEL R137, R137, RZ, P2 ;  /* 0x000000ff89897208 */ /* 0x000fe40001000000 */
[----:B------:R-:W-:Y:S01]  /*18050*/  ISETP.GT.AND P2, PT, R7, R14, PT ;  /* 0x0000000e0700720c */ /* 0x000fe20003f44270 */
[----:B------:R-:W-:Y:S02]  /*18060*/  FADD.FTZ R2, -R2, R3 ;  /* 0x0000000302027221 */ /* 0x000fe40000010100 */
[----:B------:R0:W1:Y:S01]  /*18070*/  MUFU.EX2 R9, R4 ;  /* 0x0000000400097308 */ /* 0x0000620000000800 */
[-CC-:B------:R-:W-:Y:S01]  /*18080*/  FFMA.FTZ R189, R122, R0.reuse, -R137.reuse ;  /* 0x000000007abd7223 */ /* 0x180fe20000010889 */
[-CC-:B------:R-:W-:Y:S01]  /*18090*/  FFMA.FTZ R191, R126, R0.reuse, -R137.reuse ;  /* 0x000000007ebf7223 */ /* 0x180fe20000010889 */
[-C--:B------:R-:W-:Y:S01]  /*180a0*/  FMUL.FTZ R2, R2, R0.reuse ;  /* 0x0000000002027220 */ /* 0x080fe20000410000 */
[-CC-:B------:R-:W-:Y:S01]  /*180b0*/  FFMA.FTZ R122, R127, R0.reuse, -R137.reuse ;  /* 0x000000007f7a7223 */ /* 0x180fe20000010889 */
[-CC-:B------:R-:W-:Y:S01]  /*180c0*/  FFMA.FTZ R185, R130, R0.reuse, -R137.reuse ;  /* 0x0000000082b97223 */ /* 0x180fe20000010889 */
[-CC-:B------:R-:W-:Y:S01]  /*180d0*/  FFMA.FTZ R187, R134, R0.reuse, -R137.reuse ;  /* 0x0000000086bb7223 */ /* 0x180fe20000010889 */
[-CC-:B------:R-:W-:Y:S01]  /*180e0*/  FFMA.FTZ R126, R135, R0.reuse, -R137.reuse ;  /* 0x00000000877e7223 */ /* 0x180fe20000010889 */
[----:B------:R-:W-:Y:S01]  /*180f0*/  MUFU.EX2 R189, R189 ;  /* 0x000000bd00bd7308 */ /* 0x000fe20000000800 */
[-CC-:B0-----:R-:W-:Y:S01]  /*18100*/  FFMA.FTZ R4, R123, R0.reuse, -R137.reuse ;  /* 0x000000007b047223 */ /* 0x181fe20000010889 */
[-CC-:B------:R-:W-:Y:S01]  /*18110*/  FFMA.FTZ R123, R131, R0.reuse, -R137.reuse ;  /* 0x00000000837b7223 */ /* 0x180fe20000010889 */
[-CC-:B------:R-:W-:Y:S01]  /*18120*/  FFMA.FTZ R181, R138, R0.reuse, -R137.reuse ;  /* 0x000000008ab57223 */ /* 0x180fe20000010889 */
[-CC-:B------:R-:W-:Y:S01]  /*18130*/  FFMA.FTZ R127, R139, R0.reuse, -R137.reuse ;  /* 0x000000008b7f7223 */ /* 0x180fe20000010889 */
[-CC-:B------:R-:W-:Y:S01]  /*18140*/  FFMA.FTZ R183, R142, R0.reuse, -R137.reuse ;  /* 0x000000008eb77223 */ /* 0x180fe20000010889 */
[-CC-:B------:R-:W-:Y:S01]  /*18150*/  FFMA.FTZ R3, R143, R0.reuse, -R137.reuse ;  /* 0x000000008f037223 */ /* 0x180fe20000010889 */
[--C-:B------:R-:W-:Y:S01]  /*18160*/  FFMA.FTZ R177, R146, R0, -R137.reuse ;  /* 0x0000000092b17223 */ /* 0x100fe20000010889 */
[----:B------:R-:W0:Y:S01]  /*18170*/  MUFU.EX2 R2, R2 ;  /* 0x0000000200027308 */ /* 0x000e220000000800 */
[----:B-1----:R-:W-:Y:S01]  /*18180*/  FFMA.FTZ R6, R9, R6, R188 ;  /* 0x0000000609067223 */ /* 0x002fe200000100bc */
[-CC-:B------:R-:W-:Y:S01]  /*18190*/  FFMA.FTZ R147, R147, R0.reuse, -R137.reuse ;  /* 0x0000000093937223 */ /* 0x180fe20000010889 */
[-CC-:B------:R-:W-:Y:S01]  /*181a0*/  FFMA.FTZ R150, R150, R0.reuse, -R137.reuse ;  /* 0x0000000096967223 */ /* 0x180fe20000010889 */
[-CC-:B------:R-:W-:Y:S01]  /*181b0*/  FFMA.FTZ R151, R151, R0.reuse, -R137.reuse ;  /* 0x0000000097977223 */ /* 0x180fe20000010889 */
[----:B------:R-:W-:Y:S01]  /*181c0*/  FADD.FTZ R6, R13, R6 ;  /* 0x000000060d067221 */ /* 0x000fe20000010000 */
[-CC-:B------:R-:W-:Y:S01]  /*181d0*/  FFMA.FTZ R154, R154, R0.reuse, -R137.reuse ;  /* 0x000000009a9a7223 */ /* 0x180fe20000010889 */
[-CC-:B------:R-:W-:Y:S01]  /*181e0*/  FFMA.FTZ R155, R155, R0.reuse, -R137.reuse ;  /* 0x000000009b9b7223 */ /* 0x180fe20000010889 */
        /* <DEDUP_REMOVED lines=9> */
[----:B0-----:R-:W-:Y:S01]  /*18280*/  FFMA.FTZ R5, R2, R5, R189 ;  /* 0x0000000502057223 */ /* 0x001fe200000100bd */
[----:B------:R-:W-:Y:S01]  /*18290*/  FADD.FTZ R6, R184, R6 ;  /* 0x00000006b8067221 */ /* 0x000fe20000010000 */
[----:B------:R-:W-:Y:S01]  /*182a0*/  FFMA.FTZ R137, R167, R0, -R137 ;  /* 0x00000000a7897223 */ /* 0x000fe20000010889 */
[----:B------:R-:W-:Y:S01]  /*182b0*/  F2FP.F16.F32.PACK_AB R190, R19, R190 ;  /* 0x000000be13be723e */ /* 0x000fe200000000ff */
[----:B------:R-:W-:-:S02]  /*182c0*/  VIADD R7, R7, 0xffffffff ;  /* 0xffffffff07077836 */ /* 0x000fc40000000000 */
[----:B------:R-:W-:Y:S01]  /*182d0*/  FADD.FTZ R6, R21, R6 ;  /* 0x0000000615067221 */ /* 0x000fe20000010000 */
[----:B------:R-:W-:Y:S01]  /*182e0*/  F2FP.F16.F32.PACK_AB R188, R13, R188 ;  /* 0x000000bc0dbc723e */ /* 0x000fe200000000ff */
[----:B------:R-:W0:Y:S01]  /*182f0*/  MUFU.EX2 R122, R122 ;  /* 0x0000007a007a7308 */ /* 0x000e220000000800 */
[----:B-1----:R-:W-:Y:S01]  /*18300*/  FADD.FTZ R5, R4, R5 ;  /* 0x0000000504057221 */ /* 0x002fe20000010000 */
[----:B------:R-:W-:Y:S01]  /*18310*/  FADD.FTZ R6, R186, R6 ;  /* 0x00000006ba067221 */ /* 0x000fe20000010000 */
[----:B------:R-:W-:Y:S01]  /*18320*/  F2FP.F16.F32.PACK_AB R189, R4, R189 ;  /* 0x000000bd04bd723e */ /* 0x000fe200000000ff */
[----:B------:R-:W-:Y:S01]  /*18330*/  IMAD.MOV.U32 R19, RZ, RZ, R15 ;  /* 0x000000ffff137224 */ /* 0x000fe200078e000f */
[----:B------:R-:W-:Y:S01]  /*18340*/  F2FP.F16.F32.PACK_AB R184, R21, R184 ;  /* 0x000000b815b8723e */ /* 0x000fe200000000ff */
[C---:B------:R-:W-:Y:S01]  /*18350*/  FADD.FTZ R6, R120.reuse, R6 ;  /* 0x0000000678067221 */ /* 0x040fe20000010000 */
[----:B------:R-:W-:Y:S01]  /*18360*/  F2FP.F16.F32.PACK_AB R186, R120, R186 ;  /* 0x000000ba78ba723e */ /* 0x000fe200000000ff */
[----:B------:R-:W1:Y:S01]  /*18370*/  MUFU.EX2 R185, R185 ;  /* 0x000000b900b97308 */ /* 0x000e620000000800 */
[----:B--2---:R-:W-:Y:S01]  /*18380*/  FADD.FTZ R5, R191, R5 ;  /* 0x00000005bf057221 */ /* 0x004fe20000010000 */
[----:B------:R-:W-:Y:S01]  /*18390*/  FADD.FTZ R6, R180, R6 ;  /* 0x00000006b4067221 */ /* 0x000fe20000010000 */
[----:B------:R-:W-:-:S03]  /*183a0*/  F2FP.F16.F32.PACK_AB R180, R121, R180 ;  /* 0x000000b479b4723e */ /* 0x000fc600000000ff */
[----:B------:R-:W-:Y:S02]  /*183b0*/  FADD.FTZ R6, R121, R6 ;  /* 0x0000000679067221 */ /* 0x000fe40000010000 */
[----:B------:R-:W2:Y:S01]  /*183c0*/  MUFU.EX2 R123, R123 ;  /* 0x0000007b007b7308 */ /* 0x000ea20000000800 */
[----:B0-----:R-:W-:Y:S01]  /*183d0*/  FADD.FTZ R5, R122, R5 ;  /* 0x000000057a057221 */ /* 0x001fe20000010000 */
[----:B------:R-:W-:Y:S01]  /*183e0*/  FADD.FTZ R6, R182, R6 ;  /* 0x00000006b6067221 */ /* 0x000fe20000010000 */
[----:B------:R-:W-:Y:S02]  /*183f0*/  F2FP.F16.F32.PACK_AB R182, R124, R182 ;  /* 0x000000b67cb6723e */ /* 0x000fe400000000ff */
[----:B------:R-:W-:Y:S01]  /*18400*/  F2FP.F16.F32.PACK_AB R191, R122, R191 ;  /* 0x000000bf7abf723e */ /* 0x000fe200000000ff */
[----:B------:R-:W-:Y:S02]  /*18410*/  FADD.FTZ R6, R124, R6 ;  /* 0x000000067c067221 */ /* 0x000fe40000010000 */
[----:B------:R-:W0:Y:S01]  /*18420*/  MUFU.EX2 R187, R187 ;  /* 0x000000bb00bb7308 */ /* 0x000e220000000800 */
[----:B-1----:R-:W-:Y:S01]  /*18430*/  FADD.FTZ R5, R185, R5 ;  /* 0x00000005b9057221 */ /* 0x002fe20000010000 */
[----:B------:R-:W-:Y:S01]  /*18440*/  FADD.FTZ R6, R176, R6 ;  /* 0x00000006b0067221 */ /* 0x000fe20000010000 */
[----:B------:R-:W-:-:S03]  /*18450*/  F2FP.F16.F32.PACK_AB R176, R125, R176 ;  /* 0x000000b07db0723e */ /* 0x000fc600000000ff */
[----:B------:R-:W-:Y:S02]  /*18460*/  FADD.FTZ R6, R125, R6 ;  /* 0x000000067d067221 */ /* 0x000fe40000010000 */
[----:B------:R-:W1:Y:S01]  /*18470*/  MUFU.EX2 R126, R126 ;  /* 0x0000007e007e7308 */ /* 0x000e620000000800 */
[C---:B--2---:R-:W-:Y:S01]  /*18480*/  FADD.FTZ R5, R123.reuse, R5 ;  /* 0x000000057b057221 */ /* 0x044fe20000010000 */
[----:B------:R-:W-:Y:S01]  /*18490*/  FADD.FTZ R6, R178, R6 ;  /* 0x00000006b2067221 */ /* 0x000fe20000010000 */
[C---:B------:R-:W-:Y:S02]  /*184a0*/  F2FP.F16.F32.PACK_AB R178, R128.reuse, R178 ;  /* 0x000000b280b2723e */ /* 0x040fe400000000ff */
[----:B------:R-:W-:Y:S01]  /*184b0*/  F2FP.F16.F32.PACK_AB R185, R123, R185 ;  /* 0x000000b97bb9723e */ /* 0x000fe200000000ff */
[----:B------:R-:W-:Y:S02]  /*184c0*/  FADD.FTZ R6, R128, R6 ;  /* 0x0000000680067221 */ /* 0x000fe40000010000 */
        /* <DEDUP_REMOVED lines=56> */
[----:B-1----:R-:W-:Y:S01]  /*18850*/  FADD.FTZ R4, R166, R3 ;  /* 0x00000003a6047221 */ /* 0x002fe20000010000 */
[----:B------:R-:W-:Y:S02]  /*18860*/  IMAD.MOV.U32 R3, RZ, RZ, R12 ;  /* 0x000000ffff037224 */ /* 0x000fe400078e000c */
[----:B--2---:R-:W-:Y:S01]  /*18870*/  FADD.FTZ R6, R170, R6 ;  /* 0x00000006aa067221 */ /* 0x004fe20000010000 */
[----:B------:R-:W-:-:S03]  /*18880*/  F2FP.F16.F32.PACK_AB R170, R136, R170 ;  /* 0x000000aa88aa723e */ /* 0x000fc600000000ff */
[----:B------:R-:W-:Y:S01]  /*18890*/  FADD.FTZ R6, R136, R6 ;  /* 0x0000000688067221 */ /* 0x000fe20000010000 */
[C---:B0-----:R-:W-:Y:S01]  /*188a0*/  FADD.FTZ R5, R137.reuse, R4 ;  /* 0x0000000489057221 */ /* 0x041fe20000010000 */
[----:B------:R-:W-:Y:S01]  /*188b0*/  F2FP.F16.F32.PACK_AB R171, R137, R166 ;  /* 0x000000a689ab723e */ /* 0x000fe200000000ff */
[----:B------:R-:W-:Y:S01]  /*188c0*/  IMAD.MOV.U32 R4, RZ, RZ, R11 ;  /* 0x000000ffff047224 */ /* 0x000fe200078e000b */
[----:B------:R-:W-:Y:S06]  /*188d0*/  @P2 BRA `(.L_x_1694) ;  /* 0xffffffcc00102947 */ /* 0x000fec000383ffff */
[----:B------:R-:W-:Y:S05]  /*188e0*/  BSYNC B1 ;  /* 0x0000000000017941 */ /* 0x000fea0003800000 */
.L_x_1675:
[----:B------:R-:W-:Y:S01]  /*188f0*/  IMAD.MOV.U32 R3, RZ, RZ, R12 ;  /* 0x000000ffff037224 */ /* 0x000fe200078e000c */
[----:B------:R-:W-:Y:S01]  /*18900*/  MOV R19, R15 ;  /* 0x0000000f00137202 */ /* 0x000fe20000000f00 */
[----:B------:R-:W-:Y:S02]  /*18910*/  IMAD.MOV.U32 R4, RZ, RZ, R11 ;  /* 0x000000ffff047224 */ /* 0x000fe400078e000b */
[----:B------:R-:W-:-:S07]  /*18920*/  IMAD.MOV.U32 R194, RZ, RZ, R20 ;  /* 0x000000ffffc27224 */ /* 0x000fce00078e0014 */
.L_x_1674:
[----:B------:R-:W-:Y:S05]  /*18930*/  BSYNC B0 ;  /* 0x0000000000007941 */ /* 0x000fea0003800000 */
.L_x_1673:
[----:B------:R-:W0:Y:S01]  /*18940*/  LDC R11, c[0x0][0x448] ;  /* 0x00011200ff0b7b82 */ /* 0x000e220000000800 */
[----:B------:R-:W-:Y:S02]  /*18950*/  LOP3.LUT R18, R18, 0xffefffff, RZ, 0xc0, !PT ;  /* 0xffefffff12127812 */ /* 0x000fe400078ec0ff */
[----:B------:R-:W-:-:S05]  /*18960*/  IADD3 R14, R197, 0x1, -R196 ;  /* 0x00000001c50e7810 */ /* 0x000fca0007ffe8c4 */
[----:B------:R-:W1:Y:S01]  /*18970*/  LDC R15, c[0x0][0x9e4] ;  /* 0x00027900ff0f7b82 */ /* 0x000e620000000800 */
[----:B0-----:R-:W-:Y:S01]  /*18980*/  ISETP.NE.AND P2, PT, R11, 0x1, PT ;  /* 0x000000010b00780c */ /* 0x001fe20003f45270 */
[----:B------:R-:W-:-:S12]  /*18990*/  VIADD R11, R213, 0x7f ;  /* 0x0000007fd50b7836 */ /* 0x000fd80000000000 */
[----:B------:R-:W0:Y:S01]  /*189a0*/  @P2 LDC R12, c[0x0][0x44c] ;  /* 0x00011300ff0c2b82 */ /* 0x000e220000000800 */
[----:B------:R-:W-:-:S04]  /*189b0*/  @P2 LOP3.LUT R18, R18, 0x100000, RZ, 0xfc, !PT ;  /* 0x0010000012122812 */ /* 0x000fc800078efcff */
[----:B------:R-:W-:-:S03]  /*189c0*/  LOP3.LUT R18, R18, 0xffdfffff, RZ, 0xc0, !PT ;  /* 0xffdfffff12127812 */ /* 0x000fc600078ec0ff */
[----:B------:R-:W2:Y:S01]  /*189d0*/  @P2 LDC R13, c[0x0][0x450] ;  /* 0x00011400ff0d2b82 */ /* 0x000ea20000000800 */
[----:B0-----:R-:W-:-:S05]  /*189e0*/  @P2 IMAD.HI.U32 R12, R11, R12, RZ ;  /* 0x0000000c0b0c2227 */ /* 0x001fca00078e00ff */
[----:B--2---:R-:W-:Y:S02]  /*189f0*/  @P2 SHF.R.U32.HI R11, RZ, R13, R12 ;  /* 0x0000000dff0b2219 */ /* 0x004fe4000001160c */
[----:B-1----:R-:W-:-:S03]  /*18a00*/  ISETP.GE.AND P2, PT, R15, 0x1, PT ;  /* 0x000000010f00780c */ /* 0x002fc60003f46270 */
[----:B------:R-:W-:-:S04]  /*18a10*/  IMAD.IADD R11, R14, 0x1, R11 ;  /* 0x000000010e0b7824 */ /* 0x000fc800078e020b */
[----:B------:R-:W-:-:S06]  /*18a20*/  IMAD.IADD R12, R11, 0x1, -R10 ;  /* 0x000000010b0c7824 */ /* 0x000fcc00078e0a0a */
[----:B------:R-:W-:Y:S01]  /*18a30*/  @P2 LOP3.LUT R18, R18, 0x200000, RZ, 0xfc, !PT ;  /* 0x0020000012122812 */ /* 0x000fe200078efcff */
[----:B------:R-:W-:Y:S06]  /*18a40*/  @!P2 BRA `(.L_x_1695) ;  /* 0x000000000048a947 */ /* 0x000fec0003800000 */
[----:B------:R-:W-:Y:S01]  /*18a50*/  IMAD.MOV.U32 R13, RZ, RZ, R11 ;  /* 0x000000ffff0d7224 */ /* 0x000fe200078e000b */
[----:B------:R-:W-:Y:S04]  /*18a60*/  BSSY B0, `(.L_x_1696) ;  /* 0x000000e000007945 */ /* 0x000fe80003800000 */
        /* <DEDUP_REMOVED lines=9> */
.L_x_1697:
[----:B------:R-:W-:-:S13]  /*18b00*/  ISETP.NE.AND P2, PT, R15, 0x1, PT ;  /* 0x000000010f00780c */ /* 0x000fda0003f45270 */
[----:B------:R-:W0:Y:S02]  /*18b10*/  @P2 LDC.64 R10, c[0x0][0x9e8] ;  /* 0x00027a00ff0a2b82 */ /* 0x000e240000000a00 */
[----:B0-----:R-:W-:-:S05]  /*18b20*/  @P2 IMAD.HI.U32 R10, R13, R10, RZ ;  /* 0x0000000a0d0a2227 */ /* 0x001fca00078e00ff */
[----:B------:R-:W-:-:S07]  /*18b30*/  @P2 SHF.R.U32.HI R13, RZ, R11, R10 ;  /* 0x0000000bff0d2219 */ /* 0x000fce000001160a */
.L_x_1698:
[----:B------:R-:W-:Y:S05]  /*18b40*/  BSYNC B0 ;  /* 0x0000000000007941 */ /* 0x000fea0003800000 */
.L_x_1696:
[----:B------:R-:W-:-:S05]  /*18b50*/  IMAD R13, R13, R15, RZ ;  /* 0x0000000f0d0d7224 */ /* 0x000fca00078e02ff */
[----:B------:R-:W-:-:S07]  /*18b60*/  VIMNMX R12, R12, R13, !PT ;  /* 0x0000000d0c0c7248 */ /* 0x000fce0007fe0100 */
.L_x_1695:
[----:B------:R-:W-:Y:S01]  /*18b70*/  VIADD R12, R12, 0x5f ;  /* 0x0000005f0c0c7836 */ /* 0x000fe20000000000 */
[----:B------:R-:W-:Y:S03]  /*18b80*/  BSSY B0, `(.L_x_1699) ;  /* 0x000021b000007945 */ /* 0x000fe60003800000 */
[----:B------:R-:W-:-:S05]  /*18b90*/  IMAD.HI R12, R12, 0x2aaaaaab, RZ ;  /* 0x2aaaaaab0c0c7827 */ /* 0x000fca00078e02ff */
[----:B------:R-:W-:-:S04]  /*18ba0*/  SHF.R.U32.HI R11, RZ, 0x1f, R12 ;  /* 0x0000001fff0b7819 */ /* 0x000fc8000001160c */
[----:B------:R-:W-:-:S04]  /*18bb0*/  LEA.HI.SX32 R11, R12, R11, 0x1c ;  /* 0x0000000b0c0b7211 */ /* 0x000fc800078fe2ff */
[----:B------:R-:W-:-:S04]  /*18bc0*/  VIMNMX R14, R214, R11, !PT ;  /* 0x0000000bd60e7248 */ /* 0x000fc80007fe0100 */
[----:B------:R-:W-:-:S13]  /*18bd0*/  ISETP.GE.AND P2, PT, R7, R14, PT ;  /* 0x0000000e0700720c */ /* 0x000fda0003f46270 */
[----:B------:R-:W-:Y:S05]  /*18be0*/  @!P2 BRA `(.L_x_1700) ;  /* 0x000000200050a947 */ /* 0x000fea0003800000 */
[----:B------:R-:W-:Y:S01]  /*18bf0*/  BSSY B1, `(.L_x_1700) ;  /* 0x0000213000017945 */ /* 0x000fe20003800000 */
[----:B------:R-:W-:Y:S02]  /*18c00*/  IMAD.MOV.U32 R13, RZ, RZ, R3 ;  /* 0x000000ffff0d7224 */ /* 0x000fe400078e0003 */
[----:B------:R-:W-:Y:S02]  /*18c10*/  IMAD.MOV.U32 R12, RZ, RZ, R4 ;  /* 0x000000ffff0c7224 */ /* 0x000fe400078e0004 */
[----:B------:R-:W-:Y:S02]  /*18c20*/  IMAD.MOV.U32 R11, RZ, RZ, R194 ;  /* 0x000000ffff0b7224 */ /* 0x000fe400078e00c2 */
[----:B------:R-:W-:-:S07]  /*18c30*/  IMAD.MOV.U32 R10, RZ, RZ, R19 ;  /* 0x000000ffff0a7224 */ /* 0x000fce00078e0013 */
.L_x_1711:
[----:B------:R-:W-:-:S05]  /*18c40*/  VIADD R19, R10, 0x1 ;  /* 0x000000010a137836 */ /* 0x000fca0000000000 */
[----:B------:R-:W-:-:S04]  /*18c50*/  ISETP.NE.AND P2, PT, R19, 0x2, PT ;  /* 0x000000021300780c */ /* 0x000fc80003f45270 */
[----:B------:R-:W-:Y:S02]  /*18c60*/  SEL R194, RZ, 0x1, P2 ;  /* 0x00000001ffc27807 */ /* 0x000fe40001000000 */
[----:B------:R-:W-:Y:S02]  /*18c70*/  SEL R19, R19, RZ, P2 ;  /* 0x000000ff13137207 */ /* 0x000fe40001000000 */
[----:B------:R-:W-:Y:S01]  /*18c80*/  LOP3.LUT R194, R11, R194, RZ, 0x3c, !PT ;  /* 0x000000c20bc27212 */ /* 0x000fe200078e3cff */
[----:B------:R-:W-:Y:S06]  /*18c90*/  @!P0 BRA `(.L_x_1701) ;  /* 0x0000000000048947 */ /* 0x000fec0003800000 */
[----:B------:R-:W-:Y:S01]  /*18ca0*/  BPT.TRAP 0x1 ;  /* 0x000000040000795c */ /* 0x000fe20000300000 */
.L_x_1701:
[----:B------:R-:W-:Y:S01]  /*18cb0*/  IMAD R3, R19, 0x8, R16 ;  /* 0x0000000813037824 */ /* 0x000fe200078e0210 */
[----:B------:R-:W-:-:S04]  /*18cc0*/  SHF.L.U32 R4, R194, 0x1f, RZ ;  /* 0x0000001fc2047819 */ /* 0x000fc800000006ff */
[----:B------:R0:W1:Y:S01]  /*18cd0*/  SYNCS.PHASECHK.TRANS64.TRYWAIT P2, [R3+URZ+0x30830], R4 ;  /* 0x03083004030075a7 */ /* 0x000062000804017f */
[----:B------:R-:W-:Y:S05]  /*18ce0*/  @!P0 BRA `(.L_x_1702) ;  /* 0x0000000000048947 */ /* 0x000fea0003800000 */
[----:B------:R-:W-:Y:S01]  /*18cf0*/  BPT.TRAP 0x1 ;  /* 0x000000040000795c */ /* 0x000fe20000300000 */
.L_x_1702:
[----:B------:R-:W-:Y:S01]  /*18d00*/  IMAD R0, R19, 0x900, R8 ;  /* 0x0000090013007824 */ /* 0x000fe200078e0208 */
[----:B------:R-:W-:Y:S03]  /*18d10*/  BSSY B2, `(.L_x_1703) ;  /* 0x0000006000027945 */ /* 0x000fe60003800000 */
[C---:B------:R-:W-:Y:S02]  /*18d20*/  VIADD R120, R0.reuse, 0x2 ;  /* 0x0000000200787836 */ /* 0x040fe40000000000 */
[----:B------:R-:W-:Y:S01]  /*18d30*/  VIADD R122, R0, 0x4 ;  /* 0x00000004007a7836 */ /* 0x000fe20000000000 */
[----:B-1----:R-:W-:Y:S06]  /*18d40*/  @P2 BRA `(.L_x_1704) ;  /* 0x0000000000082947 */ /* 0x002fec0003800000 */
[----:B------:R-:W1:Y:S02]  /*18d50*/  SYNCS.PHASECHK.TRANS64.TRYWAIT P2, [R3+URZ+0x30830], R4 ;  /* 0x03083004030075a7 */ /* 0x000e64000804017f */
[----:B-1----:R-:W-:Y:S05]  /*18d60*/  @!P2 BRA `(.L_x_1705) ;  /* 0x000001400070a947 */ /* 0x002fea0003800000 */
.L_x_1704:
[----:B------:R-:W-:Y:S05]  /*18d70*/  BSYNC B2 ;  /* 0x0000000000027941 */ /* 0x000fea0003800000 */
.L_x_1703:
[----:B------:R2:W-:Y:S01]  /*18d80*/  STL.64 [R1+0x88], R12 ;  /* 0x0000880c01007387 */ /* 0x0005e20000100a00 */
[-C--:B------:R-:W-:Y:S01]  /*18d90*/  FMUL.FTZ R26, R26, R2.reuse ;  /* 0x000000021a1a7220 */ /* 0x080fe20000410000 */
[-C--:B------:R-:W-:Y:S01]  /*18da0*/  FMUL.FTZ R27, R27, R2.reuse ;  /* 0x000000021b1b7220 */ /* 0x080fe20000410000 */
[-C--:B------:R-:W-:Y:S01]  /*18db0*/  FMUL.FTZ R30, R30, R2.reuse ;  /* 0x000000021e1e7220 */ /* 0x080fe20000410000 */
[-C--:B------:R-:W-:Y:S01]  /*18dc0*/  FMUL.FTZ R31, R31, R2.reuse ;  /* 0x000000021f1f7220 */ /* 0x080fe20000410000 */
[-C--:B------:R-:W-:Y:S01]  /*18dd0*/  FMUL.FTZ R34, R34, R2.reuse ;  /* 0x0000000222227220 */ /* 0x080fe20000410000 */
[-C--:B------:R-:W-:Y:S01]  /*18de0*/  FMUL.FTZ R35, R35, R2.reuse ;  /* 0x0000000223237220 */ /* 0x080fe20000410000 */
[-C--:B------:R-:W-:Y:S01]  /*18df0*/  FMUL.FTZ R38, R38, R2.reuse ;  /* 0x0000000226267220 */ /* 0x080fe20000410000 */
[----:B--2---:R-:W2:Y:S04]  /*18e00*/  LDL.64 R12, [R1+0x28] ;  /* 0x00002800010c7983 */ /* 0x004ea80000100a00 */
        /* <DEDUP_REMOVED lines=10> */
[----:B---3--:R-:W3:Y:S01]  /*18eb0*/  LDL.64 R10, [R1+0x20] ;  /* 0x00002000010a7983 */ /* 0x008ee20000100a00 */
[-C--:B------:R-:W-:Y:S01]  /*18ec0*/  FMUL.FTZ R58, R58, R2.reuse ;  /* 0x000000023a3a7220 */ /* 0x080fe20000410000 */
[----:B------:R-:W-:-:S02]  /*18ed0*/  FMUL.FTZ R59, R59, R2 ;  /* 0x000000023b3b7220 */ /* 0x000fc40000410000 */
        /* <DEDUP_REMOVED lines=12> */
[----:B----4-:R-:W4:Y:S01]  /*18fa0*/  LDL.64 R6, [R1+0x18] ;  /* 0x0000180001067983 */ /* 0x010f220000100a00 */
[-C--:B------:R-:W-:Y:S01]  /*18fb0*/  FMUL.FTZ R83, R83, R2.reuse ;  /* 0x0000000253537220 */ /* 0x080fe20000410000 */
[-C--:B------:R-:W-:Y:S01]  /*18fc0*/  FMUL.FTZ R86, R86, R2.reuse ;  /* 0x0000000256567220 */ /* 0x080fe20000410000 */
[-C--:B------:R-:W-:Y:S01]  /*18fd0*/  FMUL.FTZ R87, R87, R2.reuse ;  /* 0x0000000257577220 */ /* 0x080fe20000410000 */
[----:B------:R0:W-:Y:S01]  /*18fe0*/  STL [R1+0x70], R5 ;  /* 0x0000700501007387 */ /* 0x0001e20000100800 */
        /* <DEDUP_REMOVED lines=16> */
[----:B------:R-:W-:Y:S01]  /*190f0*/  R2UR UR50, R120 ;  /* 0x00000000783272ca */ /* 0x000fe200000e0000 */
[----:B01----:R-:W2:Y:S01]  /*19100*/  LDL.64 R2, [R1+0x30] ;  /* 0x0000300001027983 */ /* 0x003ea20000100a00 */
[----:B------:R-:W-:Y:S01]  /*19110*/  VIADD R120, R0, 0x300 ;  /* 0x0000030000787836 */ /* 0x000fe20000000000 */
[----:B------:R-:W-:Y:S01]  /*19120*/  R2UR UR34, R122 ;  /* 0x000000007a2272ca */ /* 0x000fe200000e0000 */
[----:B------:R-:W-:Y:S01]  /*19130*/  IMAD.MOV.U32 R21, RZ, RZ, 0x40000040 ;  /* 0x40000040ff157424 */ /* 0x000fe200078e00ff */
[----:B------:R-:W-:Y:S01]  /*19140*/  MOV R20, R0 ;  /* 0x0000000000147202 */ /* 0x000fe20000000f00 */
[----:B------:R-:W-:Y:S01]  /*19150*/  VIADD R122, R0, 0x304 ;  /* 0x00000304007a7836 */ /* 0x000fe20000000000 */
[----:B------:R-:W-:Y:S01]  /*19160*/  R2UR UR26, R120 ;  /* 0x00000000781a72ca */ /* 0x000fe200000e0000 */
[----:B------:R-:W-:Y:S01]  /*19170*/  VIADD R120, R0, 0x306 ;  /* 0x0000030600787836 */ /* 0x000fe20000000000 */
[----:B------:R-:W-:Y:S01]  /*19180*/  R2UR UR54, R20 ;  /* 0x00000000143672ca */ /* 0x000fe200000e0000 */
[----:B------:R-:W-:Y:S01]  /*19190*/  IMAD.MOV.U32 R121, RZ, RZ, 0x40000040 ;  /* 0x40000040ff797424 */ /* 0x000fe200078e00ff */
[----:B------:R-:W-:Y:S01]  /*191a0*/  R2UR UR55, R21 ;  /* 0x00000000153772ca */ /* 0x000fe200000e0000 */
[----:B------:R-:W-:Y:S01]  /*191b0*/  IMAD.MOV.U32 R123, RZ, RZ, 0x40000040 ;  /* 0x40000040ff7b7424 */ /* 0x000fe200078e00ff */
[----:B------:R-:W-:Y:S01]  /*191c0*/  R2UR UR18, R122 ;  /* 0x000000007a1272ca */ /* 0x000fe200000e0000 */
[----:B------:R-:W-:Y:S01]  /*191d0*/  VIADD R122, R0, 0x606 ;  /* 0x00000606007a7836 */ /* 0x000fe20000000000 */
[----:B------:R-:W-:Y:S01]  /*191e0*/  R2UR UR14, R120 ;  /* 0x00000000780e72ca */ /* 0x000fe200000e0000 */
[C---:B------:R-:W-:Y:S01]  /*191f0*/  VIADD R120, R0.reuse, 0x604 ;  /* 0x0000060400787836 */ /* 0x040fe20000000000 */
[----:B------:R-:W-:Y:S01]  /*19200*/  R2UR UR51, R121 ;  /* 0x00000000793372ca */ /* 0x000fe200000e0000 */
[----:B------:R-:W4:Y:S01]  /*19210*/  LDL.64 R4, [R1+0x10] ;  /* 0x0000100001047983 */ /* 0x000f220000100a00 */
[----:B------:R-:W-:Y:S01]  /*19220*/  R2UR UR35, R123 ;  /* 0x000000007b2372ca */ /* 0x000fe200000e0000 */
[----:B------:R-:W-:Y:S01]  /*19230*/  VIADD R20, R0, 0x6 ;  /* 0x0000000600147836 */ /* 0x000fe20000000000 */
[----:B------:R-:W-:Y:S01]  /*19240*/  R2UR UR27, R121 ;  /* 0x00000000791b72ca */ /* 0x000fe200000e0000 */
[-C--:B------:R-:W-:Y:S01]  /*19250*/  FMUL.FTZ R24, R24, R9.reuse ;  /* 0x0000000918187220 */ /* 0x080fe20000410000 */
        /* <DEDUP_REMOVED lines=12> */
[----:B-----5:R-:W-:Y:S01]  /*19320*/  WARPGROUP.ARRIVE ;  /* 0x00000000000079c5 */ /* 0x020fe20000000000 */
[----:B------:R-:W-:Y:S01]  /*19330*/  R2UR UR30, R20 ;  /* 0x00000000141e72ca */ /* 0x000fe200000e0000 */
[----:B------:R-:W-:Y:S01]  /*19340*/  VIADD R20, R0, 0x302 ;  /* 0x0000030200147836 */ /* 0x000fe20000000000 */
[----:B------:R-:W-:Y:S01]  /*19350*/  R2UR UR31, R21 ;  /* 0x00000000151f72ca */ /* 0x000fe200000e0000 */
[-C--:B------:R-:W-:Y:S01]  /*19360*/  FMUL.FTZ R37, R37, R9.reuse ;  /* 0x0000000925257220 */ /* 0x080fe20000410000 */
[C---:B------:R-:W-:Y:S01]  /*19370*/  R2UR UR23, R21.reuse ;  /* 0x00000000151772ca */ /* 0x040fe200000e0000 */
[----:B------:R-:W-:Y:S01]  /*19380*/  HGMMA.64x96x16.F32 R120, gdesc[UR52], RZ, !UPT, gsb0 ;  /* 0x01600000347879f0 */ /* 0x000fe2000c0008ff */
        /* <DEDUP_REMOVED lines=70> */
[----:B------:R0:W5:Y:S01]  /*197f0*/  LDL.LU R5, [R1+0x70] ;  /* 0x0000700001057983 */ /* 0x0001620000300800 */
        /* <DEDUP_REMOVED lines=34> */
.L_x_1706:
[----:B-----5:R-:W-:Y:S01]  /*19a20*/  SHF.L.U32 R0, R11, 0x1f, RZ ;  /* 0x0000001f0b007819 */ /* 0x020fe200000006ff */
[----:B------:R-:W-:-:S04]  /*19a30*/  IMAD R15, R10, 0x8, R16 ;  /* 0x000000080a0f7824 */ /* 0x000fc800078e0210 */
[----:B------:R0:W1:Y:S01]  /*19a40*/  SYNCS.PHASECHK.TRANS64.TRYWAIT P2, [R15+URZ+0x30850], R0 ;  /* 0x030850000f0075a7 */ /* 0x000062000804017f */
[----:B------:R-:W-:Y:S05]  /*19a50*/  @!P0 BRA `(.L_x_1707) ;  /* 0x0000000000048947 */ /* 0x000fea0003800000 */
[----:B------:R-:W-:Y:S01]  /*19a60*/  BPT.TRAP 0x1 ;  /* 0x000000040000795c */ /* 0x000fe20000300000 */
.L_x_1707:
[----:B------:R-:W-:Y:S04]  /*19a70*/  BSSY B2, `(.L_x_1708) ;  /* 0x0000004000027945 */ /* 0x000fe80003800000 */
[----:B-1----:R-:W-:Y:S05]  /*19a80*/  @P2 BRA `(.L_x_1709) ;  /* 0x0000000000082947 */ /* 0x002fea0003800000 */
[----:B------:R-:W1:Y:S02]  /*19a90*/  SYNCS.PHASECHK.TRANS64.TRYWAIT P2, [R15+URZ+0x30850], R0 ;  /* 0x030850000f0075a7 */ /* 0x000e64000804017f */
[----:B-1----:R-:W-:Y:S05]  /*19aa0*/  @!P2 BRA `(.L_x_1710) ;  /* 0x000001340034a947 */ /* 0x002fea0003800000 */
.L_x_1709:
[----:B------:R-:W-:Y:S05]  /*19ab0*/  BSYNC B2 ;  /* 0x0000000000027941 */ /* 0x000fea0003800000 */
.L_x_1708:
[----:B01----:R-:W-:Y:S01]  /*19ac0*/  VIADD R0, R16, 0x400 ;  /* 0x0000040010007836 */ /* 0x003fe20000000000 */
[----:B------:R-:W-:Y:S01]  /*19ad0*/  MOV R3, 0x40000040 ;  /* 0x4000004000037802 */ /* 0x000fe20000000f00 */
[----:B------:R-:W-:Y:S01]  /*19ae0*/  WARPGROUP.ARRIVE ;  /* 0x00000000000079c5 */ /* 0x000fe20000000000 */
[----:B------:R-:W-:Y:S01]  /*19af0*/  IMAD.MOV.U32 R11, RZ, RZ, 0x40000040 ;  /* 0x40000040ff0b7424 */ /* 0x000fe200078e00ff */
[----:B------:R-:W-:Y:S01]  /*19b00*/  ULDC UR4, c[0x0][0x988] ;  /* 0x0002620000047ab9 */ /* 0x000fe20000000800 */
[----:B------:R-:W-:Y:S01]  /*19b10*/  SHF.R.U32.HI R0, RZ, 0x4, R0 ;  /* 0x00000004ff007819 */ /* 0x000fe20000011600 */
[----:B------:R-:W-:Y:S01]  /*19b20*/  @!P1 VIADD R15, R15, 0x30860 ;  /* 0x000308600f0f9836 */ /* 0x000fe20000000000 */
[----:B------:R-:W-:Y:S01]  /*19b30*/  R2UR UR7, R3 ;  /* 0x00000000030772ca */ /* 0x000fe200000e0000 */
[----:B------:R-:W-:Y:S01]  /*19b40*/  IMAD.MOV.U32 R3, RZ, RZ, 0x40000040 ;  /* 0x40000040ff037424 */ /* 0x000fe200078e00ff */
[----:B------:R-:W-:Y:S02]  /*19b50*/  LOP3.LUT R0, R0, 0x3fff, RZ, 0xc0, !PT ;  /* 0x00003fff00007812 */ /* 0x000fe400078ec0ff */
[----:B------:R-:W-:-:S02]  /*19b60*/  @!P1 PRMT R15, RZ, 0x654, R15 ;  /* 0x00000654ff0f9816 */ /* 0x000fc4000000000f */
[----:B------:R-:W-:Y:S02]  /*19b70*/  LOP3.LUT R0, R0, 0x3000000, RZ, 0xfc, !PT ;  /* 0x0300000000007812 */ /* 0x000fe400078efcff */
[C---:B------:R-:W-:Y:S02]  /*19b80*/  ISETP.GT.AND P2, PT, R7.reuse, R14, PT ;  /* 0x0000000e0700720c */ /* 0x040fe40003f44270 */
[----:B------:R-:W-:Y:S01]  /*19b90*/  IADD3 R7, R7, -0x1, RZ ;  /* 0xffffffff07077810 */ /* 0x000fe20007ffe0ff */
[----:B------:R-:W-:Y:S01]  /*19ba0*/  IMAD R2, R10, 0x900, R0 ;  /* 0x000009000a027824 */ /* 0x000fe200078e0200 */
[----:B------:R-:W-:-:S03]  /*19bb0*/  FMNMX.FTZ R0, R120, R12, !PT ;  /* 0x0000000c78007209 */ /* 0x000fc60007810000 */
[C---:B------:R-:W-:Y:S01]  /*19bc0*/  VIADD R10, R2.reuse, 0x80 ;  /* 0x00000080020a7836 */ /* 0x040fe20000000000 */
[----:B------:R-:W-:Y:S02]  /*19bd0*/  R2UR UR6, R2 ;  /* 0x00000000020672ca */ /* 0x000fe400000e0000 */
[----:B------:R-:W-:-:S04]  /*19be0*/  FMNMX.FTZ R0, R121, R0, !PT ;  /* 0x0000000079007209 */ /* 0x000fc80007810000 */
[----:B------:R-:W-:-:S04]  /*19bf0*/  FMNMX.FTZ R0, R124, R0, !PT ;  /* 0x000000007c007209 */ /* 0x000fc80007810000 */
[----:B------:R-:W-:-:S03]  /*19c00*/  FMNMX.FTZ R0, R125, R0, !PT ;  /* 0x000000007d007209 */ /* 0x000fc60007810000 */
        /* <DEDUP_REMOVED lines=29> */
[----:B------:R-:W-:-:S04]  /*19de0*/  IMAD.U32 R0, RZ, RZ, UR4 ;  /* 0x00000004ff007e24 */ /* 0x000fc8000f8e00ff */
[----:B------:R-:W-:-:S04]  /*19df0*/  FADD.FTZ R9, -R4, R12 ;  /* 0x0000000c04097221 */ /* 0x000fc80000010100 */
[----:B------:R-:W-:-:S06]  /*19e00*/  FMUL.FTZ R9, R9, R0 ;  /* 0x0000000009097220 */ /* 0x000fcc0000410000 */
[----:B------:R-:W-:Y:S01]  /*19e10*/  MUFU.EX2 R9, R9 ;  /* 0x0000000900097308 */ /* 0x000fe20000000800 */
        /* <DEDUP_REMOVED lines=20> */
[----:B------:R-:W-:-:S04]  /*19f60*/  FMUL.FTZ R11, R4, R0 ;  /* 0x00000000040b7220 */ /* 0x000fc80000410000 */
        /* <DEDUP_REMOVED lines=16> */
[----:B------:R-:W-:-:S07]  /*1a070*/  FFMA.FTZ R132, R164, R0, -R11 ;  /* 0x00000000a4847223 */ /* 0x000fce000001080b */
[----:B------:R-:W2:Y:S01]  /*1a080*/  MUFU.EX2 R190, R190 ;  /* 0x000000be00be7308 */ /* 0x000ea20000000800 */
[----:B0-----:R-:W-:-:S07]  /*1a090*/  FFMA.FTZ R6, R9, R6, R188 ;  /* 0x0000000609067223 */ /* 0x001fce00000100bc */
[----:B------:R-:W-:Y:S01]  /*1a0a0*/  MUFU.EX2 R184, R184 ;  /* 0x000000b800b87308 */ /* 0x000fe20000000800 */
[C---:B-1----:R-:W-:Y:S01]  /*1a0b0*/  FADD.FTZ R6, R21.reuse, R6 ;  /* 0x0000000615067221 */ /* 0x042fe20000010000 */
[----:B------:R-:W-:-:S06]  /*1a0c0*/  F2FP.F16.F32.PACK_AB R188, R21, R188 ;  /* 0x000000bc15bc723e */ /* 0x000fcc00000000ff */
[----:B------:R-:W-:Y:S01]  /*1a0d0*/  MUFU.EX2 R186, R186 ;  /* 0x000000ba00ba7308 */ /* 0x000fe20000000800 */
[----:B--2---:R-:W-:-:S07]  /*1a0e0*/  FADD.FTZ R6, R190, R6 ;  /* 0x00000006be067221 */ /* 0x004fce0000010000 */
        /* <DEDUP_REMOVED lines=15> */
[----:B------:R-:W-:Y:S01]  /*1a1e0*/  R2UR UR6, R2 ;  /* 0x00000000020672ca */ /* 0x000fe200000e0000 */
[----:B------:R-:W-:Y:S01]  /*1a1f0*/  MUFU.EX2 R176, R176 ;  /* 0x000000b000b07308 */ /* 0x000fe20000000800 */
[----:B------:R-:W-:Y:S02]  /*1a200*/  FMNMX.FTZ R2, R122, R13, !PT ;  /* 0x0000000d7a027209 */ /* 0x000fe40007810000 */
[----:B------:R-:W-:Y:S02]  /*1a210*/  R2UR UR7, R3 ;  /* 0x00000000030772ca */ /* 0x000fe400000e0000 */
[----:B------:R-:W-:-:S03]  /*1a220*/  FMNMX.FTZ R2, R123, R2, !PT ;  /* 0x000000027b027209 */ /* 0x000fc60007810000 */
[----:B------:R-:W-:Y:S01]  /*1a230*/  MUFU.EX2 R178, R178 ;  /* 0x000000b200b27308 */ /* 0x000fe20000000800 */
        /* <DEDUP_REMOVED lines=26> */
[C---:B------:R-:W-:Y:S01]  /*1a3e0*/  FADD.FTZ R2, -R3.reuse, R13 ;  /* 0x0000000d03027221 */ /* 0x040fe20000010100 */
[----:B------:R-:W-:-:S03]  /*1a3f0*/  FMUL.FTZ R133, R3, R0 ;  /* 0x0000000003857220 */ /* 0x000fc60000410000 */
[-C--:B------:R-:W-:Y:S01]  /*1a400*/  FMUL.FTZ R2, R2, R0.reuse ;  /* 0x0000000002027220 */ /* 0x080fe20000410000 */
[-CC-:B------:R-:W-:Y:S01]  /*1a410*/  FFMA.FTZ R189, R122, R0.reuse, -R133.reuse ;  /* 0x000000007abd7223 */ /* 0x180fe20000010885 */
[-CC-:B------:R-:W-:Y:S01]  /*1a420*/  FFMA.FTZ R13, R123, R0.reuse, -R133.reuse ;  /* 0x000000007b0d7223 */ /* 0x180fe20000010885 */
[-CC-:B------:R-:W-:Y:S01]  /*1a430*/  FFMA.FTZ R191, R126, R0.reuse, -R133.reuse ;  /* 0x000000007ebf7223 */ /* 0x180fe20000010885 */
[-CC-:B------:R-:W-:Y:S01]  /*1a440*/  FFMA.FTZ R122, R127, R0.reuse, -R133.reuse ;  /* 0x000000007f7a7223 */ /* 0x180fe20000010885 */
[-CC-:B------:R-:W-:Y:S01]  /*1a450*/  FFMA.FTZ R185, R130, R0.reuse, -R133.reuse ;  /* 0x0000000082b97223 */ /* 0x180fe20000010885 */
[----:B------:R-:W-:Y:S01]  /*1a460*/  MUFU.EX2 R2, R2 ;  /* 0x0000000200027308 */ /* 0x000fe20000000800 */
[-CC-:B------:R-:W-:Y:S01]  /*1a470*/  FFMA.FTZ R123, R131, R0.reuse, -R133.reuse ;  /* 0x00000000837b7223 */ /* 0x180fe20000010885 */
[----:B------:R-:W-:Y:S02]  /*1a480*/  @!P1 IMAD R131, R19, 0x8, R16 ;  /* 0x0000000813839824 */ /* 0x000fe400078e0210 */
[-CC-:B------:R-:W-:Y:S01]  /*1a490*/  FFMA.FTZ R187, R134, R0.reuse, -R133.reuse ;  /* 0x0000000086bb7223 */ /* 0x180fe20000010885 */
[-CC-:B------:R-:W-:Y:S01]  /*1a4a0*/  FFMA.FTZ R126, R135, R0.reuse, -R133.reuse ;  /* 0x00000000877e7223 */ /* 0x180fe20000010885 */
[----:B------:R-:W-:Y:S01]  /*1a4b0*/  FFMA.FTZ R181, R138, R0, -R133 ;  /* 0x000000008ab57223 */ /* 0x000fe20000010885 */
[----:B------:R-:W-:-:S02]  /*1a4c0*/  @!P1 VIADD R131, R131, 0x30840 ;  /* 0x0003084083839836 */ /* 0x000fc40000000000 */
[-CC-:B------:R-:W-:Y:S01]  /*1a4d0*/  FFMA.FTZ R127, R139, R0.reuse, -R133.reuse ;  /* 0x000000008b7f7223 */ /* 0x180fe20000010885 */
[----:B------:R-:W0:Y:S01]  /*1a4e0*/  MUFU.EX2 R189, R189 ;  /* 0x000000bd00bd7308 */ /* 0x000e220000000800 */
[-CC-:B------:R-:W-:Y:S01]  /*1a4f0*/  FFMA.FTZ R183, R142, R0.reuse, -R133.reuse ;  /* 0x000000008eb77223 */ /* 0x180fe20000010885 */
[-C--:B------:R-:W-:Y:S01]  /*1a500*/  FFMA.FTZ R130, R143, R0.reuse, -R133 ;  /* 0x000000008f827223 */ /* 0x080fe20000010885 */
[----:B------:R-:W-:Y:S01]  /*1a510*/  @!P1 PRMT R134, RZ, 0x654, R131 ;  /* 0x00000654ff869816 */ /* 0x000fe20000000083 */
        /* <DEDUP_REMOVED lines=9> */
[----:B------:R-:W-:-:S03]  /*1a5b0*/  FFMA.FTZ R166, R166, R0, -R133 ;  /* 0x00000000a6a67223 */ /* 0x000fc60000010885 */
[----:B------:R-:W-:Y:S01]  /*1a5c0*/  MUFU.EX2 R191, R191 ;  /* 0x000000bf00bf7308 */ /* 0x000fe20000000800 */
[----:B0-----:R-:W-:-:S07]  /*1a5d0*/  FFMA.FTZ R5, R2, R5, R189 ;  /* 0x0000000502057223 */ /* 0x001fce00000100bd */
[----:B------:R-:W-:Y:S01]  /*1a5e0*/  MUFU.EX2 R122, R122 ;  /* 0x0000007a007a7308 */ /* 0x000fe20000000800 */
[C---:B-1----:R-:W-:Y:S01]  /*1a5f0*/  FADD.FTZ R5, R13.reuse, R5 ;  /* 0x000000050d057221 */ /* 0x042fe20000010000 */
[----:B------:R-:W-:Y:S01]  /*1a600*/  F2FP.F16.F32.PACK_AB R189, R13, R189 ;  /* 0x000000bd0dbd723e */ /* 0x000fe200000000ff */
[----:B------:R-:W-:Y:S01]  /*1a610*/  IMAD.MOV.U32 R13, RZ, RZ, R3 ;  /* 0x000000ffff0d7224 */ /* 0x000fe200078e0003 */
[----:B------:R-:W-:Y:S02]  /*1a620*/  WARPGROUP.DEPBAR.LE gsb0, 0x0 ;  /* 0x00008000000079c5 */ /* 0x000fe40000010000 */
[----:B------:R-:W-:Y:S01]  /*1a630*/  WARPGROUP.ARRIVE ;  /* 0x00000000000079c5 */ /* 0x000fe20000000000 */
[-CC-:B------:R-:W-:Y:S01]  /*1a640*/  FFMA.FTZ R175, R125, R0.reuse, -R11.reuse ;  /* 0x000000007daf7223 */ /* 0x180fe2000001080b */
[-CC-:B------:R-:W-:Y:S01]  /*1a650*/  FFMA.FTZ R173, R129, R0.reuse, -R11.reuse ;  /* 0x0000000081ad7223 */ /* 0x180fe2000001080b */
[----:B------:R-:W-:Y:S01]  /*1a660*/  MUFU.EX2 R185, R185 ;  /* 0x000000b900b97308 */ /* 0x000fe20000000800 */
[-CC-:B------:R-:W-:Y:S01]  /*1a670*/  FFMA.FTZ R129, R141, R0.reuse, -R11.reuse ;  /* 0x000000008d817223 */ /* 0x180fe2000001080b */
[-CC-:B------:R-:W-:Y:S01]  /*1a680*/  FFMA.FTZ R172, R152, R0.reuse, -R11.reuse ;  /* 0x0000000098ac7223 */ /* 0x180fe2000001080b */
[----:B------:R-:W-:Y:S01]  /*1a690*/  HGMMA.64x192x16.F32 R24, R168, gdesc[UR4].tnspB, R24, gsb0 ;  /* 0x42e00004a8187df0 */ /* 0x000fe20008000818 */
[-CC-:B------:R-:W-:Y:S01]  /*1a6a0*/  FFMA.FTZ R174, R156, R0.reuse, -R11.reuse ;  /* 0x000000009cae7223 */ /* 0x180fe2000001080b */
[-CC-:B------:R-:W-:Y:S01]  /*1a6b0*/  FFMA.FTZ R125, R157, R0.reuse, -R11.reuse ;  /* 0x000000009d7d7223 */ /* 0x180fe2000001080b */
[----:B------:R-:W-:-:S02]  /*1a6c0*/  FFMA.FTZ R11, R165, R0, -R11 ;  /* 0x00000000a50b7223 */ /* 0x000fc4000001080b */
[----:B------:R-:W0:Y:S08]  /*1a6d0*/  MUFU.EX2 R175, R175 ;  /* 0x000000af00af7308 */ /* 0x000e300000000800 */
[----:B------:R-:W1:Y:S08]  /*1a6e0*/  MUFU.EX2 R173, R173 ;  /* 0x000000ad00ad7308 */ /* 0x000e700000000800 */
[----:B------:R-:W-:Y:S01]  /*1a6f0*/  MUFU.EX2 R123, R123 ;  /* 0x0000007b007b7308 */ /* 0x000fe20000000800 */
[C---:B0-----:R-:W-:Y:S01]  /*1a700*/  FADD.FTZ R6, R175.reuse, R6 ;  /* 0x00000006af067221 */ /* 0x041fe20000010000 */
[----:B------:R-:W-:-:S03]  /*1a710*/  F2FP.F16.F32.PACK_AB R190, R175, R190 ;  /* 0x000000beafbe723e */ /* 0x000fc600000000ff */
[----:B------:R-:W-:Y:S01]  /*1a720*/  FADD.FTZ R135, R184, R6 ;  /* 0x00000006b8877221 */ /* 0x000fe20000010000 */
[----:B------:R-:W-:Y:S02]  /*1a730*/  FFMA.FTZ R6, R154, R0, -R133 ;  /* 0x000000009a067223 */ /* 0x000fe40000010885 */
[----:B------:R-:W-:Y:S01]  /*1a740*/  MUFU.EX2 R187, R187 ;  /* 0x000000bb00bb7308 */ /* 0x000fe20000000800 */
[C---:B-1----:R-:W-:Y:S01]  /*1a750*/  FADD.FTZ R135, R173.reuse, R135 ;  /* 0x00000087ad877221 */ /* 0x042fe20000010000 */
[----:B------:R-:W-:-:S03]  /*1a760*/  F2FP.F16.F32.PACK_AB R184, R173, R184 ;  /* 0x000000b8adb8723e */ /* 0x000fc600000000ff */
[----:B------:R-:W-:Y:S01]  /*1a770*/  FADD.FTZ R135, R186, R135 ;  /* 0x00000087ba877221 */ /* 0x000fe20000010000 */
[C---:B------:R-:W-:Y:S02]  /*1a780*/  F2FP.F16.F32.PACK_AB R186, R12.reuse, R186 ;  /* 0x000000ba0cba723e */ /* 0x040fe400000000ff */
[----:B------:R-:W-:Y:S01]  /*1a790*/  MUFU.EX2 R126, R126 ;  /* 0x0000007e007e7308 */ /* 0x000fe20000000800 */
[----:B------:R-:W-:Y:S01]  /*1a7a0*/  FADD.FTZ R135, R12, R135 ;  /* 0x000000870c877221 */ /* 0x000fe20000010000 */
[----:B------:R-:W-:-:S03]  /*1a7b0*/  IMAD.MOV.U32 R12, RZ, RZ, R4 ;  /* 0x000000ffff0c7224 */ /* 0x000fc600078e0004 */
[----:B------:R-:W-:Y:S01]  /*1a7c0*/  FADD.FTZ R135, R180, R135 ;  /* 0x00000087b4877221 */ /* 0x000fe20000010000 */
[C---:B------:R-:W-:Y:S02]  /*1a7d0*/  F2FP.F16.F32.PACK_AB R180, R120.reuse, R180 ;  /* 0x000000b478b4723e */ /* 0x040fe400000000ff */
[----:B------:R-:W-:Y:S01]  /*1a7e0*/  MUFU.EX2 R181, R181 ;  /* 0x000000b500b57308 */ /* 0x000fe20000000800 */
[----:B------:R-:W-:-:S04]  /*1a7f0*/  FADD.FTZ R135, R120, R135 ;  /* 0x0000008778877221 */ /* 0x000fc80000010000 */
[----:B------:R-:W-:-:S03]  /*1a800*/  FADD.FTZ R135, R182, R135 ;  /* 0x00000087b6877221 */ /* 0x000fc60000010000 */
[----:B------:R-:W-:Y:S08]  /*1a810*/  MUFU.EX2 R127, R127 ;  /* 0x0000007f007f7308 */ /* 0x000ff00000000800 */
[----:B------:R-:W-:Y:S08]  /*1a820*/  MUFU.EX2 R183, R183 ;  /* 0x000000b700b77308 */ /* 0x000ff00000000800 */
[----:B------:R-:W0:Y:S08]  /*1a830*/  MUFU.EX2 R129, R129 ;  /* 0x0000008100817308 */ /* 0x000e300000000800 */
[----:B------:R-:W-:Y:S08]  /*1a840*/  MUFU.EX2 R130, R130 ;  /* 0x0000008200827308 */ /* 0x000ff00000000800 */
[----:B------:R-:W-:Y:S01]  /*1a850*/  MUFU.EX2 R177, R177 ;  /* 0x000000b100b17308 */ /* 0x000fe20000000800 */
[C---:B0-----:R-:W-:Y:S01]  /*1a860*/  FADD.FTZ R135, R129.reuse, R135 ;  /* 0x0000008781877221 */ /* 0x041fe20000010000 */
[----:B------:R-:W-:-:S03]  /*1a870*/  F2FP.F16.F32.PACK_AB R182, R129, R182 ;  /* 0x000000b681b6723e */ /* 0x000fc600000000ff */
[----:B------:R-:W-:Y:S01]  /*1a880*/  FADD.FTZ R135, R176, R135 ;  /* 0x00000087b0877221 */ /* 0x000fe20000010000 */
[C---:B------:R-:W-:Y:S02]  /*1a890*/  F2FP.F16.F32.PACK_AB R176, R20.reuse, R176 ;  /* 0x000000b014b0723e */ /* 0x040fe400000000ff */
[----:B------:R-:W-:Y:S01]  /*1a8a0*/  MUFU.EX2 R131, R147 ;  /* 0x0000009300837308 */ /* 0x000fe20000000800 */
[----:B------:R-:W-:-:S04]  /*1a8b0*/  FADD.FTZ R135, R20, R135 ;  /* 0x0000008714877221 */ /* 0x000fc80000010000 */
[----:B------:R-:W-:Y:S01]  /*1a8c0*/  FADD.FTZ R135, R178, R135 ;  /* 0x00000087b2877221 */ /* 0x000fe20000010000 */
[C---:B------:R-:W-:Y:S02]  /*1a8d0*/  F2FP.F16.F32.PACK_AB R178, R121.reuse, R178 ;  /* 0x000000b279b2723e */ /* 0x040fe400000000ff */
[----:B------:R-:W-:Y:S01]  /*1a8e0*/  MUFU.EX2 R179, R179 ;  /* 0x000000b300b37308 */ /* 0x000fe20000000800 */
[----:B------:R-:W-:-:S07]  /*1a8f0*/  FADD.FTZ R135, R121, R135 ;  /* 0x0000008779877221 */ /* 0x000fce0000010000 */
[----:B------:R-:W0:Y:S08]  /*1a900*/  MUFU.EX2 R172, R172 ;  /* 0x000000ac00ac7308 */ /* 0x000e300000000800 */
[----:B------:R-:W-:Y:S08]  /*1a910*/  MUFU.EX2 R6, R6 ;  /* 0x0000000600067308 */ /* 0x000ff00000000800 */
[----:B------:R-:W1:Y:S01]  /*1a920*/  MUFU.EX2 R174, R174 ;  /* 0x000000ae00ae7308 */ /* 0x000e620000000800 */
[----:B0-----:R-:W-:Y:S01]  /*1a930*/  FADD.FTZ R135, R172, R135 ;  /* 0x00000087ac877221 */ /* 0x001fe20000010000 */
[----:B------:R-:W-:-:S03]  /*1a940*/  F2FP.F16.F32.PACK_AB R172, R124, R172 ;  /* 0x000000ac7cac723e */ /* 0x000fc600000000ff */
[----:B------:R-:W-:-:S03]  /*1a950*/  FADD.FTZ R135, R124, R135 ;  /* 0x000000877c877221 */ /* 0x000fc60000010000 */
        /* <DEDUP_REMOVED lines=8> */
[----:B------:R-:W-:Y:S01]  /*1a9e0*/  MUFU.EX2 R163, R163 ;  /* 0x000000a300a37308 */ /* 0x000fe20000000800 */
[----:B------:R-:W-:-:S07]  /*1a9f0*/  FADD.FTZ R135, R128, R135 ;  /* 0x0000008780877221 */ /* 0x000fce0000010000 */
[----:B------:R-:W-:Y:S08]  /*1aa00*/  MUFU.EX2 R166, R166 ;  /* 0x000000a600a67308 */ /* 0x000ff00000000800 */
[----:B------:R-:W0:Y:S01]  /*1aa10*/  MUFU.EX2 R11, R11 ;  /* 0x0000000b000b7308 */ /* 0x000e220000000800 */
[----:B------:R-:W-:Y:S02]  /*1aa20*/  WARPGROUP.DEPBAR.LE gsb0, 0x0 ;  /* 0x00008000000079c5 */ /* 0x000fe40000010000 */
[----:B------:R1:W-:Y:S01]  /*1aa30*/  @!P1 SYNCS.ARRIVE.TRANS64.RED.A1T0 RZ, [R134+URZ], RZ ;  /* 0x000000ff86ff99a7 */ /* 0x0003e2000810043f */
[----:B------:R-:W-:-:S02]  /*1aa40*/  F2FP.F16.F32.PACK_AB R168, R128, R10 ;  /* 0x0000000a80a8723e */ /* 0x000fc400000000ff */
[----:B0-----:R-:W-:Y:S02]  /*1aa50*/  F2FP.F16.F32.PACK_AB R170, R11, R132 ;  /* 0x000000840baa723e */ /* 0x001fe400000000ff */
[----:B------:R-:W-:Y:S01]  /*1aa60*/  F2FP.F16.F32.PACK_AB R169, R163, R162 ;  /* 0x000000a2a3a9723e */ /* 0x000fe200000000ff */
[----:B-1----:R-:W-:Y:S01]  /*1aa70*/  FADD.FTZ R134, R191, R5 ;  /* 0x00000005bf867221 */ /* 0x002fe20000010000 */
[----:B------:R0:W-:Y:S01]  /*1aa80*/  @!P1 SYNCS.ARRIVE.TRANS64.RED.A1T0 RZ, [R15+URZ], RZ ;  /* 0x000000ff0fff99a7 */ /* 0x0001e2000810043f */
[----:B------:R-:W-:Y:S01]  /*1aa90*/  MUFU.EX2 R5, R151 ;  /* 0x0000009700057308 */ /* 0x000fe20000000800 */
[C---:B------:R-:W-:Y:S01]  /*1aaa0*/  F2FP.F16.F32.PACK_AB R191, R122.reuse, R191 ;  /* 0x000000bf7abf723e */ /* 0x040fe200000000ff */
[----:B------:R-:W-:-:S04]  /*1aab0*/  FADD.FTZ R134, R122, R134 ;  /* 0x000000867a867221 */ /* 0x000fc80000010000 */
[----:B------:R-:W-:Y:S01]  /*1aac0*/  FADD.FTZ R134, R185, R134 ;  /* 0x00000086b9867221 */ /* 0x000fe20000010000 */
[-CC-:B0-----:R-:W-:Y:S01]  /*1aad0*/  FFMA.FTZ R15, R155, R0.reuse, -R133.reuse ;  /* 0x000000009b0f7223 */ /* 0x181fe20000010885 */
[----:B------:R-:W-:Y:S01]  /*1aae0*/  FFMA.FTZ R133, R167, R0, -R133 ;  /* 0x00000000a7857223 */ /* 0x000fe20000010885 */
[C---:B------:R-:W-:Y:S01]  /*1aaf0*/  F2FP.F16.F32.PACK_AB R185, R123.reuse, R185 ;  /* 0x000000b97bb9723e */ /* 0x040fe200000000ff */
[----:B------:R-:W-:-:S03]  /*1ab00*/  FADD.FTZ R134, R123, R134 ;  /* 0x000000867b867221 */ /* 0x000fc60000010000 */
[----:B------:R-:W0:Y:S01]  /*1ab10*/  MUFU.EX2 R15, R15 ;  /* 0x0000000f000f7308 */ /* 0x000e220000000800 */
[----:B------:R-:W-:Y:S01]  /*1ab20*/  FADD.FTZ R134, R187, R134 ;  /* 0x00000086bb867221 */ /* 0x000fe20000010000 */
[----:B------:R-:W-:-:S03]  /*1ab30*/  F2FP.F16.F32.PACK_AB R187, R126, R187 ;  /* 0x000000bb7ebb723e */ /* 0x000fc600000000ff */
[----:B------:R-:W-:-:S03]  /*1ab40*/  FADD.FTZ R134, R126, R134 ;  /* 0x000000867e867221 */ /* 0x000fc60000010000 */
[----:B------:R-:W1:Y:S01]  /*1ab50*/  MUFU.EX2 R133, R133 ;  /* 0x0000008500857308 */ /* 0x000e620000000800 */
[----:B------:R-:W-:Y:S01]  /*1ab60*/  FADD.FTZ R134, R181, R134 ;  /* 0x00000086b5867221 */ /* 0x000fe20000010000 */
[----:B------:R-:W-:-:S03]  /*1ab70*/  F2FP.F16.F32.PACK_AB R181, R127, R181 ;  /* 0x000000b57fb5723e */ /* 0x000fc600000000ff */
[----:B------:R-:W-:-:S04]  /*1ab80*/  FADD.FTZ R134, R127, R134 ;  /* 0x000000867f867221 */ /* 0x000fc80000010000 */
[----:B------:R-:W-:Y:S01]  /*1ab90*/  FADD.FTZ R134, R183, R134 ;  /* 0x00000086b7867221 */ /* 0x000fe20000010000 */
[----:B0-----:R-:W-:Y:S02]  /*1aba0*/  F2FP.F16.F32.PACK_AB R173, R15, R6 ;  /* 0x000000060fad723e */ /* 0x001fe400000000ff */
[C---:B------:R-:W-:Y:S01]  /*1abb0*/  F2FP.F16.F32.PACK_AB R183, R130.reuse, R183 ;  /* 0x000000b782b7723e */ /* 0x040fe200000000ff */
[----:B------:R-:W-:-:S04]  /*1abc0*/  FADD.FTZ R134, R130, R134 ;  /* 0x0000008682867221 */ /* 0x000fc80000010000 */
[----:B------:R-:W-:Y:S01]  /*1abd0*/  FADD.FTZ R134, R177, R134 ;  /* 0x00000086b1867221 */ /* 0x000fe20000010000 */
[----:B------:R-:W-:Y:S02]  /*1abe0*/  F2FP.F16.F32.PACK_AB R177, R131, R177 ;  /* 0x000000b183b1723e */ /* 0x000fe400000000ff */
[----:B-1----:R-:W-:Y:S01]  /*1abf0*/  F2FP.F16.F32.PACK_AB R171, R133, R166 ;  /* 0x000000a685ab723e */ /* 0x002fe200000000ff */
[----:B------:R-:W-:-:S04]  /*1ac00*/  FADD.FTZ R134, R131, R134 ;  /* 0x0000008683867221 */ /* 0x000fc80000010000 */
[----:B------:R-:W-:Y:S01]  /*1ac10*/  FADD.FTZ R134, R179, R134 ;  /* 0x00000086b3867221 */ /* 0x000fe20000010000 */
[----:B------:R-:W-:-:S03]  /*1ac20*/  F2FP.F16.F32.PACK_AB R179, R5, R179 ;  /* 0x000000b305b3723e */ /* 0x000fc600000000ff */
[----:B------:R-:W-:-:S04]  /*1ac30*/  FADD.FTZ R134, R5, R134 ;  /* 0x0000008605867221 */ /* 0x000fc80000010000 */
[----:B------:R-:W-:-:S04]  /*1ac40*/  FADD.FTZ R134, R6, R134 ;  /* 0x0000008606867221 */ /* 0x000fc80000010000 */
[----:B------:R-:W-:-:S04]  /*1ac50*/  FADD.FTZ R134, R15, R134 ;  /* 0x000000860f867221 */ /* 0x000fc80000010000 */
[----:B------:R-:W-:-:S04]  /*1ac60*/  FADD.FTZ R134, R21, R134 ;  /* 0x0000008615867221 */ /* 0x000fc80000010000 */
[C---:B------:R-:W-:Y:S01]  /*1ac70*/  FADD.FTZ R5, R175.reuse, R134 ;  /* 0x00000086af057221 */ /* 0x040fe20000010000 */
[----:B------:R-:W-:-:S03]  /*1ac80*/  F2FP.F16.F32.PACK_AB R175, R175, R21 ;  /* 0x00000015afaf723e */ /* 0x000fc600000000ff */
[----:B------:R-:W-:-:S04]  /*1ac90*/  FADD.FTZ R6, R162, R5 ;  /* 0x00000005a2067221 */ /* 0x000fc80000010000 */
[----:B------:R-:W-:Y:S01]  /*1aca0*/  FADD.FTZ R5, R163, R6 ;  /* 0x00000006a3057221 */ /* 0x000fe20000010000 */
[----:B------:R-:W-:-:S03]  /*1acb0*/  FADD.FTZ R6, R132, R135 ;  /* 0x0000008784067221 */ /* 0x000fc60000010000 */
[----:B------:R-:W-:Y:S01]  /*1acc0*/  FADD.FTZ R10, R166, R5 ;  /* 0x00000005a60a7221 */ /* 0x000fe20000010000 */
[----:B------:R-:W-:Y:S01]  /*1acd0*/  FADD.FTZ R6, R11, R6 ;  /* 0x000000060b067221 */ /* 0x000fe20000010000 */
[----:B------:R-:W-:Y:S02]  /*1ace0*/  IMAD.MOV.U32 R11, RZ, RZ, R194 ;  /* 0x000000ffff0b7224 */ /* 0x000fe400078e00c2 */
[----:B------:R-:W-:Y:S01]  /*1acf0*/  FADD.FTZ R5, R133, R10 ;  /* 0x0000000a85057221 */ /* 0x000fe20000010000 */
[----:B------:R-:W-:Y:S01]  /*1ad00*/  IMAD.MOV.U32 R10, RZ, RZ, R19 ;  /* 0x000000ffff0a7224 */ /* 0x000fe200078e0013 */
[----:B------:R-:W-:Y:S06]  /*1ad10*/  @P2 BRA `(.L_x_1711) ;  /* 0xffffffdc00c82947 */ /* 0x000fec000383ffff */
[----:B------:R-:W-:Y:S05]  /*1ad20*/  BSYNC B1 ;  /* 0x0000000000017941 */ /* 0x000fea0003800000 */
.L_x_1700:
[----:B------:R-:W-:Y:S05]  /*1ad30*/  BSYNC B0 ;  /* 0x0000000000007941 */ /* 0x000fea0003800000 */
.L_x_1699:
[----:B------:R-:W-:Y:S01]  /*1ad40*/  ISETP.GE.AND P2, PT, R7, R214, PT ;  /* 0x000000d60700720c */ /* 0x000fe20003f46270 */
[----:B------:R-:W-:-:S12]  /*1ad50*/  BSSY B0, `(.L_x_1712) ;  /* 0x0000342000007945 */ /* 0x000fd80003800000 */
[----:B------:R-:W-:Y:S05]  /*1ad60*/  @!P2 BRA `(.L_x_1713) ;  /* 0x000000340000a947 */ /* 0x000fea0003800000 */
[----:B------:R-:W-:Y:S02]  /*1ad70*/  IMAD.MOV.U32 R13, RZ, RZ, R3 ;  /* 0x000000ffff0d7224 */ /* 0x000fe400078e0003 */
[----:B------:R-:W-:Y:S02]  /*1ad80*/  IMAD.MOV.U32 R12, RZ, RZ, R4 ;  /* 0x000000ffff0c7224 */ /* 0x000fe400078e0004 */
[----:B------:R-:W-:Y:S02]  /*1ad90*/  IMAD.MOV.U32 R11, RZ, RZ, R194 ;  /* 0x000000ffff0b7224 */ /* 0x000fe400078e00c2 */
[----:B------:R-:W-:-:S07]  /*1ada0*/  IMAD.MOV.U32 R10, RZ, RZ, R19 ;  /* 0x000000ffff0a7224 */ /* 0x000fce00078e0013 */
.L_x_1732:
[----:B------:R-:W-:-:S05]  /*1adb0*/  VIADD R0, R10, 0x1 ;  /* 0x000000010a007836 */ /* 0x000fca0000000000 */
[----:B------:R-:W-:-:S04]  /*1adc0*/  ISETP.NE.AND P2, PT, R0, 0x2, PT ;  /* 0x000000020000780c */ /* 0x000fc80003f45270 */
[----:B------:R-:W-:Y:S02]  /*1add0*/  SEL R0, R0, RZ, P2 ;  /* 0x000000ff00007207 */ /* 0x000fe40001000000 */
[----:B------:R-:W-:-:S03]  /*1ade0*/  SEL R194, RZ, 0x1, P2 ;  /* 0x00000001ffc27807 */ /* 0x000fc60001000000 */
[----:B------:R-:W-:Y:S01]  /*1adf0*/  IMAD.MOV.U32 R19, RZ, RZ, R0 ;  /* 0x000000ffff137224 */ /* 0x000fe200078e0000 */
[----:B------:R-:W-:Y:S01]  /*1ae00*/  LOP3.LUT R194, R11, R194, RZ, 0x3c, !PT ;  /* 0x000000c20bc27212 */ /* 0x000fe200078e3cff */
[----:B------:R-:W-:Y:S06]  /*1ae10*/  @!P0 BRA `(.L_x_1714) ;  /* 0x0000000000048947 */ /* 0x000fec0003800000 */
[----:B------:R-:W-:Y:S01]  /*1ae20*/  BPT.TRAP 0x1 ;  /* 0x000000040000795c */ /* 0x000fe20000300000 */
.L_x_1714:
[----:B------:R-:W-:Y:S01]  /*1ae30*/  IMAD R4, R19, 0x8, R16 ;  /* 0x0000000813047824 */ /* 0x000fe200078e0210 */
[----:B------:R-:W-:-:S04]  /*1ae40*/  SHF.L.U32 R15, R194, 0x1f, RZ ;  /* 0x0000001fc20f7819 */ /* 0x000fc800000006ff */
[----:B------:R0:W1:Y:S01]  /*1ae50*/  SYNCS.PHASECHK.TRANS64.TRYWAIT P2, [R4+URZ+0x30830], R15 ;  /* 0x0308300f040075a7 */ /* 0x000062000804017f */
[----:B------:R-:W-:Y:S05]  /*1ae60*/  @!P0 BRA `(.L_x_1715) ;  /* 0x0000000000048947 */ /* 0x000fea0003800000 */
[----:B------:R-:W-:Y:S01]  /*1ae70*/  BPT.TRAP 0x1 ;  /* 0x000000040000795c */ /* 0x000fe20000300000 */
.L_x_1715:
[----:B------:R-:W-:Y:S01]  /*1ae80*/  IMAD R3, R19, 0x900, R8 ;  /* 0x0000090013037824 */ /* 0x000fe200078e0208 */
[----:B------:R-:W-:Y:S03]  /*1ae90*/  BSSY B1, `(.L_x_1716) ;  /* 0x0000006000017945 */ /* 0x000fe60003800000 */
[C---:B------:R-:W-:Y:S02]  /*1aea0*/  VIADD R20, R3.reuse, 0x2 ;  /* 0x0000000203147836 */ /* 0x040fe40000000000 */
[----:B------:R-:W-:Y:S01]  /*1aeb0*/  VIADD R120, R3, 0x4 ;  /* 0x0000000403787836 */ /* 0x000fe20000000000 */
[----:B-1----:R-:W-:Y:S06]  /*1aec0*/  @P2 BRA `(.L_x_1717) ;  /* 0x0000000000082947 */ /* 0x002fec0003800000 */
[----:B------:R-:W1:Y:S02]  /*1aed0*/  SYNCS.PHASECHK.TRANS64.TRYWAIT P2, [R4+URZ+0x30830], R15 ;  /* 0x0308300f040075a7 */ /* 0x000e64000804017f */
[----:B-1----:R-:W-:Y:S05]  /*1aee0*/  @!P2 BRA `(.L_x_1718) ;  /* 0x000001200038a947 */ /* 0x002fea0003800000 */
.L_x_1717:
[----:B------:R-:W-:Y:S05]  /*1aef0*/  BSYNC B1 ;  /* 0x0000000000017941 */ /* 0x000fea0003800000 */
.L_x_1716:
[----:B------:R-:W-:Y:S01]  /*1af00*/  IMAD.MOV.U32 R14, RZ, RZ, R3 ;  /* 0x000000ffff0e7224 */ /* 0x000fe200078e0003 */
[----:B------:R2:W-:Y:S04]  /*1af10*/  STL.64 [R1+0x80], R10 ;  /* 0x0000800a01007387 */ /* 0x0005e80000100a00 */
[----:B------:R-:W-:Y:S01]  /*1af20*/  R2UR UR54, R14 ;  /* 0x000000000e3672ca */ /* 0x000fe200000e0000 */
[C---:B------:R-:W-:Y:S01]  /*1af30*/  VIADD R14, R3.reuse, 0x6 ;  /* 0x00000006030e7836 */ /* 0x040fe20000000000 */
[----:B------:R-:W-:Y:S01]  /*1af40*/  R2UR UR50, R20 ;  /* 0x00000000143272ca */ /* 0x000fe200000e0000 */
[----:B------:R-:W-:-:S03]  /*1af50*/  VIADD R20, R3, 0x300 ;  /* 0x0000030003147836 */ /* 0x000fc60000000000 */
[----:B------:R-:W-:Y:S01]  /*1af60*/  R2UR UR30, R14 ;  /* 0x000000000e1e72ca */ /* 0x000fe200000e0000 */
[C---:B------:R-:W-:Y:S01]  /*1af70*/  VIADD R14, R3.reuse, 0x302 ;  /* 0x00000302030e7836 */ /* 0x040fe20000000000 */
[----:B------:R-:W-:Y:S01]  /*1af80*/  R2UR UR34, R120 ;  /* 0x00000000782272ca */ /* 0x000fe200000e0000 */
[C---:B------:R-:W-:Y:S01]  /*1af90*/  VIADD R120, R3.reuse, 0x304 ;  /* 0x0000030403787836 */ /* 0x040fe20000000000 */
[----:B------:R-:W-:Y:S01]  /*1afa0*/  R2UR UR26, R20 ;  /* 0x00000000141a72ca */ /* 0x000fe200000e0000 */
[C---:B------:R-:W-:Y:S01]  /*1afb0*/  VIADD R20, R3.reuse, 0x306 ;  /* 0x0000030603147836 */ /* 0x040fe20000000000 */
[----:B------:R-:W-:Y:S01]  /*1afc0*/  R2UR UR22, R14 ;  /* 0x000000000e1672ca */ /* 0x000fe200000e0000 */
[----:B------:R-:W-:Y:S01]  /*1afd0*/  VIADD R14, R3, 0x600 ;  /* 0x00000600030e7836 */ /* 0x000fe20000000000 */
[----:B--2---:R-:W2:Y:S01]  /*1afe0*/  LDL.64 R10, [R1+0x28] ;  /* 0x00002800010a7983 */ /* 0x004ea20000100a00 */
[----:B------:R-:W-:Y:S01]  /*1aff0*/  R2UR UR18, R120 ;  /* 0x00000000781272ca */ /* 0x000fe200000e0000 */
[-C--:B------:R-:W-:Y:S01]  /*1b000*/  FMUL.FTZ R26, R26, R2.reuse ;  /* 0x000000021a1a7220 */ /* 0x080fe20000410000 */
[----:B------:R-:W-:Y:S01]  /*1b010*/  R2UR UR14, R20 ;  /* 0x00000000140e72ca */ /* 0x000fe200000e0000 */
[----:B------:R3:W-:Y:S01]  /*1b020*/  STL.64 [R1+0x78], R6 ;  /* 0x0000780601007387 */ /* 0x0007e20000100a00 */
[----:B------:R-:W-:Y:S01]  /*1b030*/  R2UR UR10, R14 ;  /* 0x000000000e0a72ca */ /* 0x000fe200000e0000 */
        /* <DEDUP_REMOVED lines=47> */
[----:B------:R-:W-:-:S02]  /*1b330*/  VIADD R14, R3, 0x602 ;  /* 0x00000602030e7836 */ /* 0x000fc40000000000 */
[-C--:B------:R-:W-:Y:S01]  /*1b340*/  FMUL.FTZ R118, R118, R2.reuse ;  /* 0x0000000276767220 */ /* 0x080fe20000410000 */
[----:B------:R-:W-:Y:S02]  /*1b350*/  VIADD R20, R3, 0x604 ;  /* 0x0000060403147836 */ /* 0x000fe40000000000 */
[----:B------:R-:W-:Y:S01]  /*1b360*/  FMUL.FTZ R119, R119, R2 ;  /* 0x0000000277777220 */ /* 0x000fe20000410000 */
[----:B------:R-:W-:Y:S01]  /*1b370*/  VIADD R120, R3, 0x606 ;  /* 0x0000060603787836 */ /* 0x000fe20000000000 */
[----:B01----:R-:W-:Y:S01]  /*1b380*/  MOV R15, 0x40000040 ;  /* 0x40000040000f7802 */ /* 0x003fe20000000f00 */
[----:B------:R-:W2:Y:S01]  /*1b390*/  LDL.64 R2, [R1+0x30] ;  /* 0x0000300001027983 */ /* 0x000ea20000100a00 */
[----:B------:R-:W-:Y:S02]  /*1b3a0*/  IMAD.MOV.U32 R121, RZ, RZ, 0x40000040 ;  /* 0x40000040ff797424 */ /* 0x000fe400078e00ff */
[----:B------:R-:W-:Y:S01]  /*1b3b0*/  R2UR UR55, R15 ;  /* 0x000000000f3772ca */ /* 0x000fe200000e0000 */
[----:B------:R-:W-:Y:S01]  /*1b3c0*/  IMAD.MOV.U32 R21, RZ, RZ, 0x40000040 ;  /* 0x40000040ff157424 */ /* 0x000fe200078e00ff */
[----:B------:R-:W-:Y:S01]  /*1b3d0*/  R2UR UR38, R120 ;  /* 0x00000000782672ca */ /* 0x000fe200000e0000 */
[----:B----4-:R-:W4:Y:S01]  /*1b3e0*/  LDL.64 R4, [R1+0x18] ;  /* 0x0000180001047983 */ /* 0x010f220000100a00 */
[C---:B------:R-:W-:Y:S01]  /*1b3f0*/  R2UR UR35, R121.reuse ;  /* 0x00000000792372ca */ /* 0x040fe200000e0000 */
[-C--:B------:R-:W-:Y:S01]  /*1b400*/  FMUL.FTZ R24, R24, R9.reuse ;  /* 0x0000000918187220 */ /* 0x080fe20000410000 */
[----:B------:R-:W-:Y:S01]  /*1b410*/  R2UR UR19, R121 ;  /* 0x00000000791372ca */ /* 0x000fe200000e0000 */
[-C--:B------:R-:W-:Y:S01]  /*1b420*/  FMUL.FTZ R25, R25, R9.reuse ;  /* 0x0000000919197220 */ /* 0x080fe20000410000 */
[----:B------:R-:W-:Y:S01]  /*1b430*/  R2UR UR39, R121 ;  /* 0x00000000792772ca */ /* 0x000fe200000e0000 */
[-C--:B------:R-:W-:Y:S01]  /*1b440*/  FMUL.FTZ R28, R28, R9.reuse ;  /* 0x000000091c1c7220 */ /* 0x080fe20000410000 */
[----:B-----5:R-:W-:Y:S01]  /*1b450*/  WARPGROUP.ARRIVE ;  /* 0x00000000000079c5 */ /* 0x020fe20000000000 */
[----:B------:R-:W-:Y:S01]  /*1b460*/  R2UR UR51, R21 ;  /* 0x00000000153372ca */ /* 0x000fe200000e0000 */
[-C--:B------:R-:W-:Y:S01]  /*1b470*/  FMUL.FTZ R29, R29, R9.reuse ;  /* 0x000000091d1d7220 */ /* 0x080fe20000410000 */
[C---:B------:R-:W-:Y:S01]  /*1b480*/  R2UR UR27, R21.reuse ;  /* 0x00000000151b72ca */ /* 0x040fe200000e0000 */
[-C--:B------:R-:W-:Y:S01]  /*1b490*/  FMUL.FTZ R32, R32, R9.reuse ;  /* 0x0000000920207220 */ /* 0x080fe20000410000 */
[----:B------:R-:W-:Y:S01]  /*1b4a0*/  R2UR UR15, R21 ;  /* 0x00000000150f72ca */ /* 0x000fe200000e0000 */
[----:B------:R-:W-:Y:S01]  /*1b4b0*/  HGMMA.64x96x16.F32 R120, gdesc[UR52], RZ, !UPT, gsb0 ;  /* 0x01600000347879f0 */ /* 0x000fe2000c0008ff */
[----:B------:R-:W-:Y:S01]  /*1b4c0*/  R2UR UR42, R20 ;  /* 0x00000000142a72ca */ /* 0x000fe200000e0000 */
[-C--:B------:R-:W-:Y:S01]  /*1b4d0*/  FMUL.FTZ R33, R33, R9.reuse ;  /* 0x0000000921217220 */ /* 0x080fe20000410000 */
[C---:B------:R-:W-:Y:S01]  /*1b4e0*/  R2UR UR31, R15.reuse ;  /* 0x000000000f1f72ca */ /* 0x040fe200000e0000 */
[-C--:B------:R-:W-:Y:S01]  /*1b4f0*/  FMUL.FTZ R36, R36, R9.reuse ;  /* 0x0000000924247220 */ /* 0x080fe20000410000 */
[----:B------:R-:W-:Y:S01]  /*1b500*/  R2UR UR23, R15 ;  /* 0x000000000f1772ca */ /* 0x000fe200000e0000 */
[-C--:B------:R-:W-:Y:S01]  /*1b510*/  FMUL.FTZ R37, R37, R9.reuse ;  /* 0x0000000925257220 */ /* 0x080fe20000410000 */
        /* <DEDUP_REMOVED lines=43> */
[----:B------:R-:W-:Y:S01]  /*1b7d0*/  HGMMA.64x96x16.F32 R120, gdesc[UR48], R120, gsb0 ;  /* 0x01600000307879f0 */ /* 0x000fe20008000878 */
[----:B------:R-:W-:Y:S02]  /*1b7e0*/  R2UR UR43, R21 ;  /* 0x00000000152b72ca */ /* 0x000fe400000e0000 */
[----:B------:R-:W4:Y:S01]  /*1b7f0*/  LDL.64 R20, [R1+0x10] ;  /* 0x0000100001147983 */ /* 0x000f220000100a00 */
        /* <DEDUP_REMOVED lines=17> */
[----:B------:R-:W-:Y:S01]  /*1b910*/  UMOV UR4, UR56 ;  /* 0x0000003800047c82 */ /* 0x000fe20008000000 */
[----:B------:R-:W-:-:S02]  /*1b920*/  UMOV UR5, UR57 ;  /* 0x0000003900057c82 */ /* 0x000fc40008000000 */
[----:B------:R0:W5:Y:S01]  /*1b930*/  LDL.LU R5, [R1+0x70] ;  /* 0x0000700001057983 */ /* 0x0001620000300800 */
[----:B------:R-:W-:Y:S02]  /*1b940*/  WARPGROUP.DEPBAR.LE gsb0, 0x0 ;  /* 0x00008000000079c5 */ /* 0x000fe40000010000 */
[----:B------:R-:W-:-:S06]  /*1b950*/  WARPGROUP.ARRIVE ;  /* 0x00000000000079c5 */ /* 0x000fcc0000000000 */
[----:B------:R-:W-:Y:S03]  /*1b960*/  HGMMA.64x96x16.F32 R120, gdesc[UR28], R120, gsb0 ;  /* 0x016000001c7879f0 */ /* 0x000fe60008000878 */
[----:B------:R-:W-:Y:S02]  /*1b970*/  WARPGROUP.DEPBAR.LE gsb0, 0x0 ;  /* 0x00008000000079c5 */ /* 0x000fe40000010000 */
[----:B------:R-:W-:-:S06]  /*1b980*/  WARPGROUP.ARRIVE ;  /* 0x00000000000079c5 */ /* 0x000fcc0000000000 */
[----:B------:R-:W-:Y:S01]  /*1b990*/  HGMMA.64x96x16.F32 R120, gdesc[UR24], R120, gsb0 ;  /* 0x01600000187879f0 */ /* 0x000fe20008000878 */
[----:B------:R-:W-:Y:S02]  /*1b9a0*/  R2UR UR16, R20 ;  /* 0x00000000141072ca */ /* 0x000fe400000e0000 */
[----:B------:R-:W-:Y:S01]  /*1b9b0*/  R2UR UR17, R21 ;  /* 0x00000000151172ca */ /* 0x000fe200000e0000 */
        /* <DEDUP_REMOVED lines=28> */
.L_x_1719:
[----:B-----5:R-:W-:Y:S01]  /*1bb80*/  SHF.L.U32 R2, R11, 0x1f, RZ ;  /* 0x0000001f0b027819 */ /* 0x020fe200000006ff */
[----:B------:R-:W-:-:S04]  /*1bb90*/  IMAD R14, R10, 0x8, R16 ;  /* 0x000000080a0e7824 */ /* 0x000fc800078e0210 */
[----:B------:R0:W1:Y:S01]  /*1bba0*/  SYNCS.PHASECHK.TRANS64.TRYWAIT P2, [R14+URZ+0x30850], R2 ;  /* 0x030850020e0075a7 */ /* 0x000062000804017f */
[----:B------:R-:W-:Y:S05]  /*1bbb0*/  @!P0 BRA `(.L_x_1720) ;  /* 0x0000000000048947 */ /* 0x000fea0003800000 */
[----:B------:R-:W-:Y:S01]  /*1bbc0*/  BPT.TRAP 0x1 ;  /* 0x000000040000795c */ /* 0x000fe20000300000 */
.L_x_1720:
[----:B------:R-:W-:Y:S04]  /*1bbd0*/  BSSY B1, `(.L_x_1721) ;  /* 0x0000004000017945 */ /* 0x000fe80003800000 */
[----:B-1----:R-:W-:Y:S05]  /*1bbe0*/  @P2 BRA `(.L_x_1722) ;  /* 0x0000000000082947 */ /* 0x002fea0003800000 */
[----:B------:R-:W1:Y:S02]  /*1bbf0*/  SYNCS.PHASECHK.TRANS64.TRYWAIT P2, [R14+URZ+0x30850], R2 ;  /* 0x030850020e0075a7 */ /* 0x000e64000804017f */
[----:B-1----:R-:W-:Y:S05]  /*1bc00*/  @!P2 BRA `(.L_x_1723) ;  /* 0x000001140004a947 */ /* 0x002fea0003800000 */
.L_x_1722:
[----:B------:R-:W-:Y:S05]  /*1bc10*/  BSYNC B1 ;  /* 0x0000000000017941 */ /* 0x000fea0003800000 */
.L_x_1721:
[----:B01----:R-:W-:Y:S01]  /*1bc20*/  VIADD R2, R16, 0x400 ;  /* 0x0000040010027836 */ /* 0x003fe20000000000 */
[----:B------:R-:W-:Y:S01]  /*1bc30*/  WARPGROUP.ARRIVE ;  /* 0x00000000000079c5 */ /* 0x000fe20000000000 */
[----:B------:R-:W-:Y:S01]  /*1bc40*/  IMAD.MOV.U32 R3, RZ, RZ, 0x40000040 ;  /* 0x40000040ff037424 */ /* 0x000fe200078e00ff */
[----:B------:R-:W0:Y:S01]  /*1bc50*/  LDC R4, c[0x0][0x448] ;  /* 0x00011200ff047b82 */ /* 0x000e220000000800 */
[----:B------:R-:W-:Y:S01]  /*1bc60*/  IMAD.MOV.U32 R11, RZ, RZ, 0x40000040 ;  /* 0x40000040ff0b7424 */ /* 0x000fe200078e00ff */
[----:B------:R-:W-:Y:S01]  /*1bc70*/  SHF.R.U32.HI R2, RZ, 0x4, R2 ;  /* 0x00000004ff027819 */ /* 0x000fe20000011602 */
[----:B------:R-:W-:Y:S01]  /*1bc80*/  IMAD R20, R7, -0x60, RZ ;  /* 0xffffffa007147824 */ /* 0x000fe200078e02ff */
[----:B------:R-:W-:Y:S01]  /*1bc90*/  R2UR UR7, R3 ;  /* 0x00000000030772ca */ /* 0x000fe200000e0000 */
[----:B------:R-:W-:Y:S01]  /*1bca0*/  IMAD.MOV.U32 R3, RZ, RZ, 0x40000040 ;  /* 0x40000040ff037424 */ /* 0x000fe200078e00ff */
[----:B------:R-:W-:Y:S01]  /*1bcb0*/  LOP3.LUT R2, R2, 0x3fff, RZ, 0xc0, !PT ;  /* 0x00003fff02027812 */ /* 0x000fe200078ec0ff */
[----:B------:R-:W-:Y:S01]  /*1bcc0*/  @!P1 IMAD R0, R0, 0x8, R16 ;  /* 0x0000000800009824 */ /* 0x000fe200078e0210 */
[----:B------:R-:W-:Y:S01]  /*1bcd0*/  ULDC UR4, c[0x0][0x9dc] ;  /* 0x0002770000047ab9 */ /* 0x000fe20000000800 */
[----:B------:R-:W-:Y:S01]  /*1bce0*/  ULDC UR5, c[0x0][0x9e0] ;  /* 0x0002780000057ab9 */ /* 0x000fe20000000800 */
[----:B------:R-:W-:Y:S01]  /*1bcf0*/  LOP3.LUT R2, R2, 0x3000000, RZ, 0xfc, !PT ;  /* 0x0300000002027812 */ /* 0x000fe200078efcff */
[----:B------:R-:W-:Y:S01]  /*1bd00*/  @!P1 VIADD R0, R0, 0x30840 ;  /* 0x0003084000009836 */ /* 0x000fe20000000000 */
[----:B------:R-:W-:-:S03]  /*1bd10*/  ULOP3.LUT UR4, URZ, UR4, URZ, 0x33, !UPT ;  /* 0x000000043f047292 */ /* 0x000fc6000f8e333f */
[----:B------:R-:W-:Y:S01]  /*1bd20*/  IMAD R2, R10, 0x900, R2 ;  /* 0x000009000a027824 */ /* 0x000fe200078e0202 */
[----:B------:R-:W-:-:S04]  /*1bd30*/  @!P1 PRMT R0, RZ, 0x654, R0 ;  /* 0x00000654ff009816 */ /* 0x000fc80000000000 */
[C---:B------:R-:W-:Y:S02]  /*1bd40*/  R2UR UR6, R2.reuse ;  /* 0x00000000020672ca */ /* 0x040fe400000e0000 */
[----:B------:R-:W-:Y:S02]  /*1bd50*/  IADD3 R10, R2, 0x80, RZ ;  /* 0x00000080020a7810 */ /* 0x000fe40007ffe0ff */
[----:B0-----:R-:W-:Y:S01]  /*1bd60*/  ISETP.NE.AND P2, PT, R4, 0x1, PT ;  /* 0x000000010400780c */ /* 0x001fe20003f45270 */
[----:B------:R-:W-:-:S08]  /*1bd70*/  IMAD.IADD R4, R215, 0x1, R213 ;  /* 0x00000001d7047824 */ /* 0x000fd000078e02d5 */
[----:B------:R-:W-:Y:S01]  /*1bd80*/  HGMMA.64x192x16.F32 R24, R188, gdesc[UR4].tnspB, R24, gsb0 ;  /* 0x42e00004bc187df0 */ /* 0x000fe20008000818 */
[----:B------:R-:W-:Y:S01]  /*1bd90*/  R2UR UR6, R10 ;  /* 0x000000000a0672ca */ /* 0x000fe200000e0000 */
[----:B------:R-:W-:Y:S01]  /*1bda0*/  VIADD R10, R2, 0x100 ;  /* 0x00000100020a7836 */ /* 0x000fe20000000000 */
[----:B------:R-:W-:Y:S01]  /*1bdb0*/  R2UR UR7, R11 ;  /* 0x000000000b0772ca */ /* 0x000fe200000e0000 */
[----:B------:R-:W-:Y:S01]  /*1bdc0*/  IMAD.MOV.U32 R11, RZ, RZ, 0x40000040 ;  /* 0x40000040ff0b7424 */ /* 0x000fe200078e00ff */
[----:B------:R-:W-:Y:S02]  /*1bdd0*/  WARPGROUP.DEPBAR.LE gsb0, 0x0 ;  /* 0x00008000000079c5 */ /* 0x000fe40000010000 */
[----:B------:R-:W-:Y:S01]  /*1bde0*/  WARPGROUP.ARRIVE ;  /* 0x00000000000079c5 */ /* 0x000fe20000000000 */
[----:B------:R-:W0:-:S12]  /*1bdf0*/  LDC R191, c[0x0][0x9e4] ;  /* 0x00027900ffbf7b82 */ /* 0x000e180000000800 */
        /* <DEDUP_REMOVED lines=17> */
[----:B------:R-:W-:Y:S02]  /*1bf10*/  R2UR UR7, R11 ;  /* 0x000000000b0772ca */ /* 0x000fe400000e0000 */
[----:B------:R-:W-:-:S04]  /*1bf20*/  IADD3 R11, -R201, 0x1, R20 ;  /* 0x00000001c90b7810 */ /* 0x000fc80007ffe114 */
[----:B------:R-:W-:-:S05]  /*1bf30*/  IADD3 R11, -R196, R11, R197 ;  /* 0x0000000bc40b7210 */ /* 0x000fca0007ffe1c5 */
[C---:B------:R-:W-:Y:S02]  /*1bf40*/  VIADD R15, R11.reuse, UR5 ;  /* 0x000000050b0f7c36 */ /* 0x040fe40008000000 */
[----:B------:R-:W-:Y:S01]  /*1bf50*/  VIADD R11, R11, UR4 ;  /* 0x000000040b0b7c36 */ /* 0x000fe20008000000 */
[----:B------:R-:W-:Y:S02]  /*1bf60*/  WARPGROUP.DEPBAR.LE gsb0, 0x0 ;  /* 0x00008000000079c5 */ /* 0x000fe40000010000 */
[----:B------:R-:W-:-:S06]  /*1bf70*/  WARPGROUP.ARRIVE ;  /* 0x00000000000079c5 */ /* 0x000fcc0000000000 */
[----:B------:R-:W-:Y:S01]  /*1bf80*/  HGMMA.64x192x16.F32 R24, R172, gdesc[UR4].tnspB, R24, gsb0 ;  /* 0x42e00004ac187df0 */ /* 0x000fe20008000818 */
[----:B------:R-:W-:Y:S02]  /*1bf90*/  R2UR UR6, R2 ;  /* 0x00000000020672ca */ /* 0x000fe400000e0000 */
[----:B------:R-:W-:Y:S01]  /*1bfa0*/  R2UR UR7, R3 ;  /* 0x00000000030772ca */ /* 0x000fe200000e0000 */
[----:B------:R-:W1:Y:S08]  /*1bfb0*/  @P2 LDC R2, c[0x0][0x450] ;  /* 0x00011400ff022b82 */ /* 0x000e700000000800 */
[----:B------:R-:W2:Y:S02]  /*1bfc0*/  @P2 LDC R3, c[0x0][0x44c] ;  /* 0x00011300ff032b82 */ /* 0x000ea40000000800 */
[----:B--2---:R-:W-:-:S05]  /*1bfd0*/  @P2 IMAD.HI.U32 R3, R4, R3, RZ ;  /* 0x0000000304032227 */ /* 0x004fca00078e00ff */
[----:B-1----:R-:W-:Y:S02]  /*1bfe0*/  @P2 SHF.R.U32.HI R4, RZ, R2, R3 ;  /* 0x00000002ff042219 */ /* 0x002fe40000011603 */
[----:B0-----:R-:W-:-:S03]  /*1bff0*/  ISETP.GE.AND P2, PT, R191, 0x1, PT ;  /* 0x00000001bf00780c */ /* 0x001fc60003f46270 */
[----:B------:R-:W0:Y:S02]  /*1c000*/  SHFL.IDX PT, R21, R4, RZ, 0x1c1f ;  /* 0x001c1fff04157589 */ /* 0x000e2400000e0000 */
[--C-:B0-----:R-:W-:Y:S02]  /*1c010*/  IMAD.IADD R10, R15, 0x1, R21.reuse ;  /* 0x000000010f0a7824 */ /* 0x101fe400078e0215 */
[----:B------:R-:W-:Y:S01]  /*1c020*/  IMAD.IADD R9, R11, 0x1, R21 ;  /* 0x000000010b097824 */ /* 0x000fe200078e0215 */
[----:B------:R-:W-:Y:S02]  /*1c030*/  WARPGROUP.DEPBAR.LE gsb0, 0x0 ;  /* 0x00008000000079c5 */ /* 0x000fe40000010000 */
[----:B------:R-:W-:-:S06]  /*1c040*/  WARPGROUP.ARRIVE ;  /* 0x00000000000079c5 */ /* 0x000fcc0000000000 */
[----:B------:R-:W-:Y:S03]  /*1c050*/  HGMMA.64x192x16.F32 R24, R168, gdesc[UR4].tnspB, R24, gsb0 ;  /* 0x42e00004a8187df0 */ /* 0x000fe60008000818 */
[----:B------:R-:W-:Y:S02]  /*1c060*/  WARPGROUP.DEPBAR.LE gsb0, 0x0 ;  /* 0x00008000000079c5 */ /* 0x000fe40000010000 */
[----:B------:R0:W-:Y:S02]  /*1c070*/  @!P1 SYNCS.ARRIVE.TRANS64.RED.A1T0 RZ, [R0+URZ], RZ ;  /* 0x000000ff00ff99a7 */ /* 0x0001e4000810043f */
[----:B0-----:R-:W-:Y:S01]  /*1c080*/  IADD3 R0, -R201, R20, RZ ;  /* 0x00000014c9007210 */ /* 0x001fe20007ffe1ff */
[----:B------:R-:W-:Y:S06]  /*1c090*/  @!P2 BRA `(.L_x_1724) ;  /* 0x000000000054a947 */ /* 0x000fec0003800000 */
        /* <DEDUP_REMOVED lines=12> */
.L_x_1726:
[----:B------:R-:W-:-:S05]  /*1c160*/  IMAD.U32 R168, RZ, RZ, UR58 ;  /* 0x0000003affa87e24 */ /* 0x000fca000f8e00ff */
[----:B------:R-:W-:-:S13]  /*1c170*/  ISETP.NE.AND P2, PT, R168, 0x1, PT ;  /* 0x00000001a800780c */ /* 0x000fda0003f45270 */
[----:B------:R-:W0:Y:S02]  /*1c180*/  @P2 LDC.64 R2, c[0x0][0x9e8] ;  /* 0x00027a00ff022b82 */ /* 0x000e240000000a00 */
[----:B0-----:R-:W-:-:S05]  /*1c190*/  @P2 IMAD.HI.U32 R2, R21, R2, RZ ;  /* 0x0000000215022227 */ /* 0x001fca00078e00ff */
[----:B------:R-:W-:-:S07]  /*1c1a0*/  @P2 SHF.R.U32.HI R21, RZ, R3, R2 ;  /* 0x00000003ff152219 */ /* 0x000fce0000011602 */
.L_x_1727:
[----:B------:R-:W-:Y:S05]  /*1c1b0*/  BSYNC B1 ;  /* 0x0000000000017941 */ /* 0x000fea0003800000 */
.L_x_1725:
[----:B------:R-:W-:-:S05]  /*1c1c0*/  IMAD R21, R21, R168, R0 ;  /* 0x000000a815157224 */ /* 0x000fca00078e0200 */
[----:B------:R-:W-:Y:S02]  /*1c1d0*/  VIMNMX R9, R9, R21, !PT ;  /* 0x0000001509097248 */ /* 0x000fe40007fe0100 */
[----:B------:R-:W-:-:S07]  /*1c1e0*/  VIADDMNMX R10, R21, R168, R10, PT ;  /* 0x000000a8150a7246 */ /* 0x000fce000380010a */
.L_x_1724:
        /* <DEDUP_REMOVED lines=153> */
.L_x_1730:
[----:B------:R-:W-:-:S05]  /*1cb80*/  IMAD.U32 R9, RZ, RZ, UR58 ;  /* 0x0000003aff097e24 */ /* 0x000fca000f8e00ff */
[----:B------:R-:W-:-:S13]  /*1cb90*/  ISETP.NE.AND P6, PT, R9, 0x1, PT ;  /* 0x000000010900780c */ /* 0x000fda0003fc5270 */
[----:B------:R-:W0:Y:S02]  /*1cba0*/  @P6 LDC.64 R2, c[0x0][0x9e8] ;  /* 0x00027a00ff026b82 */ /* 0x000e240000000a00 */
[----:B0-----:R-:W-:-:S05]  /*1cbb0*/  @P6 IMAD.HI.U32 R2, R4, R2, RZ ;  /* 0x0000000204026227 */ /* 0x001fca00078e00ff */
[----:B------:R-:W-:-:S07]  /*1cbc0*/  @P6 SHF.R.U32.HI R4, RZ, R3, R2 ;  /* 0x00000003ff046219 */ /* 0x000fce0000011602 */
.L_x_1731:
[----:B------:R-:W-:Y:S05]  /*1cbd0*/  BSYNC B1 ;  /* 0x0000000000017941 */ /* 0x000fea0003800000 */
.L_x_1729:
[----:B------:R-:W-:-:S05]  /*1cbe0*/  IMAD R0, R4, R9, R0 ;  /* 0x0000000904007224 */ /* 0x000fca00078e0200 */
[----:B------:R-:W-:Y:S02]  /*1cbf0*/  VIADDMNMX R15, R0, R9, R15, PT ;  /* 0x00000009000f7246 */ /* 0x000fe4000380010f */
[----:B------:R-:W-:-:S07]  /*1cc00*/  VIMNMX R11, R11, R0, !PT ;  /* 0x000000000b0b7248 */ /* 0x000fce0007fe0100 */
.L_x_1728:
[C---:B------:R-:W-:Y:S01]  /*1cc10*/  ISETP.GT.AND P2, PT, R11.reuse, 0x1, !P2 ;  /* 0x000000010b00780c */ /* 0x040fe20005744270 */
[----:B------:R-:W-:Y:S01]  /*1cc20*/  ULDC UR4, c[0x0][0x988] ;  /* 0x0002620000047ab9 */ /* 0x000fe20000000800 */
[----:B------:R-:W-:Y:S02]  /*1cc30*/  ISETP.GT.AND P3, PT, R11, 0x8, !P3 ;  /* 0x000000080b00780c */ /* 0x000fe40005f64270 */
[C---:B------:R-:W-:Y:S02]  /*1cc40*/  ISETP.LT.OR P2, PT, R15.reuse, 0x2, P2 ;  /* 0x000000020f00780c */ /* 0x040fe40001741670 */
[----:B------:R-:W-:Y:S02]  /*1cc50*/  ISETP.LT.OR P3, PT, R15, 0x9, P3 ;  /* 0x000000090f00780c */ /* 0x000fe40001f61670 */
[----:B------:R-:W-:Y:S02]  /*1cc60*/  FSEL R123, R123, -INF , !P2 ;  /* 0xff8000007b7b7808 */ /* 0x000fe40005000000 */
[----:B------:R-:W-:-:S02]  /*1cc70*/  LOP3.LUT P2, RZ, R18, 0x4, RZ, 0xc0, !PT ;  /* 0x0000000412ff7812 */ /* 0x000fc4000784c0ff */
[----:B------:R-:W-:Y:S02]  /*1cc80*/  FSEL R126, R126, -INF , !P3 ;  /* 0xff8000007e7e7808 */ /* 0x000fe40005800000 */
[----:B------:R-:W-:Y:S02]  /*1cc90*/  ISETP.GT.AND P2, PT, R11, 0x9, !P2 ;  /* 0x000000090b00780c */ /* 0x000fe40005744270 */
[C---:B------:R-:W-:Y:S02]  /*1cca0*/  LOP3.LUT P3, RZ, R18.reuse, 0x10000, RZ, 0xc0, !PT ;  /* 0x0001000012ff7812 */ /* 0x040fe4000786c0ff */
        /* <DEDUP_REMOVED lines=66> */
[----:B------:R-:W-:Y:S02]  /*1d0d0*/  ISETP.GT.AND P4, PT, R11, 0x51, !P4 ;  /* 0x000000510b00780c */ /* 0x000fe40006784270 */
[C---:B------:R-:W-:Y:S02]  /*1d0e0*/  ISETP.LT.OR P2, PT, R15.reuse, 0x32, P2 ;  /* 0x000000320f00780c */ /* 0x040fe40001741670 */
[----:B------:R-:W-:Y:S02]  /*1d0f0*/  ISETP.LT.OR P4, PT, R15, 0x52, P4 ;  /* 0x000000520f00780c */ /* 0x000fe40002781670 */
[----:B------:R-:W-:-:S02]  /*1d100*/  FSEL R147, R147, -INF , !P2 ;  /* 0xff80000093937808 */ /* 0x000fc40005000000 */
[----:B------:R-:W-:Y:S02]  /*1d110*/  LOP3.LUT P2, RZ, R18, 0x400, RZ, 0xc0, !PT ;  /* 0x0000040012ff7812 */ /* 0x000fe4000784c0ff */
[C---:B------:R-:W-:Y:S02]  /*1d120*/  ISETP.GT.AND P5, PT, R11.reuse, 0x58, !P5 ;  /* 0x000000580b00780c */ /* 0x040fe40006fa4270 */
[----:B------:R-:W-:Y:S02]  /*1d130*/  ISETP.GT.AND P2, PT, R11, 0x38, !P2 ;  /* 0x000000380b00780c */ /* 0x000fe40005744270 */
[----:B------:R-:W-:Y:S02]  /*1d140*/  FSEL R163, R163, -INF , !P4 ;  /* 0xff800000a3a37808 */ /* 0x000fe40006000000 */
[----:B------:R-:W-:Y:S02]  /*1d150*/  ISETP.LT.OR P2, PT, R15, 0x39, P2 ;  /* 0x000000390f00780c */ /* 0x000fe40001741670 */
[----:B0-----:R-:W-:Y:S01]  /*1d160*/  FMNMX.FTZ R2, R0, R2, !PT ;  /* 0x0000000200027209 */ /* 0x001fe20007810000 */
[----:B------:R-:W-:Y:S01]  /*1d170*/  IMAD.U32 R0, RZ, RZ, UR4 ;  /* 0x00000004ff007e24 */ /* 0x000fe2000f8e00ff */
[----:B------:R-:W-:-:S02]  /*1d180*/  FSEL R150, R150, -INF , !P2 ;  /* 0xff80000096967808 */ /* 0x000fc40005000000 */
[----:B------:R-:W-:Y:S01]  /*1d190*/  LOP3.LUT P2, RZ, R18, 0x200, RZ, 0xc0, !PT ;  /* 0x0000020012ff7812 */ /* 0x000fe2000784c0ff */
[----:B------:R-:W0:Y:S01]  /*1d1a0*/  SHFL.BFLY PT, R4, R2, 0x1, 0x1f ;  /* 0x0c201f0002047f89 */ /* 0x000e2200000e0000 */
[----:B------:R-:W-:Y:S02]  /*1d1b0*/  ISETP.LT.OR P5, PT, R15, 0x59, P5 ;  /* 0x000000590f00780c */ /* 0x000fe40002fa1670 */
[----:B------:R-:W-:Y:S02]  /*1d1c0*/  ISETP.GT.AND P2, PT, R11, 0x39, !P2 ;  /* 0x000000390b00780c */ /* 0x000fe40005744270 */
[----:B------:R-:W-:Y:S02]  /*1d1d0*/  FSEL R166, R166, -INF , !P5 ;  /* 0xff800000a6a67808 */ /* 0x000fe40006800000 */
[----:B------:R-:W-:-:S04]  /*1d1e0*/  ISETP.LT.OR P2, PT, R15, 0x3a, P2 ;  /* 0x0000003a0f00780c */ /* 0x000fc80001741670 */
[----:B------:R-:W-:Y:S02]  /*1d1f0*/  FSEL R151, R151, -INF , !P2 ;  /* 0xff80000097977808 */ /* 0x000fe40005000000 */
[----:B------:R-:W-:-:S04]  /*1d200*/  LOP3.LUT P2, RZ, R18, 0x100, RZ, 0xc0, !PT ;  /* 0x0000010012ff7812 */ /* 0x000fc8000784c0ff */
[----:B------:R-:W-:-:S04]  /*1d210*/  ISETP.GT.AND P2, PT, R11, 0x40, !P2 ;  /* 0x000000400b00780c */ /* 0x000fc80005744270 */
[----:B------:R-:W-:Y:S02]  /*1d220*/  ISETP.LT.OR P2, PT, R15, 0x41, P2 ;  /* 0x000000410f00780c */ /* 0x000fe40001741670 */
[----:B0-----:R-:W-:Y:S02]  /*1d230*/  FMNMX.FTZ R4, R2, R4, !PT ;  /* 0x0000000402047209 */ /* 0x001fe40007810000 */
[----:B------:R-:W-:Y:S02]  /*1d240*/  FSEL R154, R154, -INF , !P2 ;  /* 0xff8000009a9a7808 */ /* 0x000fe40005000000 */
[----:B------:R-:W-:Y:S01]  /*1d250*/  LOP3.LUT P2, RZ, R18, 0x80, RZ, 0xc0, !PT ;  /* 0x0000008012ff7812 */ /* 0x000fe2000784c0ff */
[----:B------:R-:W-:-:S03]  /*1d260*/  FMUL.FTZ R3, R4, R0 ;  /* 0x0000000004037220 */ /* 0x000fc60000410000 */
        /* <DEDUP_REMOVED lines=15> */
[C---:B------:R-:W-:Y:S02]  /*1d360*/  ISETP.GT.AND P2, PT, R11.reuse, RZ, !P3 ;  /* 0x000000ff0b00720c */ /* 0x040fe40005f44270 */
[----:B------:R-:W-:Y:S02]  /*1d370*/  ISETP.GT.AND P3, PT, R11, 0x59, !P6 ;  /* 0x000000590b00780c */ /* 0x000fe40007764270 */
[C---:B------:R-:W-:Y:S02]  /*1d380*/  ISETP.LT.OR P2, PT, R15.reuse, 0x1, P2 ;  /* 0x000000010f00780c */ /* 0x040fe40001741670 */
[----:B------:R-:W-:Y:S02]  /*1d390*/  ISETP.LT.OR P3, PT, R15, 0x5a, P3 ;  /* 0x0000005a0f00780c */ /* 0x000fe40001f61670 */
[----:B------:R-:W-:-:S02]  /*1d3a0*/  FSEL R122, R122, -INF , !P2 ;  /* 0xff8000007a7a7808 */ /* 0x000fc40005000000 */
[----:B------:R-:W-:Y:S02]  /*1d3b0*/  FSEL R167, R167, -INF , !P3 ;  /* 0xff800000a7a77808 */ /* 0x000fe40005800000 */
[----:B------:R-:W-:Y:S02]  /*1d3c0*/  FMNMX.FTZ R2, R122, R13, !PT ;  /* 0x0000000d7a027209 */ /* 0x000fe40007810000 */
[----:B------:R-:W-:Y:S02]  /*1d3d0*/  FSETP.NEU.FTZ.AND P2, PT, R4, -INF , PT ;  /* 0xff8000000400780b */ /* 0x000fe40003f5d000 */
[----:B------:R-:W-:Y:S02]  /*1d3e0*/  FMNMX.FTZ R2, R123, R2, !PT ;  /* 0x000000027b027209 */ /* 0x000fe40007810000 */
[----:B------:R-:W-:Y:S02]  /*1d3f0*/  FSEL R3, R3, RZ, P2 ;  /* 0x000000ff03037208 */ /* 0x000fe40001000000 */
[----:B------:R-:W-:-:S03]  /*1d400*/  FMNMX.FTZ R2, R126, R2, !PT ;  /* 0x000000027e027209 */ /* 0x000fc60007810000 */
        /* <DEDUP_REMOVED lines=31> */
[----:B------:R-:W-:Y:S01]  /*1d600*/  FFMA.FTZ R165, R165, R0, -R3 ;  /* 0x00000000a5a57223 */ /* 0x000fe20000010803 */
        /* <DEDUP_REMOVED lines=19> */
[----:B------:R-:W-:-:S05]  /*1d740*/  FMNMX.FTZ R2, R167, R2, !PT ;  /* 0x00000002a7027209 */ /* 0x000fca0007810000 */
[----:B------:R-:W0:Y:S02]  /*1d750*/  SHFL.BFLY PT, R9, R2, 0x2, 0x1f ;  /* 0x0c401f0002097f89 */ /* 0x000e2400000e0000 */
[----:B------:R-:W-:Y:S08]  /*1d760*/  MUFU.EX2 R20, R20 ;  /* 0x0000001400147308 */ /* 0x000ff00000000800 */
[----:B------:R-:W-:Y:S08]  /*1d770*/  MUFU.EX2 R180, R180 ;  /* 0x000000b400b47308 */ /* 0x000ff00000000800 */
[----:B------:R-:W-:Y:S01]  /*1d780*/  MUFU.EX2 R21, R21 ;  /* 0x0000001500157308 */ /* 0x000fe20000000800 */
[----:B0-----:R-:W-:-:S07]  /*1d790*/  FMNMX.FTZ R9, R2, R9, !PT ;  /* 0x0000000902097209 */ /* 0x001fce0007810000 */
[----:B------:R-:W-:Y:S01]  /*1d7a0*/  MUFU.EX2 R182, R182 ;  /* 0x000000b600b67308 */ /* 0x000fe20000000800 */
[----:B------:R-:W0:Y:S07]  /*1d7b0*/  SHFL.BFLY PT, R2, R9, 0x1, 0x1f ;  /* 0x0c201f0009027f89 */ /* 0x000e2e00000e0000 */
[----:B------:R-:W-:Y:S08]  /*1d7c0*/  MUFU.EX2 R120, R120 ;  /* 0x0000007800787308 */ /* 0x000ff00000000800 */
[----:B------:R-:W-:Y:S08]  /*1d7d0*/  MUFU.EX2 R176, R176 ;  /* 0x000000b000b07308 */ /* 0x000ff00000000800 */
[----:B------:R-:W-:Y:S01]  /*1d7e0*/  MUFU.EX2 R121, R121 ;  /* 0x0000007900797308 */ /* 0x000fe20000000800 */
[----:B0-----:R-:W-:-:S02]  /*1d7f0*/  FMNMX.FTZ R3, R9, R2, !PT ;  /* 0x0000000209037209 */ /* 0x001fc40007810000 */
[----:B------:R-:W-:Y:S02]  /*1d800*/  FSEL R2, R4, RZ, P2 ;  /* 0x000000ff04027208 */ /* 0x000fe40001000000 */
[C---:B------:R-:W-:Y:S01]  /*1d810*/  FSETP.NEU.FTZ.AND P2, PT, R3.reuse, -INF , PT ;  /* 0xff8000000300780b */ /* 0x040fe20003f5d000 */
[-C--:B------:R-:W-:Y:S02]  /*1d820*/  FMUL.FTZ R133, R3, R0.reuse ;  /* 0x0000000003857220 */ /* 0x080fe40000410000 */
[----:B------:R-:W-:Y:S01]  /*1d830*/  MUFU.EX2 R178, R178 ;  /* 0x000000b200b27308 */ /* 0x000fe20000000800 */
[----:B------:R-:W-:Y:S02]  /*1d840*/  FADD.FTZ R2, -R2, R12 ;  /* 0x0000000c02027221 */ /* 0x000fe40000010100 */
[----:B------:R-:W-:Y:S02]  /*1d850*/  FSEL R133, R133, RZ, P2 ;  /* 0x000000ff85857208 */ /* 0x000fe40001000000 */
[----:B------:R-:W-:-:S03]  /*1d860*/  FMUL.FTZ R2, R2, R0 ;  /* 0x0000000002027220 */ /* 0x000fc60000410000 */
        /* <DEDUP_REMOVED lines=8> */
[----:B------:R0:W1:Y:S01]  /*1d8f0*/  MUFU.EX2 R9, R2 ;  /* 0x0000000200097308 */ /* 0x0000620000000800 */
[-CC-:B------:R-:W-:Y:S01]  /*1d900*/  FFMA.FTZ R135, R135, R0.reuse, -R133.reuse ;  /* 0x0000000087877223 */ /* 0x180fe20000010885 */
[-CC-:B------:R-:W-:Y:S01]  /*1d910*/  FFMA.FTZ R181, R138, R0.reuse, -R133.reuse ;  /* 0x000000008ab57223 */ /* 0x180fe20000010885 */
[-CC-:B------:R-:W-:Y:S01]  /*1d920*/  FFMA.FTZ R127, R139, R0.reuse, -R133.reuse ;  /* 0x000000008b7f7223 */ /* 0x180fe20000010885 */
[-CC-:B------:R-:W-:Y:S01]  /*1d930*/  FFMA.FTZ R183, R142, R0.reuse, -R133.reuse ;  /* 0x000000008eb77223 */ /* 0x180fe20000010885 */
[-CC-:B------:R-:W-:Y:S01]  /*1d940*/  FFMA.FTZ R177, R146, R0.reuse, -R133.reuse ;  /* 0x0000000092b17223 */ /* 0x180fe20000010885 */
[-CC-:B------:R-:W-:Y:S01]  /*1d950*/  FFMA.FTZ R147, R147, R0.reuse, -R133.reuse ;  /* 0x0000000093937223 */ /* 0x180fe20000010885 */
[----:B------:R-:W-:Y:S01]  /*1d960*/  FFMA.FTZ R150, R150, R0, -R133 ;  /* 0x0000000096967223 */ /* 0x000fe20000010885 */
[----:B------:R-:W-:Y:S01]  /*1d970*/  MUFU.EX2 R189, R189 ;  /* 0x000000bd00bd7308 */ /* 0x000fe20000000800 */
[----:B0-----:R-:W-:-:S02]  /*1d980*/  @!P1 VIADD R2, R14, 0x30860 ;  /* 0x000308600e029836 */ /* 0x001fc40000000000 */
[-CC-:B------:R-:W-:Y:S01]  /*1d990*/  FFMA.FTZ R151, R151, R0.reuse, -R133.reuse ;  /* 0x0000000097977223 */ /* 0x180fe20000010885 */
[-CC-:B------:R-:W-:Y:S01]  /*1d9a0*/  FFMA.FTZ R154, R154, R0.reuse, -R133.reuse ;  /* 0x000000009a9a7223 */ /* 0x180fe20000010885 */
[-CC-:B------:R-:W-:Y:S01]  /*1d9b0*/  FFMA.FTZ R155, R155, R0.reuse, -R133.reuse ;  /* 0x000000009b9b7223 */ /* 0x180fe20000010885 */
[-CC-:B------:R-:W-:Y:S01]  /*1d9c0*/  FFMA.FTZ R158, R158, R0.reuse, -R133.reuse ;  /* 0x000000009e9e7223 */ /* 0x180fe20000010885 */
[----:B------:R-:W-:Y:S01]  /*1d9d0*/  @!P1 PRMT R2, RZ, 0x654, R2 ;  /* 0x00000654ff029816 */ /* 0x000fe20000000002 */
[--C-:B------:R-:W-:Y:S01]  /*1d9e0*/  FFMA.FTZ R159, R159, R0, -R133.reuse ;  /* 0x000000009f9f7223 */ /* 0x100fe20000010885 */
[----:B------:R-:W-:Y:S01]  /*1d9f0*/  MUFU.EX2 R122, R122 ;  /* 0x0000007a007a7308 */ /* 0x000fe20000000800 */
[----:B-1----:R-:W-:Y:S01]  /*1da00*/  FFMA.FTZ R6, R9, R6, R188 ;  /* 0x0000000609067223 */ /* 0x002fe200000100bc */
[----:B------:R0:W-:Y:S01]  /*1da10*/  @!P1 SYNCS.ARRIVE.TRANS64.RED.A1T0 RZ, [R2+URZ], RZ ;  /* 0x000000ff02ff99a7 */ /* 0x0001e2000810043f */
[----:B------:R-:W-:Y:S01]  /*1da20*/  F2FP.F16.F32.PACK_AB R188, R10, R188 ;  /* 0x000000bc0abc723e */ /* 0x000fe200000000ff */
[-CC-:B------:R-:W-:Y:S01]  /*1da30*/  FFMA.FTZ R162, R162, R0.reuse, -R133.reuse ;  /* 0x00000000a2a27223 */ /* 0x180fe20000010885 */
[----:B------:R-:W-:Y:S01]  /*1da40*/  FADD.FTZ R6, R10, R6 ;  /* 0x000000060a067221 */ /* 0x000fe20000010000 */
[-CC-:B------:R-:W-:Y:S01]  /*1da50*/  FFMA.FTZ R163, R163, R0.reuse, -R133.reuse ;  /* 0x00000000a3a37223 */ /* 0x180fe20000010885 */
[----:B------:R-:W-:Y:S01]  /*1da60*/  FFMA.FTZ R166, R166, R0, -R133 ;  /* 0x00000000a6a67223 */ /* 0x000fe20000010885 */
[----:B------:R-:W-:Y:S01]  /*1da70*/  MUFU.EX2 R191, R191 ;  /* 0x000000bf00bf7308 */ /* 0x000fe20000000800 */
[----:B------:R-:W-:Y:S01]  /*1da80*/  FADD.FTZ R6, R190, R6 ;  /* 0x00000006be067221 */ /* 0x000fe20000010000 */
[----:B0-----:R-:W-:-:S02]  /*1da90*/  FSEL R2, R3, RZ, P2 ;  /* 0x000000ff03027208 */ /* 0x001fc40001000000 */
[----:B------:R-:W-:Y:S01]  /*1daa0*/  ISETP.GT.AND P2, PT, R7, R214, PT ;  /* 0x000000d60700720c */ /* 0x000fe20003f44270 */
[C---:B------:R-:W-:Y:S01]  /*1dab0*/  FADD.FTZ R6, R11.reuse, R6 ;  /* 0x000000060b067221 */ /* 0x040fe20000010000 */
[----:B------:R-:W-:Y:S01]  /*1dac0*/  F2FP.F16.F32.PACK_AB R190, R11, R190 ;  /* 0x000000be0bbe723e */ /* 0x000fe200000000ff */
[----:B------:R-:W-:Y:S01]  /*1dad0*/  FADD.FTZ R2, -R2, R13 ;  /* 0x0000000d02027221 */ /* 0x000fe20000010100 */
[----:B------:R-:W-:Y:S01]  /*1dae0*/  MUFU.EX2 R123, R123 ;  /* 0x0000007b007b7308 */ /* 0x000fe20000000800 */
[----:B------:R-:W-:Y:S01]  /*1daf0*/  FADD.FTZ R6, R184, R6 ;  /* 0x00000006b8067221 */ /* 0x000fe20000010000 */
[-CC-:B------:R-:W-:Y:S01]  /*1db00*/  FFMA.FTZ R13, R143, R0.reuse, -R133.reuse ;  /* 0x000000008f0d7223 */ /* 0x180fe20000010885 */
[-C--:B------:R-:W-:Y:S01]  /*1db10*/  FMUL.FTZ R2, R2, R0.reuse ;  /* 0x0000000002027220 */ /* 0x080fe20000410000 */
[----:B------:R-:W-:Y:S01]  /*1db20*/  FFMA.FTZ R133, R167, R0, -R133 ;  /* 0x00000000a7857223 */ /* 0x000fe20000010885 */
[C---:B------:R-:W-:Y:S01]  /*1db30*/  FADD.FTZ R6, R15.reuse, R6 ;  /* 0x000000060f067221 */ /* 0x040fe20000010000 */
[----:B------:R-:W-:Y:S01]  /*1db40*/  F2FP.F16.F32.PACK_AB R184, R15, R184 ;  /* 0x000000b80fb8723e */ /* 0x000fe200000000ff */
[----:B------:R-:W-:Y:S01]  /*1db50*/  VIADD R7, R7, 0xffffffff ;  /* 0xffffffff07077836 */ /* 0x000fe20000000000 */
[----:B------:R-:W-:Y:S01]  /*1db60*/  MUFU.EX2 R185, R185 ;  /* 0x000000b900b97308 */ /* 0x000fe20000000800 */
[----:B------:R-:W-:Y:S01]  /*1db70*/  FADD.FTZ R6, R186, R6 ;  /* 0x00000006ba067221 */ /* 0x000fe20000010000 */
[----:B------:R-:W-:Y:S01]  /*1db80*/  F2FP.F16.F32.PACK_AB R186, R20, R186 ;  /* 0x000000ba14ba723e */ /* 0x000fe200000000ff */
[----:B------:R-:W-:-:S02]  /*1db90*/  IMAD.MOV.U32 R11, RZ, RZ, R194 ;  /* 0x000000ffff0b7224 */ /* 0x000fc400078e00c2 */
        /* <DEDUP_REMOVED lines=8> */
[----:B------:R-:W-:-:S03]  /*1dc20*/  FADD.FTZ R6, R120, R6 ;  /* 0x0000000678067221 */ /* 0x000fc60000010000 */
[----:B------:R-:W2:Y:S01]  /*1dc30*/  MUFU.EX2 R187, R187 ;  /* 0x000000bb00bb7308 */ /* 0x000ea20000000800 */
[----:B0-----:R-:W-:Y:S01]  /*1dc40*/  FFMA.FTZ R5, R2, R5, R189 ;  /* 0x0000000502057223 */ /* 0x001fe200000100bd */
[----:B------:R-:W-:Y:S01]  /*1dc50*/  FADD.FTZ R6, R176, R6 ;  /* 0x00000006b0067221 */ /* 0x000fe20000010000 */
[C---:B------:R-:W-:Y:S02]  /*1dc60*/  F2FP.F16.F32.PACK_AB R176, R121.reuse, R176 ;  /* 0x000000b079b0723e */ /* 0x040fe400000000ff */
[C---:B------:R-:W-:Y:S01]  /*1dc70*/  FADD.FTZ R5, R122.reuse, R5 ;  /* 0x000000057a057221 */ /* 0x040fe20000010000 */
[----:B------:R-:W-:Y:S01]  /*1dc80*/  FADD.FTZ R6, R121, R6 ;  /* 0x0000000679067221 */ /* 0x000fe20000010000 */
[----:B------:R-:W-:Y:S01]  /*1dc90*/  F2FP.F16.F32.PACK_AB R189, R122, R189 ;  /* 0x000000bd7abd723e */ /* 0x000fe200000000ff */
[----:B------:R-:W0:Y:S01]  /*1dca0*/  MUFU.EX2 R14, R135 ;  /* 0x00000087000e7308 */ /* 0x000e220000000800 */
[----:B------:R-:W-:Y:S01]  /*1dcb0*/  FADD.FTZ R5, R191, R5 ;  /* 0x00000005bf057221 */ /* 0x000fe20000010000 */
[----:B------:R-:W-:Y:S01]  /*1dcc0*/  FADD.FTZ R6, R178, R6 ;  /* 0x00000006b2067221 */ /* 0x000fe20000010000 */
[----:B------:R-:W-:-:S02]  /*1dcd0*/  F2FP.F16.F32.PACK_AB R178, R124, R178 ;  /* 0x000000b27cb2723e */ /* 0x000fc400000000ff */
[C---:B------:R-:W-:Y:S01]  /*1dce0*/  FADD.FTZ R5, R123.reuse, R5 ;  /* 0x000000057b057221 */ /* 0x040fe20000010000 */
[----:B------:R-:W-:Y:S01]  /*1dcf0*/  FADD.FTZ R6, R124, R6 ;  /* 0x000000067c067221 */ /* 0x000fe20000010000 */
[----:B------:R-:W-:Y:S01]  /*1dd00*/  F2FP.F16.F32.PACK_AB R191, R123, R191 ;  /* 0x000000bf7bbf723e */ /* 0x000fe200000000ff */
[----:B------:R-:W3:Y:S01]  /*1dd10*/  MUFU.EX2 R181, R181 ;  /* 0x000000b500b57308 */ /* 0x000ee20000000800 */
[----:B------:R-:W-:Y:S01]  /*1dd20*/  FADD.FTZ R5, R185, R5 ;  /* 0x00000005b9057221 */ /* 0x000fe20000010000 */
[----:B-1----:R-:W-:-:S03]  /*1dd30*/  F2FP.F16.F32.PACK_AB R185, R126, R185 ;  /* 0x000000b97eb9723e */ /* 0x002fc600000000ff */
[----:B------:R-:W-:-:S03]  /*1dd40*/  FADD.FTZ R5, R126, R5 ;  /* 0x000000057e057221 */ /* 0x000fc60000010000 */
[----:B------:R-:W1:Y:S01]  /*1dd50*/  MUFU.EX2 R127, R127 ;  /* 0x0000007f007f7308 */ /* 0x000e620000000800 */
[----:B--2---:R-:W-:Y:S01]  /*1dd60*/  FADD.FTZ R5, R187, R5 ;  /* 0x00000005bb057221 */ /* 0x004fe20000010000 */
[----:B0-----:R-:W-:-:S03]  /*1dd70*/  F2FP.F16.F32.PACK_AB R187, R14, R187 ;  /* 0x000000bb0ebb723e */ /* 0x001fc600000000ff */
[----:B------:R-:W-:-:S03]  /*1dd80*/  FADD.FTZ R5, R14, R5 ;  /* 0x000000050e057221 */ /* 0x000fc60000010000 */
        /* <DEDUP_REMOVED lines=9> */
[----:B------:R-:W-:Y:S02]  /*1de20*/  F2FP.F16.F32.PACK_AB R183, R13, R183 ;  /* 0x000000b70db7723e */ /* 0x000fe400000000ff */
[----:B------:R-:W-:-:S04]  /*1de30*/  MOV R13, R3 ;  /* 0x00000003000d7202 */ /* 0x000fc80000000f00 */
        /* <DEDUP_REMOVED lines=39> */
[----:B------:R-:W-:Y:S01]  /*1e0b0*/  F2FP.F16.F32.PACK_AB R170, R12, R170 ;  /* 0x000000aa0caa723e */ /* 0x000fe200000000ff */
[----:B------:R-:W-:-:S05]  /*1e0c0*/  IMAD.MOV.U32 R12, RZ, RZ, R4 ;  /* 0x000000ffff0c7224 */ /* 0x000fca00078e0004 */
[----:B------:R-:W1:Y:S01]  /*1e0d0*/  MUFU.EX2 R166, R166 ;  /* 0x000000a600a67308 */ /* 0x000e620000000800 */
[----:B0-----:R-:W-:-:S07]  /*1e0e0*/  FADD.FTZ R10, R162, R5 ;  /* 0x00000005a20a7221 */ /* 0x001fce0000010000 */
[----:B------:R-:W0:Y:S01]  /*1e0f0*/  MUFU.EX2 R133, R133 ;  /* 0x0000008500857308 */ /* 0x000e220000000800 */
[C---:B--2---:R-:W-:Y:S01]  /*1e100*/  FADD.FTZ R5, R163.reuse, R10 ;  /* 0x0000000aa3057221 */ /* 0x044fe20000010000 */
[----:B------:R-:W-:-:S03]  /*1e110*/  F2FP.F16.F32.PACK_AB R169, R163, R162 ;  /* 0x000000a2a3a9723e */ /* 0x000fc600000000ff */
[----:B-1----:R-:W-:-:S04]  /*1e120*/  FADD.FTZ R10, R166, R5 ;  /* 0x00000005a60a7221 */ /* 0x002fc80000010000 */
[C---:B0-----:R-:W-:Y:S01]  /*1e130*/  FADD.FTZ R5, R133.reuse, R10 ;  /* 0x0000000a85057221 */ /* 0x041fe20000010000 */
[----:B------:R-:W-:Y:S01]  /*1e140*/  F2FP.F16.F32.PACK_AB R171, R133, R166 ;  /* 0x000000a685ab723e */ /* 0x000fe200000000ff */
[----:B------:R-:W-:Y:S01]  /*1e150*/  IMAD.MOV.U32 R10, RZ, RZ, R19 ;  /* 0x000000ffff0a7224 */ /* 0x000fe200078e0013 */
[----:B------:R-:W-:Y:S06]  /*1e160*/  @P2 BRA `(.L_x_1732) ;  /* 0xffffffcc00102947 */ /* 0x000fec000383ffff */
.L_x_1713:
[----:B------:R-:W-:Y:S05]  /*1e170*/  BSYNC B0 ;  /* 0x0000000000007941 */ /* 0x000fea0003800000 */
.L_x_1712:
        /* <DEDUP_REMOVED lines=99> */
.L_x_1733:
[----:B------:R-:W-:Y:S01]  /*1e7b0*/  IMAD R2, R19, 0x8, R16 ;  /* 0x0000000813027824 */ /* 0x000fe200078e0210 */
[----:B------:R-:W-:-:S04]  /*1e7c0*/  SHF.L.U32 R9, R194, 0x1f, RZ ;  /* 0x0000001fc2097819 */ /* 0x000fc800000006ff */
[----:B------:R0:W1:Y:S01]  /*1e7d0*/  SYNCS.PHASECHK.TRANS64.TRYWAIT P2, [R2+URZ+0x30850], R9 ;  /* 0x03085009020075a7 */ /* 0x000062000804017f */
[----:B------:R-:W-:Y:S05]  /*1e7e0*/  @!P0 BRA `(.L_x_1734) ;  /* 0x0000000000048947 */ /* 0x000fea0003800000 */
[----:B------:R-:W-:Y:S01]  /*1e7f0*/  BPT.TRAP 0x1 ;  /* 0x000000040000795c */ /* 0x000fe20000300000 */
.L_x_1734:
        /* <DEDUP_REMOVED lines=9> */
.L_x_1736:
[----:B------:R-:W-:Y:S05]  /*1e890*/  BSYNC B0 ;  /* 0x0000000000007941 */ /* 0x000fea0003800000 */
.L_x_1735:
[----:B------:R-:W-:Y:S01]  /*1e8a0*/  IMAD.MOV.U32 R8, RZ, RZ, R7 ;  /* 0x000000ffff087224 */ /* 0x000fe200078e0007 */
[----:B------:R-:W-:Y:S01]  /*1e8b0*/  WARPGROUP.ARRIVE ;  /* 0x00000000000079c5 */ /* 0x000fe20000000000 */
[----:B01----:R-:W-:Y:S01]  /*1e8c0*/  IMAD.MOV.U32 R9, RZ, RZ, 0x40000040 ;  /* 0x40000040ff097424 */ /* 0x003fe200078e00ff */
[----:B------:R-:W0:Y:S01]  /*1e8d0*/  SHFL.BFLY PT, R10, R5, 0x2, 0x1f ;  /* 0x0c401f00050a7f89 */ /* 0x000e2200000e0000 */
[----:B------:R-:W-:Y:S01]  /*1e8e0*/  IADD3 R19, R19, 0x1, RZ ;  /* 0x0000000113137810 */ /* 0x000fe20007ffe0ff */
[----:B------:R-:W-:Y:S01]  /*1e8f0*/  VIADD R219, R219, 0x1 ;  /* 0x00000001dbdb7836 */ /* 0x000fe20000000000 */
[----:B------:R-:W-:Y:S01]  /*1e900*/  R2UR UR6, R8 ;  /* 0x00000000080672ca */ /* 0x000fe200000e0000 */
[----:B------:R-:W-:Y:S01]  /*1e910*/  VIADD R8, R7, 0x80 ;  /* 0x0000008007087836 */ /* 0x000fe20000000000 */
[----:B------:R-:W-:Y:S01]  /*1e920*/  R2UR UR7, R9 ;  /* 0x00000000090772ca */ /* 0x000fe200000e0000 */
[----:B------:R-:W-:Y:S01]  /*1e930*/  IMAD.MOV.U32 R9, RZ, RZ, 0x40000040 ;  /* 0x40000040ff097424 */ /* 0x000fe200078e00ff */
[----:B------:R-:W-:-:S04]  /*1e940*/  ISETP.NE.AND P2, PT, R19, 0x2, PT ;  /* 0x000000021300780c */ /* 0x000fc80003f45270 */
[----:B------:R-:W-:-:S07]  /*1e950*/  SEL R19, R19, RZ, P2 ;  /* 0x000000ff13137207 */ /* 0x000fce0001000000 */
[----:B------:R-:W-:Y:S01]  /*1e960*/  HGMMA.64x192x16.F32 R24, R188, gdesc[UR4].tnspB, R24, gsb0 ;  /* 0x42e00004bc187df0 */ /* 0x000fe20008000818 */
[----:B------:R-:W-:Y:S01]  /*1e970*/  R2UR UR6, R8 ;  /* 0x00000000080672ca */ /* 0x000fe200000e0000 */
[----:B------:R-:W-:Y:S01]  /*1e980*/  VIADD R8, R7, 0x100 ;  /* 0x0000010007087836 */ /* 0x000fe20000000000 */
[----:B------:R-:W-:Y:S01]  /*1e990*/  R2UR UR7, R9 ;  /* 0x00000000090772ca */ /* 0x000fe200000e0000 */
[----:B------:R-:W-:Y:S02]  /*1e9a0*/  IMAD.MOV.U32 R9, RZ, RZ, 0x40000040 ;  /* 0x40000040ff097424 */ /* 0x000fe400078e00ff */
[----:B0-----:R-:W-:Y:S01]  /*1e9b0*/  FADD.FTZ R10, R10, R5 ;  /* 0x000000050a0a7221 */ /* 0x001fe20000010000 */
[----:B------:R-:W-:-:S04]  /*1e9c0*/  SEL R5, RZ, 0x1, P2 ;  /* 0x00000001ff057807 */ /* 0x000fc80001000000 */
[----:B------:R-:W-:Y:S01]  /*1e9d0*/  LOP3.LUT R194, R194, R5, RZ, 0x3c, !PT ;  /* 0x00000005c2c27212 */ /* 0x000fe200078e3cff */
[----:B------:R-:W-:Y:S01]  /*1e9e0*/  IMAD.MOV.U32 R5, RZ, RZ, -0x800000 ;  /* 0xff800000ff057424 */ /* 0x000fe200078e00ff */
        /* <DEDUP_REMOVED lines=21> */
[----:B------:R-:W0:Y:S01]  /*1eb40*/  SHFL.BFLY PT, R7, R6, 0x2, 0x1f ;  /* 0x0c401f0006077f89 */ /* 0x000e2200000e0000 */
[----:B------:R-:W-:Y:S02]  /*1eb50*/  WARPGROUP.DEPBAR.LE gsb0, 0x0 ;  /* 0x00008000000079c5 */ /* 0x000fe40000010000 */
[----:B------:R-:W-:-:S12]  /*1eb60*/  WARPGROUP.ARRIVE ;  /* 0x00000000000079c5 */ /* 0x000fd80000000000 */
[----:B------:R-:W-:Y:S01]  /*1eb70*/  HGMMA.64x192x16.F32 R24, R172, gdesc[UR4].tnspB, R24, gsb0 ;  /* 0x42e00004ac187df0 */ /* 0x000fe20008000818 */
[----:B------:R-:W-:Y:S01]  /*1eb80*/  R2UR UR6, R8 ;  /* 0x00000000080672ca */ /* 0x000fe200000e0000 */
[----:B0-----:R-:W-:Y:S01]  /*1eb90*/  FADD.FTZ R8, R7, R6 ;  /* 0x0000000607087221 */ /* 0x001fe20000010000 */
[----:B------:R-:W-:Y:S02]  /*1eba0*/  R2UR UR7, R9 ;  /* 0x00000000090772ca */ /* 0x000fe400000e0000 */
[----:B------:R-:W0:Y:S04]  /*1ebb0*/  SHFL.BFLY PT, R9, R10, 0x1, 0x1f ;  /* 0x0c201f000a097f89 */ /* 0x000e2800000e0000 */
[----:B------:R-:W1:Y:S01]  /*1ebc0*/  SHFL.BFLY PT, R7, R8, 0x1, 0x1f ;  /* 0x0c201f0008077f89 */ /* 0x000e6200000e0000 */
[----:B0-----:R-:W-:Y:S01]  /*1ebd0*/  FADD.FTZ R14, R10, R9 ;  /* 0x000000090a0e7221 */ /* 0x001fe20000010000 */
[----:B-1----:R-:W-:-:S04]  /*1ebe0*/  FADD.FTZ R13, R8, R7 ;  /* 0x00000007080d7221 */ /* 0x002fc80000010000 */
[----:B------:R-:W-:Y:S02]  /*1ebf0*/  FSETP.NE.FTZ.AND P3, PT, R14, RZ, PT ;  /* 0x000000ff0e00720b */ /* 0x000fe40003f75000 */
[----:B------:R-:W-:Y:S01]  /*1ec00*/  CS2R R6, SRZ ;  /* 0x0000000000067805 */ /* 0x000fe2000001ff00 */
[----:B------:R-:W-:Y:S01]  /*1ec10*/  @!P1 VIADD R8, R2, 0x30860 ;  /* 0x0003086002089836 */ /* 0x000fe20000000000 */
[----:B------:R-:W-:Y:S01]  /*1ec20*/  FSETP.NE.FTZ.AND P0, PT, R13, RZ, PT ;  /* 0x000000ff0d00720b */ /* 0x000fe20003f15000 */
[----:B------:R-:W-:-:S03]  /*1ec30*/  IMAD.MOV.U32 R2, RZ, RZ, -0x800000 ;  /* 0xff800000ff027424 */ /* 0x000fc600078e00ff */
[----:B------:R-:W-:-:S05]  /*1ec40*/  @!P1 PRMT R8, RZ, 0x654, R8 ;  /* 0x00000654ff089816 */ /* 0x000fca0000000008 */
[----:B------:R-:W0:Y:S01]  /*1ec50*/  @P3 MUFU.LG2 R12, R14 ;  /* 0x0000000e000c3308 */ /* 0x000e220000000c00 */
[----:B------:R-:W-:-:S03]  /*1ec60*/  @P3 FMUL.FTZ R15, R0, 0.69314718246459960938 ;  /* 0x3f317218000f3820 */ /* 0x000fc60000410000 */
[----:B------:R-:W-:-:S04]  /*1ec70*/  @P0 FMUL.FTZ R9, R0, 0.69314718246459960938 ;  /* 0x3f31721800090820 */ /* 0x000fc80000410000 */
[----:B------:R-:W1:Y:S08]  /*1ec80*/  @P0 MUFU.LG2 R11, R13 ;  /* 0x0000000d000b0308 */ /* 0x000e700000000c00 */
[----:B------:R-:W2:Y:S01]  /*1ec90*/  @P0 MUFU.RCP R7, R13 ;  /* 0x0000000d00070308 */ /* 0x000ea20000001000 */
[----:B0-----:R-:W-:-:S04]  /*1eca0*/  @P3 FMUL.FTZ R12, R12, 0.69314718246459960938 ;  /* 0x3f3172180c0c3820 */ /* 0x001fc80000410000 */
[----:B------:R-:W-:-:S03]  /*1ecb0*/  @P3 FFMA.FTZ R5, R15, R3, R12 ;  /* 0x000000030f053223 */ /* 0x000fc6000001000c */
[----:B------:R-:W0:Y:S01]  /*1ecc0*/  @P3 MUFU.RCP R6, R14 ;  /* 0x0000000e00063308 */ /* 0x000e220000001000 */
[----:B-1----:R-:W-:-:S04]  /*1ecd0*/  @P0 FMUL.FTZ R0, R11, 0.69314718246459960938 ;  /* 0x3f3172180b000820 */ /* 0x002fc80000410000 */
[----:B------:R-:W-:Y:S01]  /*1ece0*/  @P0 FFMA.FTZ R2, R9, R4, R0 ;  /* 0x0000000409020223 */ /* 0x000fe20000010000 */
[----:B------:R-:W-:Y:S01]  /*1ecf0*/  PLOP3.LUT P0, PT, PT, PT, PT, 0x8, 0x0 ;  /* 0x000000000000781c */ /* 0x000fe20003f0e170 */
        /* <DEDUP_REMOVED lines=21> */
[-C--:B-1----:R-:W-:Y:S01]  /*1ee50*/  FMUL.FTZ R8, R56, R7.reuse ;  /* 0x0000000738087220 */ /* 0x082fe20000410000 */
        /* <DEDUP_REMOVED lines=78> */
[----:B------:R-:W-:-:S07]  /*1f340*/  FMUL.FTZ R119, R119, R6 ;  /* 0x0000000677777220 */ /* 0x000fce0000410000 */
.L_x_1598:
        /* <DEDUP_REMOVED lines=13> */
[----:B------:R-:W-:Y:S02]  /*1f420*/  MOV R6, R16 ;  /* 0x0000001000067202 */ /* 0x000fe40000000f00 */
[----:B---3--:R-:W-:Y:S01]  /*1f430*/  MOV R7, R3 ;  /* 0x0000000300077202 */ /* 0x008fe20000000f00 */
[----:B------:R-:W-:Y:S02]  /*1f440*/  BAR.SYNC.DEFER_BLOCKING 0x1, 0x100 ;  /* 0x0044000000007b1d */ /* 0x000fe40000010000 */
[----:B--2---:R-:W-:-:S03]  /*1f450*/  IMAD.WIDE R12, R0, 0x2, R6 ;  /* 0x00000002000c7825 */ /* 0x004fc600078e0206 */
[C---:B------:R-:W-:Y:S02]  /*1f460*/  IADD3 R74, P2, R12.reuse, 0x20, RZ ;  /* 0x000000200c4a7810 */ /* 0x040fe40007f5e0ff */
[----:B------:R-:W-:Y:S02]  /*1f470*/  IADD3 R84, P1, R12, 0x40, RZ ;  /* 0x000000400c547810 */ /* 0x000fe40007f3e0ff */
[----:B------:R-:W-:Y:S01]  /*1f480*/  LOP3.LUT R141, R74, 0x380, RZ, 0xc0, !PT ;  /* 0x000003804a8d7812 */ /* 0x000fe200078ec0ff */
[--C-:B------:R-:W-:Y:S01]  /*1f490*/  IMAD.X R75, RZ, RZ, R13.reuse, P2 ;  /* 0x000000ffff4b7224 */ /* 0x100fe200010e060d */
[----:B------:R-:W-:Y:S01]  /*1f4a0*/  LOP3.LUT R143, R84, 0x380, RZ, 0xc0, !PT ;  /* 0x00000380548f7812 */ /* 0x000fe200078ec0ff */
[----:B------:R-:W-:Y:S01]  /*1f4b0*/  IMAD.X R85, RZ, RZ, R13, P1 ;  /* 0x000000ffff557224 */ /* 0x000fe200008e060d */
[----:B------:R-:W-:Y:S02]  /*1f4c0*/  IADD3 R86, P6, R12, 0x60, RZ ;  /* 0x000000600c567810 */ /* 0x000fe40007fde0ff */
[----:B------:R-:W-:-:S02]  /*1f4d0*/  SHF.R.U64 R141, R141, 0x3, RZ ;  /* 0x000000038d8d7819 */ /* 0x000fc400000012ff */
[----:B------:R-:W-:Y:S01]  /*1f4e0*/  SHF.R.U64 R143, R143, 0x3, RZ ;  /* 0x000000038f8f7819 */ /* 0x000fe200000012ff */
[--C-:B------:R-:W-:Y:S01]  /*1f4f0*/  IMAD.X R87, RZ, RZ, R13.reuse, P6 ;  /* 0x000000ffff577224 */ /* 0x100fe200030e060d */
[C---:B------:R-:W-:Y:S02]  /*1f500*/  IADD3 R14, P0, R12.reuse, 0x4020, RZ ;  /* 0x000040200c0e7810 */ /* 0x040fe40007f1e0ff */
[----:B-1----:R-:W-:Y:S02]  /*1f510*/  IADD3 R56, P4, R12, 0x4040, RZ ;  /* 0x000040400c387810 */ /* 0x002fe40007f9e0ff */
[----:B------:R-:W-:Y:S01]  /*1f520*/  LOP3.LUT R145, R86, 0x380, RZ, 0xc0, !PT ;  /* 0x0000038056917812 */ /* 0x000fe200078ec0ff */
[--C-:B------:R-:W-:Y:S01]  /*1f530*/  IMAD.X R91, RZ, RZ, R13.reuse, P0 ;  /* 0x000000ffff5b7224 */ /* 0x100fe200000e060d */
[----:B------:R-:W-:Y:S01]  /*1f540*/  LOP3.LUT R74, R141, R74, RZ, 0x3c, !PT ;  /* 0x0000004a8d4a7212 */ /* 0x000fe200078e3cff */
[----:B------:R-:W-:Y:S01]  /*1f550*/  IMAD.X R93, RZ, RZ, R13, P4 ;  /* 0x000000ffff5d7224 */ /* 0x000fe200020e060d */
[----:B------:R-:W-:-:S02]  /*1f560*/  LOP3.LUT R84, R143, R84, RZ, 0x3c, !PT ;  /* 0x000000548f547212 */ /* 0x000fc400078e3cff */
[----:B------:R-:W-:Y:S02]  /*1f570*/  IADD3 R88, P5, R12, 0x4000, RZ ;  /* 0x000040000c587810 */ /* 0x000fe40007fbe0ff */
[----:B------:R-:W-:Y:S02]  /*1f580*/  LOP3.LUT R141, R14, 0x380, RZ, 0xc0, !PT ;  /* 0x000003800e8d7812 */ /* 0x000fe400078ec0ff */
[----:B------:R-:W-:Y:S01]  /*1f590*/  LOP3.LUT R143, R56, 0x380, RZ, 0xc0, !PT ;  /* 0x00000380388f7812 */ /* 0x000fe200078ec0ff */
[----:B------:R-:W-:Y:S01]  /*1f5a0*/  IMAD.X R89, RZ, RZ, R13, P5 ;  /* 0x000000ffff597224 */ /* 0x000fe200028e060d */
[----:B------:R-:W-:Y:S02]  /*1f5b0*/  SHF.R.U64 R145, R145, 0x3, RZ ;  /* 0x0000000391917819 */ /* 0x000fe400000012ff */
[C---:B------:R-:W-:Y:S02]  /*1f5c0*/  LOP3.LUT R73, R12.reuse, 0x380, RZ, 0xc0, !PT ;  /* 0x000003800c497812 */ /* 0x040fe400078ec0ff */
[----:B------:R-:W-:-:S02]  /*1f5d0*/  IADD3 R72, P3, R12, 0x4060, RZ ;  /* 0x000040600c487810 */ /* 0x000fc40007f7e0ff */
[C---:B------:R-:W-:Y:S02]  /*1f5e0*/  IADD3 R15, P2, R12.reuse, 0x8000, RZ ;  /* 0x000080000c0f7810 */ /* 0x040fe40007f5e0ff */
[----:B------:R-:W-:Y:S01]  /*1f5f0*/  SHF.R.U64 R141, R141, 0x3, RZ ;  /* 0x000000038d8d7819 */ /* 0x000fe200000012ff */
[--C-:B------:R-:W-:Y:S01]  /*1f600*/  IMAD.X R95, RZ, RZ, R13.reuse, P3 ;  /* 0x000000ffff5f7224 */ /* 0x100fe200018e060d */
[----:B------:R-:W-:Y:S01]  /*1f610*/  SHF.R.U64 R143, R143, 0x3, RZ ;  /* 0x000000038f8f7819 */ /* 0x000fe200000012ff */
[--C-:B------:R-:W-:Y:S01]  /*1f620*/  IMAD.X R97, RZ, RZ, R13.reuse, P2 ;  /* 0x000000ffff617224 */ /* 0x100fe200010e060d */
[C---:B------:R-:W-:Y:S02]  /*1f630*/  IADD3 R0, P1, R12.reuse, 0x8020, RZ ;  /* 0x000080200c007810 */ /* 0x040fe40007f3e0ff */
[C---:B------:R-:W-:Y:S02]  /*1f640*/  IADD3 R3, P6, R12.reuse, 0x8040, RZ ;  /* 0x000080400c037810 */ /* 0x040fe40007fde0ff */
[----:B------:R-:W-:Y:S01]  /*1f650*/  IADD3 R4, P5, R12, 0x8060, RZ ;  /* 0x000080600c047810 */ /* 0x000fe20007fbe0ff */
[----:B------:R-:W-:Y:S01]  /*1f660*/  IMAD.X R99, RZ, RZ, R13, P1 ;  /* 0x000000ffff637224 */ /* 0x000fe200008e060d */
[----:B------:R-:W-:-:S02]  /*1f670*/  LOP3.LUT R147, R88, 0x380, RZ, 0xc0, !PT ;  /* 0x0000038058937812 */ /* 0x000fc400078ec0ff */
[----:B------:R-:W-:Y:S02]  /*1f680*/  LOP3.LUT R86, R145, R86, RZ, 0x3c, !PT ;  /* 0x0000005691567212 */ /* 0x000fe400078e3cff */
[----:B------:R-:W-:Y:S02]  /*1f690*/  SHF.R.U64 R73, R73, 0x3, RZ ;  /* 0x0000000349497819 */ /* 0x000fe400000012ff */
[----:B------:R-:W-:Y:S02]  /*1f6a0*/  LOP3.LUT R145, R72, 0x380, RZ, 0xc0, !PT ;  /* 0x0000038048917812 */ /* 0x000fe400078ec0ff */
[----:B------:R-:W-:Y:S02]  /*1f6b0*/  LOP3.LUT R96, R15, 0x380, RZ, 0xc0, !PT ;  /* 0x000003800f607812 */ /* 0x000fe400078ec0ff */
[----:B------:R-:W-:Y:S02]  /*1f6c0*/  LOP3.LUT R90, R141, R14, RZ, 0x3c, !PT ;  /* 0x0000000e8d5a7212 */ /* 0x000fe400078e3cff */
[----:B------:R-:W-:-:S02]  /*1f6d0*/  LOP3.LUT R92, R143, R56, RZ, 0x3c, !PT ;  /* 0x000000388f5c7212 */ /* 0x000fc400078e3cff */
[----:B------:R-:W-:Y:S02]  /*1f6e0*/  LOP3.LUT R141, R0, 0x380, RZ, 0xc0, !PT ;  /* 0x00000380008d7812 */ /* 0x000fe400078ec0ff */
[----:B------:R-:W-:Y:S02]  /*1f6f0*/  LOP3.LUT R56, R3, 0x380, RZ, 0xc0, !PT ;  /* 0x0000038003387812 */ /* 0x000fe400078ec0ff */
[----:B------:R-:W-:Y:S02]  /*1f700*/  SHF.R.U64 R147, R147, 0x3, RZ ;  /* 0x0000000393937819 */ /* 0x000fe400000012ff */
[----:B------:R-:W-:Y:S02]  /*1f710*/  LOP3.LUT R143, R4, 0x380, RZ, 0xc0, !PT ;  /* 0x00000380048f7812 */ /* 0x000fe400078ec0ff */
[----:B------:R-:W-:Y:S01]  /*1f720*/  LOP3.LUT R12, R73, R12, RZ, 0x3c, !PT ;  /* 0x0000000c490c7212 */ /* 0x000fe200078e3cff */
[----:B------:R-:W-:Y:S01]  /*1f730*/  IMAD.X R73, RZ, RZ, R13, P5 ;  /* 0x000000ffff497224 */ /* 0x000fe200028e060d */
[----:B------:R-:W-:-:S02]  /*1f740*/  SHF.R.U64 R145, R145, 0x3, RZ ;  /* 0x0000000391917819 */ /* 0x000fc400000012ff */
[----:B------:R-:W-:Y:S02]  /*1f750*/  SHF.R.U64 R96, R96, 0x3, RZ ;  /* 0x0000000360607819 */ /* 0x000fe400000012ff */
[----:B------:R-:W-:Y:S02]  /*1f760*/  SHF.R.U64 R141, R141, 0x3, RZ ;  /* 0x000000038d8d7819 */ /* 0x000fe400000012ff */
[----:B------:R-:W-:Y:S02]  /*1f770*/  SHF.R.U64 R56, R56, 0x3, RZ ;  /* 0x0000000338387819 */ /* 0x000fe400000012ff */
[----:B------:R-:W-:Y:S02]  /*1f780*/  LOP3.LUT R88, R147, R88, RZ, 0x3c, !PT ;  /* 0x0000005893587212 */ /* 0x000fe400078e3cff */
[----:B------:R-:W-:Y:S02]  /*1f790*/  SHF.R.U64 R143, R143, 0x3, RZ ;  /* 0x000000038f8f7819 */ /* 0x000fe400000012ff */
[----:B------:R-:W-:-:S02]  /*1f7a0*/  IADD3.X R139, RZ, R13, RZ, P6, !PT ;  /* 0x0000000dff8b7210 */ /* 0x000fc400037fe4ff */
[----:B------:R-:W-:Y:S02]  /*1f7b0*/  LOP3.LUT R94, R145, R72, RZ, 0x3c, !PT ;  /* 0x00000048915e7212 */ /* 0x000fe400078e3cff */
[----:B------:R-:W-:Y:S02]  /*1f7c0*/  LOP3.LUT R96, R96, R15, RZ, 0x3c, !PT ;  /* 0x0000000f60607212 */ /* 0x000fe400078e3cff */
[----:B------:R-:W-:Y:S02]  /*1f7d0*/  MOV R142, R12 ;  /* 0x0000000c008e7202 */ /* 0x000fe40000000f00 */
[----:B------:R-:W-:Y:S02]  /*1f7e0*/  F2FP.F16.F32.PACK_AB R12, R25, R24 ;  /* 0x00000018190c723e */ /* 0x000fe400000000ff */
[----:B------:R-:W-:Y:S02]  /*1f7f0*/  F2FP.F16.F32.PACK_AB R13, R27, R26 ;  /* 0x0000001a1b0d723e */ /* 0x000fe400000000ff */
[----:B------:R-:W-:-:S02]  /*1f800*/  F2FP.F16.F32.PACK_AB R14, R29, R28 ;  /* 0x0000001c1d0e723e */ /* 0x000fc400000000ff */
[----:B------:R-:W-:Y:S02]  /*1f810*/  F2FP.F16.F32.PACK_AB R15, R31, R30 ;  /* 0x0000001e1f0f723e */ /* 0x000fe400000000ff */
[----:B------:R-:W-:Y:S02]  /*1f820*/  MOV R145, R84 ;  /* 0x0000005400917202 */ /* 0x000fe40000000f00 */
[----:B------:R-:W-:Y:S01]  /*1f830*/  MOV R144, R86 ;  /* 0x0000005600907202 */ /* 0x000fe20000000f00 */
[----:B------:R1:W-:Y:S01]  /*1f840*/  STSM.16.M88.4 [R142], R12 ;  /* 0x0000000c8e007844 */ /* 0x0003e20000000200 */
[----:B------:R-:W-:Y:S02]  /*1f850*/  LOP3.LUT R98, R141, R0, RZ, 0x3c, !PT ;  /* 0x000000008d627212 */ /* 0x000fe400078e3cff */
[----:B------:R-:W-:Y:S02]  /*1f860*/  LOP3.LUT R138, R56, R3, RZ, 0x3c, !PT ;  /* 0x00000003388a7212 */ /* 0x000fe400078e3cff */
[----:B------:R-:W-:-:S02]  /*1f870*/  MOV R75, R74 ;  /* 0x0000004a004b7202 */ /* 0x000fc40000000f00 */
[----:B------:R-:W-:Y:S02]  /*1f880*/  F2FP.F16.F32.PACK_AB R84, R33, R32 ;  /* 0x000000202154723e */ /* 0x000fe400000000ff */
[----:B------:R-:W-:Y:S02]  /*1f890*/  F2FP.F16.F32.PACK_AB R85, R35, R34 ;  /* 0x000000222355723e */ /* 0x000fe400000000ff */
[----:B------:R-:W-:Y:S02]  /*1f8a0*/  F2FP.F16.F32.PACK_AB R86, R37, R36 ;  /* 0x000000242556723e */ /* 0x000fe400000000ff */
[----:B------:R-:W-:Y:S02]  /*1f8b0*/  F2FP.F16.F32.PACK_AB R87, R39, R38 ;  /* 0x000000262757723e */ /* 0x000fe400000000ff */
[----:B------:R-:W-:Y:S02]  /*1f8c0*/  LOP3.LUT R72, R143, R4, RZ, 0x3c, !PT ;  /* 0x000000048f487212 */ /* 0x000fe400078e3cff */
[----:B------:R-:W-:Y:S01]  /*1f8d0*/  MOV R0, R88 ;  /* 0x0000005800007202 */ /* 0x000fe20000000f00 */
[----:B------:R2:W-:Y:S01]  /*1f8e0*/  STSM.16.M88.4 [R75], R84 ;  /* 0x000000544b007844 */ /* 0x0005e20000000200 */
[----:B------:R-:W-:Y:S01]  /*1f8f0*/  MOV R56, R90 ;  /* 0x0000005a00387202 */ /* 0x000fe20000000f00 */
[----:B-1----:R-:W1:Y:S01]  /*1f900*/  LDC.64 R142, c[0x0][0xc00] ;  /* 0x00030000ff8e7b82 */ /* 0x002e620000000a00 */
[----:B------:R-:W-:-:S02]  /*1f910*/  MOV R140, R92 ;  /* 0x0000005c008c7202 */ /* 0x000fc40000000f00 */
[----:B------:R-:W-:Y:S02]  /*1f920*/  MOV R141, R94 ;  /* 0x0000005e008d7202 */ /* 0x000fe40000000f00 */
[----:B------:R-:W-:Y:S02]  /*1f930*/  F2FP.F16.F32.PACK_AB R88, R41, R40 ;  /* 0x000000282958723e */ /* 0x000fe400000000ff */
[----:B------:R-:W-:Y:S02]  /*1f940*/  F2FP.F16.F32.PACK_AB R89, R43, R42 ;  /* 0x0000002a2b59723e */ /* 0x000fe400000000ff */
[----:B------:R-:W-:Y:S02]  /*1f950*/  F2FP.F16.F32.PACK_AB R90, R45, R44 ;  /* 0x0000002c2d5a723e */ /* 0x000fe400000000ff */
[----:B------:R-:W-:Y:S02]  /*1f960*/  F2FP.F16.F32.PACK_AB R91, R47, R46 ;  /* 0x0000002e2f5b723e */ /* 0x000fe400000000ff */
[----:B------:R-:W-:-:S02]  /*1f970*/  F2FP.F16.F32.PACK_AB R92, R49, R48 ;  /* 0x00000030315c723e */ /* 0x000fc400000000ff */
[----:B------:R-:W-:Y:S01]  /*1f980*/  F2FP.F16.F32.PACK_AB R93, R51, R50 ;  /* 0x00000032335d723e */ /* 0x000fe200000000ff */
[----:B------:R3:W-:Y:S01]  /*1f990*/  STSM.16.M88.4 [R145], R88 ;  /* 0x0000005891007844 */ /* 0x0007e20000000200 */
[----:B------:R-:W-:Y:S02]  /*1f9a0*/  F2FP.F16.F32.PACK_AB R94, R53, R52 ;  /* 0x00000034355e723e */ /* 0x000fe400000000ff */
[----:B------:R-:W-:Y:S02]  /*1f9b0*/  F2FP.F16.F32.PACK_AB R95, R55, R54 ;  /* 0x00000036375f723e */ /* 0x000fe400000000ff */
[----:B------:R-:W-:Y:S02]  /*1f9c0*/  MOV R4, R72 ;  /* 0x0000004800047202 */ /* 0x000fe40000000f00 */
[----:B------:R-:W-:Y:S01]  /*1f9d0*/  F2FP.F16.F32.PACK_AB R12, R9, R8 ;  /* 0x00000008090c723e */ /* 0x000fe200000000ff */
[----:B------:R-:W-:Y:S01]  /*1f9e0*/  STSM.16.M88.4 [R144], R92 ;  /* 0x0000005c90007844 */ /* 0x000fe20000000200 */
[----:B------:R-:W-:-:S02]  /*1f9f0*/  F2FP.F16.F32.PACK_AB R13, R127, R126 ;  /* 0x0000007e7f0d723e */ /* 0x000fc400000000ff */
[----:B------:R-:W-:Y:S02]  /*1fa00*/  F2FP.F16.F32.PACK_AB R14, R61, R60 ;  /* 0x0000003c3d0e723e */ /* 0x000fe400000000ff */
[----:B------:R-:W-:Y:S02]  /*1fa10*/  F2FP.F16.F32.PACK_AB R15, R63, R62 ;  /* 0x0000003e3f0f723e */ /* 0x000fe400000000ff */
[----:B------:R-:W-:Y:S02]  /*1fa20*/  F2FP.F16.F32.PACK_AB R72, R65, R64 ;  /* 0x000000404148723e */ /* 0x000fe400000000ff */
[----:B------:R-:W-:Y:S01]  /*1fa30*/  F2FP.F16.F32.PACK_AB R73, R67, R66 ;  /* 0x000000424349723e */ /* 0x000fe200000000ff */
[----:B------:R4:W-:Y:S01]  /*1fa40*/  STSM.16.M88.4 [R0], R12 ;  /* 0x0000000c00007844 */ /* 0x0009e20000000200 */
[----:B------:R-:W-:Y:S02]  /*1fa50*/  F2FP.F16.F32.PACK_AB R74, R69, R68 ;  /* 0x00000044454a723e */ /* 0x000fe400000000ff */
[----:B--2---:R-:W-:-:S02]  /*1fa60*/  F2FP.F16.F32.PACK_AB R75, R71, R70 ;  /* 0x00000046474b723e */ /* 0x004fc400000000ff */
[----:B------:R-:W-:Y:S02]  /*1fa70*/  F2FP.F16.F32.PACK_AB R84, R11, R10 ;  /* 0x0000000a0b54723e */ /* 0x000fe400000000ff */
[----:B------:R-:W-:Y:S01]  /*1fa80*/  F2FP.F16.F32.PACK_AB R85, R129, R128 ;  /* 0x000000808155723e */ /* 0x000fe200000000ff */
[----:B------:R-:W-:Y:S01]  /*1fa90*/  STSM.16.M88.4 [R56], R72 ;  /* 0x0000004838007844 */ /* 0x000fe20000000200 */
[----:B------:R-:W-:Y:S02]  /*1faa0*/  F2FP.F16.F32.PACK_AB R86, R77, R76 ;  /* 0x0000004c4d56723e */ /* 0x000fe400000000ff */
[----:B------:R-:W-:Y:S02]  /*1fab0*/  F2FP.F16.F32.PACK_AB R87, R79, R78 ;  /* 0x0000004e4f57723e */ /* 0x000fe400000000ff */
[----:B---3--:R-:W-:Y:S02]  /*1fac0*/  F2FP.F16.F32.PACK_AB R88, R81, R80 ;  /* 0x000000505158723e */ /* 0x008fe400000000ff */
[----:B------:R-:W-:Y:S01]  /*1fad0*/  F2FP.F16.F32.PACK_AB R89, R83, R82 ;  /* 0x000000525359723e */ /* 0x000fe200000000ff */
[----:B------:R1:W-:Y:S01]  /*1fae0*/  STSM.16.M88.4 [R140], R84 ;  /* 0x000000548c007844 */ /* 0x0003e20000000200 */
[----:B------:R-:W-:Y:S01]  /*1faf0*/  F2FP.F16.F32.PACK_AB R90, R21, R20 ;  /* 0x00000014155a723e */ /* 0x000fe200000000ff */
[----:B----4-:R-:W-:Y:S01]  /*1fb00*/  IMAD.MOV.U32 R0, RZ, RZ, RZ ;  /* 0x000000ffff007224 */ /* 0x010fe200078e00ff */
[----:B------:R-:W-:-:S02]  /*1fb10*/  F2FP.F16.F32.PACK_AB R91, R131, R130 ;  /* 0x00000082835b723e */ /* 0x000fc400000000ff */
[----:B------:R-:W-:Y:S02]  /*1fb20*/  MOV R96, R96 ;  /* 0x0000006000607202 */ /* 0x000fe40000000f00 */
[----:B------:R-:W-:Y:S01]  /*1fb30*/  F2FP.F16.F32.PACK_AB R92, R121, R120 ;  /* 0x00000078795c723e */ /* 0x000fe200000000ff */
[----:B------:R-:W-:Y:S01]  /*1fb40*/  STSM.16.M88.4 [R141], R88 ;  /* 0x000000588d007844 */ /* 0x000fe20000000200 */
[----:B------:R-:W-:Y:S02]  /*1fb50*/  F2FP.F16.F32.PACK_AB R93, R133, R132 ;  /* 0x00000084855d723e */ /* 0x000fe400000000ff */
[----:B------:R-:W-:Y:S02]  /*1fb60*/  F2FP.F16.F32.PACK_AB R94, R123, R122 ;  /* 0x0000007a7b5e723e */ /* 0x000fe400000000ff */
[----:B------:R-:W-:Y:S02]  /*1fb70*/  F2FP.F16.F32.PACK_AB R95, R135, R134 ;  /* 0x00000086875f723e */ /* 0x000fe400000000ff */
[----:B------:R-:W-:Y:S01]  /*1fb80*/  MOV R3, R98 ;  /* 0x0000006200037202 */ /* 0x000fe20000000f00 */
[----:B-1----:R-:W-:Y:S01]  /*1fb90*/  IMAD.WIDE R84, R218, 0x4, R142 ;  /* 0x00000004da547825 */ /* 0x002fe200078e028e */
[----:B------:R-:W-:Y:S01]  /*1fba0*/  F2FP.F16.F32.PACK_AB R97, R137, R136 ;  /* 0x000000888961723e */ /* 0x000fe200000000ff */
[----:B------:R1:W-:Y:S01]  /*1fbb0*/  STSM.16.M88.4 [R96], R92 ;  /* 0x0000005c60007844 */ /* 0x0003e20000000200 */
        /* <DEDUP_REMOVED lines=9> */
[----:B------:R-:W-:Y:S02]  /*1fc50*/  F2FP.F16.F32.PACK_AB R75, R119, R118 ;  /* 0x00000076774b723e */ /* 0x000fe400000000ff */
[----:B------:R-:W-:Y:S02]  /*1fc60*/  ISETP.NE.U32.AND P0, PT, RZ, UR6, PT ;  /* 0x00000006ff007c0c */ /* 0x000fe4000bf05070 */
[----:B------:R-:W-:Y:S02]  /*1fc70*/  ISETP.NE.U32.AND P1, PT, RZ, UR4, PT ;  /* 0x00000004ff007c0c */ /* 0x000fe4000bf25070 */
[----:B------:R-:W-:Y:S01]  /*1fc80*/  ISETP.NE.AND P2, PT, R217, RZ, PT ;  /* 0x000000ffd900720c */ /* 0x000fe20003f45270 */
[----:B------:R-:W-:Y:S01]  /*1fc90*/  IMAD.MOV.U32 R56, RZ, RZ, 0x9b8 ;  /* 0x000009b8ff387424 */ /* 0x000fe200078e00ff */
[----:B-1----:R-:W-:Y:S01]  /*1fca0*/  F2FP.F16.F32.PACK_AB R96, R125, R124 ;  /* 0x0000007c7d60723e */ /* 0x002fe200000000ff */
[----:B------:R-:W1:Y:S01]  /*1fcb0*/  LDC R88, c[0x0][0xbe8] ;  /* 0x0002fa00ff587b82 */ /* 0x000e620000000800 */
[----:B------:R-:W-:-:S02]  /*1fcc0*/  F2FP.F16.F32.PACK_AB R99, R103, R102 ;  /* 0x000000666763723e */ /* 0x000fc400000000ff */
[----:B------:R-:W-:-:S03]  /*1fcd0*/  ISETP.NE.AND.EX P0, PT, RZ, UR7, PT, P0 ;  /* 0x00000007ff007c0c */ /* 0x000fc6000bf05300 */
[----:B------:R-:W-:Y:S02]  /*1fce0*/  STSM.16.M88.4 [R3], R96 ;  /* 0x0000006003007844 */ /* 0x000fe40000000200 */
[----:B------:R-:W2:Y:S02]  /*1fcf0*/  LDC.64 R86, c[0x0][0xba8] ;  /* 0x0002ea00ff567b82 */ /* 0x000ea40000000a00 */
[----:B------:R3:W-:Y:S04]  /*1fd00*/  STSM.16.M88.4 [R138], R12 ;  /* 0x0000000c8a007844 */ /* 0x0007e80000000200 */
[----:B------:R4:W-:Y:S02]  /*1fd10*/  STSM.16.M88.4 [R4], R72 ;  /* 0x0000004804007844 */ /* 0x0009e40000000200 */
[----:B------:R-:W-:Y:S06]  /*1fd20*/  BAR.SYNC.DEFER_BLOCKING 0x1, 0x100 ;  /* 0x0044000000007b1d */ /* 0x000fec0000010000 */
[----:B------:R-:W2:Y:S01]  /*1fd30*/  @P0 LDG.E R0, desc[UR46][R84.64] ;  /* 0x0000002e54000981 */ /* 0x000ea2000c1e1900 */
[----:B------:R-:W-:Y:S01]  /*1fd40*/  ULDC UR4, c[0x0][0xa88] ;  /* 0x0002a20000047ab9 */ /* 0x000fe20000000800 */
[----:B------:R-:W-:Y:S01]  /*1fd50*/  ISETP.NE.AND.EX P1, PT, RZ, UR5, PT, P1 ;  /* 0x00000005ff007c0c */ /* 0x000fe2000bf25310 */
[----:B------:R-:W-:Y:S01]  /*1fd60*/  IMAD.U32 R91, RZ, RZ, UR4 ;  /* 0x00000004ff5b7e24 */ /* 0x000fe2000f8e00ff */
[----:B------:R-:W-:-:S02]  /*1fd70*/  ULDC UR4, c[0x0][0xad4] ;  /* 0x0002b50000047ab9 */ /* 0x000fc40000000800 */
[----:B------:R-:W-:-:S04]  /*1fd80*/  SEL R217, R217, UR4, P2 ;  /* 0x00000004d9d97c07 */ /* 0x000fc80009000000 */
[----:B------:R-:W-:-:S04]  /*1fd90*/  ISETP.GT.AND P3, PT, R217, 0x1, PT ;  /* 0x00000001d900780c */ /* 0x000fc80003f64270 */
[----:B------:R-:W-:Y:S01]  /*1fda0*/  SEL R56, R56, 0x978, P3 ;  /* 0x0000097838387807 */ /* 0x000fe20001800000 */
[----:B---3--:R-:W3:Y:S08]  /*1fdb0*/  @P1 LDC.64 R12, c[0x0][0xc08] ;  /* 0x00030200ff0c1b82 */ /* 0x008ef00000000a00 */
[----:B------:R-:W0:Y:S08]  /*1fdc0*/  LDC.64 R14, c[0x0][R56+0x220] ;  /* 0x00008800380e7b82 */ /* 0x000e300000000a00 */
[----:B----4-:R-:W4:Y:S01]  /*1fdd0*/  LDC.64 R72, c[0x0][R56+0x218] ;  /* 0x0000860038487b82 */ /* 0x010f220000000a00 */
[----:B-1----:R-:W-:-:S07]  /*1fde0*/  ISETP.NE.AND P4, PT, R88, 0x1, PT ;  /* 0x000000015800780c */ /* 0x002fce0003f85270 */
[----:B------:R-:W1:Y:S01]  /*1fdf0*/  LDC.64 R74, c[0x0][R56+0x228] ;  /* 0x00008a00384a7b82 */ /* 0x000e620000000a00 */
[----:B---3--:R-:W-:-:S05]  /*1fe00*/  @P1 IMAD.WIDE R12, R218, 0x4, R12 ;  /* 0x00000004da0c1825 */ /* 0x008fca00078e020c */
[----:B------:R3:W5:Y:S01]  /*1fe10*/  @P1 LDG.E R91, desc[UR46][R12.64] ;  /* 0x0000002e0c5b1981 */ /* 0x000762000c1e1900 */
[----:B------:R-:W-:Y:S01]  /*1fe20*/  ISETP.NE.U32.AND P2, PT, RZ, UR6, PT ;  /* 0x00000006ff007c0c */ /* 0x000fe2000bf45070 */
[----:B------:R-:W4:Y:S01]  /*1fe30*/  @P4 LDC R90, c[0x0][0xbec] ;  /* 0x0002fb00ff5a4b82 */ /* 0x000f220000000800 */
[----:B------:R-:W-:Y:S02]  /*1fe40*/  SHF.R.S32.HI R4, RZ, 0x1f, R218 ;  /* 0x0000001fff047819 */ /* 0x000fe400000114da */
[----:B------:R-:W-:Y:S02]  /*1fe50*/  ISETP.NE.AND.EX P2, PT, RZ, UR7, PT, P2 ;  /* 0x00000007ff007c0c */ /* 0x000fe4000bf45320 */
[----:B------:R-:W-:Y:S02]  /*1fe60*/  SEL R93, R223, RZ, P3 ;  /* 0x000000ffdf5d7207 */ /* 0x000fe40001800000 */
[----:B------:R-:W-:Y:S01]  /*1fe70*/  SEL R3, R218, RZ, !P2 ;  /* 0x000000ffda037207 */ /* 0x000fe20005000000 */
[----:B---3--:R3:W3:Y:S01]  /*1fe80*/  LDC.64 R12, c[0x0][R56+0x210] ;  /* 0x00008400380c7b82 */ /* 0x0086e20000000a00 */
[----:B------:R-:W-:-:S07]  /*1fe90*/  SEL R89, R4, RZ, !P2 ;  /* 0x000000ff04597207 */ /* 0x000fce0005000000 */
[----:B------:R-:W1:Y:S01]  /*1fea0*/  @P4 LDC R99, c[0x0][0xbf0] ;  /* 0x0002fc00ff634b82 */ /* 0x000e620000000800 */
[----:B0-----:R-:W-:-:S07]  /*1feb0*/  IMAD R4, R15, R3, RZ ;  /* 0x000000030f047224 */ /* 0x001fce00078e02ff */
[----:B--2---:R-:W0:Y:S01]  /*1fec0*/  @!P3 LDC R86, c[0x0][0xb50] ;  /* 0x0002d400ff56bb82 */ /* 0x004e220000000800 */
[C---:B------:R-:W-:Y:S02]  /*1fed0*/  IMAD R97, R14.reuse, R89, R4 ;  /* 0x000000590e617224 */ /* 0x040fe400078e0204 */
[----:B------:R-:W-:Y:S02]  /*1fee0*/  IMAD.IADD R89, R215, 0x1, R213 ;  /* 0x00000001d7597824 */ /* 0x000fe400078e02d5 */
[----:B------:R-:W-:-:S03]  /*1fef0*/  IMAD.WIDE.U32 R14, R14, R3, RZ ;  /* 0x000000030e0e7225 */ /* 0x000fc600078e00ff */
[----:B------:R-:W2:Y:S01]  /*1ff00*/  @!P3 LDC R87, c[0x0][0xb54] ;  /* 0x0002d500ff57bb82 */ /* 0x000ea20000000800 */
[----:B----4-:R-:W-:-:S04]  /*1ff10*/  @P4 IMAD.HI.U32 R4, R89, R90, RZ ;  /* 0x0000005a59044227 */ /* 0x010fc800078e00ff */
[-C--:B------:R-:W-:Y:S02]  /*1ff20*/  IMAD R95, R73, R216.reuse, RZ ;  /* 0x000000d8495f7224 */ /* 0x080fe400078e02ff */
[----:B------:R-:W-:-:S04]  /*1ff30*/  IMAD.WIDE.U32 R72, R72, R216, RZ ;  /* 0x000000d848487225 */ /* 0x000fc800078e00ff */
[----:B------:R-:W-:Y:S02]  /*1ff40*/  IMAD.IADD R97, R15, 0x1, R97 ;  /* 0x000000010f617824 */ /* 0x000fe400078e0261 */
[----:B------:R-:W-:Y:S01]  /*1ff50*/  IMAD.MOV.U32 R15, RZ, RZ, R89 ;  /* 0x000000ffff0f7224 */ /* 0x000fe200078e0059 */
[----:B-1----:R-:W-:Y:S01]  /*1ff60*/  @P4 SHF.R.U32.HI R15, RZ, R99, R4 ;  /* 0x00000063ff0f4219 */ /* 0x002fe20000011604 */
[----:B------:R-:W-:Y:S02]  /*1ff70*/  IMAD.IADD R73, R73, 0x1, R95 ;  /* 0x0000000149497824 */ /* 0x000fe400078e025f */
[-C--:B------:R-:W-:Y:S01]  /*1ff80*/  IMAD R95, R75, R93.reuse, RZ ;  /* 0x0000005d4b5f7224 */ /* 0x080fe200078e02ff */
[----:B------:R-:W-:Y:S01]  /*1ff90*/  SHF.R.S32.HI R4, RZ, 0x1f, R15 ;  /* 0x0000001fff047819 */ /* 0x000fe2000001140f */
[----:B------:R-:W-:-:S04]  /*1ffa0*/  IMAD.WIDE.U32 R74, R74, R93, RZ ;  /* 0x0000005d4a4a7225 */ /* 0x000fc800078e00ff */
[----:B------:R-:W-:Y:S01]  /*1ffb0*/  IMAD.IADD R95, R75, 0x1, R95 ;  /* 0x000000014b5f7824 */ /* 0x000fe200078e025f */
[--C-:B------:R-:W-:Y:S01]  /*1ffc0*/  IADD3 R14, P2, P5, R14, R72, R0.reuse ;  /* 0x000000480e0e7210 */ /* 0x100fe20007d5e000 */
[----:B------:R-:W-:Y:S01]  /*1ffd0*/  IMAD.MOV R72, RZ, RZ, -R15 ;  /* 0x000000ffff487224 */ /* 0x000fe200078e0a0f */
[----:B---3--:R-:W-:-:S04]  /*1ffe0*/  SHF.R.S32.HI R56, RZ, 0x1f, R0 ;  /* 0x0000001fff387819 */ /* 0x008fc80000011400 */
[----:B------:R-:W-:Y:S02]  /*1fff0*/  IADD3.X R73, R97, R73, R56, P2, P5 ;  /* 0x0000004961497210 */ /* 0x000fe400017ea438 */
[----:B------:R-:W-:Y:S01]  /*20000*/  IADD3 R74, P2, P5, R15, R14, R74 ;  /* 0x0000000e0f4a7210 */ /* 0x000fe20007d5e04a */
        /* <DEDUP_REMOVED lines=8> */
[----:B--2---:R-:W-:Y:S01]  /*20090*/  LEA.HI.X R4, R74, R87, R4, 0x2, P2 ;  /* 0x000000574a047211 */ /* 0x004fe200010f1404 */
[----:B------:R-:W-:Y:S06]  /*200a0*/  @P1 BRA `(.L_x_1740) ;  /* 0x0000000000101947 */ /* 0x000fec0003800000 */
[----:B------:R-:W-:Y:S05]  /*200b0*/  @!P0 BRA `(.L_x_1740) ;  /* 0x00000000000c8947 */ /* 0x000fea0003800000 */
[----:B------:R-:W2:Y:S04]  /*200c0*/  LDG.E R12, desc[UR46][R84.64] ;  /* 0x0000002e540c7981 */ /* 0x000ea8000c1e1900 */
[----:B-----5:R-:W2:Y:S02]  /*200d0*/  LDG.E R91, desc[UR46][R84.64+0x4] ;  /* 0x0000042e545b7981 */ /* 0x020ea4000c1e1900 */
[----:B--2---:R-:W-:-:S07]  /*200e0*/  IMAD.IADD R91, R91, 0x1, -R12 ;  /* 0x000000015b5b7824 */ /* 0x004fce00078e0a0c */
.L_x_1740:
[----:B------:R-:W2:Y:S04]  /*200f0*/  LDL R72, [R1+0x68] ;  /* 0x0000680001487983 */ /* 0x000ea80000100800 */
[----:B------:R-:W3:Y:S04]  /*20100*/  LDL R73, [R1+0x4c] ;  /* 0x00004c0001497983 */ /* 0x000ee80000100800 */
[----:B------:R-:W-:Y:S04]  /*20110*/  SHFL.IDX PT, R12, R86, RZ, 0x1c1f ;  /* 0x001c1fff560c7589 */ /* 0x000fe800000e0000 */
[----:B------:R-:W0:Y:S04]  /*20120*/  SHFL.IDX PT, R13, R4, RZ, 0x1c1f ;  /* 0x001c1fff040d7589 */ /* 0x000e2800000e0000 */
[----:B------:R-:W-:Y:S04]  /*20130*/  SHFL.IDX PT, R14, R86, 0x1, 0x1c1f ;  /* 0x003c1f00560e7f89 */ /* 0x000fe800000e0000 */
[----:B------:R-:W1:Y:S01]  /*20140*/  SHFL.IDX PT, R15, R4, 0x1, 0x1c1f ;  /* 0x003c1f00040f7f89 */ /* 0x000e6200000e0000 */
[----:B--2---:R-:W-:-:S02]  /*20150*/  IMAD.IADD R75, R72, 0x1, R213 ;  /* 0x00000001484b7824 */ /* 0x004fc400078e02d5 */
[----:B-----5:R-:W-:Y:S01]  /*20160*/  IMAD R72, R91, R88, RZ ;  /* 0x000000585b487224 */ /* 0x020fe200078e02ff */
[----:B---3--:R-:W-:Y:S01]  /*20170*/  LOP3.LUT P0, RZ, R73, 0x3, RZ, 0xc0, !PT ;  /* 0x0000000349ff7812 */ /* 0x008fe2000780c0ff */
[----:B------:R-:W-:-:S03]  /*20180*/  VIADD R73, R75, 0x8 ;  /* 0x000000084b497836 */ /* 0x000fc60000000000 */
[-C--:B------:R-:W-:Y:S02]  /*20190*/  ISETP.GE.OR P1, PT, R75, R72.reuse, P0 ;  /* 0x000000484b00720c */ /* 0x080fe40000726670 */
[----:B------:R-:W-:-:S11]  /*201a0*/  ISETP.GE.OR P0, PT, R73, R72, P0 ;  /* 0x000000484900720c */ /* 0x000fd60000706670 */
[----:B0-----:R0:W-:Y:S04]  /*201b0*/  @!P1 ST.E desc[UR46][R12.64], R2 ;  /* 0x000000020c009985 */ /* 0x0011e8000c10192e */
[----:B-1----:R0:W-:Y:S01]  /*201c0*/  @!P0 ST.E desc[UR46][R14.64], R5 ;  /* 0x000000050e008985 */ /* 0x0021e2000c10192e */
[----:B------:R-:W-:Y:S05]  /*201d0*/  @P3 BRA `(.L_x_1741) ;  /* 0x0000000c00503947 */ /* 0x000fea0003800000 */
[----:B0-----:R-:W0:Y:S01]  /*201e0*/  S2R R2, SR_TID.X ;  /* 0x0000000000027919 */ /* 0x001e220000002100 */
[----:B------:R-:W1:Y:S01]  /*201f0*/  @P4 LDC R67, c[0x0][0xbec] ;  /* 0x0002fb00ff434b82 */ /* 0x000e620000000800 */
[----:B------:R-:W-:Y:S02]  /*20200*/  ULDC.64 UR4, c[0x0][0xaa0] ;  /* 0x0002a80000047ab9 */ /* 0x000fe40000000a00 */
[----:B------:R-:W-:-:S05]  /*20210*/  IMAD R21, R56, UR4, RZ ;  /* 0x0000000438157c24 */ /* 0x000fca000f8e02ff */
[----:B------:R-:W2:Y:S01]  /*20220*/  @P4 LDC R69, c[0x0][0xbf0] ;  /* 0x0002fc00ff454b82 */ /* 0x000ea20000000800 */
[----:B0-----:R-:W-:-:S04]  /*20230*/  IADD3 R2, R2, -0x80, RZ ;  /* 0xffffff8002027810 */ /* 0x001fc80007ffe0ff */
[----:B------:R-:W-:-:S04]  /*20240*/  SHF.R.S32.HI R5, RZ, 0x1f, R2 ;  /* 0x0000001fff057819 */ /* 0x000fc80000011402 */
[----:B------:R-:W-:-:S04]  /*20250*/  LEA.HI R5, R5, R2, RZ, 0x3 ;  /* 0x0000000205057211 */ /* 0x000fc800078f18ff */
[----:B------:R-:W-:Y:S02]  /*20260*/  LOP3.LUT R9, R5, 0xfffffff8, RZ, 0xc0, !PT ;  /* 0xfffffff805097812 */ /* 0x000fe400078ec0ff */
[----:B------:R-:W-:-:S03]  /*20270*/  SHF.R.S32.HI R20, RZ, 0x3, R5 ;  /* 0x00000003ff147819 */ /* 0x000fc60000011405 */
[----:B------:R-:W-:-:S04]  /*20280*/  IMAD.IADD R71, R2, 0x1, -R9 ;  /* 0x0000000102477824 */ /* 0x000fc800078e0a09 */
[----:B------:R-:W-:-:S04]  /*20290*/  IMAD.SHL.U32 R2, R71, 0x8, RZ ;  /* 0x0000000847027824 */ /* 0x000fc800078e00ff */
[----:B------:R-:W-:Y:S02]  /*202a0*/  IMAD R5, R20, 0x40, R2 ;  /* 0x0000004014057824 */ /* 0x000fe400078e0202 */
[----:B------:R-:W-:Y:S02]  /*202b0*/  IMAD R21, R0, UR5, R21 ;  /* 0x0000000500157c24 */ /* 0x000fe4000f8e0215 */
[----:B------:R-:W-:-:S04]  /*202c0*/  IMAD.WIDE R6, R5, 0x2, R6 ;  /* 0x0000000205067825 */ /* 0x000fc800078e0206 */
[----:B------:R-:W-:Y:S01]  /*202d0*/  IMAD.WIDE.U32 R64, R0, UR4, RZ ;  /* 0x0000000400407c25 */ /* 0x000fe2000f8e00ff */
[C---:B------:R-:W-:Y:S01]  /*202e0*/  IADD3 R9, P3, R6.reuse, 0x1000, RZ ;  /* 0x0000100006097810 */ /* 0x040fe20007f7e0ff */
[----:B------:R-:W-:Y:S01]  /*202f0*/  ULDC.64 UR4, c[0x0][0xae8] ;  /* 0x0002ba0000047ab9 */ /* 0x000fe20000000a00 */
[C---:B------:R-:W-:Y:S01]  /*20300*/  IADD3 R13, P2, R6.reuse, 0x2000, RZ ;  /* 0x00002000060d7810 */ /* 0x040fe20007f5e0ff */
[----:B------:R-:W-:Y:S01]  /*20310*/  IMAD R0, R71, 0x20, R20 ;  /* 0x0000002047007824 */ /* 0x000fe200078e0214 */
[C---:B------:R-:W-:Y:S02]  /*20320*/  IADD3 R25, P6, R6.reuse, 0x3000, RZ ;  /* 0x0000300006197810 */ /* 0x040fe40007fde0ff */
[C---:B------:R-:W-:Y:S02]  /*20330*/  IADD3 R29, P5, R6.reuse, 0x4000, RZ ;  /* 0x00004000061d7810 */ /* 0x040fe40007fbe0ff */
[----:B------:R-:W-:Y:S02]  /*20340*/  IADD3 R33, P1, R6, 0x5000, RZ ;  /* 0x0000500006217810 */ /* 0x000fe40007f3e0ff */
[----:B------:R-:W-:Y:S01]  /*20350*/  IADD3 R65, R65, R21, RZ ;  /* 0x0000001541417210 */ /* 0x000fe20007ffe0ff */
[----:B------:R-:W-:Y:S01]  /*20360*/  IMAD.IADD R66, R213, 0x1, R0 ;  /* 0x00000001d5427824 */ /* 0x000fe200078e0200 */
[----:B------:R-:W-:-:S02]  /*20370*/  LOP3.LUT R8, R9, 0x380, RZ, 0xc0, !PT ;  /* 0x0000038009087812 */ /* 0x000fc400078ec0ff */
        /* <DEDUP_REMOVED lines=24> */
[----:B--2---:R-:W-:Y:S01]  /*20500*/  @P4 SHF.R.U32.HI R21, RZ, R69, R0 ;  /* 0x00000045ff154219 */ /* 0x004fe20000011600 */
[----:B------:R-:W-:Y:S01]  /*20510*/  IMAD R56, R56, UR4, RZ ;  /* 0x0000000438387c24 */ /* 0x000fe2000f8e02ff */
[C---:B------:R-:W-:Y:S01]  /*20520*/  IADD3 R37, P0, R6.reuse, 0x6000, RZ ;  /* 0x0000600006257810 */ /* 0x040fe20007f1e0ff */
[----:B------:R-:W-:Y:S01]  /*20530*/  IMAD.X R33, RZ, RZ, R7, P1 ;  /* 0x000000ffff217224 */ /* 0x000fe200008e0607 */
[C---:B------:R-:W-:Y:S01]  /*20540*/  IADD3 R41, P3, R6.reuse, 0x7000, RZ ;  /* 0x0000700006297810 */ /* 0x040fe20007f7e0ff */
[----:B------:R-:W-:Y:S01]  /*20550*/  IMAD.WIDE.U32 R64, R3, UR4, R64 ;  /* 0x0000000403407c25 */ /* 0x000fe2000f8e0040 */
[C---:B------:R-:W-:Y:S01]  /*20560*/  IADD3 R45, P2, R6.reuse, 0x8000, RZ ;  /* 0x00008000062d7810 */ /* 0x040fe20007f5e0ff */
[----:B------:R-:W5:Y:S01]  /*20570*/  LD.E.128 R12, desc[UR46][R12.64] ;  /* 0x0000002e0c0c7980 */ /* 0x000f62000c101d00 */
[----:B------:R-:W-:-:S02]  /*20580*/  IADD3 R49, P6, R6, 0x9000, RZ ;  /* 0x0000900006317810 */ /* 0x000fc40007fde0ff */
[C---:B------:R-:W-:Y:S01]  /*20590*/  IADD3 R53, P5, R6.reuse, 0xa000, RZ ;  /* 0x0000a00006357810 */ /* 0x040fe20007fbe0ff */
[----:B------:R-:W-:Y:S01]  /*205a0*/  IMAD R67, R3, UR5, R56 ;  /* 0x0000000503437c24 */ /* 0x000fe2000f8e0238 */
[----:B------:R-:W-:Y:S01]  /*205b0*/  IADD3 R5, P1, R6, 0xb000, RZ ;  /* 0x0000b00006057810 */ /* 0x000fe20007f3e0ff */
[--C-:B------:R-:W-:Y:S01]  /*205c0*/  IMAD.MOV R3, RZ, RZ, -R21.reuse ;  /* 0x000000ffff037224 */ /* 0x100fe200078e0a15 */
[----:B------:R-:W-:Y:S01]  /*205d0*/  SHF.R.S32.HI R0, RZ, 0x1f, R21 ;  /* 0x0000001fff007819 */ /* 0x000fe20000011415 */
[----:B------:R-:W-:Y:S01]  /*205e0*/  ULDC.64 UR4, c[0x0][0xae0] ;  /* 0x0002b80000047ab9 */ /* 0x000fe20000000a00 */
[----:B------:R-:W-:Y:S01]  /*205f0*/  LOP3.LUT R36, R37, 0x380, RZ, 0xc0, !PT ;  /* 0x0000038025247812 */ /* 0x000fe200078ec0ff */
[----:B------:R-:W5:Y:S01]  /*20600*/  LD.E.128 R24, desc[UR46][R24.64] ;  /* 0x0000002e18187980 */ /* 0x000f62000c101d00 */
[----:B------:R-:W-:Y:S02]  /*20610*/  LOP3.LUT R40, R41, 0x380, RZ, 0xc0, !PT ;  /* 0x0000038029287812 */ /* 0x000fe400078ec0ff */
[----:B------:R-:W-:Y:S01]  /*20620*/  LOP3.LUT R44, R45, 0x380, RZ, 0xc0, !PT ;  /* 0x000003802d2c7812 */ /* 0x000fe200078ec0ff */
[----:B------:R-:W5:Y:S01]  /*20630*/  LD.E.128 R28, desc[UR46][R28.64] ;  /* 0x0000002e1c1c7980 */ /* 0x000f62000c101d00 */
[----:B------:R-:W-:-:S02]  /*20640*/  LOP3.LUT R48, R49, 0x380, RZ, 0xc0, !PT ;  /* 0x0000038031307812 */ /* 0x000fc400078ec0ff */
[----:B------:R-:W-:Y:S02]  /*20650*/  LOP3.LUT R52, R53, 0x380, RZ, 0xc0, !PT ;  /* 0x0000038035347812 */ /* 0x000fe400078ec0ff */
[----:B------:R-:W-:Y:S01]  /*20660*/  LOP3.LUT R11, R6, 0x380, RZ, 0xc0, !PT ;  /* 0x00000380060b7812 */ /* 0x000fe200078ec0ff */
[----:B------:R-:W-:Y:S01]  /*20670*/  IMAD.IADD R65, R65, 0x1, R67 ;  /* 0x0000000141417824 */ /* 0x000fe200078e0243 */
[----:B------:R-:W-:Y:S01]  /*20680*/  LOP3.LUT R4, R5, 0x380, RZ, 0xc0, !PT ;  /* 0x0000038005047812 */ /* 0x000fe200078ec0ff */
[----:B------:R-:W-:Y:S01]  /*20690*/  IMAD R0, R0, UR4, RZ ;  /* 0x0000000400007c24 */ /* 0x000fe2000f8e02ff */
[----:B------:R-:W-:Y:S01]  /*206a0*/  SHF.R.U64 R36, R36, 0x3, RZ ;  /* 0x0000000324247819 */ /* 0x000fe200000012ff */
[----:B------:R-:W-:Y:S01]  /*206b0*/  IMAD R3, R88, R3, R66 ;  /* 0x0000000358037224 */ /* 0x000fe200078e0242 */
[----:B------:R-:W-:Y:S01]  /*206c0*/  SHF.R.U64 R40, R40, 0x3, RZ ;  /* 0x0000000328287819 */ /* 0x000fe200000012ff */
[----:B------:R-:W-:Y:S01]  /*206d0*/  IMAD.X R61, RZ, RZ, R7, P1 ;  /* 0x000000ffff3d7224 */ /* 0x000fe200008e0607 */
[----:B------:R-:W-:Y:S01]  /*206e0*/  SHF.R.U64 R44, R44, 0x3, RZ ;  /* 0x000000032c2c7819 */ /* 0x000fe200000012ff */
[----:B------:R-:W5:Y:S01]  /*206f0*/  LD.E.128 R32, desc[UR46][R32.64] ;  /* 0x0000002e20207980 */ /* 0x000f62000c101d00 */
[----:B------:R-:W-:-:S02]  /*20700*/  SHF.R.U64 R48, R48, 0x3, RZ ;  /* 0x0000000330307819 */ /* 0x000fc400000012ff */
[----:B------:R-:W-:Y:S02]  /*20710*/  SHF.R.U64 R52, R52, 0x3, RZ ;  /* 0x0000000334347819 */ /* 0x000fe400000012ff */
[----:B------:R-:W-:Y:S02]  /*20720*/  SHF.R.U64 R11, R11, 0x3, RZ ;  /* 0x000000030b0b7819 */ /* 0x000fe400000012ff */
[----:B------:R-:W-:Y:S01]  /*20730*/  SHF.R.U64 R4, R4, 0x3, RZ ;  /* 0x0000000304047819 */ /* 0x000fe200000012ff */
[C---:B------:R-:W-:Y:S01]  /*20740*/  IMAD.WIDE.U32 R64, R21.reuse, UR4, R64 ;  /* 0x0000000415407c25 */ /* 0x040fe2000f8e0040 */
[----:B------:R-:W-:Y:S02]  /*20750*/  LOP3.LUT R36, R36, R37, RZ, 0x3c, !PT ;  /* 0x0000002524247212 */ /* 0x000fe400078e3cff */
        /* <DEDUP_REMOVED lines=12> */
[----:B------:R-:W-:Y:S01]  /*20820*/  SHF.R.S32.HI R0, RZ, 0x1f, R3 ;  /* 0x0000001fff007819 */ /* 0x000fe20000011403 */
[----:B------:R-:W-:Y:S01]  /*20830*/  ULDC.64 UR4, c[0x0][0xad8] ;  /* 0x0002b60000047ab9 */ /* 0x000fe20000000a00 */
[----:B------:R-:W-:Y:S01]  /*20840*/  IMAD.IADD R65, R65, 0x1, R21 ;  /* 0x0000000141417824 */ /* 0x000fe200078e0215 */
[----:B------:R-:W5:Y:S02]  /*20850*/  LD.E.128 R4, desc[UR46][R6.64] ;  /* 0x0000002e06047980 */ /* 0x000f64000c101d00 */
[----:B------:R-:W-:-:S02]  /*20860*/  IMAD R0, R0, UR4, RZ ;  /* 0x0000000400007c24 */ /* 0x000fc4000f8e02ff */
[----:B------:R-:W5:Y:S01]  /*20870*/  LD.E.128 R8, desc[UR46][R8.64] ;  /* 0x0000002e08087980 */ /* 0x000f62000c101d00 */
[----:B------:R-:W-:-:S03]  /*20880*/  IMAD.IADD R213, R20, 0x1, R213 ;  /* 0x0000000114d57824 */ /* 0x000fc600078e02d5 */
[----:B------:R-:W5:Y:S01]  /*20890*/  LD.E.128 R36, desc[UR46][R36.64] ;  /* 0x0000002e24247980 */ /* 0x000f62000c101d00 */
        /* <DEDUP_REMOVED lines=13> */
[----:B0-----:R-:W0:Y:S01]  /*20970*/  FENCE.VIEW.ASYNC.S ;  /* 0x00000000000073c6 */ /* 0x001e220000000000 */
[----:B------:R-:W-:Y:S01]  /*20980*/  IMAD.IADD R21, R21, 0x1, R67 ;  /* 0x0000000115157824 */ /* 0x000fe200078e0243 */
[----:B------:R-:W-:-:S04]  /*20990*/  LEA R56, P2, R20, UR4, 0x1 ;  /* 0x0000000414387c11 */ /* 0x000fc8000f8408ff */
[----:B------:R-:W-:Y:S02]  /*209a0*/  LEA.HI.X R68, R20, UR5, R21, 0x1, P2 ;  /* 0x0000000514447c11 */ /* 0x000fe400090f0c15 */
[C---:B------:R-:W-:Y:S01]  /*209b0*/  ISETP.GE.AND P2, PT, R213.reuse, R72, PT ;  /* 0x00000048d500720c */ /* 0x040fe20003f46270 */
[----:B------:R-:W-:Y:S02]  /*209c0*/  VIADD R0, R16, 0x30820 ;  /* 0x0003082010007836 */ /* 0x000fe40000000000 */
[----:B------:R-:W-:-:S03]  /*209d0*/  VIADD R3, R213, 0x20 ;  /* 0x00000020d5037836 */ /* 0x000fc60000000000 */
[----:B------:R-:W-:Y:S01]  /*209e0*/  PRMT R0, RZ, 0x654, R0 ;  /* 0x00000654ff007816 */ /* 0x000fe20000000000 */
[----:B------:R-:W-:Y:S01]  /*209f0*/  VIADD R65, R213, 0x40 ;  /* 0x00000040d5417836 */ /* 0x000fe20000000000 */
[-C--:B------:R-:W-:Y:S01]  /*20a00*/  ISETP.GE.AND P1, PT, R3, R72.reuse, PT ;  /* 0x000000480300720c */ /* 0x080fe20003f26270 */
[C---:B------:R-:W-:Y:S02]  /*20a10*/  VIADD R70, R2.reuse, 0x80 ;  /* 0x0000008002467836 */ /* 0x040fe40000000000 */
[----:B------:R-:W-:Y:S01]  /*20a20*/  VIADD R74, R2, 0x40 ;  /* 0x00000040024a7836 */ /* 0x000fe20000000000 */
[----:B0-----:R0:W1:Y:S01]  /*20a30*/  SHFL.IDX PT, R67, R56, RZ, 0x181f ;  /* 0x00181fff38437589 */ /* 0x00106200000e0000 */
[----:B------:R-:W-:Y:S01]  /*20a40*/  BSSY B1, `(.L_x_1742) ;  /* 0x0000015000017945 */ /* 0x000fe20003800000 */
[----:B------:R2:W-:Y:S02]  /*20a50*/  SYNCS.ARRIVE.TRANS64.RED.A1T0 RZ, [R0+URZ], RZ ;  /* 0x000000ff00ff79a7 */ /* 0x0005e4000810043f */
[----:B------:R0:W3:Y:S01]  /*20a60*/  SHFL.IDX PT, R3, R68, RZ, 0x181f ;  /* 0x00181fff44037589 */ /* 0x0000e200000e0000 */
[----:B------:R-:W-:-:S02]  /*20a70*/  ISETP.GE.AND P0, PT, R65, R72, PT ;  /* 0x000000484100720c */ /* 0x000fc40003f06270 */
[----:B------:R-:W-:Y:S02]  /*20a80*/  SHF.R.S32.HI R69, RZ, 0x1f, R2 ;  /* 0x0000001fff457819 */ /* 0x000fe40000011402 */
[----:B------:R-:W-:Y:S02]  /*20a90*/  SHF.R.S32.HI R71, RZ, 0x1f, R74 ;  /* 0x0000001fff477819 */ /* 0x000fe4000001144a */
[----:B--2---:R-:W-:Y:S01]  /*20aa0*/  SHF.R.S32.HI R0, RZ, 0x1f, R70 ;  /* 0x0000001fff007819 */ /* 0x004fe20000011446 */
[----:B0-----:R-:W-:Y:S06]  /*20ab0*/  @P2 BRA `(.L_x_1743) ;  /* 0x0000000000342947 */ /* 0x001fec0003800000 */
[----:B------:R-:W-:Y:S02]  /*20ac0*/  ULDC UR4, c[0x0][0xac8] ;  /* 0x0002b20000047ab9 */ /* 0x000fe40000000800 */
[----:B------:R-:W-:Y:S02]  /*20ad0*/  ISETP.GE.AND P4, PT, R2, UR4, PT ;  /* 0x0000000402007c0c */ /* 0x000fe4000bf86270 */
[----:B------:R-:W-:Y:S02]  /*20ae0*/  ISETP.GE.AND P3, PT, R74, UR4, PT ;  /* 0x000000044a007c0c */ /* 0x000fe4000bf66270 */
[----:B------:R-:W-:-:S09]  /*20af0*/  ISETP.GE.AND P2, PT, R70, UR4, PT ;  /* 0x0000000446007c0c */ /* 0x000fd2000bf46270 */
[-C--:B-1----:R-:W-:Y:S02]  /*20b00*/  @!P4 LEA R20, P6, R2, R67.reuse, 0x1 ;  /* 0x000000430214c211 */ /* 0x082fe400078c08ff */
[----:B------:R-:W-:Y:S02]  /*20b10*/  @!P3 LEA R64, P5, R74, R67, 0x1 ;  /* 0x000000434a40b211 */ /* 0x000fe400078a08ff */
[----:B---3--:R-:W-:Y:S02]  /*20b20*/  @!P4 LEA.HI.X R21, R2, R3, R69, 0x1, P6 ;  /* 0x000000030215c211 */ /* 0x008fe400030f0c45 */
[----:B------:R-:W-:Y:S02]  /*20b30*/  @!P2 LEA R66, P6, R70, R67, 0x1 ;  /* 0x000000434642a211 */ /* 0x000fe400078c08ff */
[-C--:B------:R-:W-:Y:S01]  /*20b40*/  @!P3 LEA.HI.X R65, R74, R3.reuse, R71, 0x1, P5 ;  /* 0x000000034a41b211 */ /* 0x080fe200028f0c47 */
[----:B-----5:R0:W-:Y:S01]  /*20b50*/  @!P4 ST.E.128 desc[UR46][R20.64], R4 ;  /* 0x000000041400c985 */ /* 0x0201e2000c101d2e */
[----:B------:R-:W-:-:S03]  /*20b60*/  @!P2 LEA.HI.X R67, R70, R3, R0, 0x1, P6 ;  /* 0x000000034643a211 */ /* 0x000fc600030f0c00 */
[----:B------:R0:W-:Y:S04]  /*20b70*/  @!P3 ST.E.128 desc[UR46][R64.64], R28 ;  /* 0x0000001c4000b985 */ /* 0x0001e8000c101d2e */
[----:B------:R0:W-:Y:S02]  /*20b80*/  @!P2 ST.E.128 desc[UR46][R66.64], R44 ;  /* 0x0000002c4200a985 */ /* 0x0001e4000c101d2e */
.L_x_1743:
[----:B------:R-:W-:Y:S05]  /*20b90*/  BSYNC B1 ;  /* 0x0000000000017941 */ /* 0x000fea0003800000 */
.L_x_1742:
[----:B---3--:R2:W3:Y:S01]  /*20ba0*/  SHFL.IDX PT, R3, R68, 0x1, 0x181f ;  /* 0x00381f0044037f89 */ /* 0x0084e200000e0000 */
[----:B------:R-:W-:Y:S03]  /*20bb0*/  BSSY B1, `(.L_x_1744) ;  /* 0x0000010000017945 */ /* 0x000fe60003800000 */
[----:B0-----:R2:W0:Y:S01]  /*20bc0*/  SHFL.IDX PT, R21, R56, 0x1, 0x181f ;  /* 0x00381f0038157f89 */ /* 0x00142200000e0000 */
[----:B------:R-:W-:Y:S05]  /*20bd0*/  @P1 BRA `(.L_x_1745) ;  /* 0x0000000000341947 */ /* 0x000fea0003800000 */
[----:B------:R-:W-:Y:S02]  /*20be0*/  ULDC UR4, c[0x0][0xac8] ;  /* 0x0002b20000047ab9 */ /* 0x000fe40000000800 */
[----:B------:R-:W-:Y:S02]  /*20bf0*/  ISETP.GE.AND P4, PT, R2, UR4, PT ;  /* 0x0000000402007c0c */ /* 0x000fe4000bf86270 */
[----:B------:R-:W-:Y:S02]  /*20c00*/  ISETP.GE.AND P5, PT, R74, UR4, PT ;  /* 0x000000044a007c0c */ /* 0x000fe4000bfa6270 */
[----:B------:R-:W-:-:S09]  /*20c10*/  ISETP.GE.AND P6, PT, R70, UR4, PT ;  /* 0x0000000446007c0c */ /* 0x000fd2000bfc6270 */
[-C--:B0----5:R-:W-:Y:S02]  /*20c20*/  @!P4 LEA R4, P1, R2, R21.reuse, 0x1 ;  /* 0x000000150204c211 */ /* 0x0a1fe400078208ff */
        /* <DEDUP_REMOVED lines=8> */
.L_x_1745:
[----:B------:R-:W-:Y:S05]  /*20cb0*/  BSYNC B1 ;  /* 0x0000000000017941 */ /* 0x000fea0003800000 */
.L_x_1744:
[----:B---3--:R3:W0:Y:S01]  /*20cc0*/  SHFL.IDX PT, R3, R68, 0x2, 0x181f ;  /* 0x00581f0044037f89 */ /* 0x00862200000e0000 */
[----:B------:R-:W-:Y:S03]  /*20cd0*/  BSSY B1, `(.L_x_1746) ;  /* 0x0000010000017945 */ /* 0x000fe60003800000 */
[----:B----45:R3:W4:Y:S01]  /*20ce0*/  SHFL.IDX PT, R9, R56, 0x2, 0x181f ;  /* 0x00581f0038097f89 */ /* 0x03072200000e0000 */
        /* <DEDUP_REMOVED lines=14> */
.L_x_1747:
[----:B------:R-:W-:Y:S05]  /*20dd0*/  BSYNC B1 ;  /* 0x0000000000017941 */ /* 0x000fea0003800000 */
.L_x_1746:
[----:B0-----:R-:W-:Y:S01]  /*20de0*/  VIADD R3, R213, 0x60 ;  /* 0x00000060d5037836 */ /* 0x001fe20000000000 */
[----:B----4-:R0:W4:Y:S04]  /*20df0*/  SHFL.IDX PT, R9, R68, 0x3, 0x181f ;  /* 0x00781f0044097f89 */ /* 0x01012800000e0000 */
        /* <DEDUP_REMOVED lines=8> */
[-C--:B----4-:R-:W-:Y:S02]  /*20e80*/  @!P2 LEA.HI.X R5, R2, R9.reuse, R69, 0x1, P0 ;  /* 0x000000090205a211 */ /* 0x090fe400000f0c45 */
        /* <DEDUP_REMOVED lines=9> */
.L_x_1741:
[----:B------:R-:W-:Y:S01]  /*20f20*/  ULDC.64 UR4, c[0x0][0xb08] ;  /* 0x0002c20000047ab9 */ /* 0x000fe20000000a00 */
[----:B0-----:R-:W0:Y:S01]  /*20f30*/  @P4 LDC R2, c[0x0][0xbec] ;  /* 0x0002fb00ff024b82 */ /* 0x001e220000000800 */
[----:B------:R-:W-:Y:S01]  /*20f40*/  IMAD R7, R56, UR4, RZ ;  /* 0x0000000438077c24 */ /* 0x000fe2000f8e02ff */
[----:B------:R-:W-:Y:S01]  /*20f50*/  ULDC.64 UR6, c[0x0][0xb30] ;  /* 0x0002cc0000067ab9 */ /* 0x000fe20000000a00 */
[C---:B------:R-:W-:Y:S01]  /*20f60*/  IMAD.WIDE.U32 R4, R0.reuse, UR4, RZ ;  /* 0x0000000400047c25 */ /* 0x040fe2000f8e00ff */
[----:B------:R-:W-:Y:S01]  /*20f70*/  ISETP.GE.AND P0, PT, R75, R72, PT ;  /* 0x000000484b00720c */ /* 0x000fe20003f06270 */
[----:B------:R-:W-:Y:S01]  /*20f80*/  BSSY B1, `(.L_x_1749) ;  /* 0x00000ac000017945 */ /* 0x000fe20003800000 */
[----:B------:R-:W-:Y:S01]  /*20f90*/  SHF.R.S32.HI R74, RZ, 0x1f, R224 ;  /* 0x0000001fff4a7819 */ /* 0x000fe200000114e0 */
[----:B------:R-:W-:Y:S01]  /*20fa0*/  IMAD R7, R0, UR5, R7 ;  /* 0x0000000500077c24 */ /* 0x000fe2000f8e0207 */
[----:B------:R-:W1:Y:S01]  /*20fb0*/  @P4 LDC R13, c[0x0][0xbf0] ;  /* 0x0002fc00ff0d4b82 */ /* 0x000e620000000800 */
[----:B------:R-:W-:Y:S01]  /*20fc0*/  ULDC.64 UR4, c[0x0][0xb38] ;  /* 0x0002ce0000047ab9 */ /* 0x000fe20000000a00 */
[----:B------:R-:W-:Y:S01]  /*20fd0*/  SHF.R.S32.HI R0, RZ, 0x1f, R3 ;  /* 0x0000001fff007819 */ /* 0x000fe20000011403 */
[----:B------:R-:W-:Y:S01]  /*20fe0*/  VIADD R138, R201, 0x20 ;  /* 0x00000020c98a7836 */ /* 0x000fe20000000000 */
[----:B------:R-:W-:Y:S01]  /*20ff0*/  IADD3 R5, R5, R7, RZ ;  /* 0x0000000705057210 */ /* 0x000fe20007ffe0ff */
[C---:B------:R-:W-:Y:S01]  /*21000*/  VIADD R140, R201.reuse, 0x18 ;  /* 0x00000018c98c7836 */ /* 0x040fe20000000000 */
[----:B------:R-:W-:Y:S01]  /*21010*/  SHF.R.S32.HI R84, RZ, 0x1f, R225 ;  /* 0x0000001fff547819 */ /* 0x000fe200000114e1 */
[----:B------:R-:W-:Y:S01]  /*21020*/  VIADD R142, R201, 0x10 ;  /* 0x00000010c98e7836 */ /* 0x000fe20000000000 */
[----:B------:R-:W-:Y:S01]  /*21030*/  SHF.R.S32.HI R85, RZ, 0x1f, R226 ;  /* 0x0000001fff557819 */ /* 0x000fe200000114e2 */
[----:B------:R-:W-:Y:S01]  /*21040*/  IMAD.WIDE.U32 R4, R216, UR4, R4 ;  /* 0x00000004d8047c25 */ /* 0x000fe2000f8e0004 */
[----:B------:R-:W-:-:S02]  /*21050*/  SHF.R.S32.HI R86, RZ, 0x1f, R227 ;  /* 0x0000001fff567819 */ /* 0x000fc400000114e3 */
[----:B------:R-:W-:Y:S01]  /*21060*/  SHF.R.S32.HI R87, RZ, 0x1f, R228 ;  /* 0x0000001fff577819 */ /* 0x000fe200000114e4 */
[----:B------:R-:W-:Y:S01]  /*21070*/  IMAD R5, R216, UR5, R5 ;  /* 0x00000005d8057c24 */ /* 0x000fe2000f8e0205 */
[----:B------:R-:W-:Y:S01]  /*21080*/  ULDC.64 UR4, c[0x0][0xb40] ;  /* 0x0002d00000047ab9 */ /* 0x000fe20000000a00 */
[----:B------:R-:W-:Y:S01]  /*21090*/  VIADD R144, R201, 0x8 ;  /* 0x00000008c9907836 */ /* 0x000fe20000000000 */
[----:B------:R-:W-:Y:S01]  /*210a0*/  SHF.R.S32.HI R90, RZ, 0x1f, R229 ;  /* 0x0000001fff5a7819 */ /* 0x000fe200000114e5 */
[----:B------:R-:W-:Y:S01]  /*210b0*/  IMAD R0, R0, UR4, RZ ;  /* 0x0000000400007c24 */ /* 0x000fe2000f8e02ff */
[----:B------:R-:W-:Y:S01]  /*210c0*/  SHF.R.S32.HI R91, RZ, 0x1f, R230 ;  /* 0x0000001fff5b7819 */ /* 0x000fe200000114e6 */
[----:B0-----:R-:W-:Y:S01]  /*210d0*/  @P4 IMAD.HI.U32 R2, R89, R2, RZ ;  /* 0x0000000259024227 */ /* 0x001fe200078e00ff */
[----:B------:R-:W-:Y:S02]  /*210e0*/  SHF.R.S32.HI R92, RZ, 0x1f, R231 ;  /* 0x0000001fff5c7819 */ /* 0x000fe400000114e7 */
[----:B------:R-:W-:Y:S01]  /*210f0*/  SHF.R.S32.HI R93, RZ, 0x1f, R232 ;  /* 0x0000001fff5d7819 */ /* 0x000fe200000114e8 */
[C---:B------:R-:W-:Y:S01]  /*21100*/  IMAD R7, R3.reuse, UR5, R0 ;  /* 0x0000000503077c24 */ /* 0x040fe2000f8e0200 */
[----:B------:R-:W-:Y:S01]  /*21110*/  SHF.R.S32.HI R94, RZ, 0x1f, R233 ;  /* 0x0000001fff5e7819 */ /* 0x000fe200000114e9 */
[----:B------:R-:W-:Y:S01]  /*21120*/  IMAD.WIDE.U32 R4, R3, UR4, R4 ;  /* 0x0000000403047c25 */ /* 0x000fe2000f8e0004 */
[----:B------:R-:W-:Y:S01]  /*21130*/  ULDC.64 UR4, c[0x0][0xb48] ;  /* 0x0002d20000047ab9 */ /* 0x000fe20000000a00 */
[----:B------:R-:W-:-:S02]  /*21140*/  SHF.R.S32.HI R95, RZ, 0x1f, R234 ;  /* 0x0000001fff5f7819 */ /* 0x000fc400000114ea */
[----:B------:R-:W-:Y:S01]  /*21150*/  IMAD.MOV.U32 R3, RZ, RZ, R89 ;  /* 0x000000ffff037224 */ /* 0x000fe200078e0059 */
[----:B-1----:R-:W-:Y:S01]  /*21160*/  @P4 SHF.R.U32.HI R3, RZ, R13, R2 ;  /* 0x0000000dff034219 */ /* 0x002fe20000011602 */
[----:B------:R-:W-:Y:S01]  /*21170*/  IMAD.IADD R5, R5, 0x1, R7 ;  /* 0x0000000105057824 */ /* 0x000fe200078e0207 */
[----:B------:R-:W-:Y:S01]  /*21180*/  SHF.R.S32.HI R96, RZ, 0x1f, R235 ;  /* 0x0000001fff607819 */ /* 0x000fe200000114eb */
[----:B------:R-:W-:Y:S01]  /*21190*/  VIADD R2, R16, 0x30820 ;  /* 0x0003082010027836 */ /* 0x000fe20000000000 */
[--C-:B------:R-:W-:Y:S01]  /*211a0*/  SHF.R.S32.HI R0, RZ, 0x1f, R3.reuse ;  /* 0x0000001fff007819 */ /* 0x100fe20000011403 */
[----:B------:R-:W-:Y:S01]  /*211b0*/  IMAD.MOV R7, RZ, RZ, -R3 ;  /* 0x000000ffff077224 */ /* 0x000fe200078e0a03 */
[----:B------:R-:W-:Y:S01]  /*211c0*/  SHF.R.S32.HI R97, RZ, 0x1f, R236 ;  /* 0x0000001fff617819 */ /* 0x000fe200000114ec */
[C---:B------:R-:W-:Y:S01]  /*211d0*/  IMAD.WIDE.U32 R4, R223.reuse, UR4, R4 ;  /* 0x00000004df047c25 */ /* 0x040fe2000f8e0004 */
[----:B------:R-:W-:Y:S02]  /*211e0*/  PRMT R2, RZ, 0x654, R2 ;  /* 0x00000654ff027816 */ /* 0x000fe40000000002 */
[----:B------:R-:W-:Y:S01]  /*211f0*/  SHF.R.S32.HI R98, RZ, 0x1f, R237 ;  /* 0x0000001fff627819 */ /* 0x000fe200000114ed */
[----:B------:R-:W-:Y:S01]  /*21200*/  IMAD R7, R88, R7, R89 ;  /* 0x0000000758077224 */ /* 0x000fe200078e0259 */
[----:B------:R0:W-:Y:S01]  /*21210*/  SYNCS.ARRIVE.TRANS64.RED.A1T0 RZ, [R2+URZ], RZ ;  /* 0x000000ff02ff79a7 */ /* 0x0001e2000810043f */
[----:B------:R-:W-:Y:S01]  /*21220*/  IMAD R0, R0, UR6, RZ ;  /* 0x0000000600007c24 */ /* 0x000fe2000f8e02ff */
[----:B------:R-:W-:Y:S01]  /*21230*/  SHF.R.S32.HI R138, RZ, 0x1f, R138 ;  /* 0x0000001fff8a7819 */ /* 0x000fe2000001148a */
[----:B------:R-:W-:Y:S01]  /*21240*/  IMAD R5, R223, UR5, R5 ;  /* 0x00000005df057c24 */ /* 0x000fe2000f8e0205 */
[----:B------:R-:W-:Y:S01]  /*21250*/  ULDC.64 UR4, c[0x0][0xb28] ;  /* 0x0002ca0000047ab9 */ /* 0x000fe20000000a00 */
[C---:B------:R-:W-:Y:S01]  /*21260*/  IMAD R13, R3.reuse, UR7, R0 ;  /* 0x00000007030d7c24 */ /* 0x040fe2000f8e0200 */
[----:B------:R-:W-:Y:S01]  /*21270*/  SHF.R.S32.HI R0, RZ, 0x1f, R7 ;  /* 0x0000001fff007819 */ /* 0x000fe20000011407 */
[----:B------:R-:W-:Y:S01]  /*21280*/  IMAD.WIDE.U32 R4, R3, UR6, R4 ;  /* 0x0000000603047c25 */ /* 0x000fe2000f8e0004 */
[----:B------:R-:W-:-:S02]  /*21290*/  SHF.R.S32.HI R140, RZ, 0x1f, R140 ;  /* 0x0000001fff8c7819 */ /* 0x000fc4000001148c */
[----:B------:R-:W-:Y:S01]  /*212a0*/  SHF.R.S32.HI R142, RZ, 0x1f, R142 ;  /* 0x0000001fff8e7819 */ /* 0x000fe2000001148e */
[----:B------:R-:W-:Y:S01]  /*212b0*/  IMAD R0, R0, UR4, RZ ;  /* 0x0000000400007c24 */ /* 0x000fe2000f8e02ff */
[----:B------:R-:W-:Y:S01]  /*212c0*/  SHF.R.S32.HI R144, RZ, 0x1f, R144 ;  /* 0x0000001fff907819 */ /* 0x000fe20000011490 */
[----:B------:R-:W-:Y:S02]  /*212d0*/  IMAD.IADD R5, R5, 0x1, R13 ;  /* 0x0000000105057824 */ /* 0x000fe400078e020d */
        /* <DEDUP_REMOVED lines=8> */
[----:B0-----:R0:W1:Y:S01]  /*21360*/  SHFL.IDX PT, R2, R0, RZ, 0x1c1f ;  /* 0x001c1fff00027589 */ /* 0x00106200000e0000 */
[C---:B------:R-:W-:Y:S02]  /*21370*/  VIADD R141, R201.reuse, 0x10 ;  /* 0x00000010c98d7836 */ /* 0x040fe40000000000 */
[----:B------:R-:W-:Y:S01]  /*21380*/  VIADD R143, R201, 0x8 ;  /* 0x00000008c98f7836 */ /* 0x000fe20000000000 */
[----:B------:R0:W2:Y:S01]  /*21390*/  SHFL.IDX PT, R3, R56, RZ, 0x1c1f ;  /* 0x001c1fff38037589 */ /* 0x0000a200000e0000 */
[----:B------:R-:W-:Y:S05]  /*213a0*/  @P0 BRA `(.L_x_1750) ;  /* 0x0000000400a40947 */ /* 0x000fea0003800000 */
[----:B------:R-:W-:Y:S02]  /*213b0*/  ULDC UR4, c[0x0][0xac8] ;  /* 0x0002b20000047ab9 */ /* 0x000fe40000000800 */
[----:B------:R-:W-:Y:S02]  /*213c0*/  ISETP.GE.AND P4, PT, R143, UR4, PT ;  /* 0x000000048f007c0c */ /* 0x000fe4000bf86270 */
[----:B------:R-:W-:Y:S02]  /*213d0*/  ISETP.GE.AND P3, PT, R141, UR4, PT ;  /* 0x000000048d007c0c */ /* 0x000fe4000bf66270 */
[----:B------:R-:W-:Y:S02]  /*213e0*/  ISETP.GE.AND P5, PT, R201, UR4, PT ;  /* 0x00000004c9007c0c */ /* 0x000fe4000bfa6270 */
[----:B------:R-:W-:Y:S02]  /*213f0*/  ISETP.GE.AND P0, PT, R139, UR4, PT ;  /* 0x000000048b007c0c */ /* 0x000fe4000bf06270 */
[----:B------:R-:W-:-:S05]  /*21400*/  ISETP.GE.AND P1, PT, R99, UR4, PT ;  /* 0x0000000463007c0c */ /* 0x000fca000bf26270 */
[-C--:B-1----:R-:W-:Y:S02]  /*21410*/  @!P4 LEA R4, P2, R143, R2.reuse, 0x2 ;  /* 0x000000028f04c211 */ /* 0x082fe400078410ff */
[----:B------:R-:W-:Y:S02]  /*21420*/  @!P3 LEA R6, P6, R141, R2, 0x2 ;  /* 0x000000028d06b211 */ /* 0x000fe400078c10ff */
[-C--:B--2---:R-:W-:Y:S01]  /*21430*/  @!P4 LEA.HI.X R5, R143, R3.reuse, R144, 0x2, P2 ;  /* 0x000000038f05c211 */ /* 0x084fe200010f1490 */
[----:B------:R-:W-:Y:S01]  /*21440*/  @!P5 IMAD.WIDE R12, R201, 0x4, R2 ;  /* 0x00000004c90cd825 */ /* 0x000fe200078e0202 */
[----:B------:R-:W-:Y:S02]  /*21450*/  ISETP.GE.AND P2, PT, R237, UR4, PT ;  /* 0x00000004ed007c0c */ /* 0x000fe4000bf46270 */
[----:B------:R-:W-:Y:S02]  /*21460*/  @!P3 LEA.HI.X R7, R141, R3, R142, 0x2, P6 ;  /* 0x000000038d07b211 */ /* 0x000fe400030f148e */
[----:B------:R-:W-:Y:S04]  /*21470*/  @!P5 ST.E.64 desc[UR46][R12.64], R24 ;  /* 0x000000180c00d985 */ /* 0x000fe8000c101b2e */
[----:B------:R1:W-:Y:S01]  /*21480*/  @!P4 ST.E.64 desc[UR46][R4.64], R28 ;  /* 0x0000001c0400c985 */ /* 0x0003e2000c101b2e */
[----:B------:R-:W-:-:S03]  /*21490*/  ISETP.GE.AND P4, PT, R235, UR4, PT ;  /* 0x00000004eb007c0c */ /* 0x000fc6000bf86270 */
[----:B------:R2:W-:Y:S01]  /*214a0*/  @!P3 ST.E.64 desc[UR46][R6.64], R32 ;  /* 0x000000200600b985 */ /* 0x0005e2000c101b2e */
[----:B------:R-:W-:Y:S02]  /*214b0*/  ISETP.GE.AND P3, PT, R236, UR4, PT ;  /* 0x00000004ec007c0c */ /* 0x000fe4000bf66270 */
[-C--:B-1----:R-:W-:Y:S02]  /*214c0*/  @!P0 LEA R4, P6, R139, R2.reuse, 0x2 ;  /* 0x000000028b048211 */ /* 0x082fe400078c10ff */
[----:B------:R-:W-:Y:S02]  /*214d0*/  IADD3 R29, R201, 0xa0, RZ ;  /* 0x000000a0c91d7810 */ /* 0x000fe40007ffe0ff */
[-C--:B--2---:R-:W-:Y:S01]  /*214e0*/  @!P1 LEA R6, P5, R99, R2.reuse, 0x2 ;  /* 0x0000000263069211 */ /* 0x084fe200078a10ff */
[----:B------:R-:W-:Y:S01]  /*214f0*/  VIADD R33, R201, 0xb0 ;  /* 0x000000b0c9217836 */ /* 0x000fe20000000000 */
[----:B------:R-:W-:Y:S02]  /*21500*/  @!P0 LEA.HI.X R5, R139, R3, R140, 0x2, P6 ;  /* 0x000000038b058211 */ /* 0x000fe400030f148c */
[----:B------:R-:W-:-:S02]  /*21510*/  @!P2 LEA R12, P6, R237, R2, 0x2 ;  /* 0x00000002ed0ca211 */ /* 0x000fc400078c10ff */
[-C--:B------:R-:W-:Y:S01]  /*21520*/  @!P1 LEA.HI.X R7, R99, R3.reuse, R138, 0x2, P5 ;  /* 0x0000000363079211 */ /* 0x080fe200028f148a */
[----:B------:R1:W-:Y:S01]  /*21530*/  @!P0 ST.E.64 desc[UR46][R4.64], R36 ;  /* 0x0000002404008985 */ /* 0x0003e2000c101b2e */
[----:B------:R-:W-:Y:S02]  /*21540*/  ISETP.GE.AND P5, PT, R234, UR4, PT ;  /* 0x00000004ea007c0c */ /* 0x000fe4000bfa6270 */
[----:B------:R-:W-:Y:S01]  /*21550*/  @!P2 LEA.HI.X R13, R237, R3, R98, 0x2, P6 ;  /* 0x00000003ed0da211 */ /* 0x000fe200030f1462 */
[----:B------:R2:W-:Y:S01]  /*21560*/  @!P1 ST.E.64 desc[UR46][R6.64], R40 ;  /* 0x0000002806009985 */ /* 0x0005e2000c101b2e */
[----:B------:R-:W-:Y:S02]  /*21570*/  ISETP.GE.AND P0, PT, R233, UR4, PT ;  /* 0x00000004e9007c0c */ /* 0x000fe4000bf06270 */
[----:B------:R-:W-:Y:S01]  /*21580*/  ISETP.GE.AND P1, PT, R232, UR4, PT ;  /* 0x00000004e8007c0c */ /* 0x000fe2000bf26270 */
[----:B------:R3:W-:Y:S01]  /*21590*/  @!P2 ST.E.64 desc[UR46][R12.64], R44 ;  /* 0x0000002c0c00a985 */ /* 0x0007e2000c101b2e */
[----:B-1----:R-:W-:-:S02]  /*215a0*/  @!P3 LEA R4, P6, R236, R2, 0x2 ;  /* 0x00000002ec04b211 */ /* 0x002fc400078c10ff */
[CC--:B--2---:R-:W-:Y:S02]  /*215b0*/  @!P4 LEA R6, P2, R235.reuse, R2.reuse, 0x2 ;  /* 0x00000002eb06c211 */ /* 0x0c4fe400078410ff */
[-C--:B------:R-:W-:Y:S02]  /*215c0*/  @!P3 LEA.HI.X R5, R236, R3.reuse, R97, 0x2, P6 ;  /* 0x00000003ec05b211 */ /* 0x080fe400030f1461 */
[----:B------:R-:W-:Y:S02]  /*215d0*/  @!P4 LEA.HI.X R7, R235, R3, R96, 0x2, P2 ;  /* 0x00000003eb07c211 */ /* 0x000fe400010f1460 */
[----:B------:R-:W-:Y:S01]  /*215e0*/  ISETP.GE.AND P2, PT, R231, UR4, PT ;  /* 0x00000004e7007c0c */ /* 0x000fe2000bf46270 */
[----:B------:R1:W-:Y:S01]  /*215f0*/  @!P3 ST.E.64 desc[UR46][R4.64], R48 ;  /* 0x000000300400b985 */ /* 0x0003e2000c101b2e */
[----:B---3--:R-:W-:-:S03]  /*21600*/  @!P5 LEA R12, P6, R234, R2, 0x2 ;  /* 0x00000002ea0cd211 */ /* 0x008fc600078c10ff */
[----:B------:R2:W-:Y:S01]  /*21610*/  @!P4 ST.E.64 desc[UR46][R6.64], R52 ;  /* 0x000000340600c985 */ /* 0x0005e2000c101b2e */
[----:B------:R-:W-:-:S05]  /*21620*/  @!P5 LEA.HI.X R13, R234, R3, R95, 0x2, P6 ;  /* 0x00000003ea0dd211 */ /* 0x000fca00030f145f */
[----:B------:R3:W-:Y:S01]  /*21630*/  @!P5 ST.E.64 desc[UR46][R12.64], R8 ;  /* 0x000000080c00d985 */ /* 0x0007e2000c101b2e */
[----:B------:R-:W-:Y:S02]  /*21640*/  ISETP.GE.AND P5, PT, R230, UR4, PT ;  /* 0x00000004e6007c0c */ /* 0x000fe4000bfa6270 */
[----:B-1----:R-:W-:-:S04]  /*21650*/  @!P0 LEA R4, P4, R233, R2, 0x2 ;  /* 0x00000002e9048211 */ /* 0x002fc800078810ff */
[-C--:B------:R-:W-:Y:S02]  /*21660*/  @!P0 LEA.HI.X R5, R233, R3.reuse, R94, 0x2, P4 ;  /* 0x00000003e9058211 */ /* 0x080fe400020f145e */
[----:B------:R-:W-:Y:S02]  /*21670*/  ISETP.GE.AND P4, PT, R229, UR4, PT ;  /* 0x00000004e5007c0c */ /* 0x000fe4000bf86270 */
[CC--:B--2---:R-:W-:Y:S01]  /*21680*/  @!P1 LEA R6, P3, R232.reuse, R2.reuse, 0x2 ;  /* 0x00000002e8069211 */ /* 0x0c4fe200078610ff */
[----:B------:R1:W-:Y:S01]  /*21690*/  @!P0 ST.E.64 desc[UR46][R4.64], R60 ;  /* 0x0000003c04008985 */ /* 0x0003e2000c101b2e */
[C---:B---3--:R-:W-:Y:S02]  /*216a0*/  @!P2 LEA R8, P6, R231.reuse, R2, 0x2 ;  /* 0x00000002e708a211 */ /* 0x048fe400078c10ff */
[-C--:B------:R-:W-:Y:S02]  /*216b0*/  @!P1 LEA.HI.X R7, R232, R3.reuse, R93, 0x2, P3 ;  /* 0x00000003e8079211 */ /* 0x080fe400018f145d */
[----:B------:R-:W-:-:S02]  /*216c0*/  @!P2 LEA.HI.X R9, R231, R3, R92, 0x2, P6 ;  /* 0x00000003e709a211 */ /* 0x000fc400030f145c */
[----:B------:R-:W-:Y:S01]  /*216d0*/  ISETP.GE.AND P3, PT, R228, UR4, PT ;  /* 0x00000004e4007c0c */ /* 0x000fe2000bf66270 */
[----:B------:R2:W-:Y:S01]  /*216e0*/  @!P1 ST.E.64 desc[UR46][R6.64], R64 ;  /* 0x0000004006009985 */ /* 0x0005e2000c101b2e */
[----:B------:R-:W-:-:S03]  /*216f0*/  ISETP.GE.AND P0, PT, R226, UR4, PT ;  /* 0x00000004e2007c0c */ /* 0x000fc6000bf06270 */
[----:B------:R3:W-:Y:S01]  /*21700*/  @!P2 ST.E.64 desc[UR46][R8.64], R68 ;  /* 0x000000440800a985 */ /* 0x0007e2000c101b2e */
[----:B------:R-:W-:Y:S02]  /*21710*/  ISETP.GE.AND P2, PT, R227, UR4, PT ;  /* 0x00000004e3007c0c */ /* 0x000fe4000bf46270 */
[----:B-1----:R-:W-:-:S04]  /*21720*/  @!P5 LEA R4, P6, R230, R2, 0x2 ;  /* 0x00000002e604d211 */ /* 0x002fc800078c10ff */
[----:B------:R-:W-:Y:S02]  /*21730*/  @!P5 LEA.HI.X R5, R230, R3, R91, 0x2, P6 ;  /* 0x00000003e605d211 */ /* 0x000fe400030f145b */
[----:B--2---:R-:W-:-:S03]  /*21740*/  @!P4 LEA R6, P1, R229, R2, 0x2 ;  /* 0x00000002e506c211 */ /* 0x004fc600078210ff */
[----:B------:R-:W-:Y:S01]  /*21750*/  @!P5 ST.E.64 desc[UR46][R4.64], R10 ;  /* 0x0000000a0400d985 */ /* 0x000fe2000c101b2e */
[-C--:B------:R-:W-:Y:S02]  /*21760*/  @!P0 LEA R14, P5, R226, R2.reuse, 0x2 ;  /* 0x00000002e20e8211 */ /* 0x080fe400078a10ff */
[-C--:B------:R-:W-:Y:S02]  /*21770*/  @!P4 LEA.HI.X R7, R229, R3.reuse, R90, 0x2, P1 ;  /* 0x00000003e507c211 */ /* 0x080fe400008f145a */
[----:B------:R-:W-:Y:S02]  /*21780*/  ISETP.GE.AND P1, PT, R225, UR4, PT ;  /* 0x00000004e1007c0c */ /* 0x000fe4000bf26270 */
[CC--:B---3--:R-:W-:Y:S01]  /*21790*/  @!P3 LEA R8, P6, R228.reuse, R2.reuse, 0x2 ;  /* 0x00000002e408b211 */ /* 0x0c8fe200078c10ff */
[----:B------:R1:W-:Y:S01]  /*217a0*/  @!P4 ST.E.64 desc[UR46][R6.64], R76 ;  /* 0x0000004c0600c985 */ /* 0x0003e2000c101b2e */
[----:B------:R-:W-:Y:S02]  /*217b0*/  @!P2 LEA R12, P4, R227, R2, 0x2 ;  /* 0x00000002e30ca211 */ /* 0x000fe400078810ff */
[----:B------:R-:W-:-:S02]  /*217c0*/  @!P3 LEA.HI.X R9, R228, R3, R87, 0x2, P6 ;  /* 0x00000003e409b211 */ /* 0x000fc400030f1457 */
[-C--:B------:R-:W-:Y:S02]  /*217d0*/  @!P2 LEA.HI.X R13, R227, R3.reuse, R86, 0x2, P4 ;  /* 0x00000003e30da211 */ /* 0x080fe400020f1456 */
[----:B------:R-:W-:Y:S01]  /*217e0*/  ISETP.GE.AND P4, PT, R29, UR4, PT ;  /* 0x000000041d007c0c */ /* 0x000fe2000bf86270 */
[----:B------:R2:W-:Y:S01]  /*217f0*/  @!P3 ST.E.64 desc[UR46][R8.64], R80 ;  /* 0x000000500800b985 */ /* 0x0005e2000c101b2e */
[----:B------:R-:W-:Y:S02]  /*21800*/  ISETP.GE.AND P3, PT, R222, UR4, PT ;  /* 0x00000004de007c0c */ /* 0x000fe4000bf66270 */
[----:B------:R-:W-:Y:S01]  /*21810*/  @!P1 LEA R24, P6, R225, R2, 0x2 ;  /* 0x00000002e1189211 */ /* 0x000fe200078c10ff */
[----:B------:R-:W-:Y:S01]  /*21820*/  @!P2 ST.E.64 desc[UR46][R12.64], R20 ;  /* 0x000000140c00a985 */ /* 0x000fe2000c101b2e */
[-C--:B------:R-:W-:Y:S01]  /*21830*/  @!P0 LEA.HI.X R15, R226, R3.reuse, R85, 0x2, P5 ;  /* 0x00000003e20f8211 */ /* 0x080fe200028f1455 */
[----:B-1----:R-:W-:Y:S01]  /*21840*/  VIADD R7, R201, 0xa8 ;  /* 0x000000a8c9077836 */ /* 0x002fe20000000000 */
[----:B------:R-:W-:-:S02]  /*21850*/  @!P1 LEA.HI.X R25, R225, R3, R84, 0x2, P6 ;  /* 0x00000003e1199211 */ /* 0x000fc400030f1454 */
[----:B------:R-:W-:Y:S01]  /*21860*/  ISETP.GE.AND P2, PT, R224, UR4, PT ;  /* 0x00000004e0007c0c */ /* 0x000fe2000bf46270 */
[----:B------:R1:W-:Y:S01]  /*21870*/  @!P0 ST.E.64 desc[UR46][R14.64], R120 ;  /* 0x000000780e008985 */ /* 0x0003e2000c101b2e */
[----:B------:R-:W-:Y:S02]  /*21880*/  SHF.R.S32.HI R5, RZ, 0x1f, R222 ;  /* 0x0000001fff057819 */ /* 0x000fe400000114de */
[----:B------:R-:W-:Y:S01]  /*21890*/  ISETP.GE.AND P0, PT, R33, UR4, PT ;  /* 0x0000000421007c0c */ /* 0x000fe2000bf06270 */
[----:B------:R3:W-:Y:S01]  /*218a0*/  @!P1 ST.E.64 desc[UR46][R24.64], R122 ;  /* 0x0000007a18009985 */ /* 0x0007e2000c101b2e */
[----:B------:R-:W-:Y:S02]  /*218b0*/  ISETP.GE.AND P1, PT, R7, UR4, PT ;  /* 0x0000000407007c0c */ /* 0x000fe4000bf26270 */
[----:B------:R-:W-:Y:S02]  /*218c0*/  @!P3 LEA R10, P6, R222, R2, 0x2 ;  /* 0x00000002de0ab211 */ /* 0x000fe400078c10ff */
[----:B------:R-:W-:-:S02]  /*218d0*/  SHF.R.S32.HI R4, RZ, 0x1f, R29 ;  /* 0x0000001fff047819 */ /* 0x000fc4000001141d */
[-C--:B--2---:R-:W-:Y:S02]  /*218e0*/  @!P4 LEA R8, P5, R29, R2.reuse, 0x2 ;  /* 0x000000021d08c211 */ /* 0x084fe400078a10ff */
[-C--:B------:R-:W-:Y:S01]  /*218f0*/  @!P3 LEA.HI.X R11, R222, R3.reuse, R5, 0x2, P6 ;  /* 0x00000003de0bb211 */ /* 0x080fe200030f1405 */
[----:B-1----:R-:W-:Y:S01]  /*21900*/  VIADD R15, R201, 0xb8 ;  /* 0x000000b8c90f7836 */ /* 0x002fe20000000000 */
[C---:B------:R-:W-:Y:S02]  /*21910*/  @!P2 LEA R12, P6, R224.reuse, R2, 0x2 ;  /* 0x00000002e00ca211 */ /* 0x040fe400078c10ff */
[-C--:B------:R-:W-:Y:S02]  /*21920*/  @!P4 LEA.HI.X R9, R29, R3.reuse, R4, 0x2, P5 ;  /* 0x000000031d09c211 */ /* 0x080fe400028f1404 */
[----:B------:R-:W-:Y:S02]  /*21930*/  ISETP.GE.AND P5, PT, R15, UR4, PT ;  /* 0x000000040f007c0c */ /* 0x000fe4000bfa6270 */
[----:B------:R-:W-:-:S02]  /*21940*/  @!P2 LEA.HI.X R13, R224, R3, R74, 0x2, P6 ;  /* 0x00000003e00da211 */ /* 0x000fc400030f144a */
[----:B------:R-:W-:Y:S02]  /*21950*/  SHF.R.S32.HI R4, RZ, 0x1f, R7 ;  /* 0x0000001fff047819 */ /* 0x000fe40000011407 */
[CC--:B------:R-:W-:Y:S01]  /*21960*/  @!P1 LEA R6, P6, R7.reuse, R2.reuse, 0x2 ;  /* 0x0000000207069211 */ /* 0x0c0fe200078c10ff */
[----:B------:R3:W-:Y:S01]  /*21970*/  @!P2 ST.E.64 desc[UR46][R12.64], R124 ;  /* 0x0000007c0c00a985 */ /* 0x0007e2000c101b2e */
[----:B------:R-:W-:Y:S02]  /*21980*/  SHF.R.S32.HI R5, RZ, 0x1f, R33 ;  /* 0x0000001fff057819 */ /* 0x000fe40000011421 */
[-C--:B------:R-:W-:Y:S01]  /*21990*/  @!P1 LEA.HI.X R7, R7, R3.reuse, R4, 0x2, P6 ;  /* 0x0000000307079211 */ /* 0x080fe200030f1404 */
[----:B------:R3:W-:Y:S01]  /*219a0*/  @!P3 ST.E.64 desc[UR46][R10.64], R100 ;  /* 0x000000640a00b985 */ /* 0x0007e2000c101b2e */
[C---:B------:R-:W-:Y:S02]  /*219b0*/  @!P0 LEA R4, P6, R33.reuse, R2, 0x2 ;  /* 0x0000000221048211 */ /* 0x040fe400078c10ff */
[----:B------:R-:W-:Y:S01]  /*219c0*/  SHF.R.S32.HI R14, RZ, 0x1f, R15 ;  /* 0x0000001fff0e7819 */ /* 0x000fe2000001140f */
[----:B------:R3:W-:Y:S01]  /*219d0*/  @!P4 ST.E.64 desc[UR46][R8.64], R104 ;  /* 0x000000680800c985 */ /* 0x0007e2000c101b2e */
[----:B------:R-:W-:-:S02]  /*219e0*/  @!P0 LEA.HI.X R5, R33, R3, R5, 0x2, P6 ;  /* 0x0000000321058211 */ /* 0x000fc400030f1405 */
[C---:B------:R-:W-:Y:S01]  /*219f0*/  @!P5 LEA R2, P6, R15.reuse, R2, 0x2 ;  /* 0x000000020f02d211 */ /* 0x040fe200078c10ff */
[----:B------:R3:W-:Y:S03]  /*21a00*/  @!P1 ST.E.64 desc[UR46][R6.64], R108 ;  /* 0x0000006c06009985 */ /* 0x0007e6000c101b2e */
[----:B------:R-:W-:Y:S01]  /*21a10*/  @!P5 LEA.HI.X R3, R15, R3, R14, 0x2, P6 ;  /* 0x000000030f03d211 */ /* 0x000fe200030f140e */
[----:B------:R3:W-:Y:S04]  /*21a20*/  @!P0 ST.E.64 desc[UR46][R4.64], R112 ;  /* 0x0000007004008985 */ /* 0x0007e8000c101b2e */
[----:B------:R3:W-:Y:S04]  /*21a30*/  @!P5 ST.E.64 desc[UR46][R2.64], R116 ;  /* 0x000000740200d985 */ /* 0x0007e8000c101b2e */
.L_x_1750:
[----:B------:R-:W-:Y:S05]  /*21a40*/  BSYNC B1 ;  /* 0x0000000000017941 */ /* 0x000fea0003800000 */
.L_x_1749:
[----:B------:R-:W-:Y:S01]  /*21a50*/  ISETP.GE.AND P0, PT, R73, R72, PT ;  /* 0x000000484900720c */ /* 0x000fe20003f06270 */
[----:B--23--:R2:W3:Y:S04]  /*21a60*/  SHFL.IDX PT, R3, R56, 0x1, 0x1c1f ;  /* 0x003c1f0038037f89 */ /* 0x00c4e800000e0000 */
[----:B-1----:R2:W1:Y:S08]  /*21a70*/  SHFL.IDX PT, R2, R0, 0x1, 0x1c1f ;  /* 0x003c1f0000027f89 */ /* 0x00247000000e0000 */
[----:B--2---:R-:W-:Y:S05]  /*21a80*/  @P0 BRA `(.L_x_1748) ;  /* 0x0000001400000947 */ /* 0x004fea0003800000 */
[----:B------:R-:W-:Y:S01]  /*21a90*/  ULDC UR4, c[0x0][0xac8] ;  /* 0x0002b20000047ab9 */ /* 0x000fe20000000800 */
[----:B------:R-:W-:Y:S01]  /*21aa0*/  VIADD R25, R201, 0xa0 ;  /* 0x000000a0c9197836 */ /* 0x000fe20000000000 */
[----:B------:R-:W-:Y:S01]  /*21ab0*/  ISETP.GE.AND P1, PT, R143, UR4, PT ;  /* 0x000000048f007c0c */ /* 0x000fe2000bf26270 */
[----:B------:R-:W-:Y:S01]  /*21ac0*/  VIADD R21, R201, 0xa8 ;  /* 0x000000a8c9157836 */ /* 0x000fe20000000000 */
[----:B------:R-:W-:Y:S02]  /*21ad0*/  ISETP.GE.AND P0, PT, R141, UR4, PT ;  /* 0x000000048d007c0c */ /* 0x000fe4000bf06270 */
[----:B------:R-:W-:Y:S02]  /*21ae0*/  ISETP.GE.AND P2, PT, R201, UR4, PT ;  /* 0x00000004c9007c0c */ /* 0x000fe4000bf46270 */
[----:B------:R-:W-:Y:S02]  /*21af0*/  ISETP.GE.AND P3, PT, R139, UR4, PT ;  /* 0x000000048b007c0c */ /* 0x000fe4000bf66270 */
[----:B------:R-:W-:-:S02]  /*21b00*/  ISETP.GE.AND P4, PT, R99, UR4, PT ;  /* 0x0000000463007c0c */ /* 0x000fc4000bf86270 */
[----:B0-----:R-:W-:-:S03]  /*21b10*/  SHF.R.S32.HI R0, RZ, 0x1f, R25 ;  /* 0x0000001fff007819 */ /* 0x001fc60000011419 */
[-C--:B-1----:R-:W-:Y:S02]  /*21b20*/  @!P1 LEA R6, P5, R143, R2.reuse, 0x2 ;  /* 0x000000028f069211 */ /* 0x082fe400078a10ff */
[-C--:B------:R-:W-:Y:S02]  /*21b30*/  @!P0 LEA R8, P6, R141, R2.reuse, 0x2 ;  /* 0x000000028d088211 */ /* 0x080fe400078c10ff */
[-C--:B---3--:R-:W-:Y:S01]  /*21b40*/  @!P1 LEA.HI.X R7, R143, R3.reuse, R144, 0x2, P5 ;  /* 0x000000038f079211 */ /* 0x088fe200028f1490 */
[----:B------:R-:W-:Y:S01]  /*21b50*/  @!P2 IMAD.WIDE R4, R201, 0x4, R2 ;  /* 0x00000004c904a825 */ /* 0x000fe200078e0202 */
[----:B------:R-:W-:Y:S02]  /*21b60*/  ISETP.GE.AND P5, PT, R237, UR4, PT ;  /* 0x00000004ed007c0c */ /* 0x000fe4000bfa6270 */
[----:B------:R-:W-:Y:S02]  /*21b70*/  @!P0 LEA.HI.X R9, R141, R3, R142, 0x2, P6 ;  /* 0x000000038d098211 */ /* 0x000fe400030f148e */
[----:B------:R0:W-:Y:S01]  /*21b80*/  @!P2 ST.E.64 desc[UR46][R4.64], R26 ;  /* 0x0000001a0400a985 */ /* 0x0001e2000c101b2e */
[----:B------:R-:W-:-:S02]  /*21b90*/  @!P3 LEA R10, P6, R139, R2, 0x2 ;  /* 0x000000028b0ab211 */ /* 0x000fc400078c10ff */
[-C--:B------:R-:W-:Y:S01]  /*21ba0*/  @!P4 LEA R12, P2, R99, R2.reuse, 0x2 ;  /* 0x00000002630cc211 */ /* 0x080fe200078410ff */
[----:B------:R1:W-:Y:S01]  /*21bb0*/  @!P1 ST.E.64 desc[UR46][R6.64], R30 ;  /* 0x0000001e06009985 */ /* 0x0003e2000c101b2e */
[----:B------:R-:W-:Y:S02]  /*21bc0*/  ISETP.GE.AND P1, PT, R235, UR4, PT ;  /* 0x00000004eb007c0c */ /* 0x000fe4000bf26270 */
[-C--:B------:R-:W-:Y:S01]  /*21bd0*/  @!P3 LEA.HI.X R11, R139, R3.reuse, R140, 0x2, P6 ;  /* 0x000000038b0bb211 */ /* 0x080fe200030f148c */
[----:B------:R2:W-:Y:S01]  /*21be0*/  @!P0 ST.E.64 desc[UR46][R8.64], R34 ;  /* 0x0000002208008985 */ /* 0x0005e2000c101b2e */
[----:B------:R-:W-:Y:S02]  /*21bf0*/  ISETP.GE.AND P0, PT, R236, UR4, PT ;  /* 0x00000004ec007c0c */ /* 0x000fe4000bf06270 */
[----:B------:R-:W-:Y:S01]  /*21c00*/  @!P5 LEA R14, P6, R237, R2, 0x2 ;  /* 0x00000002ed0ed211 */ /* 0x000fe200078c10ff */
[----:B------:R3:W-:Y:S01]  /*21c10*/  @!P3 ST.E.64 desc[UR46][R10.64], R38 ;  /* 0x000000260a00b985 */ /* 0x0007e2000c101b2e */
[----:B------:R-:W-:-:S02]  /*21c20*/  @!P4 LEA.HI.X R13, R99, R3, R138, 0x2, P2 ;  /* 0x00000003630dc211 */ /* 0x000fc400010f148a */
[----:B------:R-:W-:Y:S02]  /*21c30*/  ISETP.GE.AND P2, PT, R234, UR4, PT ;  /* 0x00000004ea007c0c */ /* 0x000fe4000bf46270 */
[----:B------:R-:W-:Y:S01]  /*21c40*/  @!P5 LEA.HI.X R15, R237, R3, R98, 0x2, P6 ;  /* 0x00000003ed0fd211 */ /* 0x000fe200030f1462 */
[----:B------:R4:W-:Y:S01]  /*21c50*/  @!P4 ST.E.64 desc[UR46][R12.64], R42 ;  /* 0x0000002a0c00c985 */ /* 0x0009e2000c101b2e */
[----:B------:R-:W-:Y:S02]  /*21c60*/  ISETP.GE.AND P3, PT, R233, UR4, PT ;  /* 0x00000004e9007c0c */ /* 0x000fe4000bf66270 */
[----:B------:R-:W-:Y:S01]  /*21c70*/  ISETP.GE.AND P4, PT, R232, UR4, PT ;  /* 0x00000004e8007c0c */ /* 0x000fe2000bf86270 */
[----:B------:R5:W-:Y:S01]  /*21c80*/  @!P5 ST.E.64 desc[UR46][R14.64], R46 ;  /* 0x0000002e0e00d985 */ /* 0x000be2000c101b2e */
[-C--:B0-----:R-:W-:Y:S02]  /*21c90*/  @!P0 LEA R4, P6, R236, R2.reuse, 0x2 ;  /* 0x00000002ec048211 */ /* 0x081fe400078c10ff */
[----:B-1----:R-:W-:-:S02]  /*21ca0*/  @!P1 LEA R6, P5, R235, R2, 0x2 ;  /* 0x00000002eb069211 */ /* 0x002fc400078a10ff */
[-C--:B------:R-:W-:Y:S02]  /*21cb0*/  @!P0 LEA.HI.X R5, R236, R3.reuse, R97, 0x2, P6 ;  /* 0x00000003ec058211 */ /* 0x080fe400030f1461 */
[CC--:B--2---:R-:W-:Y:S02]  /*21cc0*/  @!P2 LEA R8, P6, R234.reuse, R2.reuse, 0x2 ;  /* 0x00000002ea08a211 */ /* 0x0c4fe400078c10ff */
[-C--:B------:R-:W-:Y:S01]  /*21cd0*/  @!P1 LEA.HI.X R7, R235, R3.reuse, R96, 0x2, P5 ;  /* 0x00000003eb079211 */ /* 0x080fe200028f1460 */
[----:B------:R0:W-:Y:S01]  /*21ce0*/  @!P0 ST.E.64 desc[UR46][R4.64], R50 ;  /* 0x0000003204008985 */ /* 0x0001e2000c101b2e */
[----:B------:R-:W-:Y:S02]  /*21cf0*/  ISETP.GE.AND P5, PT, R231, UR4, PT ;  /* 0x00000004e7007c0c */ /* 0x000fe4000bfa6270 */
[----:B------:R-:W-:Y:S01]  /*21d00*/  @!P2 LEA.HI.X R9, R234, R3, R95, 0x2, P6 ;  /* 0x00000003ea09a211 */ /* 0x000fe200030f145f */
[----:B------:R1:W-:Y:S01]  /*21d10*/  @!P1 ST.E.64 desc[UR46][R6.64], R54 ;  /* 0x0000003606009985 */ /* 0x0003e2000c101b2e */
[----:B---3--:R-:W-:-:S02]  /*21d20*/  @!P3 LEA R10, P1, R233, R2, 0x2 ;  /* 0x00000002e90ab211 */ /* 0x008fc400078210ff */
[-C--:B----4-:R-:W-:Y:S01]  /*21d30*/  @!P4 LEA R12, P0, R232, R2.reuse, 0x2 ;  /* 0x00000002e80cc211 */ /* 0x090fe200078010ff */
[----:B------:R2:W-:Y:S01]  /*21d40*/  @!P2 ST.E.64 desc[UR46][R8.64], R126 ;  /* 0x0000007e0800a985 */ /* 0x0005e2000c101b2e */
[----:B------:R-:W-:Y:S02]  /*21d50*/  ISETP.GE.AND P2, PT, R230, UR4, PT ;  /* 0x00000004e6007c0c */ /* 0x000fe4000bf46270 */
[-C--:B------:R-:W-:Y:S02]  /*21d60*/  @!P3 LEA.HI.X R11, R233, R3.reuse, R94, 0x2, P1 ;  /* 0x00000003e90bb211 */ /* 0x080fe400008f145e */
[----:B------:R-:W-:Y:S02]  /*21d70*/  ISETP.GE.AND P1, PT, R229, UR4, PT ;  /* 0x00000004e5007c0c */ /* 0x000fe4000bf26270 */
[----:B-----5:R-:W-:Y:S01]  /*21d80*/  @!P5 LEA R14, P6, R231, R2, 0x2 ;  /* 0x00000002e70ed211 */ /* 0x020fe200078c10ff */
[----:B------:R3:W-:Y:S01]  /*21d90*/  @!P3 ST.E.64 desc[UR46][R10.64], R62 ;  /* 0x0000003e0a00b985 */ /* 0x0007e2000c101b2e */
[----:B------:R-:W-:-:S02]  /*21da0*/  @!P4 LEA.HI.X R13, R232, R3, R93, 0x2, P0 ;  /* 0x00000003e80dc211 */ /* 0x000fc400000f145d */
[----:B------:R-:W-:Y:S02]  /*21db0*/  @!P5 LEA.HI.X R15, R231, R3, R92, 0x2, P6 ;  /* 0x00000003e70fd211 */ /* 0x000fe400030f145c */
[----:B------:R-:W-:Y:S01]  /*21dc0*/  ISETP.GE.AND P0, PT, R228, UR4, PT ;  /* 0x00000004e4007c0c */ /* 0x000fe2000bf06270 */
[----:B------:R-:W-:Y:S01]  /*21dd0*/  @!P4 ST.E.64 desc[UR46][R12.64], R66 ;  /* 0x000000420c00c985 */ /* 0x000fe2000c101b2e */
[----:B------:R-:W-:Y:S02]  /*21de0*/  ISETP.GE.AND P3, PT, R227, UR4, PT ;  /* 0x00000004e3007c0c */ /* 0x000fe4000bf66270 */
[-C--:B0-----:R-:W-:Y:S01]  /*21df0*/  @!P2 LEA R4, P6, R230, R2.reuse, 0x2 ;  /* 0x00000002e604a211 */ /* 0x081fe200078c10ff */
[----:B------:R0:W-:Y:S01]  /*21e00*/  @!P5 ST.E.64 desc[UR46][R14.64], R70 ;  /* 0x000000460e00d985 */ /* 0x0001e2000c101b2e */
[----:B------:R-:W-:Y:S02]  /*21e10*/  ISETP.GE.AND P4, PT, R226, UR4, PT ;  /* 0x00000004e2007c0c */ /* 0x000fe4000bf86270 */
[----:B-1----:R-:W-:-:S02]  /*21e20*/  @!P1 LEA R6, P5, R229, R2, 0x2 ;  /* 0x00000002e5069211 */ /* 0x002fc400078a10ff */
[-C--:B------:R-:W-:Y:S02]  /*21e30*/  @!P2 LEA.HI.X R5, R230, R3.reuse, R91, 0x2, P6 ;  /* 0x00000003e605a211 */ /* 0x080fe400030f145b */
[-C--:B------:R-:W-:Y:S02]  /*21e40*/  @!P1 LEA.HI.X R7, R229, R3.reuse, R90, 0x2, P5 ;  /* 0x00000003e5079211 */ /* 0x080fe400028f145a */
[CC--:B--2---:R-:W-:Y:S01]  /*21e50*/  @!P0 LEA R8, P6, R228.reuse, R2.reuse, 0x2 ;  /* 0x00000002e4088211 */ /* 0x0c4fe200078c10ff */
[----:B------:R1:W-:Y:S01]  /*21e60*/  @!P2 ST.E.64 desc[UR46][R4.64], R128 ;  /* 0x000000800400a985 */ /* 0x0003e2000c101b2e */
[----:B------:R-:W-:Y:S02]  /*21e70*/  ISETP.GE.AND P2, PT, R225, UR4, PT ;  /* 0x00000004e1007c0c */ /* 0x000fe4000bf46270 */
[-C--:B------:R-:W-:Y:S01]  /*21e80*/  @!P0 LEA.HI.X R9, R228, R3.reuse, R87, 0x2, P6 ;  /* 0x00000003e4098211 */ /* 0x080fe200030f1457 */
[----:B------:R2:W-:Y:S01]  /*21e90*/  @!P1 ST.E.64 desc[UR46][R6.64], R78 ;  /* 0x0000004e06009985 */ /* 0x0005e2000c101b2e */
[-C--:B---3--:R-:W-:Y:S01]  /*21ea0*/  @!P3 LEA R10, P1, R227, R2.reuse, 0x2 ;  /* 0x00000002e30ab211 */ /* 0x088fe200078210ff */
[----:B0-----:R-:W-:Y:S01]  /*21eb0*/  VIADD R15, R201, 0xb0 ;  /* 0x000000b0c90f7836 */ /* 0x001fe20000000000 */
[----:B------:R-:W-:Y:S01]  /*21ec0*/  @!P4 LEA R12, P5, R226, R2, 0x2 ;  /* 0x00000002e20cc211 */ /* 0x000fe200078a10ff */
[----:B------:R0:W-:Y:S01]  /*21ed0*/  @!P0 ST.E.64 desc[UR46][R8.64], R82 ;  /* 0x0000005208008985 */ /* 0x0001e2000c101b2e */
[----:B------:R-:W-:-:S02]  /*21ee0*/  @!P3 LEA.HI.X R11, R227, R3, R86, 0x2, P1 ;  /* 0x00000003e30bb211 */ /* 0x000fc400008f1456 */
[----:B------:R-:W-:Y:S02]  /*21ef0*/  ISETP.GE.AND P1, PT, R224, UR4, PT ;  /* 0x00000004e0007c0c */ /* 0x000fe4000bf26270 */
[----:B------:R-:W-:Y:S01]  /*21f00*/  @!P4 LEA.HI.X R13, R226, R3, R85, 0x2, P5 ;  /* 0x00000003e20dc211 */ /* 0x000fe200028f1455 */
[----:B------:R3:W-:Y:S01]  /*21f10*/  @!P3 ST.E.64 desc[UR46][R10.64], R130 ;  /* 0x000000820a00b985 */ /* 0x0007e2000c101b2e */
[----:B------:R-:W-:Y:S02]  /*21f20*/  ISETP.GE.AND P0, PT, R222, UR4, PT ;  /* 0x00000004de007c0c */ /* 0x000fe4000bf06270 */
[----:B-1----:R-:W-:Y:S01]  /*21f30*/  @!P2 LEA R4, P5, R225, R2, 0x2 ;  /* 0x00000002e104a211 */ /* 0x002fe200078a10ff */
[----:B------:R1:W-:Y:S01]  /*21f40*/  @!P4 ST.E.64 desc[UR46][R12.64], R132 ;  /* 0x000000840c00c985 */ /* 0x0003e2000c101b2e */
[----:B------:R-:W-:Y:S02]  /*21f50*/  ISETP.GE.AND P4, PT, R25, UR4, PT ;  /* 0x0000000419007c0c */ /* 0x000fe4000bf86270 */
[----:B------:R-:W-:-:S02]  /*21f60*/  ISETP.GE.AND P3, PT, R21, UR4, PT ;  /* 0x0000000415007c0c */ /* 0x000fc4000bf66270 */
[-C--:B------:R-:W-:Y:S02]  /*21f70*/  @!P2 LEA.HI.X R5, R225, R3.reuse, R84, 0x2, P5 ;  /* 0x00000003e105a211 */ /* 0x080fe400028f1454 */
[-C--:B--2---:R-:W-:Y:S02]  /*21f80*/  @!P1 LEA R6, P6, R224, R2.reuse, 0x2 ;  /* 0x00000002e0069211 */ /* 0x084fe400078c10ff */
[----:B------:R-:W-:Y:S01]  /*21f90*/  SHF.R.S32.HI R27, RZ, 0x1f, R222 ;  /* 0x0000001fff1b7819 */ /* 0x000fe200000114de */
[----:B------:R2:W-:Y:S01]  /*21fa0*/  @!P2 ST.E.64 desc[UR46][R4.64], R134 ;  /* 0x000000860400a985 */ /* 0x0005e2000c101b2e */
[----:B0-----:R-:W-:Y:S02]  /*21fb0*/  @!P0 LEA R8, P5, R222, R2, 0x2 ;  /* 0x00000002de088211 */ /* 0x001fe400078a10ff */
[----:B------:R-:W-:Y:S02]  /*21fc0*/  @!P1 LEA.HI.X R7, R224, R3, R74, 0x2, P6 ;  /* 0x00000003e0079211 */ /* 0x000fe400030f144a */
[----:B------:R-:W-:-:S02]  /*21fd0*/  ISETP.GE.AND P6, PT, R15, UR4, PT ;  /* 0x000000040f007c0c */ /* 0x000fc4000bfc6270 */
[----:B------:R-:W-:Y:S01]  /*21fe0*/  @!P0 LEA.HI.X R9, R222, R3, R27, 0x2, P5 ;  /* 0x00000003de098211 */ /* 0x000fe200028f141b */
[----:B------:R2:W-:Y:S01]  /*21ff0*/  @!P1 ST.E.64 desc[UR46][R6.64], R136 ;  /* 0x0000008806009985 */ /* 0x0005e2000c101b2e */
[----:B---3--:R-:W-:-:S03]  /*22000*/  @!P4 LEA R10, P5, R25, R2, 0x2 ;  /* 0x00000002190ac211 */ /* 0x008fc600078a10ff */
[----:B------:R2:W-:Y:S01]  /*22010*/  @!P0 ST.E.64 desc[UR46][R8.64], R102 ;  /* 0x0000006608008985 */ /* 0x0005e2000c101b2e */
[-C--:B------:R-:W-:Y:S02]  /*22020*/  @!P4 LEA.HI.X R11, R25, R3.reuse, R0, 0x2, P5 ;  /* 0x00000003190bc211 */ /* 0x080fe400028f1400 */
[----:B------:R-:W-:Y:S02]  /*22030*/  SHF.R.S32.HI R0, RZ, 0x1f, R21 ;  /* 0x0000001fff007819 */ /* 0x000fe40000011415 */
[C---:B-1----:R-:W-:Y:S01]  /*22040*/  @!P3 LEA R12, P5, R21.reuse, R2, 0x2 ;  /* 0x00000002150cb211 */ /* 0x042fe200078a10ff */
[----:B------:R2:W-:Y:S03]  /*22050*/  @!P4 ST.E.64 desc[UR46][R10.64], R106 ;  /* 0x0000006a0a00c985 */ /* 0x0005e6000c101b2e */
[----:B------:R-:W-:Y:S01]  /*22060*/  @!P3 LEA.HI.X R13, R21, R3, R0, 0x2, P5 ;  /* 0x00000003150db211 */ /* 0x000fe200028f1400 */
[----:B------:R-:W-:Y:S01]  /*22070*/  VIADD R21, R201, 0xb8 ;  /* 0x000000b8c9157836 */ /* 0x000fe20000000000 */
[----:B------:R-:W-:-:S02]  /*22080*/  SHF.R.S32.HI R0, RZ, 0x1f, R15 ;  /* 0x0000001fff007819 */ /* 0x000fc4000001140f */
[----:B------:R-:W-:Y:S01]  /*22090*/  @!P6 LEA R14, P5, R15, R2, 0x2 ;  /* 0x000000020f0ee211 */ /* 0x000fe200078a10ff */
[----:B------:R2:W-:Y:S01]  /*220a0*/  @!P3 ST.E.64 desc[UR46][R12.64], R110 ;  /* 0x0000006e0c00b985 */ /* 0x0005e2000c101b2e */
[----:B------:R-:W-:Y:S02]  /*220b0*/  ISETP.GE.AND P0, PT, R21, UR4, PT ;  /* 0x0000000415007c0c */ /* 0x000fe4000bf06270 */
[----:B------:R-:W-:-:S05]  /*220c0*/  @!P6 LEA.HI.X R15, R15, R3, R0, 0x2, P5 ;  /* 0x000000030f0fe211 */ /* 0x000fca00028f1400 */
[----:B------:R2:W-:Y:S06]  /*220d0*/  @!P6 ST.E.64 desc[UR46][R14.64], R114 ;  /* 0x000000720e00e985 */ /* 0x0005ec000c101b2e */
[----:B------:R-:W-:Y:S05]  /*220e0*/  @P0 BRA `(.L_x_1748) ;  /* 0x0000000c00680947 */ /* 0x000fea0003800000 */
[----:B------:R-:W-:Y:S02]  /*220f0*/  LEA R2, P0, R21, R2, 0x2 ;  /* 0x0000000215027211 */ /* 0x000fe400078010ff */
[----:B------:R-:W-:-:S04]  /*22100*/  SHF.R.S32.HI R0, RZ, 0x1f, R21 ;  /* 0x0000001fff007819 */ /* 0x000fc80000011415 */
[----:B------:R-:W-:-:S05]  /*22110*/  LEA.HI.X R3, R21, R3, R0, 0x2, P0 ;  /* 0x0000000315037211 */ /* 0x000fca00000f1400 */
[----:B------:R0:W-:Y:S01]  /*22120*/  ST.E.64 desc[UR46][R2.64], R118 ;  /* 0x0000007602007985 */ /* 0x0001e2000c101b2e */
[----:B------:R-:W-:Y:S05]  /*22130*/  BRA `(.L_x_1748) ;  /* 0x0000000c00547947 */ /* 0x000fea0003800000 */
.L_x_1739:
[----:B------:R-:W-:Y:S01]  /*22140*/  ULDC.64 UR4, c[0x0][0xc08] ;  /* 0x0003020000047ab9 */ /* 0x000fe20000000a00 */
[----:B------:R-:W2:Y:S01]  /*22150*/  LDC.64 R2, c[0x0][0xc00] ;  /* 0x00030000ff027b82 */ /* 0x000ea20000000a00 */
[----:B------:R-:W-:Y:S01]  /*22160*/  ISETP.NE.U32.AND P0, PT, RZ, UR4, PT ;  /* 0x00000004ff007c0c */ /* 0x000fe2000bf05070 */
[----:B------:R-:W-:-:S03]  /*22170*/  IMAD.MOV.U32 R15, RZ, RZ, RZ ;  /* 0x000000ffff0f7224 */ /* 0x000fc600078e00ff */
[----:B------:R-:W-:Y:S01]  /*22180*/  ISETP.NE.AND.EX P1, PT, RZ, UR5, PT, P0 ;  /* 0x00000005ff007c0c */ /* 0x000fe2000bf25300 */
[----:B------:R-:W-:Y:S02]  /*22190*/  ULDC.64 UR4, c[0x0][0xc00] ;  /* 0x0003000000047ab9 */ /* 0x000fe40000000a00 */
[----:B------:R-:W-:-:S04]  /*221a0*/  ISETP.NE.U32.AND P0, PT, RZ, UR4, PT ;  /* 0x00000004ff007c0c */ /* 0x000fc8000bf05070 */
[----:B------:R-:W-:-:S06]  /*221b0*/  ISETP.NE.AND.EX P0, PT, RZ, UR5, PT, P0 ;  /* 0x00000005ff007c0c */ /* 0x000fcc000bf05300 */
[----:B------:R-:W3:Y:S01]  /*221c0*/  @P1 LDC.64 R4, c[0x0][0xc08] ;  /* 0x00030200ff041b82 */ /* 0x000ee20000000a00 */
[----:B------:R-:W-:Y:S02]  /*221d0*/  ULDC UR4, c[0x0][0xa88] ;  /* 0x0002a20000047ab9 */ /* 0x000fe40000000800 */
[----:B------:R-:W-:Y:S02]  /*221e0*/  IMAD.U32 R0, RZ, RZ, UR4 ;  /* 0x00000004ff007e24 */ /* 0x000fe4000f8e00ff */
[----:B--2---:R-:W-:-:S05]  /*221f0*/  IMAD.WIDE R2, R218, 0x4, R2 ;  /* 0x00000004da027825 */ /* 0x004fca00078e0202 */
[----:B------:R2:W5:Y:S01]  /*22200*/  @P0 LDG.E R15, desc[UR46][R2.64] ;  /* 0x0000002e020f0981 */ /* 0x000562000c1e1900 */
[----:B---3--:R-:W-:-:S05]  /*22210*/  @P1 IMAD.WIDE R4, R218, 0x4, R4 ;  /* 0x00000004da041825 */ /* 0x008fca00078e0204 */
[----:B------:R2:W5:Y:S01]  /*22220*/  @P1 LDG.E R0, desc[UR46][R4.64] ;  /* 0x0000002e04001981 */ /* 0x000562000c1e1900 */
[----:B------:R-:W-:Y:S02]  /*22230*/  ISETP.NE.AND P2, PT, R217, RZ, PT ;  /* 0x000000ffd900720c */ /* 0x000fe40003f45270 */
[----:B------:R-:W-:Y:S01]  /*22240*/  SHF.R.S32.HI R26, RZ, 0x1f, R218 ;  /* 0x0000001fff1a7819 */ /* 0x000fe200000114da */
[----:B------:R-:W3:Y:S10]  /*22250*/  S2R R6, SR_TID.X ;  /* 0x0000000000067919 */ /* 0x000ef40000002100 */
        /* <DEDUP_REMOVED lines=9> */
.L_x_1751:
[----:B------:R-:W-:Y:S01]  /*222f0*/  BSSY B1, `(.L_x_1752) ;  /* 0x0000035000017945 */ /* 0x000fe20003800000 */
[----:B------:R-:W-:Y:S02]  /*22300*/  SEL R27, R218, RZ, !P0 ;  /* 0x000000ffda1b7207 */ /* 0x000fe40004000000 */
[----:B------:R-:W-:Y:S02]  /*22310*/  SEL R26, R26, RZ, !P0 ;  /* 0x000000ff1a1a7207 */ /* 0x000fe40004000000 */
[----:B-----5:R-:W-:Y:S01]  /*22320*/  SHF.R.S32.HI R24, RZ, 0x1f, R15 ;  /* 0x0000001fff187819 */ /* 0x020fe2000001140f */
[----:B------:R-:W-:Y:S06]  /*22330*/  @P3 BRA `(.L_x_1753) ;  /* 0x0000000000c03947 */ /* 0x000fec0003800000 */
[----:B------:R-:W2:Y:S01]  /*22340*/  LDC R31, c[0x0][0xbe8] ;  /* 0x0002fa00ff1f7b82 */ /* 0x000ea20000000800 */
[----:B------:R-:W-:Y:S01]  /*22350*/  IADD3 R29, R213, -0x80, R6 ;  /* 0xffffff80d51d7810 */ /* 0x000fe20007ffe006 */
        /* <DEDUP_REMOVED lines=8> */
[----:B------:R-:W-:Y:S02]  /*223e0*/  SEL R20, R20, 0x978, P0 ;  /* 0x0000097814147807 */ /* 0x000fe40000000000 */
[----:B------:R-:W-:-:S03]  /*223f0*/  SEL R223, R223, RZ, P0 ;  /* 0x000000ffdfdf7207 */ /* 0x000fc60000000000 */
[----:B------:R-:W3:Y:S08]  /*22400*/  LDC.64 R6, c[0x0][R20+0x220] ;  /* 0x0000880014067b82 */ /* 0x000ef00000000a00 */
[----:B------:R-:W4:Y:S08]  /*22410*/  LDC.64 R4, c[0x0][R20+0x218] ;  /* 0x0000860014047b82 */ /* 0x000f300000000a00 */
[----:B------:R-:W5:Y:S08]  /*22420*/  LDC.64 R8, c[0x0][R20+0x228] ;  /* 0x00008a0014087b82 */ /* 0x000f700000000a00 */
[----:B------:R-:W0:Y:S08]  /*22430*/  LDC.64 R10, c[0x0][R20+0x210] ;  /* 0x00008400140a7b82 */ /* 0x000e300000000a00 */
[----:B------:R-:W1:Y:S08]  /*22440*/  @P1 LDC R14, c[0x0][0xbec] ;  /* 0x0002fb00ff0e1b82 */ /* 0x000e700000000800 */
[----:B------:R-:W5:Y:S01]  /*22450*/  @P1 LDC R33, c[0x0][0xbf0] ;  /* 0x0002fc00ff211b82 */ /* 0x000f620000000800 */
[----:B---3--:R-:W-:-:S07]  /*22460*/  IMAD R7, R7, R27, RZ ;  /* 0x0000001b07077224 */ /* 0x008fce00078e02ff */
[----:B--2---:R-:W2:Y:S01]  /*22470*/  @!P0 LDC R2, c[0x0][0xb50] ;  /* 0x0002d400ff028b82 */ /* 0x004ea20000000800 */
[----:B------:R-:W-:-:S04]  /*22480*/  IMAD.WIDE.U32 R12, R6, R27, RZ ;  /* 0x0000001b060c7225 */ /* 0x000fc800078e00ff */
[----:B------:R-:W-:Y:S02]  /*22490*/  IMAD R7, R6, R26, R7 ;  /* 0x0000001a06077224 */ /* 0x000fe400078e0207 */
[----:B-1----:R-:W-:Y:S01]  /*224a0*/  @P1 IMAD.HI.U32 R14, R29, R14, RZ ;  /* 0x0000000e1d0e1227 */ /* 0x002fe200078e00ff */
[----:B------:R-:W1:Y:S03]  /*224b0*/  @!P0 LDC R3, c[0x0][0xb54] ;  /* 0x0002d500ff038b82 */ /* 0x000e660000000800 */
[-C--:B----4-:R-:W-:Y:S02]  /*224c0*/  IMAD R25, R5, R216.reuse, RZ ;  /* 0x000000d805197224 */ /* 0x090fe400078e02ff */
[----:B------:R-:W-:Y:S01]  /*224d0*/  IMAD.WIDE.U32 R4, R4, R216, RZ ;  /* 0x000000d804047225 */ /* 0x000fe200078e00ff */
[----:B-----5:R-:W-:-:S03]  /*224e0*/  @P1 SHF.R.U32.HI R21, RZ, R33, R14 ;  /* 0x00000021ff151219 */ /* 0x020fc6000001160e */
[----:B------:R-:W-:Y:S01]  /*224f0*/  IMAD.IADD R25, R5, 0x1, R25 ;  /* 0x0000000105197824 */ /* 0x000fe200078e0219 */
[----:B------:R-:W-:Y:S01]  /*22500*/  IADD3 R6, P1, P3, R12, R4, R15 ;  /* 0x000000040c067210 */ /* 0x000fe20007b3e00f */
[----:B------:R-:W-:Y:S01]  /*22510*/  IMAD.IADD R13, R13, 0x1, R7 ;  /* 0x000000010d0d7824 */ /* 0x000fe200078e0207 */
[----:B------:R-:W-:Y:S01]  /*22520*/  IADD3 R12, -R21, RZ, RZ ;  /* 0x000000ff150c7210 */ /* 0x000fe20007ffe1ff */
[----:B------:R-:W-:-:S03]  /*22530*/  IMAD.WIDE.U32 R4, R8, R223, RZ ;  /* 0x000000df08047225 */ /* 0x000fc600078e00ff */
[----:B------:R-:W-:Y:S01]  /*22540*/  IADD3.X R8, R13, R25, R24, P1, P3 ;  /* 0x000000190d087210 */ /* 0x000fe20000fe6418 */
[----:B------:R-:W-:Y:S01]  /*22550*/  IMAD R9, R9, R223, RZ ;  /* 0x000000df09097224 */ /* 0x000fe200078e02ff */
[----:B------:R-:W-:Y:S01]  /*22560*/  IADD3 R4, P0, P1, R21, R6, R4 ;  /* 0x0000000615047210 */ /* 0x000fe2000791e004 */
[----:B------:R-:W-:Y:S01]  /*22570*/  IMAD R7, R31, R12, R29 ;  /* 0x0000000c1f077224 */ /* 0x000fe200078e021d */
[----:B------:R-:W-:Y:S01]  /*22580*/  SHF.R.S32.HI R21, RZ, 0x1f, R21 ;  /* 0x0000001fff157819 */ /* 0x000fe20000011415 */
[----:B------:R-:W-:Y:S02]  /*22590*/  IMAD.IADD R9, R5, 0x1, R9 ;  /* 0x0000000105097824 */ /* 0x000fe400078e0209 */
[----:B0-----:R-:W-:-:S03]  /*225a0*/  IMAD R6, R11, R7, RZ ;  /* 0x000000070b067224 */ /* 0x001fc600078e02ff */
[----:B------:R-:W-:Y:S02]  /*225b0*/  IADD3.X R5, R21, R8, R9, P0, P1 ;  /* 0x0000000815057210 */ /* 0x000fe400007e2409 */
[----:B------:R-:W-:Y:S01]  /*225c0*/  SHF.R.S32.HI R9, RZ, 0x1f, R7 ;  /* 0x0000001fff097819 */ /* 0x000fe20000011407 */
[----:B------:R-:W-:-:S04]  /*225d0*/  IMAD.WIDE.U32 R4, R10, R7, R4 ;  /* 0x000000070a047225 */ /* 0x000fc800078e0004 */
[----:B------:R-:W-:Y:S01]  /*225e0*/  IMAD R9, R10, R9, R6 ;  /* 0x000000090a097224 */ /* 0x000fe200078e0206 */
[----:B--2---:R-:W-:-:S03]  /*225f0*/  LEA R2, P0, R4, R2, 0x2 ;  /* 0x0000000204027211 */ /* 0x004fc600078010ff */
[----:B------:R-:W-:-:S05]  /*22600*/  IMAD.IADD R5, R5, 0x1, R9 ;  /* 0x0000000105057824 */ /* 0x000fca00078e0209 */
[----:B-1----:R-:W-:Y:S01]  /*22610*/  LEA.HI.X R3, R4, R3, R5, 0x2, P0 ;  /* 0x0000000304037211 */ /* 0x002fe200000f1405 */
[----:B------:R-:W-:-:S05]  /*22620*/  IMAD.MOV.U32 R5, RZ, RZ, -0x800000 ;  /* 0xff800000ff057424 */ /* 0x000fca00078e00ff */
[----:B------:R2:W-:Y:S02]  /*22630*/  STG.E desc[UR46][R2.64], R5 ;  /* 0x0000000502007986 */ /* 0x0005e4000c10192e */
.L_x_1753:
[----:B------:R-:W-:Y:S05]  /*22640*/  BSYNC B1 ;  /* 0x0000000000017941 */ /* 0x000fea0003800000 */
.L_x_1752:
        /* <DEDUP_REMOVED lines=16> */
[----:B------:R-:W-:Y:S01]  /*22750*/  SHF.R.S32.HI R10, RZ, 0x3, R6 ;  /* 0x00000003ff0a7819 */ /* 0x000fe20000011406 */
[----:B------:R-:W-:-:S02]  /*22760*/  IMAD.IADD R3, R3, 0x1, R5 ;  /* 0x0000000103037824 */ /* 0x000fc400078e0205 */
[----:B------:R-:W-:Y:S02]  /*22770*/  IMAD.IADD R13, R4, 0x1, -R13 ;  /* 0x00000001040d7824 */ /* 0x000fe400078e0a0d */
[----:B------:R-:W-:-:S04]  /*22780*/  IMAD.WIDE.U32 R2, R216, UR4, R2 ;  /* 0x00000004d8027c25 */ /* 0x000fc8000f8e0002 */
[----:B------:R-:W-:Y:S02]  /*22790*/  IMAD R4, R13, 0x20, R10 ;  /* 0x000000200d047824 */ /* 0x000fe400078e020a */
[----:B------:R-:W-:Y:S01]  /*227a0*/  IMAD R3, R216, UR5, R3 ;  /* 0x00000005d8037c24 */ /* 0x000fe2000f8e0203 */
[----:B------:R-:W-:Y:S01]  /*227b0*/  ULDC.64 UR4, c[0x0][0xaf0] ;  /* 0x0002bc0000047ab9 */ /* 0x000fe20000000a00 */
[----:B------:R-:W-:Y:S02]  /*227c0*/  IMAD.IADD R8, R213, 0x1, R4 ;  /* 0x00000001d5087824 */ /* 0x000fe400078e0204 */
[----:B------:R-:W-:Y:S02]  /*227d0*/  IMAD R6, R26, UR4, RZ ;  /* 0x000000041a067c24 */ /* 0x000fe4000f8e02ff */
[----:B--2---:R-:W-:-:S04]  /*227e0*/  @P0 IMAD.HI.U32 R4, R8, R7, RZ ;  /* 0x0000000708040227 */ /* 0x004fc800078e00ff */
[----:B------:R-:W-:Y:S02]  /*227f0*/  IMAD.MOV.U32 R5, RZ, RZ, R8 ;  /* 0x000000ffff057224 */ /* 0x000fe400078e0008 */
[C---:B------:R-:W-:Y:S01]  /*22800*/  IMAD R7, R27.reuse, UR5, R6 ;  /* 0x000000051b077c24 */ /* 0x040fe2000f8e0206 */
[----:B---3--:R-:W-:Y:S01]  /*22810*/  @P0 SHF.R.U32.HI R5, RZ, R11, R4 ;  /* 0x0000000bff050219 */ /* 0x008fe20000011604 */
[----:B------:R-:W-:Y:S01]  /*22820*/  IMAD.WIDE.U32 R2, R27, UR4, R2 ;  /* 0x000000041b027c25 */ /* 0x000fe2000f8e0002 */
[----:B------:R-:W-:Y:S02]  /*22830*/  ULDC.64 UR4, c[0x0][0xae0] ;  /* 0x0002b80000047ab9 */ /* 0x000fe40000000a00 */
[----:B------:R-:W-:Y:S01]  /*22840*/  SHF.R.S32.HI R4, RZ, 0x1f, R5 ;  /* 0x0000001fff047819 */ /* 0x000fe20000011405 */
[----:B------:R-:W-:Y:S02]  /*22850*/  IMAD.IADD R3, R3, 0x1, R7 ;  /* 0x0000000103037824 */ /* 0x000fe400078e0207 */
[----:B------:R-:W-:-:S02]  /*22860*/  IMAD.MOV R7, RZ, RZ, -R5 ;  /* 0x000000ffff077224 */ /* 0x000fc400078e0a05 */
[----:B------:R-:W-:Y:S02]  /*22870*/  IMAD R4, R4, UR4, RZ ;  /* 0x0000000404047c24 */ /* 0x000fe4000f8e02ff */
[----:B------:R-:W-:Y:S02]  /*22880*/  IMAD R7, R9, R7, R8 ;  /* 0x0000000709077224 */ /* 0x000fe400078e0208 */
[----:B------:R-:W-:-:S04]  /*22890*/  IMAD.WIDE.U32 R2, R5, UR4, R2 ;  /* 0x0000000405027c25 */ /* 0x000fc8000f8e0002 */
[----:B------:R-:W-:Y:S01]  /*228a0*/  IMAD R5, R5, UR5, R4 ;  /* 0x0000000505057c24 */ /* 0x000fe2000f8e0204 */
[----:B------:R-:W-:Y:S01]  /*228b0*/  SHF.R.S32.HI R4, RZ, 0x1f, R7 ;  /* 0x0000001fff047819 */ /* 0x000fe20000011407 */
[----:B------:R-:W-:Y:S01]  /*228c0*/  ULDC.64 UR4, c[0x0][0xad8] ;  /* 0x0002b60000047ab9 */ /* 0x000fe20000000a00 */
[----:B------:R-:W-:Y:S02]  /*228d0*/  IMAD.IADD R8, R10, 0x1, R213 ;  /* 0x000000010a087824 */ /* 0x000fe400078e02d5 */
[----:B------:R-:W-:Y:S02]  /*228e0*/  IMAD.IADD R3, R3, 0x1, R5 ;  /* 0x0000000103037824 */ /* 0x000fe400078e0205 */
[----:B------:R-:W-:Y:S02]  /*228f0*/  IMAD R6, R4, UR4, RZ ;  /* 0x0000000404067c24 */ /* 0x000fe4000f8e02ff */
[----:B------:R-:W-:Y:S01]  /*22900*/  IMAD R9, R0, R9, RZ ;  /* 0x0000000900097224 */ /* 0x000fe200078e02ff */
[C---:B------:R-:W-:Y:S01]  /*22910*/  IADD3 R0, R8.reuse, 0x20, RZ ;  /* 0x0000002008007810 */ /* 0x040fe20007ffe0ff */
[----:B------:R-:W-:-:S02]  /*22920*/  VIADD R4, R8, 0x40 ;  /* 0x0000004008047836 */ /* 0x000fc40000000000 */
[C---:B------:R-:W-:Y:S01]  /*22930*/  IMAD R5, R7.reuse, UR5, R6 ;  /* 0x0000000507057c24 */ /* 0x040fe2000f8e0206 */
[-C--:B------:R-:W-:Y:S01]  /*22940*/  ISETP.GE.AND P2, PT, R8, R9.reuse, PT ;  /* 0x000000090800720c */ /* 0x080fe20003f46270 */
[----:B------:R-:W-:Y:S01]  /*22950*/  IMAD.WIDE.U32 R2, R7, UR4, R2 ;  /* 0x0000000407027c25 */ /* 0x000fe2000f8e0002 */
[----:B------:R-:W-:Y:S01]  /*22960*/  ULDC.64 UR4, c[0x0][0xa80] ;  /* 0x0002a00000047ab9 */ /* 0x000fe20000000a00 */
[-C--:B------:R-:W-:Y:S02]  /*22970*/  ISETP.GE.AND P1, PT, R4, R9.reuse, PT ;  /* 0x000000090400720c */ /* 0x080fe40003f26270 */
[----:B------:R-:W-:Y:S01]  /*22980*/  IMAD.IADD R3, R3, 0x1, R5 ;  /* 0x0000000103037824 */ /* 0x000fe200078e0205 */
[----:B------:R-:W-:Y:S01]  /*22990*/  LEA R4, P3, R2, UR4, 0x1 ;  /* 0x0000000402047c11 */ /* 0x000fe2000f8608ff */
[----:B------:R-:W-:Y:S01]  /*229a0*/  IMAD.SHL.U32 R13, R13, 0x8, RZ ;  /* 0x000000080d0d7824 */ /* 0x000fe200078e00ff */
[----:B------:R-:W-:Y:S02]  /*229b0*/  ISETP.GE.AND P0, PT, R0, R9, PT ;  /* 0x000000090000720c */ /* 0x000fe40003f06270 */
[----:B------:R-:W-:Y:S01]  /*229c0*/  LEA.HI.X R5, R2, UR5, R3, 0x1, P3 ;  /* 0x0000000502057c11 */ /* 0x000fe200098f0c03 */
[C---:B------:R-:W-:Y:S01]  /*229d0*/  VIADD R11, R13.reuse, 0x40 ;  /* 0x000000400d0b7836 */ /* 0x040fe20000000000 */
[----:B------:R2:W3:Y:S01]  /*229e0*/  SHFL.IDX PT, R2, R4, RZ, 0x181f ;  /* 0x00181fff04027589 */ /* 0x0004e200000e0000 */
[----:B------:R-:W-:Y:S01]  /*229f0*/  VIADD R7, R13, 0x80 ;  /* 0x000000800d077836 */ /* 0x000fe20000000000 */
[----:B------:R-:W-:-:S02]  /*22a00*/  SHF.R.S32.HI R10, RZ, 0x1f, R13 ;  /* 0x0000001fff0a7819 */ /* 0x000fc4000001140d */
[----:B------:R2:W4:Y:S01]  /*22a10*/  SHFL.IDX PT, R0, R5, RZ, 0x181f ;  /* 0x00181fff05007589 */ /* 0x00052200000e0000 */
[----:B------:R-:W-:Y:S02]  /*22a20*/  SHF.R.S32.HI R6, RZ, 0x1f, R11 ;  /* 0x0000001fff067819 */ /* 0x000fe4000001140b */
[----:B------:R-:W-:Y:S01]  /*22a30*/  SHF.R.S32.HI R12, RZ, 0x1f, R7 ;  /* 0x0000001fff0c7819 */ /* 0x000fe20000011407 */
[----:B------:R-:W-:Y:S06]  /*22a40*/  @P2 BRA `(.L_x_1755) ;  /* 0x0000000000342947 */ /* 0x000fec0003800000 */
        /* <DEDUP_REMOVED lines=13> */
.L_x_1755:
[----:B------:R-:W-:Y:S05]  /*22b20*/  BSYNC B1 ;  /* 0x0000000000017941 */ /* 0x000fea0003800000 */
.L_x_1754:
        /* <DEDUP_REMOVED lines=17> */
.L_x_1757:
[----:B------:R-:W-:Y:S05]  /*22c40*/  BSYNC B1 ;  /* 0x0000000000017941 */ /* 0x000fea0003800000 */
.L_x_1756:
        /* <DEDUP_REMOVED lines=17> */
.L_x_1759:
[----:B------:R-:W-:Y:S05]  /*22d60*/  BSYNC B1 ;  /* 0x0000000000017941 */ /* 0x000fea0003800000 */
.L_x_1758:
[----:B0-----:R-:W-:Y:S01]  /*22d70*/  VIADD R0, R8, 0x60 ;  /* 0x0000006008007836 */ /* 0x001fe20000000000 */
[----:B--2-4-:R-:W4:Y:S04]  /*22d80*/  SHFL.IDX PT, R5, R5, 0x3, 0x181f ;  /* 0x00781f0005057f89 */ /* 0x014f2800000e0000 */
[----:B------:R-:W-:Y:S01]  /*22d90*/  ISETP.GE.AND P0, PT, R0, R9, PT ;  /* 0x000000090000720c */ /* 0x000fe20003f06270 */
[----:B------:R0:W2:-:S12]  /*22da0*/  SHFL.IDX PT, R2, R4, 0x3, 0x181f ;  /* 0x00781f0004027f89 */ /* 0x00009800000e0000 */
[----:B0-----:R-:W-:Y:S05]  /*22db0*/  @P0 BRA `(.L_x_1748) ;  /* 0x0000000000340947 */ /* 0x001fea0003800000 */
[----:B------:R-:W-:Y:S02]  /*22dc0*/  ULDC UR4, c[0x0][0xac8] ;  /* 0x0002b20000047ab9 */ /* 0x000fe40000000800 */
[----:B------:R-:W-:Y:S02]  /*22dd0*/  ISETP.GE.AND P3, PT, R13, UR4, PT ;  /* 0x000000040d007c0c */ /* 0x000fe4000bf66270 */
[----:B------:R-:W-:Y:S02]  /*22de0*/  ISETP.GE.AND P4, PT, R11, UR4, PT ;  /* 0x000000040b007c0c */ /* 0x000fe4000bf86270 */
[----:B------:R-:W-:-:S09]  /*22df0*/  ISETP.GE.AND P5, PT, R7, UR4, PT ;  /* 0x0000000407007c0c */ /* 0x000fd2000bfa6270 */
[-C--:B--2---:R-:W-:Y:S02]  /*22e00*/  @!P3 LEA R8, P0, R13, R2.reuse, 0x1 ;  /* 0x000000020d08b211 */ /* 0x084fe400078008ff */
        /* <DEDUP_REMOVED lines=8> */
.L_x_1748:
[----:B------:R-:W-:Y:S05]  /*22e90*/  BSYNC B0 ;  /* 0x0000000000007941 */ /* 0x000fea0003800000 */
.L_x_1738:
[----:B------:R-:W-:Y:S02]  /*22ea0*/  ULDC UR4, c[0x0][0xc3c] ;  /* 0x00030f0000047ab9 */ /* 0x000fe40000000800 */
[----:B-1----:R-:W-:-:S13]  /*22eb0*/  ISETP.GE.AND P0, PT, R59, UR4, PT ;  /* 0x000000043b007c0c */ /* 0x002fda000bf06270 */
[----:B------:R-:W-:Y:S05]  /*22ec0*/  @!P0 BRA `(.L_x_1760) ;  /* 0xfffffde000cc8947 */ /* 0x000fea000383ffff */
[----:B------:R-:W-:Y:S05]  /*22ed0*/  BRA `(.L_x_1467) ;  /* 0x0000009400887947 */ /* 0x000fea0003800000 */
.L_x_1465:
        /* <DEDUP_REMOVED lines=18> */
.L_x_1761:
[----:B------:R-:W-:Y:S01]  /*23000*/  LOP3.LUT R0, R6, 0x1f, RZ, 0xc0, !PT ;  /* 0x0000001f06007812 */ /* 0x000fe200078ec0ff */
[----:B------:R-:W-:Y:S01]  /*23010*/  ULDC UR4, c[0x0][0xc3c] ;  /* 0x00030f0000047ab9 */ /* 0x000fe20000000800 */
[----:B------:R-:W-:Y:S01]  /*23020*/  IMAD.MOV.U32 R8, RZ, RZ, RZ ;  /* 0x000000ffff087224 */ /* 0x000fe200078e00ff */
[----:B------:R-:W0:Y:S01]  /*23030*/  S2UR UR6, SR_CTAID.X ;  /* 0x00000000000679c3 */ /* 0x000e220000002500 */
[----:B------:R-:W-:Y:S01]  /*23040*/  ISETP.NE.AND P0, PT, R0, 0x1f, PT ;  /* 0x0000001f0000780c */ /* 0x000fe20003f05270 */
[----:B------:R-:W-:-:S03]  /*23050*/  ULDC UR5, c[0x0][0xc38] ;  /* 0x00030e0000057ab9 */ /* 0x000fc60000000800 */
[----:B------:R-:W-:-:S13]  /*23060*/  ISETP.GE.OR P1, PT, R0, UR4, !P0 ;  /* 0x0000000400007c0c */ /* 0x000fda000c726670 */
[----:B------:R-:W1:Y:S08]  /*23070*/  @!P1 LDC.64 R2, c[0x0][0xc80] ;  /* 0x00032000ff029b82 */ /* 0x000e700000000a00 */
[----:B------:R-:W2:Y:S01]  /*23080*/  @!P1 LDC.64 R4, c[0x0][0xc78] ;  /* 0x00031e00ff049b82 */ /* 0x000ea20000000a00 */
[----:B-1----:R-:W-:-:S05]  /*23090*/  @!P1 IMAD.WIDE.U32 R2, R0, 0x4, R2 ;  /* 0x0000000400029825 */ /* 0x002fca00078e0002 */
        /* <DEDUP_REMOVED lines=30> */
[----:B------:R-:W-:Y:S01]  /*23280*/  MOV R9, R4 ;  /* 0x0000000400097202 */ /* 0x000fe20000000f00 */
[----:B------:R-:W-:Y:S01]  /*23290*/  UMOV UR4, URZ ;  /* 0x0000003f00047c82 */ /* 0x000fe20008000000 */
[----:B------:R-:W-:-:S05]  /*232a0*/  ULDC UR5, c[0x0][0xc38] ;  /* 0x00030e0000057ab9 */ /* 0x000fca0000000800 */
.L_x_1765:
[----:B------:R-:W0:Y:S01]  /*232b0*/  LDC R2, c[0x0][0xc3c] ;  /* 0x00030f00ff027b82 */ /* 0x000e220000000800 */
[----:B------:R-:W-:Y:S01]  /*232c0*/  ULDC UR7, c[0x0][0xc3c] ;  /* 0x00030f0000077ab9 */ /* 0x000fe20000000800 */
[----:B------:R-:W-:Y:S01]  /*232d0*/  UIADD3 UR4, UR4, 0x1f, URZ ;  /* 0x0000001f04047890 */ /* 0x000fe2000fffe03f */
[----:B------:R-:W-:-:S05]  /*232e0*/  IMAD.U32 R3, RZ, RZ, UR7 ;  /* 0x00000007ff037e24 */ /* 0x000fca000f8e00ff */
        /* <DEDUP_REMOVED lines=35> */
.L_x_1763:
        /* <DEDUP_REMOVED lines=12> */
.L_x_1766:
[----:B----4-:R-:W-:Y:S01]  /*235e0*/  IMAD R3, R3, UR5, R10 ;  /* 0x0000000503037c24 */ /* 0x010fe2000f8e020a */
[----:B------:R-:W-:Y:S02]  /*235f0*/  IADD3 R14, R9, UR4, RZ ;  /* 0x00000004090e7c10 */ /* 0x000fe4000fffe0ff */
[----:B-1----:R-:W-:Y:S02]  /*23600*/  ISETP.NE.AND P0, PT, R8, 0x1, PT ;  /* 0x000000010800780c */ /* 0x002fe40003f05270 */
[----:B------:R1:W-:Y:S01]  /*23610*/  STL [R1], R3 ;  /* 0x0000000301007387 */ /* 0x0003e20000100800 */
[----:B---3--:R-:W-:-:S03]  /*23620*/  IADD3 R5, -R3, UR6, RZ ;  /* 0x0000000603057c10 */ /* 0x008fc6000fffe1ff */
[----:B------:R1:W-:Y:S07]  /*23630*/  STL [R1+0xc], R14 ;  /* 0x00000c0e01007387 */ /* 0x0003ee0000100800 */
        /* <DEDUP_REMOVED lines=48> */
[----:B------:R-:W-:-:S06]  /*23940*/  @P0 IADD3 R7, R7, 0x1, RZ ;  /* 0x0000000107070810 */ /* 0x000fcc0007ffe0ff */
        /* <DEDUP_REMOVED lines=8> */
.L_x_1767:
[----:B-1----:R-:W1:Y:S02]  /*239d0*/  LDC.64 R2, c[0x0][0xc90] ;  /* 0x00032400ff027b82 */ /* 0x002e640000000a00 */
        /* <DEDUP_REMOVED lines=37> */
[----:B0-----:R-:W-:-:S02]  /*23c30*/  IADD3 R3, R11, 0xffffffe, RZ ;  /* 0x0ffffffe0b037810 */ /* 0x001fc40007ffe0ff */
[----:B------:R-:W-:-:S04]  /*23c40*/  IABS R11, R7 ;  /* 0x00000007000b7213 */ /* 0x000fc80000000000 */
        /* <DEDUP_REMOVED lines=21> */
.L_x_1768:
[----:B01----:R-:W-:-:S05]  /*23da0*/  LOP3.LUT R3, RZ, R2, RZ, 0x33, !PT ;  /* 0x00000002ff037212 */ /* 0x003fca00078e33ff */
[----:B------:R-:W-:-:S05]  /*23db0*/  IMAD.IADD R2, R4, 0x1, R3 ;  /* 0x0000000104027824 */ /* 0x000fca00078e0203 */
[----:B------:R1:W-:Y:S01]  /*23dc0*/  STL [R1+0x4], R2 ;  /* 0x0000040201007387 */ /* 0x0003e20000100800 */
[----:B------:R-:W-:Y:S05]  /*23dd0*/  BRA `(.L_x_1769) ;  /* 0x0000000000107947 */ /* 0x000fea0003800000 */
.L_x_1764:
[----:B------:R-:W-:Y:S01]  /*23de0*/  IMAD.U32 R2, RZ, RZ, UR6 ;  /* 0x00000006ff027e24 */ /* 0x000fe2000f8e00ff */
[----:B------:R0:W-:Y:S04]  /*23df0*/  STL [R1+0x4], RZ ;  /* 0x000004ff01007387 */ /* 0x0001e80000100800 */
[----:B------:R0:W-:Y:S04]  /*23e00*/  STL [R1+0x8], RZ ;  /* 0x000008ff01007387 */ /* 0x0001e80000100800 */
[----:B------:R0:W-:Y:S02]  /*23e10*/  STL [R1], R2 ;  /* 0x0000000201007387 */ /* 0x0001e40000100800 */
.L_x_1769:
        /* <DEDUP_REMOVED lines=10> */
.L_x_1762:
        /* <DEDUP_REMOVED lines=13> */
[----:B------:R-:W-:Y:S01]  /*23f90*/  ULDC.64 UR36, c[0x0][0x198] ;  /* 0x0000660000247ab9 */ /* 0x000fe20000000a00 */
[----:B------:R-:W-:Y:S01]  /*23fa0*/  LOP3.LUT R3, R0, 0x1f8, RZ, 0xc0, !PT ;  /* 0x000001f800037812 */ /* 0x000fe200078ec0ff */
[----:B01----:R-:W-:Y:S01]  /*23fb0*/  IMAD.SHL.U32 R2, R4, 0x8, RZ ;  /* 0x0000000804027824 */ /* 0x003fe200078e00ff */
[----:B------:R-:W-:Y:S01]  /*23fc0*/  LOP3.LUT R0, R0, 0x38, RZ, 0xc0, !PT ;  /* 0x0000003800007812 */ /* 0x000fe200078ec0ff */
[----:B------:R-:W-:Y:S01]  /*23fd0*/  ULDC UR38, c[0x0][0xc] ;  /* 0x0000030000267ab9 */ /* 0x000fe20000000800 */
[----:B------:R-:W-:-:S02]  /*23fe0*/  LOP3.LUT R3, R3, 0x38, R6, 0x78, !PT ;  /* 0x0000003803037812 */ /* 0x000fc400078e7806 */
[----:B------:R-:W-:Y:S02]  /*23ff0*/  SHF.L.U32 R6, R6, 0x4, RZ ;  /* 0x0000000406067819 */ /* 0x000fe400000006ff */
[----:B------:R-:W-:Y:S02]  /*24000*/  LOP3.LUT R2, R3, 0x200, R2, 0xf8, !PT ;  /* 0x0000020003027812 */ /* 0x000fe400078ef802 */
[----:B------:R-:W-:-:S04]  /*24010*/  SHF.R.U32.HI R3, RZ, 0x3, R4 ;  /* 0x00000003ff037819 */ /* 0x000fc80000011604 */
[----:B------:R-:W-:Y:S01]  /*24020*/  LOP3.LUT R4, R3, 0x70, R6, 0xf8, !PT ;  /* 0x0000007003047812 */ /* 0x000fe200078ef806 */
[----:B--2---:R-:W-:-:S06]  /*24030*/  ULEA UR4, UR5, UR4, 0x18 ;  /* 0x0000000405047291 */ /* 0x004fcc000f8ec03f */
[----:B------:R-:W-:-:S04]  /*24040*/  IMAD.U32 R19, RZ, RZ, UR4 ;  /* 0x00000004ff137e24 */ /* 0x000fc8000f8e00ff */
[----:B------:R-:W-:Y:S02]  /*24050*/  IMAD R3, R2, 0x2, R19 ;  /* 0x0000000202037824 */ /* 0x000fe400078e0213 */
[----:B------:R-:W-:-:S03]  /*24060*/  IMAD.MOV.U32 R2, RZ, RZ, 0x1 ;  /* 0x00000001ff027424 */ /* 0x000fc600078e00ff */
[----:B------:R0:W-:Y:S04]  /*24070*/  STL [R1+0x28], R3 ;  /* 0x0000280301007387 */ /* 0x0001e80000100800 */
[----:B------:R-:W-:Y:S04]  /*24080*/  STL [R1+0x58], RZ ;  /* 0x000058ff01007387 */ /* 0x000fe80000100800 */
[----:B------:R1:W-:Y:S01]  /*24090*/  STL [R1+0x20], R2 ;  /* 0x0000200201007387 */ /* 0x0003e20000100800 */
[----:B0-----:R-:W-:-:S03]  /*240a0*/  IMAD.MOV.U32 R3, RZ, RZ, 0x1 ;  /* 0x00000001ff037424 */ /* 0x001fc600078e00ff */
[----:B------:R0:W-:Y:S04]  /*240b0*/  STL [R1+0x1c], RZ ;  /* 0x00001cff01007387 */ /* 0x0001e80000100800 */
[----:B------:R0:W-:Y:S01]  /*240c0*/  STL [R1+0x10], RZ ;  /* 0x000010ff01007387 */ /* 0x0001e20000100800 */
[----:B-1----:R-:W-:-:S03]  /*240d0*/  LOP3.LUT R2, R0, 0x40, RZ, 0xfc, !PT ;  /* 0x0000004000027812 */ /* 0x002fc600078efcff */
[----:B------:R0:W-:Y:S01]  /*240e0*/  STL [R1+0x14], R3 ;  /* 0x0000140301007387 */ /* 0x0001e20000100800 */
[----:B------:R-:W-:-:S07]  /*240f0*/  LOP3.LUT R0, R0, 0x80, RZ, 0xfc, !PT ;  /* 0x0000008000007812 */ /* 0x000fce00078efcff */
.L_x_1936:
[----:B------:R-:W2:Y:S01]  /*24100*/  LDL R14, [R1+0xc] ;  /* 0x00000c00010e7983 */ /* 0x000ea20000100800 */
[----:B------:R-:W-:Y:S05]  /*24110*/  YIELD ;  /* 0x0000000000007946 */ /* 0x000fea0003800000 */
[----:B------:R-:W-:Y:S01]  /*24120*/  ULDC.64 UR4, c[0x0][0xa28] ;  /* 0x00028a0000047ab9 */ /* 0x000fe20000000a00 */
[----:B01----:R-:W-:Y:S02]  /*24130*/  CS2R R6, SRZ ;  /* 0x0000000000067805 */ /* 0x003fe4000001ff00 */
[----:B------:R-:W-:Y:S01]  /*24140*/  ISETP.NE.U32.AND P0, PT, RZ, UR4, PT ;  /* 0x00000004ff007c0c */ /* 0x000fe2000bf05070 */
[----:B------:R-:W1:Y:S01]  /*24150*/  LDC.64 R12, c[0x0][0xa00] ;  /* 0x00028000ff0c7b82 */ /* 0x000e620000000a00 */
[----:B------:R-:W-:Y:S01]  /*24160*/  ULDC.64 UR6, c[0x0][0xa08] ;  /* 0x0002820000067ab9 */ /* 0x000fe20000000a00 */
[----:B------:R-:W-:Y:S01]  /*24170*/  ULDC.64 UR8, c[0x0][0xa10] ;  /* 0x0002840000087ab9 */ /* 0x000fe20000000a00 */
[----:B------:R-:W-:Y:S01]  /*24180*/  ISETP.NE.AND.EX P0, PT, RZ, UR5, PT, P0 ;  /* 0x00000005ff007c0c */ /* 0x000fe2000bf05300 */
[----:B------:R-:W-:-:S04]  /*24190*/  ULDC.64 UR4, c[0x0][0xa18] ;  /* 0x0002860000047ab9 */ /* 0x000fc80000000a00 */
[----:B------:R-:W4:Y:S08]  /*241a0*/  LDC.64 R4, c[0x0][0xa08] ;  /* 0x00028200ff047b82 */ /* 0x000f300000000a00 */
[----:B0-----:R-:W2:Y:S02]  /*241b0*/  @P0 LDC.64 R2, c[0x0][0xa28] ;  /* 0x00028a00ff020b82 */ /* 0x001ea40000000a00 */
[----:B--2---:R-:W-:-:S05]  /*241c0*/  @P0 IMAD.WIDE R2, R14, 0x4, R2 ;  /* 0x000000040e020825 */ /* 0x004fca00078e0202 */
[----:B------:R0:W5:Y:S01]  /*241d0*/  @P0 LDG.E R6, desc[UR46][R2.64] ;  /* 0x0000002e02060981 */ /* 0x000162000c1e1900 */
[----:B------:R-:W-:Y:S01]  /*241e0*/  ISETP.NE.U32.AND P0, PT, RZ, UR4, PT ;  /* 0x00000004ff007c0c */ /* 0x000fe2000bf05070 */
[----:B-1----:R-:W-:Y:S01]  /*241f0*/  IMAD.WIDE R12, R14, 0x4, R12 ;  /* 0x000000040e0c7825 */ /* 0x002fe200078e020c */
[----:B------:R-:W-:Y:S02]  /*24200*/  ISETP.NE.U32.AND P2, PT, RZ, UR6, PT ;  /* 0x00000006ff007c0c */ /* 0x000fe4000bf45070 */
[----:B------:R-:W-:Y:S01]  /*24210*/  ISETP.NE.AND.EX P0, PT, RZ, UR5, PT, P0 ;  /* 0x00000005ff007c0c */ /* 0x000fe2000bf05300 */
[----:B------:R-:W-:Y:S01]  /*24220*/  ULDC.64 UR4, c[0x0][0xa00] ;  /* 0x0002800000047ab9 */ /* 0x000fe20000000a00 */
[----:B------:R-:W-:Y:S01]  /*24230*/  ISETP.NE.U32.AND P4, PT, RZ, UR8, PT ;  /* 0x00000008ff007c0c */ /* 0x000fe2000bf85070 */
[----:B---3--:R-:W-:Y:S01]  /*24240*/  IMAD.MOV.U32 R8, RZ, RZ, RZ ;  /* 0x000000ffff087224 */ /* 0x008fe200078e00ff */
[----:B------:R-:W-:Y:S01]  /*24250*/  ISETP.NE.U32.AND P1, PT, RZ, UR4, PT ;  /* 0x00000004ff007c0c */ /* 0x000fe2000bf25070 */
[----:B0-----:R-:W0:Y:S01]  /*24260*/  LDC.64 R2, c[0x0][0xa10] ;  /* 0x00028400ff027b82 */ /* 0x001e220000000a00 */
[----:B------:R-:W-:-:S02]  /*24270*/  IMAD.MOV.U32 R0, RZ, RZ, RZ ;  /* 0x000000ffff007224 */ /* 0x000fc400078e00ff */
[----:B------:R-:W-:Y:S01]  /*24280*/  ISETP.NE.AND.EX P3, PT, RZ, UR5, PT, P1 ;  /* 0x00000005ff007c0c */ /* 0x000fe2000bf65310 */
[----:B----4-:R-:W-:-:S04]  /*24290*/  IMAD.WIDE R4, R14, 0x4, R4 ;  /* 0x000000040e047825 */ /* 0x010fc800078e0204 */
[----:B------:R-:W1:Y:S01]  /*242a0*/  @P0 LDC.64 R10, c[0x0][0xa18] ;  /* 0x00028600ff0a0b82 */ /* 0x000e620000000a00 */
[----:B------:R-:W-:Y:S01]  /*242b0*/  ULDC UR4, c[0x0][0x288] ;  /* 0x0000a20000047ab9 */ /* 0x000fe20000000800 */
[----:B------:R-:W-:Y:S02]  /*242c0*/  ISETP.NE.AND.EX P1, PT, RZ, UR7, PT, P2 ;  /* 0x00000007ff007c0c */ /* 0x000fe4000bf25320 */
[----:B------:R-:W-:-:S04]  /*242d0*/  ISETP.NE.AND.EX P2, PT, RZ, UR9, PT, P4 ;  /* 0x00000009ff007c0c */ /* 0x000fc8000bf45340 */
[----:B------:R-:W2:Y:S07]  /*242e0*/  @P3 LDG.E R7, desc[UR46][R12.64] ;  /* 0x0000002e0c073981 */ /* 0x000eae000c1e1900 */
[----:B------:R3:W5:Y:S01]  /*242f0*/  @P1 LDG.E R8, desc[UR46][R4.64] ;  /* 0x0000002e04081981 */ /* 0x000762000c1e1900 */
[----:B0-----:R-:W-:-:S05]  /*24300*/  IMAD.WIDE R2, R14, 0x4, R2 ;  /* 0x000000040e027825 */ /* 0x001fca00078e0202 */
[----:B------:R3:W5:Y:S01]  /*24310*/  @P2 LDG.E R0, desc[UR46][R2.64] ;  /* 0x0000002e02002981 */ /* 0x000762000c1e1900 */
[----:B-1----:R-:W-:-:S03]  /*24320*/  @P0 IMAD.WIDE R10, R14, 0x4, R10 ;  /* 0x000000040e0a0825 */ /* 0x002fc600078e020a */
[----:B--2---:R0:W-:Y:S02]  /*24330*/  STL [R1+0x48], R7 ;  /* 0x0000480701007387 */ /* 0x0041e40000100800 */
[----:B0-----:R-:W-:Y:S01]  /*24340*/  IMAD.U32 R7, RZ, RZ, UR4 ;  /* 0x00000004ff077e24 */ /* 0x001fe2000f8e00ff */
[----:B------:R-:W-:-:S05]  /*24350*/  ULDC.64 UR4, c[0x0][0x418] ;  /* 0x0001060000047ab9 */ /* 0x000fca0000000a00 */
[----:B------:R-:W2:Y:S01]  /*24360*/  @P0 LDG.E R7, desc[UR46][R10.64] ;  /* 0x0000002e0a070981 */ /* 0x000ea2000c1e1900 */
[----:B------:R-:W-:-:S03]  /*24370*/  UISETP.NE.U32.AND UP0, UPT, UR4, URZ, UPT ;  /* 0x0000003f0400728c */ /* 0x000fc6000bf05070 */
[----:B------:R-:W-:Y:S01]  /*24380*/  ULDC UR4, c[0x0][0x424] ;  /* 0x0001090000047ab9 */ /* 0x000fe20000000800 */
[----:B------:R-:W-:-:S03]  /*24390*/  UISETP.NE.AND.EX UP0, UPT, UR5, URZ, UPT, UP0 ;  /* 0x0000003f0500728c */ /* 0x000fc6000bf05300 */
[----:B------:R-:W-:Y:S01]  /*243a0*/  ULDC UR5, c[0x0][0x2f0] ;  /* 0x0000bc0000057ab9 */ /* 0x000fe20000000800 */
[----:B------:R-:W-:Y:S01]  /*243b0*/  USEL UR4, UR4, 0x1, UP0 ;  /* 0x0000000104047887 */ /* 0x000fe20008000000 */
[----:B--2---:R0:W-:Y:S04]  /*243c0*/  STL [R1+0x38], R7 ;  /* 0x0000380701007387 */ /* 0x0041e80000100800 */
[----:B------:R3:W5:Y:S01]  /*243d0*/  LDL R15, [R1+0x38] ;  /* 0x00003800010f7983 */ /* 0x0007620000100800 */
[----:B------:R-:W-:-:S03]  /*243e0*/  UIMAD UR4, UR4, UR5, URZ ;  /* 0x00000005040472a4 */ /* 0x000fc6000f8e023f */
[----:B------:R-:W-:Y:S02]  /*243f0*/  ULDC UR5, c[0x0][0x348] ;  /* 0x0000d20000057ab9 */ /* 0x000fe40000000800 */
[----:B------:R-:W-:Y:S02]  /*24400*/  IMAD.U32 R10, RZ, RZ, UR5 ;  /* 0x00000005ff0a7e24 */ /* 0x000fe4000f8e00ff */
[----:B0-----:R-:W-:Y:S01]  /*24410*/  IMAD.U32 R7, RZ, RZ, UR4 ;  /* 0x00000004ff077e24 */ /* 0x001fe2000f8e00ff */
[----:B---3--:R-:W-:Y:S06]  /*24420*/  @P0 BRA `(.L_x_1771) ;  /* 0x0000000000140947 */ /* 0x008fec0003800000 */
[----:B------:R-:W-:Y:S05]  /*24430*/  @!P3 BRA `(.L_x_1771) ;  /* 0x000000000010b947 */ /* 0x000fea0003800000 */
[----:B------:R-:W2:Y:S04]  /*24440*/  LDG.E R9, desc[UR46][R12.64] ;  /* 0x0000002e0c097981 */ /* 0x000ea8000c1e1900 */
[----:B------:R-:W2:Y:S02]  /*24450*/  LDG.E R12, desc[UR46][R12.64+0x4] ;  /* 0x0000042e0c0c7981 */ /* 0x000ea4000c1e1900 */
[----:B--2--5:R-:W-:-:S05]  /*24460*/  IMAD.IADD R15, R12, 0x1, -R9 ;  /* 0x000000010c0f7824 */ /* 0x024fca00078e0a09 */
[----:B------:R0:W-:Y:S02]  /*24470*/  STL [R1+0x38], R15 ;  /* 0x0000380f01007387 */ /* 0x0001e40000100800 */
.L_x_1771:
[----:B------:R-:W2:Y:S01]  /*24480*/  LDL.LU R11, [R1+0x8] ;  /* 0x00000800010b7983 */ /* 0x000ea20000300800 */
[----:B-----5:R-:W-:Y:S01]  /*24490*/  IMAD.IADD R8, R8, 0x1, R6 ;  /* 0x0000000108087824 */ /* 0x020fe200078e0206 */
[----:B------:R-:W-:Y:S02]  /*244a0*/  ULDC.64 UR4, c[0x0][0xa20] ;  /* 0x0002880000047ab9 */ /* 0x000fe40000000a00 */
[----:B------:R-:W-:Y:S02]  /*244b0*/  ISETP.NE.U32.AND P0, PT, RZ, UR4, PT ;  /* 0x00000004ff007c0c */ /* 0x000fe4000bf05070 */
[----:B------:R1:W-:Y:S02]  /*244c0*/  STL [R1+0x18], R8 ;  /* 0x0000180801007387 */ /* 0x0003e40000100800 */
[----:B------:R-:W-:Y:S02]  /*244d0*/  ISETP.NE.AND.EX P0, PT, RZ, UR5, PT, P0 ;  /* 0x00000005ff007c0c */ /* 0x000fe4000bf05300 */
[----:B--2---:R-:W-:-:S02]  /*244e0*/  LOP3.LUT R17, R11, 0xff000000, RZ, 0xc0, !PT ;  /* 0xff0000000b117812 */ /* 0x004fc400078ec0ff */
[C---:B------:R-:W-:Y:S02]  /*244f0*/  LOP3.LUT R9, R11.reuse, 0xff0000, RZ, 0xc0, !PT ;  /* 0x00ff00000b097812 */ /* 0x040fe400078ec0ff */
[----:B------:R-:W-:Y:S02]  /*24500*/  SHF.R.U32.HI R17, RZ, 0x8, R17 ;  /* 0x00000008ff117819 */ /* 0x000fe40000011611 */
[----:B------:R-:W-:Y:S02]  /*24510*/  LOP3.LUT R16, R11, 0xffff, RZ, 0xc0, !PT ;  /* 0x0000ffff0b107812 */ /* 0x000fe400078ec0ff */
[----:B------:R-:W-:-:S03]  /*24520*/  LEA.HI R17, R9, R17, RZ, 0x10 ;  /* 0x0000001109117211 */ /* 0x000fc600078f80ff */
[----:B-1----:R-:W-:Y:S05]  /*24530*/  @!P0 BRA `(.L_x_1772) ;  /* 0x0000000000108947 */ /* 0x002fea0003800000 */
[----:B------:R-:W1:Y:S02]  /*24540*/  LDC.64 R4, c[0x0][0xa20] ;  /* 0x00028800ff047b82 */ /* 0x000e640000000a00 */
[----:B-1----:R-:W-:-:S05]  /*24550*/  IMAD.WIDE R4, R14, 0x4, R4 ;  /* 0x000000040e047825 */ /* 0x002fca00078e0204 */
[----:B------:R1:W5:Y:S01]  /*24560*/  LDG.E R7, desc[UR46][R4.64] ;  /* 0x0000002e04077981 */ /* 0x000362000c1e1900 */
[----:B------:R-:W-:Y:S05]  /*24570*/  BRA `(.L_x_1773) ;  /* 0x0000000000107947 */ /* 0x000fea0003800000 */
.L_x_1772:
[----:B------:R-:W-:Y:S05]  /*24580*/  @!P1 BRA `(.L_x_1773) ;  /* 0x00000000000c9947 */ /* 0x000fea0003800000 */
[----:B------:R-:W2:Y:S04]  /*24590*/  LDG.E R7, desc[UR46][R4.64] ;  /* 0x0000002e04077981 */ /* 0x000ea8000c1e1900 */
[----:B------:R-:W2:Y:S02]  /*245a0*/  LDG.E R4, desc[UR46][R4.64+0x4] ;  /* 0x0000042e04047981 */ /* 0x000ea4000c1e1900 */
[----:B--2---:R-:W-:-:S07]  /*245b0*/  IMAD.IADD R7, R4, 0x1, -R7 ;  /* 0x0000000104077824 */ /* 0x004fce00078e0a07 */
.L_x_1773:
[----:B------:R-:W2:Y:S04]  /*245c0*/  LDL.LU R8, [R1+0x4] ;  /* 0x0000040001087983 */ /* 0x000ea80000300800 */
[----:B-1----:R-:W3:Y:S04]  /*245d0*/  @P2 LDG.E R4, desc[UR46][R2.64] ;  /* 0x0000002e02042981 */ /* 0x002ee8000c1e1900 */
[----:B------:R1:W3:Y:S01]  /*245e0*/  @P2 LDG.E R2, desc[UR46][R2.64+0x4] ;  /* 0x0000042e02022981 */ /* 0x0002e2000c1e1900 */
[----:B-----5:R-:W-:Y:S01]  /*245f0*/  IADD3 R9, -R6, R7, RZ ;  /* 0x0000000706097210 */ /* 0x020fe20007ffe1ff */
[----:B-1----:R-:W1:Y:S02]  /*24600*/  LDC R3, c[0x0][0x448] ;  /* 0x00011200ff037b82 */ /* 0x002e640000000800 */
[----:B-1----:R-:W-:-:S13]  /*24610*/  ISETP.NE.AND P1, PT, R3, 0x1, PT ;  /* 0x000000010300780c */ /* 0x002fda0003f25270 */
[----:B------:R-:W1:Y:S08]  /*24620*/  @P1 LDC R3, c[0x0][0x44c] ;  /* 0x00011300ff031b82 */ /* 0x000e700000000800 */
[----:B------:R-:W4:Y:S01]  /*24630*/  @P1 LDC R5, c[0x0][0x450] ;  /* 0x00011400ff051b82 */ /* 0x000f220000000800 */
[----:B--2---:R-:W-:-:S04]  /*24640*/  IMAD.SHL.U32 R12, R8, 0x80, RZ ;  /* 0x00000080080c7824 */ /* 0x004fc800078e00ff */
[----:B------:R-:W-:Y:S01]  /*24650*/  VIADD R7, R12, 0x7f ;  /* 0x0000007f0c077836 */ /* 0x000fe20000000000 */
[----:B------:R2:W-:Y:S01]  /*24660*/  STL [R1+0x30], R12 ;  /* 0x0000300c01007387 */ /* 0x0005e20000100800 */
[----:B---3--:R-:W-:Y:S02]  /*24670*/  @P2 IMAD.IADD R10, R2, 0x1, -R4 ;  /* 0x00000001020a2824 */ /* 0x008fe400078e0a04 */
[----:B-1----:R-:W-:-:S04]  /*24680*/  @P1 IMAD.HI.U32 R2, R7, R3, RZ ;  /* 0x0000000307021227 */ /* 0x002fc800078e00ff */
[----:B------:R-:W-:Y:S01]  /*24690*/  IMAD.IADD R6, R9, 0x1, R10 ;  /* 0x0000000109067824 */ /* 0x000fe200078e020a */
[----:B----4-:R-:W-:-:S03]  /*246a0*/  @P1 SHF.R.U32.HI R7, RZ, R5, R2 ;  /* 0x00000005ff071219 */ /* 0x010fc60000011602 */
[C---:B------:R-:W-:Y:S01]  /*246b0*/  VIADD R2, R6.reuse, 0x5f ;  /* 0x0000005f06027836 */ /* 0x040fe20000000000 */
[----:B------:R-:W-:-:S03]  /*246c0*/  IADD3 R21, R6, 0x1, -R15 ;  /* 0x0000000106157810 */ /* 0x000fc60007ffe80f */
[----:B------:R-:W-:-:S04]  /*246d0*/  IMAD.HI R2, R2, 0x2aaaaaab, RZ ;  /* 0x2aaaaaab02027827 */ /* 0x000fc800078e02ff */
[----:B------:R-:W-:Y:S01]  /*246e0*/  IMAD.IADD R7, R21, 0x1, R7 ;  /* 0x0000000115077824 */ /* 0x000fe200078e0207 */
[----:B------:R-:W-:-:S04]  /*246f0*/  SHF.R.U32.HI R3, RZ, 0x1f, R2 ;  /* 0x0000001fff037819 */ /* 0x000fc80000011602 */
[----:B------:R-:W-:Y:S02]  /*24700*/  LEA.HI.SX32 R11, R2, R3, 0x1c ;  /* 0x00000003020b7211 */ /* 0x000fe400078fe2ff */
[----:B------:R-:W1:Y:S03]  /*24710*/  LDC.64 R2, c[0x0][0x9e0] ;  /* 0x00027800ff027b82 */ /* 0x000e660000000a00 */
[----:B------:R2:W-:Y:S01]  /*24720*/  STL [R1+0x5c], R11 ;  /* 0x00005c0b01007387 */ /* 0x0005e20000100800 */
[----:B-1----:R-:W-:Y:S01]  /*24730*/  ISETP.GE.AND P3, PT, R3, 0x1, PT ;  /* 0x000000010300780c */ /* 0x002fe20003f66270 */
        /* <DEDUP_REMOVED lines=13> */
.L_x_1776:
[----:B------:R-:W-:-:S13]  /*24810*/  ISETP.NE.AND P0, PT, R3, 0x1, PT ;  /* 0x000000010300780c */ /* 0x000fda0003f05270 */
[----:B------:R-:W1:Y:S02]  /*24820*/  @P0 LDC.64 R4, c[0x0][0x9e8] ;  /* 0x00027a00ff040b82 */ /* 0x000e640000000a00 */
[----:B-1----:R-:W-:-:S05]  /*24830*/  @P0 IMAD.HI.U32 R4, R2, R4, RZ ;  /* 0x0000000402040227 */ /* 0x002fca00078e00ff */
[----:B------:R-:W-:-:S07]  /*24840*/  @P0 SHF.R.U32.HI R2, RZ, R5, R4 ;  /* 0x00000005ff020219 */ /* 0x000fce0000011604 */
.L_x_1777:
[----:B------:R-:W-:Y:S05]  /*24850*/  BSYNC B0 ;  /* 0x0000000000007941 */ /* 0x000fea0003800000 */
.L_x_1775:
[----:B------:R-:W-:-:S05]  /*24860*/  IMAD R2, R2, R3, R3 ;  /* 0x0000000302027224 */ /* 0x000fca00078e0203 */
[----:B------:R-:W-:-:S07]  /*24870*/  VIMNMX R8, R8, R2, PT ;  /* 0x0000000208087248 */ /* 0x000fce0003fe0100 */
.L_x_1774:
[----:B------:R-:W1:Y:S01]  /*24880*/  @P1 LDC R4, c[0x0][0x44c] ;  /* 0x00011300ff041b82 */ /* 0x000e620000000800 */
[----:B------:R-:W-:Y:S01]  /*24890*/  VIADD R8, R8, 0x5f ;  /* 0x0000005f08087836 */ /* 0x000fe20000000000 */
[----:B------:R-:W-:Y:S01]  /*248a0*/  ULDC UR4, c[0x0][0x9dc] ;  /* 0x0002770000047ab9 */ /* 0x000fe20000000800 */
[----:B------:R-:W-:Y:S02]  /*248b0*/  IMAD.MOV.U32 R2, RZ, RZ, R12 ;  /* 0x000000ffff027224 */ /* 0x000fe400078e000c */
[----:B------:R-:W-:-:S03]  /*248c0*/  IMAD.HI R8, R8, 0x2aaaaaab, RZ ;  /* 0x2aaaaaab08087827 */ /* 0x000fc600078e02ff */
[----:B------:R-:W2:Y:S01]  /*248d0*/  @P1 LDC R5, c[0x0][0x450] ;  /* 0x00011400ff051b82 */ /* 0x000ea20000000800 */
[----:B------:R-:W-:Y:S01]  /*248e0*/  IMAD.IADD R20, R6, 0x1, -R15 ;  /* 0x0000000106147824 */ /* 0x000fe200078e0a0f */
[----:B------:R-:W-:-:S04]  /*248f0*/  SHF.R.U32.HI R7, RZ, 0x1f, R8 ;  /* 0x0000001fff077819 */ /* 0x000fc80000011608 */
[----:B------:R-:W-:-:S04]  /*24900*/  LEA.HI.SX32 R7, R8, R7, 0x1c ;  /* 0x0000000708077211 */ /* 0x000fc800078fe2ff */
[----:B------:R-:W-:Y:S01]  /*24910*/  VIMNMX R7, R11, R7, PT ;  /* 0x000000070b077248 */ /* 0x000fe20003fe0100 */
[----:B-1----:R-:W-:-:S05]  /*24920*/  @P1 IMAD.HI.U32 R4, R12, R4, RZ ;  /* 0x000000040c041227 */ /* 0x002fca00078e00ff */
[----:B--2---:R-:W-:-:S05]  /*24930*/  @P1 SHF.R.U32.HI R2, RZ, R5, R4 ;  /* 0x00000005ff021219 */ /* 0x004fca0000011604 */
        /* <DEDUP_REMOVED lines=13> */
.L_x_1780:
[----:B------:R-:W-:-:S13]  /*24a10*/  ISETP.NE.AND P0, PT, R3, 0x1, PT ;  /* 0x000000010300780c */ /* 0x000fda0003f05270 */
[----:B------:R-:W1:Y:S02]  /*24a20*/  @P0 LDC.64 R4, c[0x0][0x9e8] ;  /* 0x00027a00ff040b82 */ /* 0x000e640000000a00 */
[----:B-1----:R-:W-:-:S05]  /*24a30*/  @P0 IMAD.HI.U32 R4, R2, R4, RZ ;  /* 0x0000000402040227 */ /* 0x002fca00078e00ff */
[----:B------:R-:W-:-:S07]  /*24a40*/  @P0 SHF.R.U32.HI R2, RZ, R5, R4 ;  /* 0x00000005ff020219 */ /* 0x000fce0000011604 */
.L_x_1781:
[----:B------:R-:W-:Y:S05]  /*24a50*/  BSYNC B0 ;  /* 0x0000000000007941 */ /* 0x000fea0003800000 */
.L_x_1779:
[----:B------:R-:W-:-:S05]  /*24a60*/  IMAD R2, R2, R3, RZ ;  /* 0x0000000302027224 */ /* 0x000fca00078e02ff */
[----:B------:R-:W-:-:S07]  /*24a70*/  VIMNMX R6, R6, R2, !PT ;  /* 0x0000000206067248 */ /* 0x000fce0007fe0100 */
.L_x_1778:
[----:B------:R-:W-:Y:S01]  /*24a80*/  IMAD.HI R6, R6, 0x2aaaaaab, RZ ;  /* 0x2aaaaaab06067827 */ /* 0x000fe200078e02ff */
[----:B------:R-:W-:Y:S01]  /*24a90*/  LOP3.LUT R12, R17, 0xff, RZ, 0xc0, !PT ;  /* 0x000000ff110c7812 */ /* 0x000fe200078ec0ff */
[----:B------:R-:W-:Y:S01]  /*24aa0*/  BSSY B0, `(.L_x_1782) ;  /* 0x0000027000007945 */ /* 0x000fe20003800000 */
[----:B------:R-:W-:Y:S01]  /*24ab0*/  SHF.R.U32.HI R17, RZ, 0x10, R17 ;  /* 0x00000010ff117819 */ /* 0x000fe20000011611 */
[----:B------:R-:W-:Y:S01]  /*24ac0*/  IMAD.MOV.U32 R2, RZ, RZ, RZ ;  /* 0x000000ffff027224 */ /* 0x000fe200078e00ff */
[----:B------:R-:W-:Y:S01]  /*24ad0*/  SHF.R.U32.HI R4, RZ, 0x1f, R6 ;  /* 0x0000001fff047819 */ /* 0x000fe20000011606 */
[----:B------:R1:W-:Y:S03]  /*24ae0*/  STL [R1+0x50], R12 ;  /* 0x0000500c01007387 */ /* 0x0003e60000100800 */
[----:B------:R-:W-:-:S04]  /*24af0*/  LEA.HI.SX32 R4, R6, R4, 0x1c ;  /* 0x0000000406047211 */ /* 0x000fc800078fe2ff */
[----:B------:R-:W-:-:S04]  /*24b00*/  VIMNMX R4, RZ, R4, !PT ;  /* 0x00000004ff047248 */ /* 0x000fc80007fe0100 */
[----:B------:R-:W-:-:S13]  /*24b10*/  ISETP.GT.AND P0, PT, R7, R4, PT ;  /* 0x000000040700720c */ /* 0x000fda0003f04270 */
[----:B-1----:R-:W-:Y:S05]  /*24b20*/  @!P0 BRA `(.L_x_1783) ;  /* 0x0000000000788947 */ /* 0x002fea0003800000 */
[----:B------:R-:W-:Y:S01]  /*24b30*/  ISETP.NE.AND P0, PT, R17, RZ, PT ;  /* 0x000000ff1100720c */ /* 0x000fe20003f05270 */
[----:B------:R-:W-:-:S03]  /*24b40*/  ULDC UR4, c[0x0][0x9f0] ;  /* 0x00027c0000047ab9 */ /* 0x000fc60000000800 */
[----:B------:R-:W-:-:S04]  /*24b50*/  SEL R5, R17, UR4, P0 ;  /* 0x0000000411057c07 */ /* 0x000fc80008000000 */
[----:B------:R-:W-:Y:S02]  /*24b60*/  IABS R6, R5 ;  /* 0x0000000500067213 */ /* 0x000fe40000000000 */
[----:B------:R-:W-:Y:S02]  /*24b70*/  IADD3 R8, R5, -0x1, R7 ;  /* 0xffffffff05087810 */ /* 0x000fe40007ffe007 */
[----:B------:R-:W1:Y:S02]  /*24b80*/  I2F.RP R2, R6 ;  /* 0x0000000600027306 */ /* 0x000e640000209400 */
[----:B------:R-:W-:-:S06]  /*24b90*/  IADD3 R8, -R4, R8, RZ ;  /* 0x0000000804087210 */ /* 0x000fcc0007ffe1ff */
        /* <DEDUP_REMOVED lines=10> */
[----:B------:R-:W-:-:S03]  /*24c40*/  IABS R3, R8 ;  /* 0x0000000800037213 */ /* 0x000fc60000000000 */
[----:B------:R-:W-:-:S04]  /*24c50*/  IMAD.MOV R2, RZ, RZ, -R2 ;  /* 0x000000ffff027224 */ /* 0x000fc800078e0a02 */
        /* <DEDUP_REMOVED lines=11> */
.L_x_1783:
[----:B------:R-:W-:Y:S05]  /*24d10*/  BSYNC B0 ;  /* 0x0000000000007941 */ /* 0x000fea0003800000 */
.L_x_1782:
[-C--:B------:R-:W-:Y:S01]  /*24d20*/  IMAD R4, R12, R2.reuse, R4 ;  /* 0x000000020c047224 */ /* 0x080fe200078e0204 */
[----:B------:R-:W-:Y:S04]  /*24d30*/  BSSY B0, `(.L_x_1784) ;  /* 0x000015f000007945 */ /* 0x000fe80003800000 */
        /* <DEDUP_REMOVED lines=23> */
.L_x_1979:
[----:B--2---:R-:W-:Y:S02]  /*24eb0*/  ISETP.NE.AND P0, PT, R14, RZ, PT ;  /* 0x000000ff0e00720c */ /* 0x004fe40003f05270 */
[----:B------:R-:W-:-:S11]  /*24ec0*/  PLOP3.LUT P6, PT, PT, PT, PT, 0x8, 0x0 ;  /* 0x000000000000781c */ /* 0x000fd60003fce170 */
[----:B------:R-:W-:Y:S05]  /*24ed0*/  @P0 BRA `(.L_x_1787) ;  /* 0x00000000000c0947 */ /* 0x000fea0003800000 */
[----:B------:R-:W-:-:S03]  /*24ee0*/  UMOV UR4, 0xffffffff ;  /* 0xffffffff00047882 */ /* 0x000fc60000000000 */
[----:B------:R-:W-:Y:S05]  /*24ef0*/  BRA.DIV UR4, `(.L_x_1788) ;  /* 0x0000008204a47947 */ /* 0x000fea000b800000 */
[----:B------:R-:W-:-:S13]  /*24f00*/  ELECT P6, URZ, PT ;  /* 0x00000000003f782f */ /* 0x000fda00038c0000 */
.L_x_1787:
[----:B-1----:R-:W2:Y:S01]  /*24f10*/  LDL R4, [R1+0x58] ;  /* 0x0000580001047983 */ /* 0x002ea20000100800 */
[----:B------:R-:W-:Y:S01]  /*24f20*/  BSSY B1, `(.L_x_1789) ;  /* 0x0000008000017945 */ /* 0x000fe20003800000 */
[----:B--2---:R-:W-:-:S05]  /*24f30*/  VIADD R4, R4, 0x1 ;  /* 0x0000000104047836 */ /* 0x004fca0000000000 */
[----:B------:R-:W-:-:S04]  /*24f40*/  LEA.HI R5, R4, R4, RZ, 0x1 ;  /* 0x0000000404057211 */ /* 0x000fc800078f08ff */
[----:B------:R-:W-:-:S05]  /*24f50*/  LOP3.LUT R5, R5, 0xfffffffe, RZ, 0xc0, !PT ;  /* 0xfffffffe05057812 */ /* 0x000fca00078ec0ff */
[----:B------:R-:W-:-:S05]  /*24f60*/  IMAD.IADD R4, R4, 0x1, -R5 ;  /* 0x0000000104047824 */ /* 0x000fca00078e0a05 */
[----:B------:R-:W-:-:S04]  /*24f70*/  SHF.L.U32 R4, R4, 0x1f, RZ ;  /* 0x0000001f04047819 */ /* 0x000fc800000006ff */
[----:B------:R-:W1:Y:S02]  /*24f80*/  SYNCS.PHASECHK.TRANS64.TRYWAIT P0, [R19+URZ+0x30820], R4 ;  /* 0x03082004130075a7 */ /* 0x000e64000800017f */
[----:B-1----:R-:W-:Y:S05]  /*24f90*/  @!P0 BRA `(.L_x_1790) ;  /* 0x00000080009c8947 */ /* 0x002fea0003800000 */
.L_x_1982:
[----:B------:R-:W-:Y:S05]  /*24fa0*/  BSYNC B1 ;  /* 0x0000000000017941 */ /* 0x000fea0003800000 */
.L_x_1789:
        /* <DEDUP_REMOVED lines=12> */
.L_x_1983:
[----:B------:R-:W-:Y:S05]  /*25070*/  BSYNC B2 ;  /* 0x0000000000027941 */ /* 0x000fea0003800000 */
.L_x_1793:
        /* <DEDUP_REMOVED lines=9> */
.L_x_1796:
[----:B------:R-:W-:Y:S05]  /*25110*/  BSYNC B2 ;  /* 0x0000000000027941 */ /* 0x000fea0003800000 */
.L_x_1795:
[----:B-1----:R-:W3:Y:S01]  /*25120*/  LDL R4, [R1+0x1c] ;  /* 0x00001c0001047983 */ /* 0x002ee20000100800 */
[----:B------:R-:W-:Y:S01]  /*25130*/  MOV R14, RZ ;  /* 0x000000ff000e7202 */ /* 0x000fe20000000f00 */
[----:B------:R-:W-:Y:S01]  /*25140*/  IMAD R5, R9, 0x60, R0 ;  /* 0x0000006009057824 */ /* 0x000fe200078e0200 */
[----:B------:R-:W-:Y:S01]  /*25150*/  UIADD3 UR4, UP0, UR36, 0x570, URZ ;  /* 0x0000057024047890 */ /* 0x000fe2000ff1e03f */
[----:B------:R-:W-:Y:S01]  /*25160*/  PLOP3.LUT P0, PT, PT, PT, PT, 0x80, 0x0 ;  /* 0x000000000000781c */ /* 0x000fe20003f0f070 */
[----:B------:R-:W-:Y:S01]  /*25170*/  UMOV UR6, 0x0 ;  /* 0x0000000000067882 */ /* 0x000fe20000000000 */
[----:B------:R-:W-:Y:S01]  /*25180*/  R2UR UR10, R14 ;  /* 0x000000000e0a72ca */ /* 0x000fe200000e0000 */
[----:B------:R-:W-:Y:S01]  /*25190*/  VIADD R5, R5, 0xffffffa0 ;  /* 0xffffffa005057836 */ /* 0x000fe20000000000 */
[----:B------:R-:W-:Y:S01]  /*251a0*/  UIADD3.X UR5, URZ, UR37, URZ, UP0, !UPT ;  /* 0x000000253f057290 */ /* 0x000fe200087fe43f */
[----:B------:R-:W-:Y:S01]  /*251b0*/  UMOV UR7, 0x12f00000 ;  /* 0x12f0000000077882 */ /* 0x000fe20000000000 */
[----:B---3--:R-:W-:-:S02]  /*251c0*/  IMAD R6, R4, 0x9000, R19 ;  /* 0x0000900004067824 */ /* 0x008fc400078e0213 */
[----:B------:R-:W-:Y:S02]  /*251d0*/  VIADD R4, R7, 0x30890 ;  /* 0x0003089007047836 */ /* 0x000fe40000000000 */
[----:B------:R-:W-:-:S07]  /*251e0*/  VIADD R8, R6, 0x1e400 ;  /* 0x0001e40006087836 */ /* 0x000fce0000000000 */
.L_x_1797:
        /* <DEDUP_REMOVED lines=16> */
.L_x_1798:
        /* <DEDUP_REMOVED lines=16> */
.L_x_1799:
        /* <DEDUP_REMOVED lines=10> */
[----:B------:R-:W1:Y:S01]  /*25490*/  SYNCS.PHASECHK.TRANS64.TRYWAIT P0, [R7+URZ+0x308c0], R10 ;  /* 0x0308c00a070075a7 */ /* 0x000e62000800017f */
[----:B------:R-:W-:Y:S04]  /*254a0*/  BSSY B2, `(.L_x_1800) ;  /* 0x0000002000027945 */ /* 0x000fe80003800000 */
[----:B-1----:R-:W-:Y:S05]  /*254b0*/  @!P0 BRA `(.L_x_1801) ;  /* 0x0000007c007c8947 */ /* 0x002fea0003800000 */
.L_x_1984:
[----:B------:R-:W-:Y:S05]  /*254c0*/  BSYNC B2 ;  /* 0x0000000000027941 */ /* 0x000fea0003800000 */
.L_x_1800:
[----:B------:R-:W-:Y:S01]  /*254d0*/  BSSY B2, `(.L_x_1802) ;  /* 0x000000b000027945 */ /* 0x000fe20003800000 */
[----:B-12---:R-:W-:Y:S02]  /*254e0*/  IMAD.MOV.U32 R10, RZ, RZ, 0x0 ;  /* 0x00000000ff0a7424 */ /* 0x006fe400078e00ff */
        /* <DEDUP_REMOVED lines=9> */
.L_x_1803:
[----:B------:R-:W-:Y:S05]  /*25580*/  BSYNC B2 ;  /* 0x0000000000027941 */ /* 0x000fea0003800000 */
.L_x_1802:
[----:B------:R-:W-:Y:S01]  /*25590*/  R2UR UR10, R14 ;  /* 0x000000000e0a72ca */ /* 0x000fe200000e0000 */
[----:B------:R-:W-:Y:S01]  /*255a0*/  UIADD3 UR4, UP0, UR36, 0x670, URZ ;  /* 0x0000067024047890 */ /* 0x000fe2000ff1e03f */
[----:B------:R-:W-:Y:S01]  /*255b0*/  R2UR UR6, R10 ;  /* 0x000000000a0672ca */ /* 0x000fe200000e0000 */
[----:B------:R-:W-:Y:S01]  /*255c0*/  VIADD R7, R7, 0x308b0 ;  /* 0x000308b007077836 */ /* 0x000fe20000000000 */
[----:B------:R-:W-:Y:S01]  /*255d0*/  R2UR UR7, R11 ;  /* 0x000000000b0772ca */ /* 0x000fe200000e0000 */
[----:B------:R-:W-:Y:S01]  /*255e0*/  VIADD R4, R6, 0x400 ;  /* 0x0000040006047836 */ /* 0x000fe20000000000 */
[----:B------:R-:W-:Y:S01]  /*255f0*/  PLOP3.LUT P0, PT, PT, PT, PT, 0x80, 0x0 ;  /* 0x000000000000781c */ /* 0x000fe20003f0f070 */
[----:B------:R-:W-:-:S12]  /*25600*/  UIADD3.X UR5, URZ, UR37, URZ, UP0, !UPT ;  /* 0x000000253f057290 */ /* 0x000fd800087fe43f */
.L_x_1804:
        /* <DEDUP_REMOVED lines=10> */
[----:B------:R-:W-:Y:S01]  /*256b0*/  R2UR UR10, R13 ;  /* 0x000000000d0a72ca */ /* 0x000fe200000e0000 */
[----:B------:R-:W-:Y:S01]  /*256c0*/  VIADD R4, R6, 0x3400 ;  /* 0x0000340006047836 */ /* 0x000fe20000000000 */
[----:B------:R-:W-:Y:S02]  /*256d0*/  R2UR UR6, R10 ;  /* 0x000000000a0672ca */ /* 0x000fe400000e0000 */
[----:B------:R-:W-:Y:S02]  /*256e0*/  R2UR UR7, R11 ;  /* 0x000000000b0772ca */ /* 0x000fe400000e0000 */
[----:B------:R-:W-:-:S13]  /*256f0*/  PLOP3.LUT P0, PT, PT, PT, PT, 0x80, 0x0 ;  /* 0x000000000000781c */ /* 0x000fda0003f0f070 */
.L_x_1805:
        /* <DEDUP_REMOVED lines=15> */
.L_x_1806:
        /* <DEDUP_REMOVED lines=10> */
.L_x_1792:
[----:B------:R-:W-:Y:S05]  /*25890*/  BSYNC B1 ;  /* 0x0000000000017941 */ /* 0x000fea0003800000 */
.L_x_1791:
[----:B-1----:R-:W2:Y:S04]  /*258a0*/  LDL.LU R4, [R1+0x1c] ;  /* 0x00001c0001047983 */ /* 0x002ea80000300800 */
[----:B------:R-:W3:Y:S01]  /*258b0*/  LDL.LU R8, [R1+0x20] ;  /* 0x0000200001087983 */ /* 0x000ee20000300800 */
[----:B------:R-:W-:Y:S01]  /*258c0*/  VIADD R9, R9, 0xfffffffe ;  /* 0xfffffffe09097836 */ /* 0x000fe20000000000 */
[----:B------:R-:W-:-:S04]  /*258d0*/  PLOP3.LUT P0, PT, PT, PT, PT, 0x8, 0x0 ;  /* 0x000000000000781c */ /* 0x000fc80003f0e170 */
[----:B------:R-:W-:Y:S02]  /*258e0*/  ISETP.GE.AND P2, PT, R9, R3, PT ;  /* 0x000000030900720c */ /* 0x000fe40003f46270 */
[----:B--2---:R-:W-:-:S04]  /*258f0*/  IADD3 R4, R4, 0x1, RZ ;  /* 0x0000000104047810 */ /* 0x004fc80007ffe0ff */
[----:B------:R-:W-:-:S04]  /*25900*/  ISETP.NE.AND P1, PT, R4, 0x2, PT ;  /* 0x000000020400780c */ /* 0x000fc80003f25270 */
[----:B------:R-:W-:Y:S02]  /*25910*/  SEL R5, RZ, 0x1, P1 ;  /* 0x00000001ff057807 */ /* 0x000fe40000800000 */
[----:B------:R-:W-:Y:S02]  /*25920*/  SEL R4, R4, RZ, P1 ;  /* 0x000000ff04047207 */ /* 0x000fe40000800000 */
[----:B---3--:R-:W-:-:S03]  /*25930*/  LOP3.LUT R8, R8, R5, RZ, 0x3c, !PT ;  /* 0x0000000508087212 */ /* 0x008fc600078e3cff */
[----:B------:R1:W-:Y:S04]  /*25940*/  STL [R1+0x1c], R4 ;  /* 0x00001c0401007387 */ /* 0x0003e80000100800 */
[----:B------:R1:W-:Y:S01]  /*25950*/  STL [R1+0x20], R8 ;  /* 0x0000200801007387 */ /* 0x0003e20000100800 */
[----:B------:R-:W-:Y:S05]  /*25960*/  @!P2 BRA `(.L_x_1785) ;  /* 0x00000008006ca947 */ /* 0x000fea0003800000 */
.L_x_1823:
        /* <DEDUP_REMOVED lines=8> */
[----:B------:R-:W-:Y:S01]  /*259f0*/  ISETP.NE.AND P2, PT, R4, RZ, PT ;  /* 0x000000ff0400720c */ /* 0x000fe20003f45270 */
[----:B--2---:R-:W-:Y:S01]  /*25a00*/  IMAD R8, R6, 0x8, R19 ;  /* 0x0000000806087824 */ /* 0x004fe200078e0213 */
[----:B---3--:R-:W-:-:S04]  /*25a10*/  SHF.L.U32 R7, R5, 0x1f, RZ ;  /* 0x0000001f05077819 */ /* 0x008fc800000006ff */
[----:B------:R-:W1:Y:S02]  /*25a20*/  SYNCS.PHASECHK.TRANS64.TRYWAIT P1, [R8+URZ+0x308a0], R7 ;  /* 0x0308a007080075a7 */ /* 0x000e64000802017f */
[----:B-1----:R-:W-:Y:S05]  /*25a30*/  @!P1 BRA `(.L_x_1810) ;  /* 0x0000007800309947 */ /* 0x002fea0003800000 */
.L_x_1985:
[----:B------:R-:W-:Y:S05]  /*25a40*/  BSYNC B2 ;  /* 0x0000000000027941 */ /* 0x000fea0003800000 */
.L_x_1809:
        /* <DEDUP_REMOVED lines=9> */
.L_x_1812:
[----:B------:R-:W-:Y:S05]  /*25ae0*/  BSYNC B2 ;  /* 0x0000000000027941 */ /* 0x000fea0003800000 */
.L_x_1811:
[----:B------:R-:W2:Y:S01]  /*25af0*/  LDL R4, [R1+0x1c] ;  /* 0x00001c0001047983 */ /* 0x000ea20000100800 */
[----:B------:R-:W-:Y:S01]  /*25b00*/  IMAD.MOV.U32 R12, RZ, RZ, RZ ;  /* 0x000000ffff0c7224 */ /* 0x000fe200078e00ff */
        /* <DEDUP_REMOVED lines=10> */
.L_x_1813:
        /* <DEDUP_REMOVED lines=10> */
[----:B------:R-:W-:Y:S01]  /*25c50*/  IMAD.MOV.U32 R14, RZ, RZ, 0x40 ;  /* 0x00000040ff0e7424 */ /* 0x000fe200078e00ff */
[----:B------:R-:W-:Y:S01]  /*25c60*/  PLOP3.LUT P1, PT, PT, PT, PT, 0x80, 0x0 ;  /* 0x000000000000781c */ /* 0x000fe20003f2f070 */
[----:B------:R-:W-:Y:S01]  /*25c70*/  VIADD R10, R6, 0x21400 ;  /* 0x00021400060a7836 */ /* 0x000fe20000000000 */
[----:B------:R-:W-:Y:S01]  /*25c80*/  UMOV UR6, 0x0 ;  /* 0x0000000000067882 */ /* 0x000fe20000000000 */
[----:B------:R-:W-:Y:S01]  /*25c90*/  UMOV UR7, 0x12f00000 ;  /* 0x12f0000000077882 */ /* 0x000fe20000000000 */
[----:B------:R-:W-:-:S15]  /*25ca0*/  R2UR UR10, R14 ;  /* 0x000000000e0a72ca */ /* 0x000fde00000e0000 */
.L_x_1814:
        /* <DEDUP_REMOVED lines=16> */
.L_x_1815:
        /* <DEDUP_REMOVED lines=10> */
[----:B------:R-:W2:Y:S01]  /*25e50*/  SYNCS.PHASECHK.TRANS64.TRYWAIT P1, [R8+URZ+0x308c0], R7 ;  /* 0x0308c007080075a7 */ /* 0x000ea2000802017f */
[----:B------:R-:W-:Y:S04]  /*25e60*/  BSSY B2, `(.L_x_1816) ;  /* 0x0000002000027945 */ /* 0x000fe80003800000 */
[----:B--2---:R-:W-:Y:S05]  /*25e70*/  @!P1 BRA `(.L_x_1817) ;  /* 0x0000007400349947 */ /* 0x004fea0003800000 */
.L_x_1986:
[----:B------:R-:W-:Y:S05]  /*25e80*/  BSYNC B2 ;  /* 0x0000000000027941 */ /* 0x000fea0003800000 */
.L_x_1816:
[----:B------:R-:W-:Y:S01]  /*25e90*/  BSSY B2, `(.L_x_1818) ;  /* 0x000000b000027945 */ /* 0x000fe20003800000 */
[----:B------:R-:W-:Y:S02]  /*25ea0*/  IMAD.MOV.U32 R10, RZ, RZ, 0x0 ;  /* 0x00000000ff0a7424 */ /* 0x000fe400078e00ff */
[----:B------:R-:W-:Y:S01]  /*25eb0*/  IMAD.MOV.U32 R11, RZ, RZ, 0x12f00000 ;  /* 0x12f00000ff0b7424 */ /* 0x000fe200078e00ff */
[----:B------:R-:W-:Y:S06]  /*25ec0*/  @P2 BRA `(.L_x_1819) ;  /* 0x00000000001c2947 */ /* 0x000fec0003800000 */
[----:B0-----:R-:W0:Y:S01]  /*25ed0*/  S2R R15, SR_TID.X ;  /* 0x00000000000f7919 */ /* 0x001e220000002100 */
[----:B------:R-:W-:-:S04]  /*25ee0*/  IMAD.MOV.U32 R4, RZ, RZ, 0x9000 ;  /* 0x00009000ff047424 */ /* 0x000fc800078e00ff */
[----:B------:R3:W-:Y:S01]  /*25ef0*/  SYNCS.ARRIVE.TRANS64 RZ, [R8+URZ+0x308b0], R4 ;  /* 0x0308b00408ff79a7 */ /* 0x0007e2000800003f */
[----:B0-----:R-:W-:-:S04]  /*25f00*/  LOP3.LUT R15, R15, 0x1f, RZ, 0xc0, !PT ;  /* 0x0000001f0f0f7812 */ /* 0x001fc800078ec0ff */
[----:B------:R-:W-:-:S13]  /*25f10*/  ISETP.NE.AND P1, PT, R15, RZ, PT ;  /* 0x000000ff0f00720c */ /* 0x000fda0003f25270 */
[----:B---3--:R-:W-:Y:S05]  /*25f20*/  @!P1 BRA `(.L_x_1819) ;  /* 0x0000000000049947 */ /* 0x008fea0003800000 */
[----:B------:R-:W-:Y:S01]  /*25f30*/  BPT.TRAP 0x1 ;  /* 0x000000040000795c */ /* 0x000fe20000300000 */
.L_x_1819:
[----:B------:R-:W-:Y:S05]  /*25f40*/  BSYNC B2 ;  /* 0x0000000000027941 */ /* 0x000fea0003800000 */
.L_x_1818:
[----:B------:R-:W-:Y:S01]  /*25f50*/  R2UR UR10, R12 ;  /* 0x000000000c0a72ca */ /* 0x000fe200000e0000 */
[----:B------:R-:W-:Y:S01]  /*25f60*/  UIADD3 UR4, UP0, UR36, 0x670, URZ ;  /* 0x0000067024047890 */ /* 0x000fe2000ff1e03f */
[----:B------:R-:W-:Y:S01]  /*25f70*/  R2UR UR6, R10 ;  /* 0x000000000a0672ca */ /* 0x000fe200000e0000 */
[----:B-12---:R-:W-:Y:S01]  /*25f80*/  VIADD R8, R8, 0x308b0 ;  /* 0x000308b008087836 */ /* 0x006fe20000000000 */
[----:B------:R-:W-:Y:S01]  /*25f90*/  R2UR UR7, R11 ;  /* 0x000000000b0772ca */ /* 0x000fe200000e0000 */
[----:B------:R-:W-:Y:S01]  /*25fa0*/  UIADD3.X UR5, URZ, UR37, URZ, UP0, !UPT ;  /* 0x000000253f057290 */ /* 0x000fe200087fe43f */
[----:B------:R-:W-:Y:S02]  /*25fb0*/  PLOP3.LUT P1, PT, PT, PT, PT, 0x80, 0x0 ;  /* 0x000000000000781c */ /* 0x000fe40003f2f070 */
[----:B------:R-:W-:-:S11]  /*25fc0*/  IADD3 R4, R6, 0x400, RZ ;  /* 0x0000040006047810 */ /* 0x000fd60007ffe0ff */
.L_x_1820:
        /* <DEDUP_REMOVED lines=15> */
.L_x_1821:
        /* <DEDUP_REMOVED lines=15> */
.L_x_1822:
        /* <DEDUP_REMOVED lines=10> */
.L_x_1808:
[----:B------:R-:W-:Y:S05]  /*26250*/  BSYNC B1 ;  /* 0x0000000000017941 */ /* 0x000fea0003800000 */
.L_x_1807:
        /* <DEDUP_REMOVED lines=12> */
.L_x_1785:
[----:B------:R-:W-:Y:S05]  /*26320*/  BSYNC B0 ;  /* 0x0000000000007941 */ /* 0x000fea0003800000 */
.L_x_1784:
[----:B--2---:R-:W2:Y:S01]  /*26330*/  LDL R7, [R1+0x30] ;  /* 0x0000300001077983 */ /* 0x004ea20000100800 */
[----:B------:R-:W3:Y:S01]  /*26340*/  LDC R0, c[0x0][0x448] ;  /* 0x00011200ff007b82 */ /* 0x000ee20000000800 */
[----:B------:R-:W-:Y:S07]  /*26350*/  @!P0 WARPSYNC.ALL ;  /* 0x0000000000008948 */ /* 0x000fee0003800000 */
[----:B------:R-:W-:Y:S01]  /*26360*/  @!P0 BAR.SYNC.DEFER_BLOCKING 0xc, 0x180 ;  /* 0x0306000000008b1d */ /* 0x000fe20000010000 */
[----:B---3--:R-:W-:-:S13]  /*26370*/  ISETP.NE.AND P1, PT, R0, 0x1, PT ;  /* 0x000000010000780c */ /* 0x008fda0003f25270 */
[----:B------:R-:W3:Y:S08]  /*26380*/  @P1 LDC R0, c[0x0][0x44c] ;  /* 0x00011300ff001b82 */ /* 0x000ef00000000800 */
[----:B------:R-:W4:Y:S01]  /*26390*/  @P1 LDC R3, c[0x0][0x450] ;  /* 0x00011400ff031b82 */ /* 0x000f220000000800 */
[----:B--2---:R-:W-:-:S04]  /*263a0*/  VIADD R2, R7, 0x7f ;  /* 0x0000007f07027836 */ /* 0x004fc80000000000 */
[----:B---3--:R-:W-:-:S05]  /*263b0*/  @P1 IMAD.HI.U32 R0, R2, R0, RZ ;  /* 0x0000000002001227 */ /* 0x008fca00078e00ff */
[----:B----4-:R-:W-:-:S05]  /*263c0*/  @P1 SHF.R.U32.HI R2, RZ, R3, R0 ;  /* 0x00000003ff021219 */ /* 0x010fca0000011600 */
[----:B------:R-:W-:Y:S02]  /*263d0*/  IMAD.IADD R0, R21, 0x1, R2 ;  /* 0x0000000115007824 */ /* 0x000fe400078e0202 */
[----:B------:R-:W2:Y:S02]  /*263e0*/  LDC.64 R2, c[0x0][0x9e0] ;  /* 0x00027800ff027b82 */ /* 0x000ea40000000a00 */
[----:B--2---:R-:W-:Y:S01]  /*263f0*/  ISETP.GE.AND P2, PT, R3, 0x1, PT ;  /* 0x000000010300780c */ /* 0x004fe20003f46270 */
[----:B------:R-:W-:-:S12]  /*26400*/  IMAD.IADD R2, R0, 0x1, R2 ;  /* 0x0000000100027824 */ /* 0x000fd800078e0202 */
[----:B------:R-:W-:Y:S05]  /*26410*/  @!P2 BRA `(.L_x_1824) ;  /* 0x000000000048a947 */ /* 0x000fea0003800000 */
[C---:B------:R-:W-:Y:S01]  /*26420*/  ISETP.GT.AND P0, PT, R0.reuse, RZ, PT ;  /* 0x000000ff0000720c */ /* 0x040fe20003f04270 */
[----:B------:R-:W-:Y:S01]  /*26430*/  BSSY B0, `(.L_x_1825) ;  /* 0x000000e000007945 */ /* 0x000fe20003800000 */
[----:B------:R-:W-:-:S11]  /*26440*/  VIADD R6, R0, 0xffffffff ;  /* 0xffffffff00067836 */ /* 0x000fd60000000000 */
[----:B------:R-:W-:Y:S05]  /*26450*/  @P0 BRA `(.L_x_1826) ;  /* 0x00000000001c0947 */ /* 0x000fea0003800000 */
[----:B------:R-:W-:Y:S01]  /*26460*/  ISETP.NE.AND P0, PT, R3, 0x1, PT ;  /* 0x000000010300780c */ /* 0x000fe20003f05270 */
[----:B------:R-:W-:-:S12]  /*26470*/  IMAD.MOV R0, RZ, RZ, -R0 ;  /* 0x000000ffff007224 */ /* 0x000fd800078e0a00 */
[----:B-1----:R-:W1:Y:S02]  /*26480*/  @P0 LDC.64 R4, c[0x0][0x9e8] ;  /* 0x00027a00ff040b82 */ /* 0x002e640000000a00 */
[----:B-1----:R-:W-:-:S05]  /*26490*/  @P0 IMAD.HI.U32 R4, R0, R4, RZ ;  /* 0x0000000400040227 */ /* 0x002fca00078e00ff */
[----:B------:R-:W-:-:S04]  /*264a0*/  @P0 SHF.R.U32.HI R0, RZ, R5, R4 ;  /* 0x00000005ff000219 */ /* 0x000fc80000011604 */
[----:B------:R-:W-:Y:S01]  /*264b0*/  LOP3.LUT R6, RZ, R0, RZ, 0x33, !PT ;  /* 0x00000000ff067212 */ /* 0x000fe200078e33ff */
[----:B------:R-:W-:Y:S06]  /*264c0*/  BRA `(.L_x_1827) ;  /* 0x0000000000107947 */ /* 0x000fec0003800000 */
.L_x_1826:
[----:B------:R-:W-:-:S13]  /*264d0*/  ISETP.NE.AND P0, PT, R3, 0x1, PT ;  /* 0x000000010300780c */ /* 0x000fda0003f05270 */
[----:B-1----:R-:W1:Y:S02]  /*264e0*/  @P0 LDC.64 R4, c[0x0][0x9e8] ;  /* 0x00027a00ff040b82 */ /* 0x002e640000000a00 */
[----:B-1----:R-:W-:-:S05]  /*264f0*/  @P0 IMAD.HI.U32 R4, R6, R4, RZ ;  /* 0x0000000406040227 */ /* 0x002fca00078e00ff */
[----:B------:R-:W-:-:S07]  /*26500*/  @P0 SHF.R.U32.HI R6, RZ, R5, R4 ;  /* 0x00000005ff060219 */ /* 0x000fce0000011604 */
.L_x_1827:
[----:B------:R-:W-:Y:S05]  /*26510*/  BSYNC B0 ;  /* 0x0000000000007941 */ /* 0x000fea0003800000 */
.L_x_1825:
[----:B------:R-:W-:-:S05]  /*26520*/  IMAD R6, R6, R3, R3 ;  /* 0x0000000306067224 */ /* 0x000fca00078e0203 */
[----:B------:R-:W-:-:S07]  /*26530*/  VIMNMX R2, R2, R6, PT ;  /* 0x0000000602027248 */ /* 0x000fce0003fe0100 */
.L_x_1824:
[----:B------:R-:W2:Y:S01]  /*26540*/  LDL R6, [R1+0x5c] ;  /* 0x00005c0001067983 */ /* 0x000ea20000100800 */
[----:B------:R-:W3:Y:S01]  /*26550*/  @P1 LDC R0, c[0x0][0x44c] ;  /* 0x00011300ff001b82 */ /* 0x000ee20000000800 */
[----:B------:R-:W-:Y:S01]  /*26560*/  VIADD R2, R2, 0x5f ;  /* 0x0000005f02027836 */ /* 0x000fe20000000000 */
[----:B------:R-:W-:Y:S01]  /*26570*/  ULDC UR4, c[0x0][0x9dc] ;  /* 0x0002770000047ab9 */ /* 0x000fe20000000800 */
[----:B-1----:R-:W-:Y:S02]  /*26580*/  IMAD.MOV.U32 R4, RZ, RZ, R7 ;  /* 0x000000ffff047224 */ /* 0x002fe400078e0007 */
[----:B------:R-:W-:-:S03]  /*26590*/  IMAD.HI R2, R2, 0x2aaaaaab, RZ ;  /* 0x2aaaaaab02027827 */ /* 0x000fc600078e02ff */
[----:B------:R-:W1:Y:S01]  /*265a0*/  @P1 LDC R5, c[0x0][0x450] ;  /* 0x00011400ff051b82 */ /* 0x000e620000000800 */
[----:B---3--:R-:W-:-:S05]  /*265b0*/  @P1 IMAD.HI.U32 R0, R7, R0, RZ ;  /* 0x0000000007001227 */ /* 0x008fca00078e00ff */
[----:B-1----:R-:W-:-:S05]  /*265c0*/  @P1 SHF.R.U32.HI R4, RZ, R5, R0 ;  /* 0x00000005ff041219 */ /* 0x002fca0000011600 */
[----:B------:R-:W-:Y:S01]  /*265d0*/  IMAD.IADD R0, R20, 0x1, R4 ;  /* 0x0000000114007824 */ /* 0x000fe200078e0204 */
[----:B------:R-:W-:-:S04]  /*265e0*/  SHF.R.U32.HI R4, RZ, 0x1f, R2 ;  /* 0x0000001fff047819 */ /* 0x000fc80000011602 */
[----:B------:R-:W-:Y:S01]  /*265f0*/  LEA.HI.SX32 R7, R2, R4, 0x1c ;  /* 0x0000000402077211 */ /* 0x000fe200078fe2ff */
[----:B------:R-:W-:-:S04]  /*26600*/  VIADD R2, R0, -UR4 ;  /* 0x8000000400027c36 */ /* 0x000fc80008000000 */
[----:B------:R1:W-:Y:S01]  /*26610*/  STL [R1+0x60], R7 ;  /* 0x0000600701007387 */ /* 0x0003e20000100800 */
[----:B--2---:R-:W-:Y:S01]  /*26620*/  VIMNMX R6, R6, R7, PT ;  /* 0x0000000706067248 */ /* 0x004fe20003fe0100 */
[----:B-1----:R-:W-:Y:S06]  /*26630*/  @!P2 BRA `(.L_x_1828) ;  /* 0x000000000044a947 */ /* 0x002fec0003800000 */
        /* <DEDUP_REMOVED lines=10> */
.L_x_1830:
[----:B------:R-:W-:-:S13]  /*266e0*/  ISETP.NE.AND P0, PT, R3, 0x1, PT ;  /* 0x000000010300780c */ /* 0x000fda0003f05270 */
[----:B------:R-:W1:Y:S02]  /*266f0*/  @P0 LDC.64 R4, c[0x0][0x9e8] ;  /* 0x00027a00ff040b82 */ /* 0x000e640000000a00 */
[----:B-1----:R-:W-:-:S05]  /*26700*/  @P0 IMAD.HI.U32 R4, R0, R4, RZ ;  /* 0x0000000400040227 */ /* 0x002fca00078e00ff */
[----:B------:R-:W-:-:S07]  /*26710*/  @P0 SHF.R.U32.HI R0, RZ, R5, R4 ;  /* 0x00000005ff000219 */ /* 0x000fce0000011604 */
.L_x_1831:
[----:B------:R-:W-:Y:S05]  /*26720*/  BSYNC B0 ;  /* 0x0000000000007941 */ /* 0x000fea0003800000 */
.L_x_1829:
[----:B------:R-:W-:-:S05]  /*26730*/  IMAD R0, R0, R3, RZ ;  /* 0x0000000300007224 */ /* 0x000fca00078e02ff */
[----:B------:R-:W-:-:S07]  /*26740*/  VIMNMX R2, R2, R0, !PT ;  /* 0x0000000002027248 */ /* 0x000fce0007fe0100 */
.L_x_1828:
[----:B------:R-:W-:Y:S01]  /*26750*/  IMAD.HI R2, R2, 0x2aaaaaab, RZ ;  /* 0x2aaaaaab02027827 */ /* 0x000fe200078e02ff */
[----:B------:R-:W-:Y:S01]  /*26760*/  ISETP.NE.AND P1, PT, R17, RZ, PT ;  /* 0x000000ff1100720c */ /* 0x000fe20003f25270 */
[----:B------:R-:W-:Y:S03]  /*26770*/  BSSY B0, `(.L_x_1832) ;  /* 0x0000025000007945 */ /* 0x000fe60003800000 */
[----:B------:R-:W-:-:S04]  /*26780*/  SHF.R.U32.HI R0, RZ, 0x1f, R2 ;  /* 0x0000001fff007819 */ /* 0x000fc80000011602 */
[----:B------:R-:W-:-:S04]  /*26790*/  LEA.HI.SX32 R0, R2, R0, 0x1c ;  /* 0x0000000002007211 */ /* 0x000fc800078fe2ff */
[----:B------:R-:W-:Y:S01]  /*267a0*/  VIMNMX R8, RZ, R0, !PT ;  /* 0x00000000ff087248 */ /* 0x000fe20007fe0100 */
[----:B------:R-:W1:Y:S03]  /*267b0*/  @!P1 LDC R17, c[0x0][0x9f0] ;  /* 0x00027c00ff119b82 */ /* 0x000e660000000800 */
[----:B------:R-:W-:Y:S01]  /*267c0*/  ISETP.GT.AND P0, PT, R6, R8, PT ;  /* 0x000000080600720c */ /* 0x000fe20003f04270 */
[----:B------:R2:W-:Y:S04]  /*267d0*/  STL [R1+0x3c], R8 ;  /* 0x00003c0801007387 */ /* 0x0005e80000100800 */
[----:B------:R2:W-:Y:S08]  /*267e0*/  STL [R1+0x40], RZ ;  /* 0x000040ff01007387 */ /* 0x0005f00000100800 */
[----:B--2---:R-:W-:Y:S05]  /*267f0*/  @!P0 BRA `(.L_x_1833) ;  /* 0x0000000000708947 */ /* 0x004fea0003800000 */
[----:B-1----:R-:W-:-:S04]  /*26800*/  IABS R0, R17 ;  /* 0x0000001100007213 */ /* 0x002fc80000000000 */
[----:B------:R-:W1:Y:S08]  /*26810*/  I2F.RP R2, R0 ;  /* 0x0000000000027306 */ /* 0x000e700000209400 */
[----:B-1----:R-:W1:Y:S02]  /*26820*/  MUFU.RCP R2, R2 ;  /* 0x0000000200027308 */ /* 0x002e640000001000 */
[----:B-1----:R-:W-:-:S06]  /*26830*/  VIADD R2, R2, 0xffffffe ;  /* 0x0ffffffe02027836 */ /* 0x002fcc0000000000 */
[----:B------:R-:W1:Y:S02]  /*26840*/  F2I.FTZ.U32.TRUNC.NTZ R3, R2 ;  /* 0x0000000200037305 */ /* 0x000e64000021f000 */
[----:B-1----:R-:W-:-:S05]  /*26850*/  IADD3 R2, RZ, -R3, RZ ;  /* 0x80000003ff027210 */ /* 0x002fca0007ffe0ff */
[----:B------:R-:W-:Y:S02]  /*26860*/  IMAD R4, R2, R0, RZ ;  /* 0x0000000002047224 */ /* 0x000fe400078e02ff */
[----:B------:R-:W-:-:S04]  /*26870*/  IMAD.MOV.U32 R2, RZ, RZ, RZ ;  /* 0x000000ffff027224 */ /* 0x000fc800078e00ff */
[----:B------:R-:W-:Y:S01]  /*26880*/  IMAD.HI.U32 R7, R3, R4, R2 ;  /* 0x0000000403077227 */ /* 0x000fe200078e0002 */
[----:B------:R-:W-:Y:S02]  /*26890*/  IADD3 R4, R17, -0x1, R6 ;  /* 0xffffffff11047810 */ /* 0x000fe40007ffe006 */
[----:B------:R-:W-:-:S03]  /*268a0*/  IABS R2, R17 ;  /* 0x0000001100027213 */ /* 0x000fc60000000000 */
[----:B------:R-:W-:Y:S02]  /*268b0*/  IMAD.IADD R4, R4, 0x1, -R8 ;  /* 0x0000000104047824 */ /* 0x000fe400078e0a08 */
[----:B------:R-:W-:-:S03]  /*268c0*/  IMAD.MOV R2, RZ, RZ, -R2 ;  /* 0x000000ffff027224 */ /* 0x000fc600078e0a02 */
[----:B------:R-:W-:Y:S01]  /*268d0*/  IABS R3, R4 ;  /* 0x0000000400037213 */ /* 0x000fe20000000000 */
[----:B------:R-:W-:Y:S01]  /*268e0*/  IMAD.MOV.U32 R5, RZ, RZ, R2 ;  /* 0x000000ffff057224 */ /* 0x000fe200078e0002 */
        /* <DEDUP_REMOVED lines=12> */
[----:B------:R2:W-:Y:S02]  /*269b0*/  STL [R1+0x40], R2 ;  /* 0x0000400201007387 */ /* 0x0005e40000100800 */
.L_x_1833:
[----:B------:R-:W-:Y:S05]  /*269c0*/  BSYNC B0 ;  /* 0x0000000000007941 */ /* 0x000fea0003800000 */
.L_x_1832:
[----:B------:R-:W3:Y:S04]  /*269d0*/  LDL R0, [R1+0x40] ;  /* 0x0000400001007983 */ /* 0x000ee80000100800 */
[----:B--2---:R-:W3:Y:S01]  /*269e0*/  LDL R2, [R1+0x50] ;  /* 0x0000500001027983 */ /* 0x004ee20000100800 */
[----:B------:R-:W-:Y:S01]  /*269f0*/  BSSY B7, `(.L_x_1834) ;  /* 0x0000457000077945 */ /* 0x000fe20003800000 */
[----:B---3--:R-:W-:-:S05]  /*26a00*/  IMAD R2, R2, R0, R8 ;  /* 0x0000000002027224 */ /* 0x008fca00078e0208 */
[----:B------:R-:W-:Y:S01]  /*26a10*/  VIADDMNMX R0, R2, R0, R6, PT ;  /* 0x0000000002007246 */ /* 0x000fe20003800106 */
[----:B------:R2:W-:Y:S03]  /*26a20*/  STL [R1+0x2c], R2 ;  /* 0x00002c0201007387 */ /* 0x0005e60000100800 */
[----:B------:R-:W-:Y:S01]  /*26a30*/  ISETP.GT.AND P0, PT, R0, R2, PT ;  /* 0x000000020000720c */ /* 0x000fe20003f04270 */
[----:B------:R2:W-:-:S12]  /*26a40*/  STL [R1+0x44], R0 ;  /* 0x0000440001007387 */ /* 0x0005d80000100800 */
[----:B--2---:R-:W-:Y:S05]  /*26a50*/  @P0 BRA `(.L_x_1835) ;  /* 0x0000000000480947 */ /* 0x004fea0003800000 */
[----:B------:R-:W2:Y:S02]  /*26a60*/  S2R R0, SR_TID.X ;  /* 0x0000000000007919 */ /* 0x000ea40000002100 */
[----:B--2---:R-:W-:-:S04]  /*26a70*/  LOP3.LUT R0, R0, 0x7f, RZ, 0xc0, !PT ;  /* 0x0000007f00007812 */ /* 0x004fc800078ec0ff */
[----:B------:R-:W-:-:S13]  /*26a80*/  ISETP.NE.AND P0, PT, R0, RZ, PT ;  /* 0x000000ff0000720c */ /* 0x000fda0003f05270 */
[----:B------:R-:W-:Y:S05]  /*26a90*/  @P0 BRA `(.L_x_1836) ;  /* 0x0000004400300947 */ /* 0x000fea0003800000 */
[----:B------:R-:W2:Y:S01]  /*26aa0*/  S2R R3, SR_LANEID ;  /* 0x0000000000037919 */ /* 0x000ea20000000000 */
[----:B------:R-:W-:Y:S01]  /*26ab0*/  VOTEU.ANY UR4, UPT, PT ;  /* 0x0000000000047886 */ /* 0x000fe200038e0100 */
[----:B------:R-:W3:Y:S01]  /*26ac0*/  LDC.64 R4, c[0x0][0xc60] ;  /* 0x00031800ff047b82 */ /* 0x000ee20000000a00 */
[----:B------:R-:W2:Y:S08]  /*26ad0*/  FLO.U32 R0, UR4 ;  /* 0x0000000400007d00 */ /* 0x000eb000080e0000 */
[----:B------:R-:W3:Y:S01]  /*26ae0*/  POPC R2, UR4 ;  /* 0x0000000400027d09 */ /* 0x000ee20008000000 */
[----:B--2---:R-:W-:-:S13]  /*26af0*/  ISETP.EQ.U32.AND P0, PT, R0, R3, PT ;  /* 0x000000030000720c */ /* 0x004fda0003f02070 */
[----:B---3--:R-:W2:Y:S01]  /*26b00*/  @P0 ATOMG.E.ADD.STRONG.GPU PT, R5, desc[UR46][R4.64], R2 ;  /* 0x00000002040509a8 */ /* 0x008ea200081ee1ee */
[----:B------:R-:W3:Y:S02]  /*26b10*/  S2R R3, SR_LTMASK ;  /* 0x0000000000037919 */ /* 0x000ee40000003900 */
[----:B---3--:R-:W-:-:S06]  /*26b20*/  LOP3.LUT R3, R3, UR4, RZ, 0xc0, !PT ;  /* 0x0000000403037c12 */ /* 0x008fcc000f8ec0ff */
[----:B------:R-:W3:Y:S01]  /*26b30*/  POPC R3, R3 ;  /* 0x0000000300037309 */ /* 0x000ee20000000000 */
[----:B--2---:R-:W3:Y:S02]  /*26b40*/  SHFL.IDX PT, R0, R5, R0, 0x1f ;  /* 0x00001f0005007589 */ /* 0x004ee400000e0000 */
[----:B---3--:R-:W-:-:S05]  /*26b50*/  IADD3 R0, R0, UR38, R3 ;  /* 0x0000002600007c10 */ /* 0x008fca000fffe003 */
[----:B------:R2:W-:Y:S01]  /*26b60*/  STL [R1], R0 ;  /* 0x0000000001007387 */ /* 0x0005e20000100800 */
[----:B------:R-:W-:Y:S05]  /*26b70*/  BRA `(.L_x_1836) ;  /* 0x0000004000f87947 */ /* 0x000fea0003800000 */
.L_x_1835:
        /* <DEDUP_REMOVED lines=9> */
[----:B------:R-:W-:Y:S01]  /*26c10*/  MOV R11, UR5 ;  /* 0x00000005000b7c02 */ /* 0x000fe20008000f00 */
[----:B------:R-:W2:Y:S01]  /*26c20*/  LDC.64 R2, c[0x4][R2] ;  /* 0x0100000002027b82 */ /* 0x000ea20000000a00 */
        /* <DEDUP_REMOVED lines=8> */
[----:B012---:R-:W-:Y:S05]  /*26cb0*/  CALL.ABS.NOINC R2 ;  /* 0x0000000002007343 */ /* 0x007fea0003c00000 */
.L_x_1838:
[----:B------:R-:W-:Y:S05]  /*26cc0*/  BSYNC B6 ;  /* 0x0000000000067941 */ /* 0x000fea0003800000 */
.L_x_1837:
[----:B------:R-:W-:Y:S01]  /*26cd0*/  VIADD R0, R19, 0x400 ;  /* 0x0000040013007836 */ /* 0x000fe20000000000 */
[----:B------:R-:W-:Y:S04]  /*26ce0*/  BSSY B6, `(.L_x_1839) ;  /* 0x0000022000067945 */ /* 0x000fe80003800000 */
[----:B------:R-:W-:-:S13]  /*26cf0*/  LOP3.LUT P0, RZ, R0, 0x3ff, RZ, 0xc0, !PT ;  /* 0x000003ff00ff7812 */ /* 0x000fda000780c0ff */
[----:B------:R-:W-:Y:S05]  /*26d00*/  @!P0 BRA `(.L_x_1840) ;  /* 0x00000000007c8947 */ /* 0x000fea0003800000 */
[----:B-1----:R-:W-:Y:S01]  /*26d10*/  MOV R17, 0x0 ;  /* 0x0000000000117802 */ /* 0x002fe20000000f00 */
[----:B------:R-:W-:Y:S01]  /*26d20*/  ULDC.64 UR6, c[0x4][0xa8] ;  /* 0x01002a0000067ab9 */ /* 0x000fe20000000a00 */
[----:B------:R-:W-:Y:S01]  /*26d30*/  ULDC.64 UR8, c[0x4][0xb0] ;  /* 0x01002c0000087ab9 */ /* 0x000fe20000000a00 */
[----:B------:R-:W-:Y:S01]  /*26d40*/  ULDC.64 UR4, c[0x4][0x38] ;  /* 0x01000e0000047ab9 */ /* 0x000fe20000000a00 */
[----:B------:R1:W2:Y:S01]  /*26d50*/  LDC.64 R2, c[0x4][R17] ;  /* 0x0100000011027b82 */ /* 0x0002a20000000a00 */
        /* <DEDUP_REMOVED lines=8> */
[----:B-1----:R-:W-:-:S07]  /*26de0*/  IMAD.MOV.U32 R13, RZ, RZ, RZ ;  /* 0x000000ffff0d7224 */ /* 0x002fce00078e00ff */
[----:B------:R-:W-:-:S07]  /*26df0*/  LEPC R20, `(.L_x_1841) ;  /* 0x000000001014794e */ /* 0x000fce0000000000 */
[----:B0-2---:R-:W-:Y:S05]  /*26e00*/  CALL.ABS.NOINC R2 ;  /* 0x0000000002007343 */ /* 0x005fea0003c00000 */
.L_x_1841:
[----:B------:R0:W1:Y:S01]  /*26e10*/  LDC.64 R2, c[0x4][R17] ;  /* 0x0100000011027b82 */ /* 0x0000620000000a00 */
[----:B------:R-:W-:Y:S01]  /*26e20*/  ULDC.64 UR4, c[0x4][0xa8] ;  /* 0x01002a0000047ab9 */ /* 0x000fe20000000a00 */
[----:B------:R-:W-:Y:S01]  /*26e30*/  ULDC.64 UR6, c[0x4][0xb0] ;  /* 0x01002c0000067ab9 */ /* 0x000fe20000000a00 */
[----:B------:R-:W-:Y:S01]  /*26e40*/  ULDC.64 UR8, c[0x4][0x40] ;  /* 0x0100100000087ab9 */ /* 0x000fe20000000a00 */
[----:B------:R-:W-:Y:S01]  /*26e50*/  IMAD.U32 R4, RZ, RZ, UR4 ;  /* 0x00000004ff047e24 */ /* 0x000fe2000f8e00ff */
[----:B------:R-:W-:Y:S01]  /*26e60*/  MOV R5, UR5 ;  /* 0x0000000500057c02 */ /* 0x000fe20008000f00 */
        /* <DEDUP_REMOVED lines=9> */
.L_x_1840:
[----:B------:R-:W-:Y:S05]  /*26f00*/  BSYNC B6 ;  /* 0x0000000000067941 */ /* 0x000fea0003800000 */
.L_x_1839:
[----:B------:R-:W2:Y:S01]  /*26f10*/  LDL R0, [R1+0xc] ;  /* 0x00000c0001007983 */ /* 0x000ea20000100800 */
[----:B------:R-:W-:Y:S02]  /*26f20*/  ULDC.64 UR4, c[0x0][0x9f8] ;  /* 0x00027e0000047ab9 */ /* 0x000fe40000000a00 */
[----:B------:R-:W-:Y:S01]  /*26f30*/  ISETP.NE.U32.AND P0, PT, RZ, UR4, PT ;  /* 0x00000004ff007c0c */ /* 0x000fe2000bf05070 */
[----:B-1----:R-:W3:Y:S03]  /*26f40*/  LDL R17, [R1+0x44] ;  /* 0x0000440001117983 */ /* 0x002ee60000100800 */
[----:B------:R-:W-:Y:S01]  /*26f50*/  ISETP.NE.AND.EX P0, PT, RZ, UR5, PT, P0 ;  /* 0x00000005ff007c0c */ /* 0x000fe2000bf05300 */
[----:B------:R-:W-:-:S12]  /*26f60*/  ULDC.64 UR4, c[0x0][0xa08] ;  /* 0x0002820000047ab9 */ /* 0x000fd80000000a00 */
[----:B------:R-:W1:Y:S01]  /*26f70*/  @P0 LDC.64 R2, c[0x0][0x9f8] ;  /* 0x00027e00ff020b82 */ /* 0x000e620000000a00 */
[----:B--2---:R-:W-:Y:S02]  /*26f80*/  IMAD.MOV.U32 R7, RZ, RZ, R0 ;  /* 0x000000ffff077224 */ /* 0x004fe400078e0000 */
[----:B-1----:R-:W-:-:S05]  /*26f90*/  @P0 IMAD.WIDE R2, R0, 0x4, R2 ;  /* 0x0000000400020825 */ /* 0x002fca00078e0202 */
[----:B------:R1:W2:Y:S01]  /*26fa0*/  @P0 LDG.E R7, desc[UR46][R2.64] ;  /* 0x0000002e02070981 */ /* 0x0002a2000c1e1900 */
[----:B---3--:R-:W-:Y:S01]  /*26fb0*/  VIADD R0, R17, 0xffffffff ;  /* 0xffffffff11007836 */ /* 0x008fe20000000000 */
[----:B-1----:R-:W1:Y:S02]  /*26fc0*/  LDC.64 R2, c[0x0][0x418] ;  /* 0x00010600ff027b82 */ /* 0x002e640000000a00 */
[----:B-1----:R-:W-:Y:S01]  /*26fd0*/  LOP3.LUT P0, RZ, R2, UR4, RZ, 0xfc, !PT ;  /* 0x0000000402ff7c12 */ /* 0x002fe2000f80fcff */
[----:B------:R-:W-:-:S03]  /*26fe0*/  UMOV UR4, 0xffffffff ;  /* 0xffffffff00047882 */ /* 0x000fc60000000000 */
[----:B------:R-:W-:Y:S02]  /*26ff0*/  LOP3.LUT P0, RZ, R3, UR5, RZ, 0xfc, P0 ;  /* 0x0000000503ff7c12 */ /* 0x000fe4000800fcff */
[----:B--2---:R-:W-:Y:S01]  /*27000*/  SHF.R.S32.HI R8, RZ, 0x1f, R7 ;  /* 0x0000001fff087819 */ /* 0x004fe20000011407 */
[----:B------:R1:W-:Y:S01]  /*27010*/  STL [R1+0x8], R7 ;  /* 0x0000080701007387 */ /* 0x0003e20000100800 */
[----:B------:R-:W-:-:S03]  /*27020*/  SEL R17, R7, RZ, !P0 ;  /* 0x000000ff07117207 */ /* 0x000fc60004000000 */
[----:B------:R1:W-:Y:S01]  /*27030*/  STL [R1+0x24], R8 ;  /* 0x0000240801007387 */ /* 0x0003e20000100800 */
[----:B------:R-:W-:Y:S05]  /*27040*/  BRA.DIV UR4, `(.L_x_1842) ;  /* 0x0000006204d47947 */ /* 0x000fea000b800000 */
[----:B------:R-:W2:Y:S02]  /*27050*/  S2R R4, SR_TID.X ;  /* 0x0000000000047919 */ /* 0x000ea40000002100 */
[----:B--2---:R-:W-:-:S04]  /*27060*/  SHF.R.U32.HI R4, RZ, 0x5, R4 ;  /* 0x00000005ff047819 */ /* 0x004fc80000011604 */
[----:B------:R-:W-:-:S05]  /*27070*/  LOP3.LUT R4, R4, 0x3, RZ, 0xc0, !PT ;  /* 0x0000000304047812 */ /* 0x000fca00078ec0ff */
[----:B------:R2:W3:Y:S02]  /*27080*/  SHFL.IDX PT, R14, R4, RZ, 0x1f ;  /* 0x00001fff040e7589 */ /* 0x0004e400000e0000 */
.L_x_1989:
        /* <DEDUP_REMOVED lines=9> */
.L_x_1992:
[----:B------:R-:W-:Y:S05]  /*27120*/  @!P6 BRA `(.L_x_1843) ;  /* 0x000000040028e947 */ /* 0x000fea0003800000 */
[----:B------:R-:W-:-:S04]  /*27130*/  ISETP.NE.U32.AND P0, PT, R2, RZ, PT ;  /* 0x000000ff0200720c */ /* 0x000fc80003f05070 */
[----:B------:R-:W-:-:S13]  /*27140*/  ISETP.NE.AND.EX P0, PT, R3, RZ, PT, P0 ;  /* 0x000000ff0300720c */ /* 0x000fda0003f05300 */
[----:B------:R-:W-:Y:S05]  /*27150*/  @!P0 BRA `(.L_x_1845) ;  /* 0x0000000000508947 */ /* 0x000fea0003800000 */
[----:B------:R-:W3:Y:S01]  /*27160*/  LDC R6, c[0x0][0x43c] ;  /* 0x00010f00ff067b82 */ /* 0x000ee20000000800 */
[----:B------:R-:W-:Y:S01]  /*27170*/  IMAD.MOV.U32 R9, RZ, RZ, R0 ;  /* 0x000000ffff097224 */ /* 0x000fe200078e0000 */
[----:B------:R-:W-:-:S03]  /*27180*/  ULDC.64 UR4, c[0x0][0x428] ;  /* 0x00010a0000047ab9 */ /* 0x000fc60000000a00 */
[----:B------:R-:W-:Y:S01]  /*27190*/  IMAD.MOV.U32 R0, RZ, RZ, R9 ;  /* 0x000000ffff007224 */ /* 0x000fe200078e0009 */
[----:B---3--:R-:W-:-:S13]  /*271a0*/  ISETP.NE.AND P0, PT, R6, 0x1, PT ;  /* 0x000000010600780c */ /* 0x008fda0003f05270 */
[----:B--2---:R-:W2:Y:S02]  /*271b0*/  @P0 LDC.64 R4, c[0x0][0x440] ;  /* 0x00011000ff040b82 */ /* 0x004ea40000000a00 */
[----:B--2---:R-:W-:-:S05]  /*271c0*/  @P0 IMAD.HI.U32 R4, R9, R4, RZ ;  /* 0x0000000409040227 */ /* 0x004fca00078e00ff */
        /* <DEDUP_REMOVED lines=13> */
.L_x_1845:
[----:B------:R-:W4:Y:S04]  /*272a0*/  LDL R0, [R1+0x10] ;  /* 0x0000100001007983 */ /* 0x000f280000100800 */
[----:B---3--:R-:W3:Y:S01]  /*272b0*/  LDL R2, [R1+0x14] ;  /* 0x0000140001027983 */ /* 0x008ee20000100800 */
[----:B----4-:R-:W-:Y:S02]  /*272c0*/  LEA R0, R0, R19, 0x3 ;  /* 0x0000001300007211 */ /* 0x010fe400078e18ff */
[----:B---3--:R-:W-:-:S04]  /*272d0*/  SHF.L.U32 R2, R2, 0x1f, RZ ;  /* 0x0000001f02027819 */ /* 0x008fc800000006ff */
[----:B------:R-:W3:Y:S02]  /*272e0*/  SYNCS.PHASECHK.TRANS64.TRYWAIT P0, [R0+URZ+0x30840], R2 ;  /* 0x03084002000075a7 */ /* 0x000ee4000800017f */
[----:B---3--:R-:W-:Y:S05]  /*272f0*/  @!P0 BRA `(.L_x_1846) ;  /* 0x00000060007c8947 */ /* 0x008fea0003800000 */
.L_x_1993:
        /* <DEDUP_REMOVED lines=11> */
.L_x_1847:
[----:B--2---:R-:W2:Y:S04]  /*273b0*/  LDL R4, [R1+0x10] ;  /* 0x0000100001047983 */ /* 0x004ea80000100800 */
[----:B------:R-:W4:Y:S04]  /*273c0*/  LDL R3, [R1+0x4] ;  /* 0x0000040001037983 */ /* 0x000f280000100800 */
        /* <DEDUP_REMOVED lines=13> */
[----:B--2---:R-:W-:Y:S01]  /*274a0*/  IMAD R0, R4, 0x9000, R19 ;  /* 0x0000900004007824 */ /* 0x004fe200078e0213 */
[----:B----4-:R-:W-:-:S04]  /*274b0*/  R2UR UR11, R3 ;  /* 0x00000000030b72ca */ /* 0x010fc800000e0000 */
        /* <DEDUP_REMOVED lines=10> */
[----:B--2---:R-:W-:Y:S01]  /*27560*/  UMOV UR8, UR15 ;  /* 0x0000000f00087c82 */ /* 0x004fe20008000000 */
[----:B------:R-:W-:Y:S02]  /*27570*/  UMOV UR10, UR17 ;  /* 0x00000011000a7c82 */ /* 0x000fe40008000000 */
[----:B------:R2:W-:Y:S02]  /*27580*/  UTMALDG.4D [UR8], [UR4], desc[UR6] ;  /* 0x00000608040075b4 */ /* 0x0005e40008019000 */
[----:B--2---:R-:W-:Y:S01]  /*27590*/  UMOV UR8, UR16 ;  /* 0x0000001000087c82 */ /* 0x004fe20008000000 */
[----:B------:R-:W-:-:S02]  /*275a0*/  UMOV UR10, UR14 ;  /* 0x0000000e000a7c82 */ /* 0x000fc40008000000 */
[----:B------:R3:W-:Y:S02]  /*275b0*/  UTMALDG.4D [UR8], [UR4], desc[UR6] ;  /* 0x00000608040075b4 */ /* 0x0007e40008019000 */
[----:B---3--:R-:W-:Y:S01]  /*275c0*/  NOP ;  /* 0x0000000000007918 */ /* 0x008fe20000000000 */
.L_x_1843:
[----:B------:R-:W3:Y:S01]  /*275d0*/  LDL.LU R3, [R1+0x48] ;  /* 0x0000480001037983 */ /* 0x000ee20000300800 */
[----:B------:R-:W-:Y:S05]  /*275e0*/  WARPSYNC.ALL ;  /* 0x0000000000007948 */ /* 0x000fea0003800000 */
[----:B------:R-:W-:Y:S01]  /*275f0*/  ULDC.64 UR4, c[0x0][0x298] ;  /* 0x0000a60000047ab9 */ /* 0x000fe20000000a00 */
[----:B------:R-:W-:Y:S01]  /*27600*/  BSSY B6, `(.L_x_1848) ;  /* 0x000001c000067945 */ /* 0x000fe20003800000 */
[----:B------:R-:W-:Y:S01]  /*27610*/  BAR.SYNC.DEFER_BLOCKING 0x8, 0x180 ;  /* 0x0206000000007b1d */ /* 0x000fe20000010000 */
[----:B---3--:R-:W-:Y:S01]  /*27620*/  SHF.R.S32.HI R0, RZ, 0x1f, R3 ;  /* 0x0000001fff007819 */ /* 0x008fe20000011403 */
[----:B--2---:R-:W-:-:S04]  /*27630*/  IMAD.WIDE.U32 R4, R3, UR4, RZ ;  /* 0x0000000403047c25 */ /* 0x004fc8000f8e00ff */
        /* <DEDUP_REMOVED lines=12> */
[----:B--2---:R-:W-:Y:S02]  /*27700*/  IMAD.U32 R4, RZ, RZ, UR4 ;  /* 0x00000004ff047e24 */ /* 0x004fe4000f8e00ff */
[----:B------:R-:W2:Y:S01]  /*27710*/  LDC.64 R2, c[0x4][R2] ;  /* 0x0100000002027b82 */ /* 0x000ea20000000a00 */
[----:B------:R-:W-:Y:S02]  /*27720*/  IMAD.U32 R5, RZ, RZ, UR5 ;  /* 0x00000005ff057e24 */ /* 0x000fe4000f8e00ff */
[----:B------:R-:W-:Y:S02]  /*27730*/  IMAD.U32 R6, RZ, RZ, UR6 ;  /* 0x00000006ff067e24 */ /* 0x000fe4000f8e00ff */
[----:B-1----:R-:W-:-:S02]  /*27740*/  IMAD.U32 R7, RZ, RZ, UR7 ;  /* 0x00000007ff077e24 */ /* 0x002fc4000f8e00ff */
[----:B------:R-:W-:Y:S02]  /*27750*/  IMAD.U32 R10, RZ, RZ, UR8 ;  /* 0x00000008ff0a7e24 */ /* 0x000fe4000f8e00ff */
[----:B------:R-:W-:Y:S02]  /*27760*/  IMAD.U32 R11, RZ, RZ, UR9 ;  /* 0x00000009ff0b7e24 */ /* 0x000fe4000f8e00ff */
[----:B------:R-:W-:Y:S02]  /*27770*/  IMAD.MOV.U32 R8, RZ, RZ, 0x70 ;  /* 0x00000070ff087424 */ /* 0x000fe400078e00ff */
[----:B------:R-:W-:Y:S02]  /*27780*/  IMAD.MOV.U32 R12, RZ, RZ, 0x1 ;  /* 0x00000001ff0c7424 */ /* 0x000fe400078e00ff */
[----:B------:R-:W-:-:S07]  /*27790*/  IMAD.MOV.U32 R13, RZ, RZ, RZ ;  /* 0x000000ffff0d7224 */ /* 0x000fce00078e00ff */
[----:B------:R-:W-:-:S07]  /*277a0*/  LEPC R20, `(.L_x_1849) ;  /* 0x000000001014794e */ /* 0x000fce0000000000 */
[----:B0-2---:R-:W-:Y:S05]  /*277b0*/  CALL.ABS.NOINC R2 ;  /* 0x0000000002007343 */ /* 0x005fea0003c00000 */
.L_x_1849:
[----:B------:R-:W-:Y:S05]  /*277c0*/  BSYNC B6 ;  /* 0x0000000000067941 */ /* 0x000fea0003800000 */
.L_x_1848:
[----:B--2---:R-:W2:Y:S01]  /*277d0*/  LDL.LU R0, [R1+0x54] ;  /* 0x0000540001007983 */ /* 0x004ea20000300800 */
[----:B------:R-:W-:Y:S01]  /*277e0*/  ULDC.64 UR6, c[0x0][0xa00] ;  /* 0x0002800000067ab9 */ /* 0x000fe20000000a00 */
[----:B-1----:R-:W1:Y:S01]  /*277f0*/  LDC R7, c[0x0][0x448] ;  /* 0x00011200ff077b82 */ /* 0x002e620000000800 */
[----:B------:R-:W-:Y:S01]  /*27800*/  ULDC.64 UR4, c[0x0][0x2d8] ;  /* 0x0000b60000047ab9 */ /* 0x000fe20000000a00 */
[----:B------:R-:W2:Y:S04]  /*27810*/  LDL.LU.64 R2, [R1+0x48] ;  /* 0x0000480001027983 */ /* 0x000ea80000300a00 */
[----:B------:R-:W3:Y:S04]  /*27820*/  LDL R5, [R1+0xc] ;  /* 0x00000c0001057983 */ /* 0x000ee80000100800 */
[----:B------:R-:W4:Y:S01]  /*27830*/  LDL R9, [R1+0x30] ;  /* 0x0000300001097983 */ /* 0x000f220000100800 */
[----:B------:R-:W-:-:S04]  /*27840*/  ISETP.NE.U32.AND P0, PT, RZ, UR6, PT ;  /* 0x00000006ff007c0c */ /* 0x000fc8000bf05070 */
[----:B------:R-:W-:Y:S01]  /*27850*/  ISETP.NE.AND.EX P0, PT, RZ, UR7, PT, P0 ;  /* 0x00000007ff007c0c */ /* 0x000fe2000bf05300 */
[----:B------:R-:W0:Y:S01]  /*27860*/  S2R R8, SR_TID.X ;  /* 0x0000000000087919 */ /* 0x000e220000002100 */
[----:B------:R-:W-:Y:S01]  /*27870*/  ULDC.64 UR6, c[0x0][0x280] ;  /* 0x0000a00000067ab9 */ /* 0x000fe20000000a00 */
[----:B------:R-:W1:Y:S01]  /*27880*/  S2R R10, SR_TID.X ;  /* 0x00000000000a7919 */ /* 0x000e620000002100 */
[----:B0-----:R-:W-:Y:S01]  /*27890*/  SHF.L.U32 R8, R8, 0x4, RZ ;  /* 0x0000000408087819 */ /* 0x001fe200000006ff */
[----:B-1----:R-:W-:-:S05]  /*278a0*/  IMAD.SHL.U32 R10, R10, 0x8, RZ ;  /* 0x000000080a0a7824 */ /* 0x002fca00078e00ff */
[----:B------:R-:W-:-:S04]  /*278b0*/  LOP3.LUT R10, R10, 0x38, RZ, 0xc0, !PT ;  /* 0x000000380a0a7812 */ /* 0x000fc800078ec0ff */
[C---:B------:R-:W-:Y:S02]  /*278c0*/  LOP3.LUT R11, R10.reuse, 0x40, RZ, 0xfc, !PT ;  /* 0x000000400a0b7812 */ /* 0x040fe400078efcff */
[----:B------:R-:W-:Y:S01]  /*278d0*/  LOP3.LUT R10, R10, 0x80, RZ, 0xfc, !PT ;  /* 0x000000800a0a7812 */ /* 0x000fe200078efcff */
[----:B--2---:R-:W-:Y:S01]  /*278e0*/  IMAD.MOV.U32 R3, RZ, RZ, R0 ;  /* 0x000000ffff037224 */ /* 0x004fe200078e0000 */
[----:B---3--:R-:W-:-:S04]  /*278f0*/  SHF.R.S32.HI R0, RZ, 0x1f, R5 ;  /* 0x0000001fff007819 */ /* 0x008fc80000011405 */
[----:B------:R-:W-:Y:S02]  /*27900*/  SEL R4, R0, RZ, !P0 ;  /* 0x000000ff00047207 */ /* 0x000fe40004000000 */
[----:B------:R-:W-:Y:S02]  /*27910*/  SEL R0, R5, RZ, !P0 ;  /* 0x000000ff05007207 */ /* 0x000fe40004000000 */
[----:B------:R-:W0:Y:S01]  /*27920*/  S2R R5, SR_TID.X ;  /* 0x0000000000057919 */ /* 0x000e220000002100 */
[----:B------:R-:W-:Y:S01]  /*27930*/  ISETP.NE.AND P0, PT, R7, 0x1, PT ;  /* 0x000000010700780c */ /* 0x000fe20003f05270 */
[----:B------:R-:W-:-:S04]  /*27940*/  IMAD.WIDE.U32 R2, R16, UR4, R2 ;  /* 0x0000000410027c25 */ /* 0x000fc8000f8e0002 */
[----:B------:R-:W-:Y:S01]  /*27950*/  IMAD R3, R16, UR5, R3 ;  /* 0x0000000510037c24 */ /* 0x000fe2000f8e0203 */
[----:B------:R-:W-:-:S07]  /*27960*/  ULDC.64 UR4, c[0x0][0x2e0] ;  /* 0x0000b80000047ab9 */ /* 0x000fce0000000a00 */
[----:B------:R-:W1:Y:S01]  /*27970*/  @P0 LDC R6, c[0x0][0x450] ;  /* 0x00011400ff060b82 */ /* 0x000e620000000800 */
[----:B0-----:R-:W-:-:S04]  /*27980*/  LOP3.LUT R5, R5, 0x7f, RZ, 0xc0, !PT ;  /* 0x0000007f05057812 */ /* 0x001fc800078ec0ff */
[----:B------:R-:W-:-:S04]  /*27990*/  SHF.R.U32.HI R5, RZ, 0x3, R5 ;  /* 0x00000003ff057819 */ /* 0x000fc80000011605 */
[----:B------:R-:W-:Y:S02]  /*279a0*/  LOP3.LUT R8, R5, 0x70, R8, 0xf8, !PT ;  /* 0x0000007005087812 */ /* 0x000fe400078ef808 */
[----:B------:R-:W0:Y:S01]  /*279b0*/  @P0 LDC R5, c[0x0][0x44c] ;  /* 0x00011300ff050b82 */ /* 0x000e220000000800 */
[----:B------:R-:W-:Y:S02]  /*279c0*/  IMAD R4, R4, UR4, RZ ;  /* 0x0000000404047c24 */ /* 0x000fe4000f8e02ff */
[----:B------:R-:W-:-:S04]  /*279d0*/  IMAD.WIDE.U32 R2, R0, UR4, R2 ;  /* 0x0000000400027c25 */ /* 0x000fc8000f8e0002 */
[----:B------:R-:W-:Y:S01]  /*279e0*/  IMAD R0, R0, UR5, R4 ;  /* 0x0000000500007c24 */ /* 0x000fe2000f8e0204 */
[----:B------:R-:W-:Y:S01]  /*279f0*/  ULDC.64 UR4, c[0x0][0x2d0] ;  /* 0x0000b40000047ab9 */ /* 0x000fe20000000a00 */
[----:B----4-:R-:W-:Y:S02]  /*27a00*/  IMAD.IADD R4, R8, 0x1, R9 ;  /* 0x0000000108047824 */ /* 0x010fe400078e0209 */
[----:B------:R-:W-:Y:S02]  /*27a10*/  IMAD.IADD R3, R3, 0x1, R0 ;  /* 0x0000000103037824 */ /* 0x000fe400078e0200 */
[----:B------:R-:W-:Y:S02]  /*27a20*/  IMAD.MOV.U32 R0, RZ, RZ, R4 ;  /* 0x000000ffff007224 */ /* 0x000fe400078e0004 */
[----:B0-----:R-:W-:-:S05]  /*27a30*/  @P0 IMAD.HI.U32 R5, R4, R5, RZ ;  /* 0x0000000504050227 */ /* 0x001fca00078e00ff */
[----:B-1----:R-:W-:-:S05]  /*27a40*/  @P0 SHF.R.U32.HI R0, RZ, R6, R5 ;  /* 0x00000006ff000219 */ /* 0x002fca0000011605 */
        /* <DEDUP_REMOVED lines=30> */
[----:B------:R-:W0:Y:S02]  /*27c30*/  S2R R11, SR_TID.X ;  /* 0x00000000000b7919 */ /* 0x000e240000002100 */
        /* <DEDUP_REMOVED lines=22> */
[----:B------:R-:W-:Y:S01]  /*27da0*/  @!P3 IMAD.MOV.U32 R7, RZ, RZ, R5 ;  /* 0x000000ffff07b224 */ /* 0x000fe200078e0005 */
[----:B------:R-:W-:-:S04]  /*27db0*/  IADD3 R5, R0, 0x20, RZ ;  /* 0x0000002000057810 */ /* 0x000fc80007ffe0ff */
        /* <DEDUP_REMOVED lines=41> */
[----:B------:R-:W-:Y:S01]  /*28050*/  @!P3 IMAD.MOV.U32 R7, RZ, RZ, R6 ;  /* 0x000000ffff07b224 */ /* 0x000fe200078e0006 */
[----:B------:R-:W-:Y:S01]  /*28060*/  @!P3 MOV R6, R5 ;  /* 0x000000050006b202 */ /* 0x000fe20000000f00 */
[----:B------:R-:W-:-:S04]  /*28070*/  VIADD R5, R0, 0x60 ;  /* 0x0000006000057836 */ /* 0x000fc80000000000 */
[----:B------:R-:W-:Y:S01]  /*28080*/  @!P3 LDGSTS.E.BYPASS.LTC128B.128 [R10+0x14c00], desc[UR46][R6.64], !P2 ;  /* 0x14c00000060abfae */ /* 0x000fe2000d101d6e */
[----:B------:R-:W-:-:S03]  /*28090*/  ISETP.GE.AND P4, PT, R5, R2, PT ;  /* 0x000000020500720c */ /* 0x000fc60003f86270 */
        /* <DEDUP_REMOVED lines=8> */
[----:B------:R1:W2:Y:S04]  /*28120*/  SHFL.IDX PT, R5, R3, 0x7, 0x181f ;  /* 0x00f81f0003057f89 */ /* 0x0002a800000e0000 */
[----:B------:R1:W-:Y:S04]  /*28130*/  @!P4 LDGSTS.E.BYPASS.LTC128B.128 [R10+0x15400], desc[UR46][R6.64], !P2 ;  /* 0x15400000060acfae */ /* 0x0003e8000d101d6e */
[----:B------:R1:W-:Y:S04]  /*28140*/  @!P4 LDGSTS.E.BYPASS.LTC128B.128 [R10+0x19400], desc[UR46][R6.64+0x80], !P1 ;  /* 0x19400080060acfae */ /* 0x0003e8000c901d6e */
[----:B------:R1:W-:Y:S04]  /*28150*/  @!P4 LDGSTS.E.BYPASS.LTC128B.128 [R10+0x1d400], desc[UR46][R6.64+0x100], !P0 ;  /* 0x1d400100060acfae */ /* 0x0003e8000c101d6e */
[----:B------:R1:W3:Y:S02]  /*28160*/  SHFL.IDX PT, R3, R4, 0x7, 0x181f ;  /* 0x00f81f0004037f89 */ /* 0x0002e400000e0000 */
.L_x_2010:
        /* <DEDUP_REMOVED lines=15> */
.L_x_1852:
[----:B------:R-:W-:Y:S05]  /*28260*/  BSYNC B0 ;  /* 0x0000000000007941 */ /* 0x000fea0003800000 */
.L_x_1851:
[----:B------:R-:W-:Y:S01]  /*28270*/  NOP ;  /* 0x0000000000007918 */ /* 0x000fe20000000000 */
[----:B------:R-:W-:Y:S01]  /*28280*/  PLOP3.LUT P0, PT, PT, PT, PT, 0x80, 0x0 ;  /* 0x000000000000781c */ /* 0x000fe20003f0f070 */
[----:B------:R-:W-:-:S12]  /*28290*/  VIADD R11, R19, 0x30800 ;  /* 0x00030800130b7836 */ /* 0x000fd80000000000 */
.L_x_1853:
[----:B------:R-:W-:Y:S02]  /*282a0*/  PLOP3.LUT P1, PT, P1, P0, PT, 0xa2, 0x0 ;  /* 0x000000000000781c */ /* 0x000fe40000f21472 */
[----:B------:R-:W-:-:S08]  /*282b0*/  @P0 R2UR P1, UR4, R19 ;  /* 0x00000000130402ca */ /* 0x000fd00000020000 */
[----:B------:R-:W-:-:S05]  /*282c0*/  @P0 PLOP3.LUT P0, PT, P1, PT, PT, 0x80, 0x0 ;  /* 0x000000000000081c */ /* 0x000fca0000f0f070 */
[----:B------:R-:W-:Y:S01]  /*282d0*/  @!P1 SYNCS.ARRIVE.TRANS64.RED.A0T1 RZ, [UR4+0x30800], RZ ;  /* 0x030800ffffff99a7 */ /* 0x000fe20008200404 */
[----:B------:R-:W-:Y:S07]  /*282e0*/  @!P1 ARRIVES.LDGSTSBAR.64.TRANSCNT [UR4+0x30800] ;  /* 0x03080000ff0099b0 */ /* 0x000fee0008000a84 */
[----:B------:R-:W-:Y:S05]  /*282f0*/  @P0 BRA.U.ANY `(.L_x_1853) ;  /* 0xfffffffd00e80947 */ /* 0x000fea000393ffff */
[----:B----4-:R-:W4:Y:S02]  /*28300*/  LDL.LU R2, [R1+0x58] ;  /* 0x0000580001027983 */ /* 0x010f240000300800 */
[----:B----4-:R-:W-:-:S05]  /*28310*/  VIADD R2, R2, 0x1 ;  /* 0x0000000102027836 */ /* 0x010fca0000000000 */
        /* <DEDUP_REMOVED lines=10> */
.L_x_2011:
[----:B------:R-:W-:Y:S05]  /*283c0*/  BSYNC B0 ;  /* 0x0000000000007941 */ /* 0x000fea0003800000 */
.L_x_1854:
[----:B------:R-:W4:Y:S04]  /*283d0*/  LDL R2, [R1+0x44] ;  /* 0x0000440001027983 */ /* 0x000f280000100800 */
[----:B-1----:R-:W5:Y:S01]  /*283e0*/  LDL R4, [R1+0x2c] ;  /* 0x00002c0001047983 */ /* 0x002f620000100800 */
[----:B------:R-:W-:Y:S01]  /*283f0*/  BSSY B0, `(.L_x_1856) ;  /* 0x000024e000007945 */ /* 0x000fe20003800000 */
[----:B----4-:R-:W-:-:S05]  /*28400*/  VIADD R0, R2, 0xfffffffe ;  /* 0xfffffffe02007836 */ /* 0x010fca0000000000 */
[----:B-----5:R-:W-:-:S13]  /*28410*/  ISETP.GE.AND P0, PT, R0, R4, PT ;  /* 0x000000040000720c */ /* 0x020fda0003f06270 */
[----:B------:R-:W-:Y:S05]  /*28420*/  @!P0 BRA `(.L_x_1857) ;  /* 0x0000002400288947 */ /* 0x000fea0003800000 */
[----:B---3--:R-:W3:Y:S04]  /*28430*/  LDL.LU R3, [R1+0x50] ;  /* 0x0000500001037983 */ /* 0x008ee80000300800 */
[----:B0-----:R-:W4:Y:S04]  /*28440*/  LDL.LU R7, [R1+0x40] ;  /* 0x0000400001077983 */ /* 0x001f280000300800 */
[----:B------:R-:W5:Y:S04]  /*28450*/  LDL.LU R2, [R1+0x60] ;  /* 0x0000600001027983 */ /* 0x000f680000300800 */
[----:B------:R-:W5:Y:S04]  /*28460*/  LDL.LU R6, [R1+0x3c] ;  /* 0x00003c0001067983 */ /* 0x000f680000300800 */
[----:B--2---:R-:W2:Y:S01]  /*28470*/  LDL.LU R5, [R1+0x5c] ;  /* 0x00005c0001057983 */ /* 0x004ea20000300800 */
[----:B------:R-:W-:Y:S01]  /*28480*/  LOP3.LUT R10, RZ, R4, RZ, 0x33, !PT ;  /* 0x00000004ff0a7212 */ /* 0x000fe200078e33ff */
[----:B------:R-:W-:Y:S01]  /*28490*/  BSSY B2, `(.L_x_1858) ;  /* 0x00000cc000027945 */ /* 0x000fe20003800000 */
[----:B---3--:R-:W-:-:S04]  /*284a0*/  VIADD R3, R3, 0x1 ;  /* 0x0000000103037836 */ /* 0x008fc80000000000 */
[----:B----4-:R-:W-:Y:S01]  /*284b0*/  IMAD R3, R3, R7, RZ ;  /* 0x0000000703037224 */ /* 0x010fe200078e02ff */
[----:B-----5:R-:W-:-:S04]  /*284c0*/  LOP3.LUT R2, RZ, R2, RZ, 0x33, !PT ;  /* 0x00000002ff027212 */ /* 0x020fc800078e33ff */
[----:B------:R-:W-:-:S04]  /*284d0*/  LOP3.LUT R3, RZ, R3, RZ, 0x33, !PT ;  /* 0x00000003ff037212 */ /* 0x000fc800078e33ff */
[----:B------:R-:W-:Y:S02]  /*284e0*/  VIADDMNMX R2, R3, -R6, R2, !PT ;  /* 0x8000000603027246 */ /* 0x000fe40007800102 */
[----:B--2---:R-:W-:-:S04]  /*284f0*/  LOP3.LUT R7, RZ, R5, RZ, 0x33, !PT ;  /* 0x00000005ff077212 */ /* 0x004fc800078e33ff */
        /* <DEDUP_REMOVED lines=18> */
[----:B------:R-:W-:Y:S02]  /*28620*/  MOV R4, R17 ;  /* 0x0000001100047202 */ /* 0x000fe40000000f00 */
        /* <DEDUP_REMOVED lines=22> */
.L_x_1862:
[----:B------:R-:W-:Y:S01]  /*28790*/  IMAD R3, R8, 0x8, R19 ;  /* 0x0000000808037824 */ /* 0x000fe200078e0213 */
[----:B------:R-:W-:Y:S01]  /*287a0*/  SHF.L.U32 R2, R9, 0x1f, RZ ;  /* 0x0000001f09027819 */ /* 0x000fe200000006ff */
[----:B------:R-:W-:Y:S03]  /*287b0*/  BSSY B3, `(.L_x_1863) ;  /* 0x0000003000037945 */ /* 0x000fe60003800000 */
[----:B------:R-:W1:Y:S02]  /*287c0*/  SYNCS.PHASECHK.TRANS64.TRYWAIT P0, [R3+URZ+0x30840], R2 ;  /* 0x03084002030075a7 */ /* 0x000e64000800017f */
[----:B-1----:R-:W-:Y:S05]  /*287d0*/  @!P0 BRA `(.L_x_1864) ;  /* 0x0000005800648947 */ /* 0x002fea0003800000 */
.L_x_2012:
[----:B------:R-:W-:Y:S05]  /*287e0*/  BSYNC B3 ;  /* 0x0000000000037941 */ /* 0x000fea0003800000 */
.L_x_1863:
        /* <DEDUP_REMOVED lines=12> */
.L_x_1866:
[----:B------:R-:W-:Y:S05]  /*288b0*/  BSYNC B3 ;  /* 0x0000000000037941 */ /* 0x000fea0003800000 */
.L_x_1865:
        /* <DEDUP_REMOVED lines=12> */
.L_x_1867:
        /* <DEDUP_REMOVED lines=16> */
.L_x_1868:
        /* <DEDUP_REMOVED lines=16> */
.L_x_1869:
        /* <DEDUP_REMOVED lines=17> */
.L_x_2013:
[----:B------:R-:W-:Y:S05]  /*28c90*/  BSYNC B3 ;  /* 0x0000000000037941 */ /* 0x000fea0003800000 */
.L_x_1870:
[----:B------:R-:W-:Y:S01]  /*28ca0*/  BSSY B3, `(.L_x_1872) ;  /* 0x000000d000037945 */ /* 0x000fe20003800000 */
[----:B------:R-:W-:Y:S01]  /*28cb0*/  IMAD.MOV.U32 R12, RZ, RZ, 0x0 ;  /* 0x00000000ff0c7424 */ /* 0x000fe200078e00ff */
[----:B------:R-:W-:Y:S02]  /*28cc0*/  MOV R13, 0x14f00000 ;  /* 0x14f00000000d7802 */ /* 0x000fe40000000f00 */
[----:B------:R-:W-:Y:S05]  /*28cd0*/  @P1 BRA `(.L_x_1873) ;  /* 0x0000000000241947 */ /* 0x000fea0003800000 */
        /* <DEDUP_REMOVED lines=9> */
.L_x_1873:
[----:B------:R-:W-:Y:S05]  /*28d70*/  BSYNC B3 ;  /* 0x0000000000037941 */ /* 0x000fea0003800000 */
.L_x_1872:
        /* <DEDUP_REMOVED lines=14> */
.L_x_1874:
        /* <DEDUP_REMOVED lines=15> */
.L_x_1875:
        /* <DEDUP_REMOVED lines=15> */
.L_x_1876:
        /* <DEDUP_REMOVED lines=12> */
.L_x_1861:
[----:B------:R-:W-:Y:S05]  /*29100*/  BSYNC B1 ;  /* 0x0000000000017941 */ /* 0x000fea0003800000 */
.L_x_1860:
[----:B0-----:R-:W2:Y:S04]  /*29110*/  LDL.LU R0, [R1+0x44] ;  /* 0x0000440001007983 */ /* 0x001ea80000300800 */
[----:B------:R0:W-:Y:S04]  /*29120*/  STL [R1+0x10], R8 ;  /* 0x0000100801007387 */ /* 0x0001e80000100800 */
[----:B------:R0:W-:Y:S02]  /*29130*/  STL [R1+0x14], R9 ;  /* 0x0000140901007387 */ /* 0x0001e40000100800 */
[----:B0-2---:R-:W-:-:S07]  /*29140*/  VIADD R0, R0, 0xfffffffd ;  /* 0xfffffffd00007836 */ /* 0x005fce0000000000 */
.L_x_1859:
[----:B------:R-:W-:Y:S05]  /*29150*/  BSYNC B2 ;  /* 0x0000000000027941 */ /* 0x000fea0003800000 */
.L_x_1858:
[----:B------:R-:W-:-:S05]  /*29160*/  VIADD R10, R10, 0xfffffffe ;  /* 0xfffffffe0a0a7836 */ /* 0x000fca0000000000 */
[----:B------:R-:W-:-:S13]  /*29170*/  ISETP.NE.AND P0, PT, R10, R7, PT ;  /* 0x000000070a00720c */ /* 0x000fda0003f05270 */
[----:B------:R-:W-:Y:S05]  /*29180*/  @!P0 BRA `(.L_x_1857) ;  /* 0x0000001400d08947 */ /* 0x000fea0003800000 */
[----:B------:R-:W-:-:S07]  /*29190*/  IMAD.MOV.U32 R9, RZ, RZ, R17 ;  /* 0x000000ffff097224 */ /* 0x000fce00078e0011 */
.L_x_1911:
[----:B------:R-:W2:Y:S04]  /*291a0*/  LDL R3, [R1+0x10] ;  /* 0x0000100001037983 */ /* 0x000ea80000100800 */
        /* <DEDUP_REMOVED lines=24> */
[----:B------:R-:W-:Y:S02]  /*29330*/  IADD3 R6, -R2, RZ, RZ ;  /* 0x000000ff02067210 */ /* 0x000fe40007ffe1ff */
[----:B------:R-:W-:-:S03]  /*29340*/  SHF.R.S32.HI R3, RZ, 0x1f, R2 ;  /* 0x0000001fff037819 */ /* 0x000fc60000011402 */
        /* <DEDUP_REMOVED lines=8> */
.L_x_1879:
[----:B------:R-:W-:Y:S01]  /*293d0*/  IMAD R3, R4, 0x8, R19 ;  /* 0x0000000804037824 */ /* 0x000fe200078e0213 */
[----:B------:R-:W-:Y:S01]  /*293e0*/  SHF.L.U32 R2, R5, 0x1f, RZ ;  /* 0x0000001f05027819 */ /* 0x000fe200000006ff */
[----:B------:R-:W-:Y:S03]  /*293f0*/  BSSY B2, `(.L_x_1880) ;  /* 0x0000003000027945 */ /* 0x000fe60003800000 */
[----:B------:R-:W1:Y:S02]  /*29400*/  SYNCS.PHASECHK.TRANS64.TRYWAIT P0, [R3+URZ+0x30840], R2 ;  /* 0x03084002030075a7 */ /* 0x000e64000800017f */
[----:B-1----:R-:W-:Y:S05]  /*29410*/  @!P0 BRA `(.L_x_1881) ;  /* 0x0000004c007c8947 */ /* 0x002fea0003800000 */
.L_x_2014:
[----:B------:R-:W-:Y:S05]  /*29420*/  BSYNC B2 ;  /* 0x0000000000027941 */ /* 0x000fea0003800000 */
.L_x_1880:
        /* <DEDUP_REMOVED lines=12> */
.L_x_1883:
[----:B------:R-:W-:Y:S05]  /*294f0*/  BSYNC B2 ;  /* 0x0000000000027941 */ /* 0x000fea0003800000 */
.L_x_1882:
        /* <DEDUP_REMOVED lines=12> */
.L_x_1884:
        /* <DEDUP_REMOVED lines=16> */
.L_x_1885:
        /* <DEDUP_REMOVED lines=16> */
.L_x_1886:
        /* <DEDUP_REMOVED lines=17> */
.L_x_2015:
[----:B------:R-:W-:Y:S05]  /*298d0*/  BSYNC B2 ;  /* 0x0000000000027941 */ /* 0x000fea0003800000 */
.L_x_1887:
        /* <DEDUP_REMOVED lines=11> */
.L_x_1890:
[----:B------:R-:W-:Y:S05]  /*29990*/  BSYNC B2 ;  /* 0x0000000000027941 */ /* 0x000fea0003800000 */
.L_x_1889:
[----:B0-----:R-:W2:Y:S04]  /*299a0*/  LDL.LU R3, [R1+0x10] ;  /* 0x0000100001037983 */ /* 0x001ea80000300800 */
[----:B------:R-:W3:Y:S04]  /*299b0*/  LDL R8, [R1+0x18] ;  /* 0x0000180001087983 */ /* 0x000ee80000100800 */
[----:B------:R-:W3:Y:S01]  /*299c0*/  LDL.LU R7, [R1+0x4] ;  /* 0x0000040001077983 */ /* 0x000ee20000300800 */
[----:B------:R-:W-:Y:S01]  /*299d0*/  R2UR UR10, R10 ;  /* 0x000000000a0a72ca */ /* 0x000fe200000e0000 */
[----:B------:R-:W-:Y:S01]  /*299e0*/  UIADD3 UR4, UP0, UR36, 0x470, URZ ;  /* 0x0000047024047890 */ /* 0x000fe2000ff1e03f */
[----:B------:R-:W-:-:S02]  /*299f0*/  R2UR UR6, R12 ;  /* 0x000000000c0672ca */ /* 0x000fc400000e0000 */
[----:B------:R-:W-:Y:S01]  /*29a00*/  R2UR UR7, R13 ;  /* 0x000000000d0772ca */ /* 0x000fe200000e0000 */
[----:B------:R-:W-:Y:S01]  /*29a10*/  UIADD3.X UR5, URZ, UR37, URZ, UP0, !UPT ;  /* 0x000000253f057290 */ /* 0x000fe200087fe43f */
[----:B------:R-:W-:Y:S02]  /*29a20*/  PLOP3.LUT P0, PT, PT, PT, PT, 0x80, 0x0 ;  /* 0x000000000000781c */ /* 0x000fe40003f0f070 */
[----:B------:R-:W-:Y:S01]  /*29a30*/  IADD3 R2, R2, 0x50, RZ ;  /* 0x0000005002027810 */ /* 0x000fe20007ffe0ff */
[----:B--2---:R-:W-:Y:S02]  /*29a40*/  IMAD R3, R3, 0x9000, R19 ;  /* 0x0000900003037824 */ /* 0x004fe400078e0213 */
[----:B---3--:R-:W-:Y:S02]  /*29a50*/  IMAD R7, R7, 0x60, R8 ;  /* 0x0000006007077824 */ /* 0x008fe400078e0208 */
[----:B------:R-:W-:-:S07]  /*29a60*/  VIADD R8, R3, 0x400 ;  /* 0x0000040003087836 */ /* 0x000fce0000000000 */
.L_x_1891:
        /* <DEDUP_REMOVED lines=15> */
.L_x_1892:
        /* <DEDUP_REMOVED lines=15> */
.L_x_1893:
        /* <DEDUP_REMOVED lines=12> */
.L_x_1878:
[----:B------:R-:W-:Y:S05]  /*29d10*/  BSYNC B1 ;  /* 0x0000000000017941 */ /* 0x000fea0003800000 */
.L_x_1877:
[----:B------:R-:W-:Y:S01]  /*29d20*/  VIADD R3, R4, 0x1 ;  /* 0x0000000104037836 */ /* 0x000fe20000000000 */
[----:B------:R-:W-:Y:S01]  /*29d30*/  LOP3.LUT P1, RZ, R18, 0x1, RZ, 0xc0, !PT ;  /* 0x0000000112ff7812 */ /* 0x000fe2000782c0ff */
[----:B------:R-:W-:Y:S01]  /*29d40*/  BSSY B1, `(.L_x_1894) ;  /* 0x00000b4000017945 */ /* 0x000fe20003800000 */
[----:B0-----:R-:W-:Y:S02]  /*29d50*/  VIADD R6, R0, 0xffffffff ;  /* 0xffffffff00067836 */ /* 0x001fe40000000000 */
        /* <DEDUP_REMOVED lines=31> */
.L_x_1896:
[----:B------:R-:W-:Y:S01]  /*29f50*/  IMAD R2, R12, 0x8, R19 ;  /* 0x000000080c027824 */ /* 0x000fe200078e0213 */
[----:B------:R-:W-:Y:S01]  /*29f60*/  SHF.L.U32 R3, R10, 0x1f, RZ ;  /* 0x0000001f0a037819 */ /* 0x000fe200000006ff */
[----:B------:R-:W-:Y:S03]  /*29f70*/  BSSY B2, `(.L_x_1897) ;  /* 0x0000003000027945 */ /* 0x000fe60003800000 */
[----:B------:R-:W2:Y:S02]  /*29f80*/  SYNCS.PHASECHK.TRANS64.TRYWAIT P0, [R2+URZ+0x30840], R3 ;  /* 0x03084003020075a7 */ /* 0x000ea4000800017f */
[----:B--2---:R-:W-:Y:S05]  /*29f90*/  @!P0 BRA `(.L_x_1898) ;  /* 0x0000004000c48947 */ /* 0x004fea0003800000 */
.L_x_2016:
[----:B------:R-:W-:Y:S05]  /*29fa0*/  BSYNC B2 ;  /* 0x0000000000027941 */ /* 0x000fea0003800000 */
.L_x_1897:
        /* <DEDUP_REMOVED lines=12> */
.L_x_1900:
[----:B------:R-:W-:Y:S05]  /*2a070*/  BSYNC B2 ;  /* 0x0000000000027941 */ /* 0x000fea0003800000 */
.L_x_1899:
[----:B------:R-:W3:Y:S04]  /*2a080*/  LDL R8, [R1+0x10] ;  /* 0x0000100001087983 */ /* 0x000ee80000100800 */
[----:B--2---:R-:W2:Y:S01]  /*2a090*/  LDL R2, [R1+0x18] ;  /* 0x0000180001027983 */ /* 0x004ea20000100800 */
[----:B------:R-:W-:Y:S01]  /*2a0a0*/  IMAD.MOV.U32 R14, RZ, RZ, RZ ;  /* 0x000000ffff0e7224 */ /* 0x000fe200078e00ff */
[----:B------:R-:W-:Y:S01]  /*2a0b0*/  UIADD3 UR4, UP0, UR36, 0x370, URZ ;  /* 0x0000037024047890 */ /* 0x000fe2000ff1e03f */
[----:B------:R-:W-:Y:S01]  /*2a0c0*/  PLOP3.LUT P0, PT, PT, PT, PT, 0x80, 0x0 ;  /* 0x000000000000781c */ /* 0x000fe20003f0f070 */
[----:B------:R-:W-:Y:S01]  /*2a0d0*/  UMOV UR6, 0x0 ;  /* 0x0000000000067882 */ /* 0x000fe20000000000 */
[----:B------:R-:W-:Y:S01]  /*2a0e0*/  UMOV UR7, 0x14f00000 ;  /* 0x14f0000000077882 */ /* 0x000fe20000000000 */
[----:B------:R-:W-:Y:S01]  /*2a0f0*/  R2UR UR10, R14 ;  /* 0x000000000e0a72ca */ /* 0x000fe200000e0000 */
[----:B------:R-:W-:Y:S01]  /*2a100*/  UIADD3.X UR5, URZ, UR37, URZ, UP0, !UPT ;  /* 0x000000253f057290 */ /* 0x000fe200087fe43f */
[----:B---3--:R-:W-:-:S02]  /*2a110*/  IMAD R3, R8, 0x8, R11 ;  /* 0x0000000808037824 */ /* 0x008fc400078e020b */
[----:B------:R-:W-:Y:S02]  /*2a120*/  IMAD R8, R8, 0x9000, R19 ;  /* 0x0000900008087824 */ /* 0x000fe400078e0213 */
[----:B--2---:R-:W-:Y:S01]  /*2a130*/  IMAD R2, R7, 0x60, R2 ;  /* 0x0000006007027824 */ /* 0x004fe200078e0202 */
[----:B------:R-:W-:Y:S01]  /*2a140*/  IADD3 R3, R3, 0x30, RZ ;  /* 0x0000003003037810 */ /* 0x000fe20007ffe0ff */
[----:B0-----:R-:W-:-:S07]  /*2a150*/  VIADD R10, R8, 0x1e400 ;  /* 0x0001e400080a7836 */ /* 0x001fce0000000000 */
.L_x_1901:
        /* <DEDUP_REMOVED lines=16> */
.L_x_1902:
        /* <DEDUP_REMOVED lines=16> */
.L_x_1903:
        /* <DEDUP_REMOVED lines=15> */
.L_x_2017:
[----:B------:R-:W-:Y:S05]  /*2a450*/  BSYNC B2 ;  /* 0x0000000000027941 */ /* 0x000fea0003800000 */
.L_x_1904:
        /* <DEDUP_REMOVED lines=11> */
.L_x_1907:
[----:B------:R-:W-:Y:S05]  /*2a510*/  BSYNC B2 ;  /* 0x0000000000027941 */ /* 0x000fea0003800000 */
.L_x_1906:
        /* <DEDUP_REMOVED lines=12> */
.L_x_1908:
        /* <DEDUP_REMOVED lines=15> */
.L_x_1909:
        /* <DEDUP_REMOVED lines=15> */
.L_x_1910:
        /* <DEDUP_REMOVED lines=12> */
.L_x_1895:
[----:B------:R-:W-:Y:S05]  /*2a880*/  BSYNC B1 ;  /* 0x0000000000017941 */ /* 0x000fea0003800000 */
.L_x_1894:
[----:B------:R-:W2:Y:S01]  /*2a890*/  LDL R2, [R1+0x2c] ;  /* 0x00002c0001027983 */ /* 0x000ea20000100800 */
[----:B------:R-:W-:Y:S02]  /*2a8a0*/  IADD3 R0, R0, -0x2, RZ ;  /* 0xfffffffe00007810 */ /* 0x000fe40007ffe0ff */
[----:B--2---:R-:W-:-:S13]  /*2a8b0*/  ISETP.GT.AND P0, PT, R6, R2, PT ;  /* 0x000000020600720c */ /* 0x004fda0003f04270 */
[----:B------:R-:W-:Y:S05]  /*2a8c0*/  @P0 BRA `(.L_x_1911) ;  /* 0xffffffe800340947 */ /* 0x000fea000383ffff */
.L_x_1857:
[----:B------:R-:W-:Y:S05]  /*2a8d0*/  BSYNC B0 ;  /* 0x0000000000007941 */ /* 0x000fea0003800000 */
.L_x_1856:
[----:B---3--:R-:W3:Y:S01]  /*2a8e0*/  S2R R3, SR_TID.X ;  /* 0x0000000000037919 */ /* 0x008ee20000002100 */
        /* <DEDUP_REMOVED lines=17> */
.L_x_1913:
[----:B------:R-:W-:Y:S05]  /*2aa00*/  BSYNC B0 ;  /* 0x0000000000007941 */ /* 0x000fea0003800000 */
.L_x_1912:
[----:B------:R-:W-:Y:S01]  /*2aa10*/  LOP3.LUT P0, RZ, R18, 0x1, RZ, 0xc0, !PT ;  /* 0x0000000112ff7812 */ /* 0x000fe2000780c0ff */
[----:B------:R-:W-:-:S12]  /*2aa20*/  BSSY B0, `(.L_x_1914) ;  /* 0x000004a000007945 */ /* 0x000fd80003800000 */
[----:B------:R-:W-:Y:S05]  /*2aa30*/  @!P0 BRA `(.L_x_1915) ;  /* 0x0000000400208947 */ /* 0x000fea0003800000 */
[----:B---3--:R-:W3:Y:S04]  /*2aa40*/  LDL R0, [R1+0x10] ;  /* 0x0000100001007983 */ /* 0x008ee80000100800 */
[----:B------:R-:W4:Y:S01]  /*2aa50*/  LDL R2, [R1+0x14] ;  /* 0x0000140001027983 */ /* 0x000f220000100800 */
[----:B------:R-:W-:Y:S01]  /*2aa60*/  BSSY B1, `(.L_x_1916) ;  /* 0x0000006000017945 */ /* 0x000fe20003800000 */
[----:B------:R-:W-:Y:S01]  /*2aa70*/  ISETP.NE.AND P1, PT, R3, RZ, PT ;  /* 0x000000ff0300720c */ /* 0x000fe20003f25270 */
[----:B---3--:R-:W-:Y:S01]  /*2aa80*/  IMAD R0, R0, 0x8, R19 ;  /* 0x0000000800007824 */ /* 0x008fe200078e0213 */
[----:B----4-:R-:W-:-:S04]  /*2aa90*/  SHF.L.U32 R2, R2, 0x1f, RZ ;  /* 0x0000001f02027819 */ /* 0x010fc800000006ff */
[----:B------:R-:W3:Y:S02]  /*2aaa0*/  SYNCS.PHASECHK.TRANS64.TRYWAIT P0, [R0+URZ+0x30860], R2 ;  /* 0x03086002000075a7 */ /* 0x000ee4000800017f */
[----:B---3--:R-:W-:Y:S05]  /*2aab0*/  @!P0 BRA `(.L_x_1917) ;  /* 0x0000003800248947 */ /* 0x008fea0003800000 */
.L_x_2018:
[----:B------:R-:W-:Y:S05]  /*2aac0*/  BSYNC B1 ;  /* 0x0000000000017941 */ /* 0x000fea0003800000 */
.L_x_1916:
[----:B------:R-:W-:Y:S04]  /*2aad0*/  BSSY B1, `(.L_x_1918) ;  /* 0x0000009000017945 */ /* 0x000fe80003800000 */
        /* <DEDUP_REMOVED lines=8> */
.L_x_1919:
[----:B------:R-:W-:Y:S05]  /*2ab60*/  BSYNC B1 ;  /* 0x0000000000017941 */ /* 0x000fea0003800000 */
.L_x_1918:
[----:B------:R-:W4:Y:S04]  /*2ab70*/  LDL.LU R4, [R1+0x18] ;  /* 0x0000180001047983 */ /* 0x000f280000300800 */
[----:B------:R-:W4:Y:S04]  /*2ab80*/  LDL.LU R3, [R1+0x4] ;  /* 0x0000040001037983 */ /* 0x000f280000300800 */
[----:B---3--:R-:W3:Y:S01]  /*2ab90*/  LDL R2, [R1+0x10] ;  /* 0x0000100001027983 */ /* 0x008ee20000100800 */
        /* <DEDUP_REMOVED lines=8> */
[----:B---3--:R-:W-:-:S04]  /*2ac20*/  IMAD R2, R2, 0x9000, R19 ;  /* 0x0000900002027824 */ /* 0x008fc800078e0213 */
[----:B------:R-:W-:-:S07]  /*2ac30*/  VIADD R4, R2, 0x400 ;  /* 0x0000040002047836 */ /* 0x000fce0000000000 */
.L_x_1920:
        /* <DEDUP_REMOVED lines=15> */
.L_x_1921:
        /* <DEDUP_REMOVED lines=15> */
.L_x_1922:
        /* <DEDUP_REMOVED lines=9> */
[----:B----4-:R-:W-:Y:S05]  /*2aeb0*/  @P0 BRA.U.ANY `(.L_x_1922) ;  /* 0xfffffffd00d80947 */ /* 0x010fea000393ffff */
.L_x_1915:
[----:B------:R-:W-:Y:S05]  /*2aec0*/  BSYNC B0 ;  /* 0x0000000000007941 */ /* 0x000fea0003800000 */
.L_x_1914:
[----:B--2---:R-:W3:Y:S04]  /*2aed0*/  LDL.LU R5, [R1+0x10] ;  /* 0x0000100001057983 */ /* 0x004ee80000300800 */
[----:B------:R-:W2:Y:S01]  /*2aee0*/  LDL.LU R4, [R1+0x14] ;  /* 0x0000140001047983 */ /* 0x000ea20000300800 */
[----:B---3--:R-:W-:-:S05]  /*2aef0*/  VIADD R0, R5, 0x1 ;  /* 0x0000000105007836 */ /* 0x008fca0000000000 */
[----:B------:R-:W-:-:S04]  /*2af00*/  ISETP.NE.AND P0, PT, R0, 0x2, PT ;  /* 0x000000020000780c */ /* 0x000fc80003f05270 */
[----:B------:R-:W-:Y:S02]  /*2af10*/  SEL R2, RZ, 0x1, P0 ;  /* 0x00000001ff027807 */ /* 0x000fe40000000000 */
[----:B------:R-:W-:Y:S02]  /*2af20*/  SEL R0, R0, RZ, P0 ;  /* 0x000000ff00007207 */ /* 0x000fe40000000000 */
[----:B--2---:R-:W-:-:S03]  /*2af30*/  LOP3.LUT R4, R4, R2, RZ, 0x3c, !PT ;  /* 0x0000000204047212 */ /* 0x004fc600078e3cff */
[----:B------:R3:W-:Y:S04]  /*2af40*/  STL [R1+0x10], R0 ;  /* 0x0000100001007387 */ /* 0x0007e80000100800 */
[----:B------:R3:W-:Y:S02]  /*2af50*/  STL [R1+0x14], R4 ;  /* 0x0000140401007387 */ /* 0x0007e40000100800 */
.L_x_1836:
[----:B------:R-:W-:Y:S05]  /*2af60*/  BSYNC B7 ;  /* 0x0000000000077941 */ /* 0x000fea0003800000 */
.L_x_1834:
        /* <DEDUP_REMOVED lines=8> */
[----:B01-3--:R-:W0:Y:S04]  /*2aff0*/  LDS.128 R4, [R19+0x308d0] ;  /* 0x0308d00013047984 */ /* 0x00be280000000c00 */
[----:B0-----:R0:W-:Y:S04]  /*2b000*/  STL.64 [R1], R4 ;  /* 0x0000000401007387 */ /* 0x0011e80000100a00 */
[----:B------:R0:W-:Y:S01]  /*2b010*/  STL.64 [R1+0x8], R6 ;  /* 0x0000080601007387 */ /* 0x0001e20000100a00 */
[----:B------:R-:W-:Y:S06]  /*2b020*/  BAR.ARV 0x4, 0x180 ;  /* 0x0106000000007b1d */ /* 0x000fec0000002000 */
[----:B------:R-:W-:Y:S05]  /*2b030*/  BRA `(.L_x_1924) ;  /* 0x0000001000347947 */ /* 0x000fea0003800000 */
.L_x_1923:
[----:B------:R-:W4:Y:S01]  /*2b040*/  S2R R16, SR_TID.X ;  /* 0x0000000000107919 */ /* 0x000f220000002100 */
[----:B------:R-:W-:Y:S01]  /*2b050*/  UMOV UR4, 0xffffffff ;  /* 0xffffffff00047882 */ /* 0x000fe20000000000 */
[----:B----4-:R-:W-:-:S04]  /*2b060*/  LOP3.LUT R16, R16, 0x1f, RZ, 0xc0, !PT ;  /* 0x0000001f10107812 */ /* 0x010fc800078ec0ff */
[----:B------:R-:W-:Y:S01]  /*2b070*/  ISETP.NE.AND P0, PT, R16, 0x1f, PT ;  /* 0x0000001f1000780c */ /* 0x000fe20003f05270 */
[----:B------:R-:W-:-:S12]  /*2b080*/  BRA.DIV UR4, `(.L_x_1925) ;  /* 0x0000003204c47947 */ /* 0x000fd8000b800000 */
[----:B------:R-:W0:Y:S01]  /*2b090*/  LDL.LU R2, [R1] ;  /* 0x0000000001027983 */ /* 0x000e220000300800 */
[----:B------:R-:W-:-:S03]  /*2b0a0*/  ULDC UR4, c[0x0][0xc3c] ;  /* 0x00030f0000047ab9 */ /* 0x000fc60000000800 */
[----:B------:R-:W2:Y:S01]  /*2b0b0*/  LDL R3, [R1+0xc] ;  /* 0x00000c0001037983 */ /* 0x000ea20000100800 */
[----:B0-----:R-:W-:Y:S02]  /*2b0c0*/  IMAD.MOV.U32 R10, RZ, RZ, R2 ;  /* 0x000000ffff0a7224 */ /* 0x001fe400078e0002 */
[----:B--23--:R-:W-:-:S05]  /*2b0d0*/  IMAD.IADD R0, R3, 0x1, R16 ;  /* 0x0000000103007824 */ /* 0x00cfca00078e0210 */
        /* <DEDUP_REMOVED lines=8> */
[C---:B------:R-:W-:Y:S01]  /*2b160*/  ISETP.GE.U32.AND P2, PT, R16.reuse, 0x2, PT ;  /* 0x000000021000780c */ /* 0x040fe20003f46070 */
[----:B------:R-:W-:Y:S01]  /*2b170*/  IMAD.MOV.U32 R6, RZ, RZ, RZ ;  /* 0x000000ffff067224 */ /* 0x000fe200078e00ff */
[C---:B------:R-:W-:Y:S01]  /*2b180*/  ISETP.GE.U32.AND P3, PT, R16.reuse, 0x4, PT ;  /* 0x000000041000780c */ /* 0x040fe20003f66070 */
[----:B------:R-:W-:Y:S01]  /*2b190*/  SHFL.IDX PT, R5, R10, RZ, 0x1f ;  /* 0x00001fff0a057589 */ /* 0x000fe200000e0000 */
[C---:B------:R-:W-:Y:S02]  /*2b1a0*/  ISETP.GE.U32.AND P4, PT, R16.reuse, 0x8, PT ;  /* 0x000000081000780c */ /* 0x040fe40003f86070 */
[----:B------:R-:W-:Y:S01]  /*2b1b0*/  ISETP.GE.U32.AND P5, PT, R16, 0x10, PT ;  /* 0x000000101000780c */ /* 0x000fe20003fa6070 */
[----:B------:R-:W-:Y:S01]  /*2b1c0*/  SHFL.IDX PT, R0, R10, 0x1, 0x1f ;  /* 0x00201f000a007f89 */ /* 0x000fe200000e0000 */
[----:B--2---:R-:W-:-:S02]  /*2b1d0*/  @!P1 IMAD.MOV.U32 R4, RZ, RZ, R8 ;  /* 0x000000ffff049224 */ /* 0x004fc400078e0008 */
[----:B------:R-:W-:Y:S02]  /*2b1e0*/  IMAD.MOV.U32 R8, RZ, RZ, RZ ;  /* 0x000000ffff087224 */ /* 0x000fe400078e00ff */
[----:B---3--:R-:W-:Y:S01]  /*2b1f0*/  @!P1 IMAD.MOV.U32 R6, RZ, RZ, R2 ;  /* 0x000000ffff069224 */ /* 0x008fe200078e0002 */
[----:B------:R-:W-:-:S03]  /*2b200*/  ISETP.NE.AND P1, PT, R16, RZ, PT ;  /* 0x000000ff1000720c */ /* 0x000fc60003f25270 */
[----:B------:R-:W-:-:S05]  /*2b210*/  IMAD R2, R6, R4, RZ ;  /* 0x0000000406027224 */ /* 0x000fca00078e02ff */
        /* <DEDUP_REMOVED lines=16> */
.L_x_2028:
[----:B------:R-:W-:Y:S02]  /*2b320*/  ULDC UR4, c[0x0][0xc38] ;  /* 0x00030e0000047ab9 */ /* 0x000fe40000000800 */
[----:B------:R-:W-:-:S04]  /*2b330*/  IMAD.U32 R2, RZ, RZ, UR4 ;  /* 0x00000004ff027e24 */ /* 0x000fc8000f8e00ff */
[----:B-1----:R-:W-:-:S04]  /*2b340*/  IMAD R9, R9, R2, RZ ;  /* 0x0000000209097224 */ /* 0x002fc800078e02ff */
[----:B------:R-:W-:-:S05]  /*2b350*/  IMAD.IADD R0, R0, 0x1, R9 ;  /* 0x0000000100007824 */ /* 0x000fca00078e0209 */
[----:B------:R-:W-:-:S13]  /*2b360*/  ISETP.GT.AND P6, PT, R0, R5, PT ;  /* 0x000000050000720c */ /* 0x000fda0003fc4270 */
[----:B------:R-:W-:Y:S05]  /*2b370*/  @P6 BRA `(.L_x_1926) ;  /* 0x0000000000ac6947 */ /* 0x000fea0003800000 */
.L_x_1929:
        /* <DEDUP_REMOVED lines=31> */
[----:B-1----:R-:W-:-:S04]  /*2b570*/  SEL R3, R3, RZ, P4 ;  /* 0x000000ff03037207 */ /* 0x002fc80002000000 */
[----:B------:R-:W-:-:S05]  /*2b580*/  IADD3 R2, R2, R3, RZ ;  /* 0x0000000302027210 */ /* 0x000fca0007ffe0ff */
[----:B------:R-:W1:Y:S02]  /*2b590*/  SHFL.UP PT, R3, R2, 0x10, RZ ;  /* 0x0600000002037989 */ /* 0x000e6400000e00ff */
[----:B-1----:R-:W-:-:S05]  /*2b5a0*/  SEL R3, R3, RZ, P5 ;  /* 0x000000ff03037207 */ /* 0x002fca0002800000 */
[----:B0-----:R-:W-:-:S05]  /*2b5b0*/  IMAD.IADD R7, R2, 0x1, R3 ;  /* 0x0000000102077824 */ /* 0x001fca00078e0203 */
[----:B------:R0:W1:Y:S02]  /*2b5c0*/  SHFL.IDX PT, R9, R7, 0x1f, 0x1f ;  /* 0x03e01f0007097f89 */ /* 0x00006400000e0000 */
.L_x_2036:
[----:B------:R-:W-:Y:S02]  /*2b5d0*/  ULDC UR4, c[0x0][0xc38] ;  /* 0x00030e0000047ab9 */ /* 0x000fe40000000800 */
[----:B------:R-:W-:-:S04]  /*2b5e0*/  IMAD.U32 R2, RZ, RZ, UR4 ;  /* 0x00000004ff027e24 */ /* 0x000fc8000f8e00ff */
[----:B-1----:R-:W-:-:S04]  /*2b5f0*/  IMAD R9, R9, R2, RZ ;  /* 0x0000000209097224 */ /* 0x002fc800078e02ff */
[----:B------:R-:W-:-:S05]  /*2b600*/  IMAD.IADD R0, R9, 0x1, R0 ;  /* 0x0000000109007824 */ /* 0x000fca00078e0200 */
[----:B------:R-:W-:-:S13]  /*2b610*/  ISETP.GT.AND P6, PT, R0, R5, PT ;  /* 0x000000050000720c */ /* 0x000fda0003fc4270 */
[----:B------:R-:W-:Y:S05]  /*2b620*/  @!P6 BRA `(.L_x_1929) ;  /* 0xfffffffc0054e947 */ /* 0x000fea000383ffff */
.L_x_1926:
        /* <DEDUP_REMOVED lines=8> */
[----:B-1----:R1:W3:Y:S04]  /*2b6b0*/  SHFL.IDX PT, R4, R4, R3, 0x1f ;  /* 0x00001f0304047589 */ /* 0x0022e800000e0000 */
[----:B------:R1:W4:Y:S01]  /*2b6c0*/  SHFL.IDX PT, R6, R6, R3, 0x1f ;  /* 0x00001f0306067589 */ /* 0x00032200000e0000 */
[----:B--2---:R-:W-:-:S05]  /*2b6d0*/  IMAD.IADD R10, R3, 0x1, R10 ;  /* 0x00000001030a7824 */ /* 0x004fca00078e020a */
[----:B---34-:R1:W-:Y:S02]  /*2b6e0*/  STL [R1+0xc], R10 ;  /* 0x00000c0a01007387 */ /* 0x0183e40000100800 */
.L_x_2041:
[----:B------:R-:W-:-:S13]  /*2b6f0*/  ISETP.NE.AND P0, PT, R0, RZ, PT ;  /* 0x000000ff0000720c */ /* 0x000fda0003f05270 */
[----:B------:R-:W-:Y:S05]  /*2b700*/  @!P0 BRA `(.L_x_1931) ;  /* 0x0000000000148947 */ /* 0x000fea0003800000 */
[----:B------:R-:W-:Y:S01]  /*2b710*/  UMOV UR4, 0xffffffff ;  /* 0xffffffff00047882 */ /* 0x000fe20000000000 */
[----:B-1----:R-:W-:Y:S02]  /*2b720*/  VIADD R3, R3, 0xffffffff ;  /* 0xffffffff03037836 */ /* 0x002fe40000000000 */
[----:B------:R-:W-:Y:S05]  /*2b730*/  BRA.DIV UR4, `(.L_x_1932) ;  /* 0x0000003604b87947 */ /* 0x000fea000b800000 */
[----:B------:R1:W2:Y:S02]  /*2b740*/  SHFL.IDX PT, R3, R7, R3, 0x1f ;  /* 0x00001f0307037589 */ /* 0x0002a400000e0000 */
.L_x_2044:
[----:B--2---:R-:W-:-:S07]  /*2b750*/  IMAD.MOV.U32 R8, RZ, RZ, R3 ;  /* 0x000000ffff087224 */ /* 0x004fce00078e0003 */
.L_x_1931:
[----:B------:R-:W-:Y:S01]  /*2b760*/  ISETP.NE.AND P0, PT, R6, 0x1, PT ;  /* 0x000000010600780c */ /* 0x000fe20003f05270 */
[----:B------:R-:W-:-:S05]  /*2b770*/  IMAD R0, R8, R2, R9 ;  /* 0x0000000208007224 */ /* 0x000fca00078e0209 */
[----:B------:R2:W-:Y:S02]  /*2b780*/  STL [R1], R0 ;  /* 0x0000000001007387 */ /* 0x0005e40000100800 */
[----:B--2---:R-:W-:-:S05]  /*2b790*/  IMAD.IADD R0, R5, 0x1, -R0 ;  /* 0x0000000105007824 */ /* 0x004fca00078e0a00 */
[----:B------:R-:W-:Y:S05]  /*2b7a0*/  @!P0 BRA `(.L_x_1933) ;  /* 0x0000000000e48947 */ /* 0x000fea0003800000 */
[----:B------:R-:W-:-:S04]  /*2b7b0*/  IABS R5, R4 ;  /* 0x0000000400057213 */ /* 0x000fc80000000000 */
[----:B------:R-:W2:Y:S08]  /*2b7c0*/  I2F.RP R2, R5 ;  /* 0x0000000500027306 */ /* 0x000eb00000209400 */
[----:B--2---:R-:W2:Y:S02]  /*2b7d0*/  MUFU.RCP R2, R2 ;  /* 0x0000000200027308 */ /* 0x004ea40000001000 */
[----:B--2---:R-:W-:-:S06]  /*2b7e0*/  VIADD R2, R2, 0xffffffe ;  /* 0x0ffffffe02027836 */ /* 0x004fcc0000000000 */
[----:B-1----:R-:W1:Y:S02]  /*2b7f0*/  F2I.FTZ.U32.TRUNC.NTZ R3, R2 ;  /* 0x0000000200037305 */ /* 0x002e64000021f000 */
[----:B-1----:R-:W-:-:S04]  /*2b800*/  IMAD.MOV R2, RZ, RZ, -R3 ;  /* 0x000000ffff027224 */ /* 0x002fc800078e0a03 */
        /* <DEDUP_REMOVED lines=14> */
[----:B------:R-:W1:Y:S07]  /*2b8f0*/  I2F.RP R2, R5 ;  /* 0x0000000500027306 */ /* 0x000e6e0000209400 */
[----:B------:R-:W-:Y:S01]  /*2b900*/  @P0 VIADD R8, R8, 0x1 ;  /* 0x0000000108080836 */ /* 0x000fe20000000000 */
[----:B-1----:R-:W1:Y:S02]  /*2b910*/  MUFU.RCP R2, R2 ;  /* 0x0000000200027308 */ /* 0x002e640000001000 */
[----:B-1----:R-:W-:-:S06]  /*2b920*/  VIADD R2, R2, 0xffffffe ;  /* 0x0ffffffe02027836 */ /* 0x002fcc0000000000 */
[----:B------:R-:W1:Y:S02]  /*2b930*/  F2I.FTZ.U32.TRUNC.NTZ R3, R2 ;  /* 0x0000000200037305 */ /* 0x000e64000021f000 */
[----:B-1----:R-:W-:-:S05]  /*2b940*/  IADD3 R2, RZ, -R3, RZ ;  /* 0x80000003ff027210 */ /* 0x002fca0007ffe0ff */
[----:B0-----:R-:W-:Y:S02]  /*2b950*/  IMAD R7, R2, R5, RZ ;  /* 0x0000000502077224 */ /* 0x001fe400078e02ff */
        /* <DEDUP_REMOVED lines=30> */
.L_x_1933:
[----:B-1----:R-:W2:Y:S01]  /*2bb40*/  LDL R3, [R1+0xc] ;  /* 0x00000c0001037983 */ /* 0x002ea20000100800 */
[----:B0-----:R-:W2:Y:S02]  /*2bb50*/  LDC.64 R6, c[0x0][0xc90] ;  /* 0x00032400ff067b82 */ /* 0x001ea40000000a00 */
[----:B--2---:R-:W-:-:S05]  /*2bb60*/  IMAD.WIDE R6, R3, 0x4, R6 ;  /* 0x0000000403067825 */ /* 0x004fca00078e0206 */
[----:B------:R-:W2:Y:S02]  /*2bb70*/  LDG.E R3, desc[UR46][R6.64] ;  /* 0x0000002e06037981 */ /* 0x000ea4000c1e1900 */
[----:B--2---:R-:W-:-:S05]  /*2bb80*/  IMAD R5, R4, R3, RZ ;  /* 0x0000000304057224 */ /* 0x004fca00078e02ff */
[----:B------:R-:W-:-:S04]  /*2bb90*/  IABS R8, R5 ;  /* 0x0000000500087213 */ /* 0x000fc80000000000 */
[----:B------:R-:W0:Y:S08]  /*2bba0*/  I2F.RP R6, R8 ;  /* 0x0000000800067306 */ /* 0x000e300000209400 */
[----:B0-----:R-:W0:Y:S02]  /*2bbb0*/  MUFU.RCP R6, R6 ;  /* 0x0000000600067308 */ /* 0x001e240000001000 */
[----:B0-----:R-:W-:-:S06]  /*2bbc0*/  IADD3 R6, R6, 0xffffffe, RZ ;  /* 0x0ffffffe06067810 */ /* 0x001fcc0007ffe0ff */
        /* <DEDUP_REMOVED lines=24> */
[----:B------:R-:W-:-:S04]  /*2bd50*/  VIADDMNMX R8, R8, R2, R3, PT ;  /* 0x0000000208087246 */ /* 0x000fc80003800103 */
[----:B------:R-:W-:-:S04]  /*2bd60*/  IABS R9, R8 ;  /* 0x0000000800097213 */ /* 0x000fc80000000000 */
[----:B------:R-:W0:Y:S08]  /*2bd70*/  I2F.RP R2, R9 ;  /* 0x0000000900027306 */ /* 0x000e300000209400 */
[----:B0-----:R-:W0:Y:S02]  /*2bd80*/  MUFU.RCP R2, R2 ;  /* 0x0000000200027308 */ /* 0x001e240000001000 */
[----:B0-----:R-:W-:-:S06]  /*2bd90*/  VIADD R2, R2, 0xffffffe ;  /* 0x0ffffffe02027836 */ /* 0x001fcc0000000000 */
[----:B------:R0:W1:Y:S02]  /*2bda0*/  F2I.FTZ.U32.TRUNC.NTZ R3, R2 ;  /* 0x0000000200037305 */ /* 0x000064000021f000 */
[----:B0-----:R-:W-:Y:S02]  /*2bdb0*/  IMAD.MOV.U32 R2, RZ, RZ, RZ ;  /* 0x000000ffff027224 */ /* 0x001fe400078e00ff */
[----:B-1----:R-:W-:-:S04]  /*2bdc0*/  IMAD.MOV R0, RZ, RZ, -R3 ;  /* 0x000000ffff007224 */ /* 0x002fc800078e0a03 */
[----:B------:R-:W-:-:S04]  /*2bdd0*/  IMAD R0, R0, R9, RZ ;  /* 0x0000000900007224 */ /* 0x000fc800078e02ff */
[----:B------:R-:W-:Y:S01]  /*2bde0*/  IMAD.HI.U32 R2, R3, R0, R2 ;  /* 0x0000000003027227 */ /* 0x000fe200078e0002 */
[----:B------:R-:W-:Y:S02]  /*2bdf0*/  IABS R0, R6 ;  /* 0x0000000600007213 */ /* 0x000fe40000000000 */
[----:B------:R-:W-:-:S03]  /*2be00*/  IABS R3, R8 ;  /* 0x0000000800037213 */ /* 0x000fc60000000000 */
[----:B------:R-:W-:-:S04]  /*2be10*/  IMAD.HI.U32 R2, R2, R0, RZ ;  /* 0x0000000002027227 */ /* 0x000fc800078e00ff */
[----:B------:R-:W-:-:S04]  /*2be20*/  IMAD.MOV R3, RZ, RZ, -R3 ;  /* 0x000000ffff037224 */ /* 0x000fc800078e0a03 */
[----:B------:R-:W-:-:S05]  /*2be30*/  IMAD R0, R2, R3, R0 ;  /* 0x0000000302007224 */ /* 0x000fca00078e0200 */
[----:B------:R-:W-:-:S13]  /*2be40*/  ISETP.GT.U32.AND P1, PT, R9, R0, PT ;  /* 0x000000000900720c */ /* 0x000fda0003f24070 */
[----:B------:R-:W-:Y:S01]  /*2be50*/  @!P1 IMAD.IADD R0, R0, 0x1, -R9 ;  /* 0x0000000100009824 */ /* 0x000fe200078e0a09 */
[----:B------:R-:W-:Y:S02]  /*2be60*/  @!P1 IADD3 R2, R2, 0x1, RZ ;  /* 0x0000000102029810 */ /* 0x000fe40007ffe0ff */
[----:B------:R-:W-:Y:S02]  /*2be70*/  ISETP.NE.AND P1, PT, R8, RZ, PT ;  /* 0x000000ff0800720c */ /* 0x000fe40003f25270 */
[----:B------:R-:W-:Y:S02]  /*2be80*/  ISETP.GE.U32.AND P0, PT, R0, R9, PT ;  /* 0x000000090000720c */ /* 0x000fe40003f06070 */
[----:B------:R-:W-:Y:S02]  /*2be90*/  LOP3.LUT R0, R6, R8, RZ, 0x3c, !PT ;  /* 0x0000000806007212 */ /* 0x000fe400078e3cff */
[----:B------:R-:W-:Y:S02]  /*2bea0*/  IADD3 R6, R7, 0x1000000, R6 ;  /* 0x0100000007067810 */ /* 0x000fe40007ffe006 */
[----:B------:R-:W-:-:S07]  /*2beb0*/  ISETP.GE.AND P2, PT, R0, RZ, PT ;  /* 0x000000ff0000720c */ /* 0x000fce0003f46270 */
[----:B------:R-:W-:-:S04]  /*2bec0*/  @P0 VIADD R2, R2, 0x1 ;  /* 0x0000000102020836 */ /* 0x000fc80000000000 */
[----:B------:R-:W-:-:S04]  /*2bed0*/  IMAD.MOV.U32 R0, RZ, RZ, R2 ;  /* 0x000000ffff007224 */ /* 0x000fc800078e0002 */
[----:B------:R-:W-:Y:S01]  /*2bee0*/  @!P2 IMAD.MOV R0, RZ, RZ, -R0 ;  /* 0x000000ffff00a224 */ /* 0x000fe200078e0a00 */
[----:B------:R-:W-:Y:S01]  /*2bef0*/  @!P1 LOP3.LUT R0, RZ, R8, RZ, 0x33, !PT ;  /* 0x00000008ff009212 */ /* 0x000fe200078e33ff */
[----:B------:R-:W-:-:S04]  /*2bf00*/  IMAD.MOV R8, RZ, RZ, -R8 ;  /* 0x000000ffff087224 */ /* 0x000fc800078e0a08 */
[----:B------:R-:W-:-:S05]  /*2bf10*/  IMAD R2, R0, R8, R6 ;  /* 0x0000000800027224 */ /* 0x000fca00078e0206 */
[----:B------:R1:W-:Y:S02]  /*2bf20*/  STL [R1+0x8], R2 ;  /* 0x0000080201007387 */ /* 0x0003e40000100800 */
.L_x_1934:
[----:B------:R-:W-:-:S05]  /*2bf30*/  LOP3.LUT R0, RZ, R0, RZ, 0x33, !PT ;  /* 0x00000000ff007212 */ /* 0x000fca00078e33ff */
[----:B------:R-:W-:-:S05]  /*2bf40*/  IMAD.IADD R0, R4, 0x1, R0 ;  /* 0x0000000104007824 */ /* 0x000fca00078e0200 */
[----:B------:R2:W-:Y:S01]  /*2bf50*/  STL [R1+0x4], R0 ;  /* 0x0000040001007387 */ /* 0x0005e20000100800 */
[----:B------:R-:W-:Y:S05]  /*2bf60*/  BRA `(.L_x_1935) ;  /* 0x0000000000287947 */ /* 0x000fea0003800000 */
.L_x_1927:
        /* <DEDUP_REMOVED lines=10> */
.L_x_1935:
[----:B01-3--:R-:W3:Y:S04]  /*2c010*/  LDL R2, [R1+0xc] ;  /* 0x00000c0001027983 */ /* 0x00bee80000100800 */
[----:B------:R-:W4:Y:S04]  /*2c020*/  LDL R3, [R1+0x8] ;  /* 0x0000080001037983 */ /* 0x000f280000100800 */
[----:B------:R-:W5:Y:S04]  /*2c030*/  LDL R5, [R1+0x4] ;  /* 0x0000040001057983 */ /* 0x000f680000100800 */
[----:B------:R-:W5:Y:S01]  /*2c040*/  LDL R4, [R1] ;  /* 0x0000000001047983 */ /* 0x000f620000100800 */
[----:B--2---:R-:W0:Y:S01]  /*2c050*/  S2R R0, SR_TID.X ;  /* 0x0000000000007919 */ /* 0x004e220000002100 */
[----:B------:R-:W-:Y:S05]  /*2c060*/  WARPSYNC.ALL ;  /* 0x0000000000007948 */ /* 0x000fea0003800000 */
[----:B0-----:R-:W-:Y:S01]  /*2c070*/  LOP3.LUT R0, R0, 0x1f, RZ, 0xc0, !PT ;  /* 0x0000001f00007812 */ /* 0x001fe200078ec0ff */
[----:B------:R-:W-:Y:S03]  /*2c080*/  BAR.SYNC.DEFER_BLOCKING 0x4, 0x180 ;  /* 0x0106000000007b1d */ /* 0x000fe60000010000 */
[----:B------:R-:W-:-:S13]  /*2c090*/  ISETP.NE.AND P0, PT, R0, RZ, PT ;  /* 0x000000ff0000720c */ /* 0x000fda0003f05270 */
[----:B------:R-:W0:Y:S01]  /*2c0a0*/  @!P0 S2R R0, SR_CgaCtaId ;  /* 0x0000000000008919 */ /* 0x000e220000008800 */
[----:B---3--:R-:W-:Y:S01]  /*2c0b0*/  IMAD.MOV.U32 R7, RZ, RZ, R2 ;  /* 0x000000ffff077224 */ /* 0x008fe200078e0002 */
[----:B------:R-:W-:Y:S01]  /*2c0c0*/  @!P0 MOV R2, 0x400 ;  /* 0x0000040000028802 */ /* 0x000fe20000000f00 */
[----:B----4-:R-:W-:-:S03]  /*2c0d0*/  IMAD.MOV.U32 R6, RZ, RZ, R3 ;  /* 0x000000ffff067224 */ /* 0x010fc600078e0003 */
[----:B0-----:R-:W-:-:S05]  /*2c0e0*/  @!P0 LEA R19, R0, R2, 0x18 ;  /* 0x0000000200138211 */ /* 0x001fca00078ec0ff */
[----:B-----5:R1:W-:Y:S01]  /*2c0f0*/  @!P0 STS.128 [R19+0x308d0], R4 ;  /* 0x0308d00413008388 */ /* 0x0203e20000000c00 */
[----:B------:R-:W-:Y:S06]  /*2c100*/  BAR.ARV 0x5, 0x180 ;  /* 0x0146000000007b1d */ /* 0x000fec0000002000 */
.L_x_1924:
[----:B--2---:R-:W2:Y:S01]  /*2c110*/  LDL R0, [R1+0xc] ;  /* 0x00000c0001007983 */ /* 0x004ea20000100800 */
[----:B------:R-:W-:Y:S02]  /*2c120*/  ULDC UR4, c[0x0][0xc3c] ;  /* 0x00030f0000047ab9 */ /* 0x000fe40000000800 */
[----:B--2---:R-:W-:-:S13]  /*2c130*/  ISETP.GE.AND P0, PT, R0, UR4, PT ;  /* 0x0000000400007c0c */ /* 0x004fda000bf06270 */
[----:B------:R-:W-:Y:S05]  /*2c140*/  @!P0 BRA `(.L_x_1936) ;  /* 0xffffff7c00ec8947 */ /* 0x000fea000383ffff */
[----:B------:R-:W-:Y:S05]  /*2c150*/  BSYNC B8 ;  /* 0x0000000000087941 */ /* 0x000fea0003800000 */
.L_x_1770:
[----:B----4-:R-:W2:Y:S01]  /*2c160*/  LDL.LU R0, [R1+0x58] ;  /* 0x0000580001007983 */ /* 0x010ea20000300800 */
        /* <DEDUP_REMOVED lines=11> */
.L_x_2045:
[----:B------:R-:W-:Y:S05]  /*2c220*/  BSYNC B0 ;  /* 0x0000000000007941 */ /* 0x000fea0003800000 */
.L_x_1937:
[----:B------:R-:W-:-:S03]  /*2c230*/  UMOV UR4, 0xffffffff ;  /* 0xffffffff00047882 */ /* 0x000fc60000000000 */
[----:B------:R-:W-:Y:S05]  /*2c240*/  BRA.DIV UR4, `(.L_x_1939) ;  /* 0x0000002e04347947 */ /* 0x000fea000b800000 */
[----:B------:R-:W1:Y:S02]  /*2c250*/  S2R R2, SR_TID.X ;  /* 0x0000000000027919 */ /* 0x000e640000002100 */
[----:B-1----:R-:W-:-:S04]  /*2c260*/  SHF.R.U32.HI R2, RZ, 0x5, R2 ;  /* 0x00000005ff027819 */ /* 0x002fc80000011602 */
[----:B------:R-:W-:-:S05]  /*2c270*/  LOP3.LUT R2, R2, 0x3, RZ, 0xc0, !PT ;  /* 0x0000000302027812 */ /* 0x000fca00078ec0ff */
[----:B------:R1:W2:Y:S02]  /*2c280*/  SHFL.IDX PT, R14, R2, RZ, 0x1f ;  /* 0x00001fff020e7589 */ /* 0x0002a400000e0000 */
.L_x_2048:
[----:B--2---:R-:W-:-:S13]  /*2c290*/  ISETP.NE.AND P0, PT, R14, RZ, PT ;  /* 0x000000ff0e00720c */ /* 0x004fda0003f05270 */
[----:B------:R-:W-:Y:S05]  /*2c2a0*/  @P0 BRA `(.L_x_1467) ;  /* 0x0000000000940947 */ /* 0x000fea0003800000 */
[----:B------:R-:W-:-:S03]  /*2c2b0*/  UMOV UR4, 0xffffffff ;  /* 0xffffffff00047882 */ /* 0x000fc60000000000 */
[----:B------:R-:W-:Y:S05]  /*2c2c0*/  BRA.DIV UR4, `(.L_x_1940) ;  /* 0x0000002e04487947 */ /* 0x000fea000b800000 */
[----:B------:R-:W-:-:S13]  /*2c2d0*/  ELECT P6, URZ, PT ;  /* 0x00000000003f782f */ /* 0x000fda00038c0000 */
.L_x_2051:
[----:B------:R-:W-:Y:S05]  /*2c2e0*/  @!P6 BRA `(.L_x_1467) ;  /* 0x000000000084e947 */ /* 0x000fea0003800000 */
[----:B-1----:R-:W2:Y:S02]  /*2c2f0*/  LDL.LU R2, [R1+0x64] ;  /* 0x0000640001027983 */ /* 0x002ea40000300800 */
[----:B--2---:R-:W-:-:S04]  /*2c300*/  LOP3.LUT R2, R2, 0x2, RZ, 0xfc, !PT ;  /* 0x0000000202027812 */ /* 0x004fc800078efcff */
[----:B------:R-:W-:-:S13]  /*2c310*/  ISETP.NE.AND P2, PT, R2, 0x3, PT ;  /* 0x000000030200780c */ /* 0x000fda0003f45270 */
[----:B------:R-:W-:Y:S05]  /*2c320*/  @!P2 BRA `(.L_x_1941) ;  /* 0x000000000004a947 */ /* 0x000fea0003800000 */
[----:B------:R-:W-:Y:S01]  /*2c330*/  BPT.TRAP 0x1 ;  /* 0x000000040000795c */ /* 0x000fe20000300000 */
.L_x_1941:
[----:B0-----:R-:W2:Y:S04]  /*2c340*/  LDL R3, [R1+0x10] ;  /* 0x0000100001037983 */ /* 0x001ea80000100800 */
[----:B------:R-:W4:Y:S01]  /*2c350*/  LDL.LU R7, [R1+0x14] ;  /* 0x0000140001077983 */ /* 0x000f220000300800 */
[----:B------:R-:W-:-:S04]  /*2c360*/  VIADD R2, R0, 0x30840 ;  /* 0x0003084000027836 */ /* 0x000fc80000000000 */
[C---:B--2---:R-:W-:Y:S01]  /*2c370*/  IMAD R6, R3.reuse, 0x8, R2 ;  /* 0x0000000803067824 */ /* 0x044fe200078e0202 */
[----:B------:R-:W-:Y:S02]  /*2c380*/  IADD3 R3, R3, 0x1, RZ ;  /* 0x0000000103037810 */ /* 0x000fe40007ffe0ff */
[----:B----4-:R-:W-:Y:S02]  /*2c390*/  SHF.L.U32 R5, R7, 0x1f, RZ ;  /* 0x0000001f07057819 */ /* 0x010fe400000006ff */
[C---:B------:R-:W-:Y:S02]  /*2c3a0*/  ISETP.NE.AND P1, PT, R3.reuse, 0x2, PT ;  /* 0x000000020300780c */ /* 0x040fe40003f25270 */
[----:B------:R-:W0:Y:S02]  /*2c3b0*/  SYNCS.PHASECHK.TRANS64.TRYWAIT P0, [R6+URZ], R5 ;  /* 0x00000005060075a7 */ /* 0x000e24000800017f */
[----:B------:R-:W-:Y:S02]  /*2c3c0*/  SEL R4, RZ, 0x1, P1 ;  /* 0x00000001ff047807 */ /* 0x000fe40000800000 */
[----:B------:R-:W-:-:S02]  /*2c3d0*/  SEL R3, R3, RZ, P1 ;  /* 0x000000ff03037207 */ /* 0x000fc40000800000 */
[----:B------:R-:W-:-:S03]  /*2c3e0*/  LOP3.LUT R4, R7, R4, RZ, 0x3c, !PT ;  /* 0x0000000407047212 */ /* 0x000fc600078e3cff */
[----:B------:R-:W-:Y:S01]  /*2c3f0*/  IMAD R7, R3, 0x8, R2 ;  /* 0x0000000803077824 */ /* 0x000fe200078e0202 */
[----:B------:R-:W-:Y:S01]  /*2c400*/  SHF.L.U32 R2, R4, 0x1f, RZ ;  /* 0x0000001f04027819 */ /* 0x000fe200000006ff */
[----:B0-----:R-:W-:Y:S06]  /*2c410*/  @!P0 BRA `(.L_x_1942) ;  /* 0x0000002c00148947 */ /* 0x001fec0003800000 */
.L_x_2052:
[----:B------:R-:W1:Y:S02]  /*2c420*/  SYNCS.PHASECHK.TRANS64.TRYWAIT P0, [R7+URZ], R2 ;  /* 0x00000002070075a7 */ /* 0x000e64000800017f */
[----:B-1----:R-:W-:Y:S05]  /*2c430*/  @!P0 BRA `(.L_x_1943) ;  /* 0x0000002c00208947 */ /* 0x002fea0003800000 */
.L_x_2053:
[----:B------:R-:W-:Y:S05]  /*2c440*/  @!P2 BRA `(.L_x_1944) ;  /* 0x000000000004a947 */ /* 0x000fea0003800000 */
[----:B------:R-:W-:Y:S01]  /*2c450*/  BPT.TRAP 0x1 ;  /* 0x000000040000795c */ /* 0x000fe20000300000 */
.L_x_1944:
[----:B------:R-:W2:Y:S01]  /*2c460*/  LDL.LU R4, [R1+0x10] ;  /* 0x0000100001047983 */ /* 0x000ea20000300800 */
[----:B------:R-:W-:-:S04]  /*2c470*/  VIADD R0, R0, 0x30860 ;  /* 0x0003086000007836 */ /* 0x000fc80000000000 */
[----:B--2---:R-:W-:-:S04]  /*2c480*/  IMAD R4, R4, 0x8, R0 ;  /* 0x0000000804047824 */ /* 0x004fc800078e0200 */
[----:B------:R-:W2:Y:S02]  /*2c490*/  SYNCS.PHASECHK.TRANS64.TRYWAIT P0, [R4+URZ], R5 ;  /* 0x00000005040075a7 */ /* 0x000ea4000800017f */
[----:B--2---:R-:W-:Y:S05]  /*2c4a0*/  @!P0 BRA `(.L_x_1945) ;  /* 0x0000002c00188947 */ /* 0x004fea0003800000 */
.L_x_2054:
[----:B------:R-:W-:-:S07]  /*2c4b0*/  IMAD R3, R3, 0x8, R0 ;  /* 0x0000000803037824 */ /* 0x000fce00078e0200 */
.L_x_1946:
[----:B----4-:R4:W0:Y:S02]  /*2c4c0*/  SYNCS.PHASECHK.TRANS64.TRYWAIT P0, [R3+URZ], R2 ;  /* 0x00000002030075a7 */ /* 0x010824000800017f */
[----:B0-----:R-:W-:Y:S05]  /*2c4d0*/  @!P0 NANOSLEEP.SYNCS 0x989680 ;  /* 0x009896800000895d */ /* 0x001fea0003900000 */
[----:B------:R-:W0:Y:S02]  /*2c4e0*/  @!P0 SYNCS.PHASECHK.TRANS64 P0, [R3+URZ], R2 ;  /* 0x00000002030085a7 */ /* 0x000e24000800007f */
[----:B0-----:R-:W-:Y:S05]  /*2c4f0*/  @!P0 BRA `(.L_x_1946) ;  /* 0xfffffffc00f08947 */ /* 0x001fea000383ffff */
.L_x_1467:
[----:B------:R-:W-:Y:S05]  /*2c500*/  BSYNC B9 ;  /* 0x0000000000097941 */ /* 0x000fea0003800000 */
.L_x_1464:
[----:B------:R-:W-:Y:S05]  /*2c510*/  EXIT ;  /* 0x000000000000794d */ /* 0x000fea0003800000 */
.L_x_1495:
[----:B0-----:R0:W1:Y:S02]  /*2c520*/  SYNCS.PHASECHK.TRANS64.TRYWAIT P5, [R86+URZ+0x30890], R87 ;  /* 0x03089057560075a7 */ /* 0x00106400080a017f */
[----:B-1----:R-:W-:Y:S05]  /*2c530*/  @!P5 NANOSLEEP.SYNCS 0x989680 ;  /* 0x009896800000d95d */ /* 0x002fea0003900000 */
[----:B------:R-:W1:Y:S02]  /*2c540*/  @!P5 SYNCS.PHASECHK.TRANS64 P5, [R86+URZ+0x30890], R87 ;  /* 0x030890575600d5a7 */ /* 0x000e6400080a007f */
[----:B-1----:R-:W-:Y:S05]  /*2c550*/  @!P5 BRA `(.L_x_1495) ;  /* 0xfffffffc00f0d947 */ /* 0x002fea000383ffff */
[----:B------:R-:W-:Y:S05]  /*2c560*/  BRA `(.L_x_1947) ;  /* 0xfffffd7400bc7947 */ /* 0x000fea000383ffff */
.L_x_1549:
[----:B-1----:R1:W3:Y:S02]  /*2c570*/  SYNCS.PHASECHK.TRANS64.TRYWAIT P5, [R86+URZ+0x30890], R87 ;  /* 0x03089057560075a7 */ /* 0x0022e400080a017f */
[----:B---3--:R-:W-:Y:S05]  /*2c580*/  @!P5 NANOSLEEP.SYNCS 0x989680 ;  /* 0x009896800000d95d */ /* 0x008fea0003900000 */
[----:B------:R-:W3:Y:S02]  /*2c590*/  @!P5 SYNCS.PHASECHK.TRANS64 P5, [R86+URZ+0x30890], R87 ;  /* 0x030890575600d5a7 */ /* 0x000ee400080a007f */
[----:B---3--:R-:W-:Y:S05]  /*2c5a0*/  @!P5 BRA `(.L_x_1549) ;  /* 0xfffffffc00f0d947 */ /* 0x008fea000383ffff */
[----:B------:R-:W-:Y:S05]  /*2c5b0*/  BRA `(.L_x_1948) ;  /* 0xfffffda800847947 */ /* 0x000fea000383ffff */
.L_x_1574:
[----:B0-----:R0:W1:Y:S02]  /*2c5c0*/  SYNCS.PHASECHK.TRANS64.TRYWAIT P3, [R86+URZ+0x30890], R87 ;  /* 0x03089057560075a7 */ /* 0x001064000806017f */
[----:B-1----:R-:W-:Y:S05]  /*2c5d0*/  @!P3 NANOSLEEP.SYNCS 0x989680 ;  /* 0x009896800000b95d */ /* 0x002fea0003900000 */
[----:B------:R-:W1:Y:S02]  /*2c5e0*/  @!P3 SYNCS.PHASECHK.TRANS64 P3, [R86+URZ+0x30890], R87 ;  /* 0x030890575600b5a7 */ /* 0x000e64000806007f */
[----:B-1----:R-:W-:Y:S05]  /*2c5f0*/  @!P3 BRA `(.L_x_1574) ;  /* 0xfffffffc00f0b947 */ /* 0x002fea000383ffff */
[----:B------:R-:W-:Y:S05]  /*2c600*/  BRA `(.L_x_1949) ;  /* 0xfffffdd800987947 */ /* 0x000fea000383ffff */
.L_x_1580:
[----:B-1----:R1:W2:Y:S02]  /*2c610*/  SYNCS.PHASECHK.TRANS64.TRYWAIT P2, [R86+URZ+0x308b0], R87 ;  /* 0x0308b057560075a7 */ /* 0x0022a4000804017f */
[----:B--2---:R-:W-:Y:S05]  /*2c620*/  @!P2 NANOSLEEP.SYNCS 0x989680 ;  /* 0x009896800000a95d */ /* 0x004fea0003900000 */
[----:B------:R-:W2:Y:S02]  /*2c630*/  @!P2 SYNCS.PHASECHK.TRANS64 P2, [R86+URZ+0x308b0], R87 ;  /* 0x0308b0575600a5a7 */ /* 0x000ea4000804007f */
[----:B--2---:R-:W-:Y:S05]  /*2c640*/  @!P2 BRA `(.L_x_1580) ;  /* 0xfffffffc00f0a947 */ /* 0x004fea000383ffff */
[----:B------:R-:W-:Y:S05]  /*2c650*/  BRA `(.L_x_1950) ;  /* 0xfffffddc00907947 */ /* 0x000fea000383ffff */
.L_x_1608:
[----:B------:R-:W-:Y:S01]  /*2c660*/  BSSY B1, `(.L_x_1951) ;  /* 0x0000008000017945 */ /* 0x000fe20003800000 */
[----:B------:R-:W-:Y:S02]  /*2c670*/  IMAD.MOV.U32 R13, RZ, RZ, R4 ;  /* 0x000000ffff0d7224 */ /* 0x000fe400078e0004 */
[----:B------:R-:W-:Y:S02]  /*2c680*/  IMAD.MOV.U32 R12, RZ, RZ, RZ ;  /* 0x000000ffff0c7224 */ /* 0x000fe400078e00ff */
[----:B------:R-:W-:Y:S02]  /*2c690*/  IMAD.MOV.U32 R11, RZ, RZ, 0x1c1f ;  /* 0x00001c1fff0b7424 */ /* 0x000fe400078e00ff */
[----:B------:R-:W-:-:S07]  /*2c6a0*/  IMAD.MOV.U32 R15, RZ, RZ, -0x1 ;  /* 0xffffffffff0f7424 */ /* 0x000fce00078e00ff */
[----:B------:R-:W-:Y:S05]  /*2c6b0*/  WARPSYNC.COLLECTIVE R15, `(.L_x_1952) ;  /* 0x000000000f087348 */ /* 0x000fea0003c00000 */
[----:B------:R0:W1:Y:S02]  /*2c6c0*/  SHFL.IDX P6, R14, R13, R12, R11 ;  /* 0x0000000c0d0e7389 */ /* 0x00006400000c000b */
[----:B01----:R-:W-:Y:S01]  /*2c6d0*/  ENDCOLLECTIVE ;  /* 0x000000000000791b */ /* 0x003fe20003800000 */
.L_x_1952:
[----:B------:R-:W-:Y:S05]  /*2c6e0*/  BSYNC B1 ;  /* 0x0000000000017941 */ /* 0x000fea0003800000 */
.L_x_1951:
[----:B------:R-:W-:Y:S02]  /*2c6f0*/  IMAD.MOV.U32 R13, RZ, RZ, R3 ;  /* 0x000000ffff0d7224 */ /* 0x000fe400078e0003 */
[----:B------:R-:W-:Y:S02]  /*2c700*/  IMAD.MOV.U32 R12, RZ, RZ, RZ ;  /* 0x000000ffff0c7224 */ /* 0x000fe400078e00ff */
[----:B------:R-:W-:Y:S02]  /*2c710*/  IMAD.MOV.U32 R11, RZ, RZ, 0x1c1f ;  /* 0x00001c1fff0b7424 */ /* 0x000fe400078e00ff */
[----:B------:R-:W-:Y:S02]  /*2c720*/  IMAD.MOV.U32 R15, RZ, RZ, -0x1 ;  /* 0xffffffffff0f7424 */ /* 0x000fe400078e00ff */
[----:B------:R-:W-:-:S07]  /*2c730*/  IMAD.MOV.U32 R7, RZ, RZ, R14 ;  /* 0x000000ffff077224 */ /* 0x000fce00078e000e */
[----:B------:R-:W-:Y:S05]  /*2c740*/  WARPSYNC.COLLECTIVE R15, `(.L_x_1953) ;  /* 0x000000000f087348 */ /* 0x000fea0003c00000 */
[----:B------:R0:W1:Y:S02]  /*2c750*/  SHFL.IDX P6, R14, R13, R12, R11 ;  /* 0x0000000c0d0e7389 */ /* 0x00006400000c000b */
[----:B01----:R-:W-:Y:S01]  /*2c760*/  ENDCOLLECTIVE ;  /* 0x000000000000791b */ /* 0x003fe20003800000 */
.L_x_1953:
[----:B------:R-:W-:Y:S01]  /*2c770*/  MOV R13, R5 ;  /* 0x00000005000d7202 */ /* 0x000fe20000000f00 */
[----:B------:R-:W-:-:S07]  /*2c780*/  IMAD.MOV.U32 R6, RZ, RZ, R14 ;  /* 0x000000ffff067224 */ /* 0x000fce00078e000e */
[----:B------:R-:W-:Y:S05]  /*2c790*/  WARPSYNC.COLLECTIVE R15, `(.L_x_1954) ;  /* 0x000000000f087348 */ /* 0x000fea0003c00000 */
[----:B------:R0:W1:Y:S02]  /*2c7a0*/  SHFL.IDX P6, R14, R13, R12, R11 ;  /* 0x0000000c0d0e7389 */ /* 0x00006400000c000b */
[----:B01----:R-:W-:Y:S01]  /*2c7b0*/  ENDCOLLECTIVE ;  /* 0x000000000000791b */ /* 0x003fe20003800000 */
.L_x_1954:
[----:B------:R-:W-:Y:S02]  /*2c7c0*/  IMAD.MOV.U32 R13, RZ, RZ, R0 ;  /* 0x000000ffff0d7224 */ /* 0x000fe400078e0000 */
[----:B------:R-:W-:-:S07]  /*2c7d0*/  IMAD.MOV.U32 R9, RZ, RZ, R14 ;  /* 0x000000ffff097224 */ /* 0x000fce00078e000e */
[----:B------:R-:W-:Y:S05]  /*2c7e0*/  WARPSYNC.COLLECTIVE R15, `(.L_x_1955) ;  /* 0x000000000f087348 */ /* 0x000fea0003c00000 */
[----:B------:R0:W1:Y:S02]  /*2c7f0*/  SHFL.IDX P6, R14, R13, R12, R11 ;  /* 0x0000000c0d0e7389 */ /* 0x00006400000c000b */
[----:B01----:R-:W-:Y:S01]  /*2c800*/  ENDCOLLECTIVE ;  /* 0x000000000000791b */ /* 0x003fe20003800000 */
.L_x_1955:
[----:B------:R-:W-:Y:S05]  /*2c810*/  BRA `(.L_x_1956) ;  /* 0xfffffdf000e87947 */ /* 0x000fea000383ffff */
.L_x_1611:
[----:B------:R-:W-:Y:S01]  /*2c820*/  BSSY B1, `(.L_x_1957) ;  /* 0x0000008000017945 */ /* 0x000fe20003800000 */
[----:B------:R-:W-:Y:S02]  /*2c830*/  IMAD.MOV.U32 R13, RZ, RZ, R4 ;  /* 0x000000ffff0d7224 */ /* 0x000fe400078e0004 */
[----:B------:R-:W-:Y:S02]  /*2c840*/  IMAD.MOV.U32 R12, RZ, RZ, 0x1 ;  /* 0x00000001ff0c7424 */ /* 0x000fe400078e00ff */
[----:B------:R-:W-:Y:S02]  /*2c850*/  IMAD.MOV.U32 R11, RZ, RZ, 0x1c1f ;  /* 0x00001c1fff0b7424 */ /* 0x000fe400078e00ff */
[----:B------:R-:W-:-:S07]  /*2c860*/  IMAD.MOV.U32 R15, RZ, RZ, -0x1 ;  /* 0xffffffffff0f7424 */ /* 0x000fce00078e00ff */
[----:B0---4-:R-:W-:Y:S05]  /*2c870*/  WARPSYNC.COLLECTIVE R15, `(.L_x_1958) ;  /* 0x000000000f087348 */ /* 0x011fea0003c00000 */
[----:B----4-:R1:W2:Y:S02]  /*2c880*/  SHFL.IDX P6, R14, R13, R12, R11 ;  /* 0x0000000c0d0e7389 */ /* 0x0102a400000c000b */
[----:B012---:R-:W-:Y:S01]  /*2c890*/  ENDCOLLECTIVE ;  /* 0x000000000000791b */ /* 0x007fe20003800000 */
.L_x_1958:
[----:B------:R-:W-:Y:S05]  /*2c8a0*/  BSYNC B1 ;  /* 0x0000000000017941 */ /* 0x000fea0003800000 */
.L_x_1957:
[----:B------:R-:W-:Y:S02]  /*2c8b0*/  IMAD.MOV.U32 R13, RZ, RZ, R3 ;  /* 0x000000ffff0d7224 */ /* 0x000fe400078e0003 */
[----:B------:R-:W-:Y:S02]  /*2c8c0*/  IMAD.MOV.U32 R12, RZ, RZ, 0x1 ;  /* 0x00000001ff0c7424 */ /* 0x000fe400078e00ff */
[----:B------:R-:W-:Y:S02]  /*2c8d0*/  IMAD.MOV.U32 R11, RZ, RZ, 0x1c1f ;  /* 0x00001c1fff0b7424 */ /* 0x000fe400078e00ff */
[----:B------:R-:W-:Y:S02]  /*2c8e0*/  IMAD.MOV.U32 R15, RZ, RZ, -0x1 ;  /* 0xffffffffff0f7424 */ /* 0x000fe400078e00ff */
[----:B------:R-:W-:-:S07]  /*2c8f0*/  IMAD.MOV.U32 R7, RZ, RZ, R14 ;  /* 0x000000ffff077224 */ /* 0x000fce00078e000e */
[----:B------:R-:W-:Y:S05]  /*2c900*/  WARPSYNC.COLLECTIVE R15, `(.L_x_1959) ;  /* 0x000000000f087348 */ /* 0x000fea0003c00000 */
[----:B------:R0:W1:Y:S02]  /*2c910*/  SHFL.IDX P6, R14, R13, R12, R11 ;  /* 0x0000000c0d0e7389 */ /* 0x00006400000c000b */
[----:B01----:R-:W-:Y:S01]  /*2c920*/  ENDCOLLECTIVE ;  /* 0x000000000000791b */ /* 0x003fe20003800000 */
.L_x_1959:
[----:B------:R-:W-:Y:S02]  /*2c930*/  IMAD.MOV.U32 R13, RZ, RZ, R5 ;  /* 0x000000ffff0d7224 */ /* 0x000fe400078e0005 */
[----:B------:R-:W-:-:S07]  /*2c940*/  IMAD.MOV.U32 R6, RZ, RZ, R14 ;  /* 0x000000ffff067224 */ /* 0x000fce00078e000e */
[----:B------:R-:W-:Y:S05]  /*2c950*/  WARPSYNC.COLLECTIVE R15, `(.L_x_1960) ;  /* 0x000000000f087348 */ /* 0x000fea0003c00000 */
[----:B------:R0:W1:Y:S02]  /*2c960*/  SHFL.IDX P6, R14, R13, R12, R11 ;  /* 0x0000000c0d0e7389 */ /* 0x00006400000c000b */
[----:B01----:R-:W-:Y:S01]  /*2c970*/  ENDCOLLECTIVE ;  /* 0x000000000000791b */ /* 0x003fe20003800000 */
.L_x_1960:
[----:B------:R-:W-:Y:S01]  /*2c980*/  MOV R13, R0 ;  /* 0x00000000000d7202 */ /* 0x000fe20000000f00 */
[----:B------:R-:W-:-:S07]  /*2c990*/  IMAD.MOV.U32 R5, RZ, RZ, R14 ;  /* 0x000000ffff057224 */ /* 0x000fce00078e000e */
[----:B------:R-:W-:Y:S05]  /*2c9a0*/  WARPSYNC.COLLECTIVE R15, `(.L_x_1961) ;  /* 0x000000000f087348 */ /* 0x000fea0003c00000 */
[----:B------:R0:W1:Y:S02]  /*2c9b0*/  SHFL.IDX P6, R14, R13, R12, R11 ;  /* 0x0000000c0d0e7389 */ /* 0x00006400000c000b */
[----:B01----:R-:W-:Y:S01]  /*2c9c0*/  ENDCOLLECTIVE ;  /* 0x000000000000791b */ /* 0x003fe20003800000 */
.L_x_1961:
[----:B------:R-:W-:Y:S01]  /*2c9d0*/  IMAD.MOV.U32 R0, RZ, RZ, R14 ;  /* 0x000000ffff007224 */ /* 0x000fe200078e000e */
[----:B------:R-:W-:Y:S06]  /*2c9e0*/  BRA `(.L_x_1962) ;  /* 0xfffffdf8006c7947 */ /* 0x000fec000383ffff */
.L_x_1615:
[----:B0-----:R0:W1:Y:S02]  /*2c9f0*/  SYNCS.PHASECHK.TRANS64.TRYWAIT P0, [R16+URZ+0x30800], R5 ;  /* 0x03080005100075a7 */ /* 0x001064000800017f */
[----:B-1----:R-:W-:Y:S05]  /*2ca00*/  @!P0 NANOSLEEP.SYNCS 0x989680 ;  /* 0x009896800000895d */ /* 0x002fea0003900000 */
[----:B------:R-:W1:Y:S02]  /*2ca10*/  @!P0 SYNCS.PHASECHK.TRANS64 P0, [R16+URZ+0x30800], R5 ;  /* 0x03080005100085a7 */ /* 0x000e64000800007f */
[----:B-1----:R-:W-:Y:S05]  /*2ca20*/  @!P0 BRA `(.L_x_1615) ;  /* 0xfffffffc00f08947 */ /* 0x002fea000383ffff */
[----:B------:R-:W-:Y:S05]  /*2ca30*/  BRA `(.L_x_1963) ;  /* 0xfffffe0000847947 */ /* 0x000fea000383ffff */
.L_x_1639:
        /* <DEDUP_REMOVED lines=8> */
.L_x_1965:
[----:B------:R-:W-:Y:S05]  /*2cac0*/  BSYNC B1 ;  /* 0x0000000000017941 */ /* 0x000fea0003800000 */
.L_x_1964:
        /* <DEDUP_REMOVED lines=8> */
.L_x_1966:
[----:B------:R-:W-:Y:S02]  /*2cb50*/  IMAD.MOV.U32 R13, RZ, RZ, R69 ;  /* 0x000000ffff0d7224 */ /* 0x000fe400078e0045 */
[----:B------:R-:W-:-:S07]  /*2cb60*/  IMAD.MOV.U32 R4, RZ, RZ, R14 ;  /* 0x000000ffff047224 */ /* 0x000fce00078e000e */
[----:B------:R-:W-:Y:S05]  /*2cb70*/  WARPSYNC.COLLECTIVE R15, `(.L_x_1967) ;  /* 0x000000000f087348 */ /* 0x000fea0003c00000 */
[----:B------:R0:W1:Y:S02]  /*2cb80*/  SHFL.IDX P6, R14, R13, R12, R11 ;  /* 0x0000000c0d0e7389 */ /* 0x00006400000c000b */
[----:B01----:R-:W-:Y:S01]  /*2cb90*/  ENDCOLLECTIVE ;  /* 0x000000000000791b */ /* 0x003fe20003800000 */
.L_x_1967:
[----:B------:R-:W-:Y:S01]  /*2cba0*/  MOV R10, R4 ;  /* 0x00000004000a7202 */ /* 0x000fe20000000f00 */
[----:B------:R-:W-:Y:S02]  /*2cbb0*/  IMAD.MOV.U32 R13, RZ, RZ, R68 ;  /* 0x000000ffff0d7224 */ /* 0x000fe400078e0044 */
[----:B------:R-:W-:-:S07]  /*2cbc0*/  IMAD.MOV.U32 R7, RZ, RZ, R14 ;  /* 0x000000ffff077224 */ /* 0x000fce00078e000e */
[----:B------:R-:W-:Y:S05]  /*2cbd0*/  WARPSYNC.COLLECTIVE R15, `(.L_x_1968) ;  /* 0x000000000f087348 */ /* 0x000fea0003c00000 */
[----:B------:R0:W1:Y:S02]  /*2cbe0*/  SHFL.IDX P6, R14, R13, R12, R11 ;  /* 0x0000000c0d0e7389 */ /* 0x00006400000c000b */
[----:B01----:R-:W-:Y:S01]  /*2cbf0*/  ENDCOLLECTIVE ;  /* 0x000000000000791b */ /* 0x003fe20003800000 */
.L_x_1968:
[----:B------:R-:W-:Y:S01]  /*2cc00*/  IMAD.MOV.U32 R11, RZ, RZ, R5 ;  /* 0x000000ffff0b7224 */ /* 0x000fe200078e0005 */
[----:B------:R-:W-:Y:S06]  /*2cc10*/  BRA `(.L_x_1969) ;  /* 0xfffffe2400787947 */ /* 0x000fec000383ffff */
.L_x_1642:
[----:B------:R-:W-:Y:S01]  /*2cc20*/  BSSY B1, `(.L_x_1970) ;  /* 0x0000008000017945 */ /* 0x000fe20003800000 */
[----:B------:R-:W-:Y:S02]  /*2cc30*/  IMAD.MOV.U32 R13, RZ, RZ, R63 ;  /* 0x000000ffff0d7224 */ /* 0x000fe400078e003f */
[----:B------:R-:W-:Y:S02]  /*2cc40*/  IMAD.MOV.U32 R12, RZ, RZ, 0x1 ;  /* 0x00000001ff0c7424 */ /* 0x000fe400078e00ff */
[----:B------:R-:W-:Y:S02]  /*2cc50*/  IMAD.MOV.U32 R11, RZ, RZ, 0x1c1f ;  /* 0x00001c1fff0b7424 */ /* 0x000fe400078e00ff */
[----:B------:R-:W-:-:S07]  /*2cc60*/  IMAD.MOV.U32 R15, RZ, RZ, -0x1 ;  /* 0xffffffffff0f7424 */ /* 0x000fce00078e00ff */
[----:B----4-:R-:W-:Y:S05]  /*2cc70*/  WARPSYNC.COLLECTIVE R15, `(.L_x_1971) ;  /* 0x000000000f087348 */ /* 0x010fea0003c00000 */
[----:B----4-:R0:W1:Y:S02]  /*2cc80*/  SHFL.IDX P6, R14, R13, R12, R11 ;  /* 0x0000000c0d0e7389 */ /* 0x01006400000c000b */
[----:B01----:R-:W-:Y:S01]  /*2cc90*/  ENDCOLLECTIVE ;  /* 0x000000000000791b */ /* 0x003fe20003800000 */
.L_x_1971:
[----:B------:R-:W-:Y:S05]  /*2cca0*/  BSYNC B1 ;  /* 0x0000000000017941 */ /* 0x000fea0003800000 */
.L_x_1970:
        /* <DEDUP_REMOVED lines=8> */
.L_x_1972:
[----:B------:R-:W-:Y:S02]  /*2cd30*/  IMAD.MOV.U32 R13, RZ, RZ, R69 ;  /* 0x000000ffff0d7224 */ /* 0x000fe400078e0045 */
[----:B------:R-:W-:-:S07]  /*2cd40*/  IMAD.MOV.U32 R62, RZ, RZ, R14 ;  /* 0x000000ffff3e7224 */ /* 0x000fce00078e000e */
[----:B------:R-:W-:Y:S05]  /*2cd50*/  WARPSYNC.COLLECTIVE R15, `(.L_x_1973) ;  /* 0x000000000f087348 */ /* 0x000fea0003c00000 */
[----:B------:R0:W1:Y:S02]  /*2cd60*/  SHFL.IDX P6, R14, R13, R12, R11 ;  /* 0x0000000c0d0e7389 */ /* 0x00006400000c000b */
[----:B01----:R-:W-:Y:S01]  /*2cd70*/  ENDCOLLECTIVE ;  /* 0x000000000000791b */ /* 0x003fe20003800000 */
.L_x_1973:
[----:B------:R-:W-:Y:S02]  /*2cd80*/  IMAD.MOV.U32 R13, RZ, RZ, R68 ;  /* 0x000000ffff0d7224 */ /* 0x000fe400078e0044 */
[----:B------:R-:W-:-:S07]  /*2cd90*/  IMAD.MOV.U32 R69, RZ, RZ, R14 ;  /* 0x000000ffff457224 */ /* 0x000fce00078e000e */
[----:B------:R-:W-:Y:S05]  /*2cda0*/  WARPSYNC.COLLECTIVE R15, `(.L_x_1974) ;  /* 0x000000000f087348 */ /* 0x000fea0003c00000 */
[----:B------:R0:W1:Y:S02]  /*2cdb0*/  SHFL.IDX P6, R14, R13, R12, R11 ;  /* 0x0000000c0d0e7389 */ /* 0x00006400000c000b */
[----:B01----:R-:W-:Y:S01]  /*2cdc0*/  ENDCOLLECTIVE ;  /* 0x000000000000791b */ /* 0x003fe20003800000 */
.L_x_1974:
[----:B------:R-:W-:Y:S01]  /*2cdd0*/  MOV R68, R14 ;  /* 0x0000000e00447202 */ /* 0x000fe20000000f00 */
[----:B------:R-:W-:Y:S06]  /*2cde0*/  BRA `(.L_x_1975) ;  /* 0xfffffe2800807947 */ /* 0x000fec000383ffff */
.L_x_1646:
[----:B0-----:R0:W1:Y:S02]  /*2cdf0*/  SYNCS.PHASECHK.TRANS64.TRYWAIT P0, [R16+URZ+0x30800], R61 ;  /* 0x0308003d100075a7 */ /* 0x001064000800017f */
[----:B-1----:R-:W-:Y:S05]  /*2ce00*/  @!P0 NANOSLEEP.SYNCS 0x989680 ;  /* 0x009896800000895d */ /* 0x002fea0003900000 */
[----:B------:R-:W1:Y:S02]  /*2ce10*/  @!P0 SYNCS.PHASECHK.TRANS64 P0, [R16+URZ+0x30800], R61 ;  /* 0x0308003d100085a7 */ /* 0x000e64000800007f */
[----:B-1----:R-:W-:Y:S05]  /*2ce20*/  @!P0 BRA `(.L_x_1646) ;  /* 0xfffffffc00f08947 */ /* 0x002fea000383ffff */
[----:B------:R-:W-:Y:S05]  /*2ce30*/  BRA `(.L_x_1976) ;  /* 0xfffffe2c00e07947 */ /* 0x000fea000383ffff */
.L_x_1660:
[----:B-1----:R1:W2:Y:S02]  /*2ce40*/  SYNCS.PHASECHK.TRANS64.TRYWAIT P2, [R5+URZ+0x30830], R0 ;  /* 0x03083000050075a7 */ /* 0x0022a4000804017f */
[----:B--2---:R-:W-:Y:S05]  /*2ce50*/  @!P2 NANOSLEEP.SYNCS 0x989680 ;  /* 0x009896800000a95d */ /* 0x004fea0003900000 */
[----:B------:R-:W2:Y:S02]  /*2ce60*/  @!P2 SYNCS.PHASECHK.TRANS64 P2, [R5+URZ+0x30830], R0 ;  /* 0x030830000500a5a7 */ /* 0x000ea4000804007f */
[----:B--2---:R-:W-:Y:S05]  /*2ce70*/  @!P2 BRA `(.L_x_1660) ;  /* 0xfffffffc00f0a947 */ /* 0x004fea000383ffff */
[----:B------:R-:W-:Y:S05]  /*2ce80*/  BRA `(.L_x_1659) ;  /* 0xfffffe5400fc7947 */ /* 0x000fea000383ffff */
.L_x_1680:
[----:B-1----:R1:W2:Y:S02]  /*2ce90*/  SYNCS.PHASECHK.TRANS64.TRYWAIT P2, [R0+URZ+0x30830], R11 ;  /* 0x0308300b000075a7 */ /* 0x0022a4000804017f */
[----:B--2---:R-:W-:Y:S05]  /*2cea0*/  @!P2 NANOSLEEP.SYNCS 0x989680 ;  /* 0x009896800000a95d */ /* 0x004fea0003900000 */
[----:B------:R-:W2:Y:S02]  /*2ceb0*/  @!P2 SYNCS.PHASECHK.TRANS64 P2, [R0+URZ+0x30830], R11 ;  /* 0x0308300b0000a5a7 */ /* 0x000ea4000804007f */
[----:B--2---:R-:W-:Y:S05]  /*2cec0*/  @!P2 BRA `(.L_x_1680) ;  /* 0xfffffffc00f0a947 */ /* 0x004fea000383ffff */
[----:B------:R-:W-:Y:S05]  /*2ced0*/  BRA `(.L_x_1679) ;  /* 0xfffffe8400dc7947 */ /* 0x000fea000383ffff */
.L_x_1685:
[----:B-1----:R1:W2:Y:S02]  /*2cee0*/  SYNCS.PHASECHK.TRANS64.TRYWAIT P2, [R2+URZ+0x30850], R9 ;  /* 0x03085009020075a7 */ /* 0x0022a4000804017f */
[----:B--2---:R-:W-:Y:S05]  /*2cef0*/  @!P2 NANOSLEEP.SYNCS 0x989680 ;  /* 0x009896800000a95d */ /* 0x004fea0003900000 */
[----:B------:R-:W2:Y:S02]  /*2cf00*/  @!P2 SYNCS.PHASECHK.TRANS64 P2, [R2+URZ+0x30850], R9 ;  /* 0x030850090200a5a7 */ /* 0x000ea4000804007f */
[----:B--2---:R-:W-:Y:S05]  /*2cf10*/  @!P2 BRA `(.L_x_1685) ;  /* 0xfffffffc00f0a947 */ /* 0x004fea000383ffff */
[----:B------:R-:W-:Y:S05]  /*2cf20*/  BRA `(.L_x_1684) ;  /* 0xfffffe9400187947 */ /* 0x000fea000383ffff */
.L_x_1705:
[----:B-1----:R1:W2:Y:S02]  /*2cf30*/  SYNCS.PHASECHK.TRANS64.TRYWAIT P2, [R3+URZ+0x30830], R4 ;  /* 0x03083004030075a7 */ /* 0x0022a4000804017f */
[----:B--2---:R-:W-:Y:S05]  /*2cf40*/  @!P2 NANOSLEEP.SYNCS 0x989680 ;  /* 0x009896800000a95d */ /* 0x004fea0003900000 */
[----:B------:R-:W2:Y:S02]  /*2cf50*/  @!P2 SYNCS.PHASECHK.TRANS64 P2, [R3+URZ+0x30830], R4 ;  /* 0x030830040300a5a7 */ /* 0x000ea4000804007f */
[----:B--2---:R-:W-:Y:S05]  /*2cf60*/  @!P2 BRA `(.L_x_1705) ;  /* 0xfffffffc00f0a947 */ /* 0x004fea000383ffff */
[----:B------:R-:W-:Y:S05]  /*2cf70*/  BRA `(.L_x_1704) ;  /* 0xfffffebc007c7947 */ /* 0x000fea000383ffff */
.L_x_1710:
[----:B-1----:R1:W2:Y:S02]  /*2cf80*/  SYNCS.PHASECHK.TRANS64.TRYWAIT P2, [R15+URZ+0x30850], R0 ;  /* 0x030850000f0075a7 */ /* 0x0022a4000804017f */
[----:B--2---:R-:W-:Y:S05]  /*2cf90*/  @!P2 NANOSLEEP.SYNCS 0x989680 ;  /* 0x009896800000a95d */ /* 0x004fea0003900000 */
[----:B------:R-:W2:Y:S02]  /*2cfa0*/  @!P2 SYNCS.PHASECHK.TRANS64 P2, [R15+URZ+0x30850], R0 ;  /* 0x030850000f00a5a7 */ /* 0x000ea4000804007f */
[----:B--2---:R-:W-:Y:S05]  /*2cfb0*/  @!P2 BRA `(.L_x_1710) ;  /* 0xfffffffc00f0a947 */ /* 0x004fea000383ffff */
[----:B------:R-:W-:Y:S05]  /*2cfc0*/  BRA `(.L_x_1709) ;  /* 0xfffffec800b87947 */ /* 0x000fea000383ffff */
.L_x_1718:
[----:B-1----:R1:W2:Y:S02]  /*2cfd0*/  SYNCS.PHASECHK.TRANS64.TRYWAIT P2, [R4+URZ+0x30830], R15 ;  /* 0x0308300f040075a7 */ /* 0x0022a4000804017f */
[----:B--2---:R-:W-:Y:S05]  /*2cfe0*/  @!P2 NANOSLEEP.SYNCS 0x989680 ;  /* 0x009896800000a95d */ /* 0x004fea0003900000 */
[----:B------:R-:W2:Y:S02]  /*2cff0*/  @!P2 SYNCS.PHASECHK.TRANS64 P2, [R4+URZ+0x30830], R15 ;  /* 0x0308300f0400a5a7 */ /* 0x000ea4000804007f */
[----:B--2---:R-:W-:Y:S05]  /*2d000*/  @!P2 BRA `(.L_x_1718) ;  /* 0xfffffffc00f0a947 */ /* 0x004fea000383ffff */
[----:B------:R-:W-:Y:S05]  /*2d010*/  BRA `(.L_x_1717) ;  /* 0xfffffedc00b47947 */ /* 0x000fea000383ffff */
.L_x_1723:
[----:B-1----:R1:W2:Y:S02]  /*2d020*/  SYNCS.PHASECHK.TRANS64.TRYWAIT P2, [R14+URZ+0x30850], R2 ;  /* 0x030850020e0075a7 */ /* 0x0022a4000804017f */
[----:B--2---:R-:W-:Y:S05]  /*2d030*/  @!P2 NANOSLEEP.SYNCS 0x989680 ;  /* 0x009896800000a95d */ /* 0x004fea0003900000 */
[----:B------:R-:W2:Y:S02]  /*2d040*/  @!P2 SYNCS.PHASECHK.TRANS64 P2, [R14+URZ+0x30850], R2 ;  /* 0x030850020e00a5a7 */ /* 0x000ea4000804007f */
[----:B--2---:R-:W-:Y:S05]  /*2d050*/  @!P2 BRA `(.L_x_1723) ;  /* 0xfffffffc00f0a947 */ /* 0x004fea000383ffff */
[----:B------:R-:W-:Y:S05]  /*2d060*/  BRA `(.L_x_1722) ;  /* 0xfffffee800e87947 */ /* 0x000fea000383ffff */
.L_x_1737:
[----:B-1----:R1:W2:Y:S02]  /*2d070*/  SYNCS.PHASECHK.TRANS64.TRYWAIT P0, [R2+URZ+0x30850], R9 ;  /* 0x03085009020075a7 */ /* 0x0022a4000800017f */
[----:B--2---:R-:W-:Y:S05]  /*2d080*/  @!P0 NANOSLEEP.SYNCS 0x989680 ;  /* 0x009896800000895d */ /* 0x004fea0003900000 */
[----:B------:R-:W2:Y:S02]  /*2d090*/  @!P0 SYNCS.PHASECHK.TRANS64 P0, [R2+URZ+0x30850], R9 ;  /* 0x03085009020085a7 */ /* 0x000ea4000800007f */
[----:B--2---:R-:W-:Y:S05]  /*2d0a0*/  @!P0 BRA `(.L_x_1737) ;  /* 0xfffffffc00f08947 */ /* 0x004fea000383ffff */
[----:B------:R-:W-:Y:S05]  /*2d0b0*/  BRA `(.L_x_1736) ;  /* 0xffffff1400f47947 */ /* 0x000fea000383ffff */
.L_x_1786:
[----:B------:R-:W1:Y:S01]  /*2d0c0*/  S2R R6, SR_TID.X ;  /* 0x0000000000067919 */ /* 0x000e620000002100 */
[----:B------:R-:W-:Y:S01]  /*2d0d0*/  BSSY B1, `(.L_x_1977) ;  /* 0x000000a000017945 */ /* 0x000fe20003800000 */
[----:B------:R-:W-:Y:S02]  /*2d0e0*/  IMAD.MOV.U32 R12, RZ, RZ, RZ ;  /* 0x000000ffff0c7224 */ /* 0x000fe400078e00ff */
[----:B------:R-:W-:Y:S02]  /*2d0f0*/  IMAD.MOV.U32 R11, RZ, RZ, 0x1f ;  /* 0x0000001fff0b7424 */ /* 0x000fe400078e00ff */
[----:B0-----:R-:W-:Y:S01]  /*2d100*/  IMAD.MOV.U32 R15, RZ, RZ, -0x1 ;  /* 0xffffffffff0f7424 */ /* 0x001fe200078e00ff */
[----:B-1----:R-:W-:-:S04]  /*2d110*/  SHF.R.U32.HI R6, RZ, 0x5, R6 ;  /* 0x00000005ff067819 */ /* 0x002fc80000011606 */
[----:B------:R-:W-:-:S05]  /*2d120*/  LOP3.LUT R6, R6, 0x3, RZ, 0xc0, !PT ;  /* 0x0000000306067812 */ /* 0x000fca00078ec0ff */
[----:B------:R-:W-:-:S07]  /*2d130*/  IMAD.MOV.U32 R13, RZ, RZ, R6 ;  /* 0x000000ffff0d7224 */ /* 0x000fce00078e0006 */
[----:B------:R-:W-:Y:S05]  /*2d140*/  WARPSYNC.COLLECTIVE R15, `(.L_x_1978) ;  /* 0x000000000f087348 */ /* 0x000fea0003c00000 */
[----:B------:R0:W1:Y:S02]  /*2d150*/  SHFL.IDX P6, R14, R13, R12, R11 ;  /* 0x0000000c0d0e7389 */ /* 0x00006400000c000b */
[----:B01----:R-:W-:Y:S01]  /*2d160*/  ENDCOLLECTIVE ;  /* 0x000000000000791b */ /* 0x003fe20003800000 */
.L_x_1978:
[----:B------:R-:W-:Y:S05]  /*2d170*/  BSYNC B1 ;  /* 0x0000000000017941 */ /* 0x000fea0003800000 */
.L_x_1977:
[----:B------:R-:W-:Y:S05]  /*2d180*/  BRA `(.L_x_1979) ;  /* 0xffffff7c00487947 */ /* 0x000fea000383ffff */
.L_x_1788:
[----:B------:R-:W-:Y:S01]  /*2d190*/  BSSY B1, `(.L_x_1980) ;  /* 0x0000006000017945 */ /* 0x000fe20003800000 */
[----:B0-----:R-:W-:-:S07]  /*2d1a0*/  IMAD.MOV.U32 R15, RZ, RZ, -0x1 ;  /* 0xffffffffff0f7424 */ /* 0x001fce00078e00ff */
[----:B-1----:R-:W-:Y:S05]  /*2d1b0*/  WARPSYNC.COLLECTIVE R15, `(.L_x_1981) ;  /* 0x000000000f0c7348 */ /* 0x002fea0003c00000 */
[----:B------:R-:W-:Y:S02]  /*2d1c0*/  ELECT P6, UR62, PT ;  /* 0x00000000003e782f */ /* 0x000fe400038c0000 */
[----:B------:R-:W-:Y:S01]  /*2d1d0*/  MOV R14, UR62 ;  /* 0x0000003e000e7c02 */ /* 0x000fe20008000f00 */
[----:B-1----:R-:W-:Y:S10]  /*2d1e0*/  ENDCOLLECTIVE ;  /* 0x000000000000791b */ /* 0x002ff40003800000 */
.L_x_1981:
[----:B------:R-:W-:Y:S05]  /*2d1f0*/  BSYNC B1 ;  /* 0x0000000000017941 */ /* 0x000fea0003800000 */
.L_x_1980:
[----:B------:R-:W-:Y:S05]  /*2d200*/  BRA `(.L_x_1787) ;  /* 0xffffff7c00407947 */ /* 0x000fea000383ffff */
.L_x_1790:
[----:B-1----:R1:W2:Y:S02]  /*2d210*/  SYNCS.PHASECHK.TRANS64.TRYWAIT P0, [R19+URZ+0x30820], R4 ;  /* 0x03082004130075a7 */ /* 0x0022a4000800017f */
[----:B--2---:R-:W-:Y:S05]  /*2d220*/  @!P0 NANOSLEEP.SYNCS 0x989680 ;  /* 0x009896800000895d */ /* 0x004fea0003900000 */
[----:B------:R-:W2:Y:S02]  /*2d230*/  @!P0 SYNCS.PHASECHK.TRANS64 P0, [R19+URZ+0x30820], R4 ;  /* 0x03082004130085a7 */ /* 0x000ea4000800007f */
[----:B--2---:R-:W-:Y:S05]  /*2d240*/  @!P0 BRA `(.L_x_1790) ;  /* 0xfffffffc00f08947 */ /* 0x004fea000383ffff */
[----:B------:R-:W-:Y:S05]  /*2d250*/  BRA `(.L_x_1982) ;  /* 0xffffff7c00507947 */ /* 0x000fea000383ffff */
.L_x_1794:
[----:B--2---:R2:W3:Y:S02]  /*2d260*/  SYNCS.PHASECHK.TRANS64.TRYWAIT P0, [R7+URZ+0x308a0], R10 ;  /* 0x0308a00a070075a7 */ /* 0x0044e4000800017f */
[----:B---3--:R-:W-:Y:S05]  /*2d270*/  @!P0 NANOSLEEP.SYNCS 0x989680 ;  /* 0x009896800000895d */ /* 0x008fea0003900000 */
[----:B------:R-:W3:Y:S02]  /*2d280*/  @!P0 SYNCS.PHASECHK.TRANS64 P0, [R7+URZ+0x308a0], R10 ;  /* 0x0308a00a070085a7 */ /* 0x000ee4000800007f */
[----:B---3--:R-:W-:Y:S05]  /*2d290*/  @!P0 BRA `(.L_x_1794) ;  /* 0xfffffffc00f08947 */ /* 0x008fea000383ffff */
[----:B------:R-:W-:Y:S05]  /*2d2a0*/  BRA `(.L_x_1983) ;  /* 0xffffff7c00707947 */ /* 0x000fea000383ffff */
.L_x_1801:
[----:B-1----:R1:W3:Y:S02]  /*2d2b0*/  SYNCS.PHASECHK.TRANS64.TRYWAIT P0, [R7+URZ+0x308c0], R10 ;  /* 0x0308c00a070075a7 */ /* 0x0022e4000800017f */
[----:B---3--:R-:W-:Y:S05]  /*2d2c0*/  @!P0 NANOSLEEP.SYNCS 0x989680 ;  /* 0x009896800000895d */ /* 0x008fea0003900000 */
[----:B------:R-:W3:Y:S02]  /*2d2d0*/  @!P0 SYNCS.PHASECHK.TRANS64 P0, [R7+URZ+0x308c0], R10 ;  /* 0x0308c00a070085a7 */ /* 0x000ee4000800007f */
[----:B---3--:R-:W-:Y:S05]  /*2d2e0*/  @!P0 BRA `(.L_x_1801) ;  /* 0xfffffffc00f08947 */ /* 0x008fea000383ffff */
[----:B------:R-:W-:Y:S05]  /*2d2f0*/  BRA `(.L_x_1984) ;  /* 0xffffff8000707947 */ /* 0x000fea000383ffff */
.L_x_1810:
[----:B-1----:R1:W2:Y:S02]  /*2d300*/  SYNCS.PHASECHK.TRANS64.TRYWAIT P1, [R8+URZ+0x308a0], R7 ;  /* 0x0308a007080075a7 */ /* 0x0022a4000802017f */
[----:B--2---:R-:W-:Y:S05]  /*2d310*/  @!P1 NANOSLEEP.SYNCS 0x989680 ;  /* 0x009896800000995d */ /* 0x004fea0003900000 */
[----:B------:R-:W2:Y:S02]  /*2d320*/  @!P1 SYNCS.PHASECHK.TRANS64 P1, [R8+URZ+0x308a0], R7 ;  /* 0x0308a007080095a7 */ /* 0x000ea4000802007f */
[----:B--2---:R-:W-:Y:S05]  /*2d330*/  @!P1 BRA `(.L_x_1810) ;  /* 0xfffffffc00f09947 */ /* 0x004fea000383ffff */
[----:B------:R-:W-:Y:S05]  /*2d340*/  BRA `(.L_x_1985) ;  /* 0xffffff8400bc7947 */ /* 0x000fea000383ffff */
.L_x_1817:
[----:B--2---:R2:W3:Y:S02]  /*2d350*/  SYNCS.PHASECHK.TRANS64.TRYWAIT P1, [R8+URZ+0x308c0], R7 ;  /* 0x0308c007080075a7 */ /* 0x0044e4000802017f */
[----:B---3--:R-:W-:Y:S05]  /*2d360*/  @!P1 NANOSLEEP.SYNCS 0x989680 ;  /* 0x009896800000995d */ /* 0x008fea0003900000 */
[----:B------:R-:W3:Y:S02]  /*2d370*/  @!P1 SYNCS.PHASECHK.TRANS64 P1, [R8+URZ+0x308c0], R7 ;  /* 0x0308c007080095a7 */ /* 0x000ee4000802007f */
[----:B---3--:R-:W-:Y:S05]  /*2d380*/  @!P1 BRA `(.L_x_1817) ;  /* 0xfffffffc00f09947 */ /* 0x008fea000383ffff */
[----:B------:R-:W-:Y:S05]  /*2d390*/  BRA `(.L_x_1986) ;  /* 0xffffff8800b87947 */ /* 0x000fea000383ffff */
.L_x_1842:
[----:B------:R-:W2:Y:S01]  /*2d3a0*/  S2R R4, SR_TID.X ;  /* 0x0000000000047919 */ /* 0x000ea20000002100 */
[----:B------:R-:W-:Y:S01]  /*2d3b0*/  BSSY B0, `(.L_x_1987) ;  /* 0x000000a000007945 */ /* 0x000fe20003800000 */
[----:B------:R-:W-:Y:S02]  /*2d3c0*/  IMAD.MOV.U32 R12, RZ, RZ, RZ ;  /* 0x000000ffff0c7224 */ /* 0x000fe400078e00ff */
[----:B------:R-:W-:Y:S02]  /*2d3d0*/  IMAD.MOV.U32 R11, RZ, RZ, 0x1f ;  /* 0x0000001fff0b7424 */ /* 0x000fe400078e00ff */
[----:B0-----:R-:W-:Y:S01]  /*2d3e0*/  IMAD.MOV.U32 R15, RZ, RZ, -0x1 ;  /* 0xffffffffff0f7424 */ /* 0x001fe200078e00ff */
[----:B--2---:R-:W-:-:S04]  /*2d3f0*/  SHF.R.U32.HI R4, RZ, 0x5, R4 ;  /* 0x00000005ff047819 */ /* 0x004fc80000011604 */
[----:B------:R-:W-:-:S05]  /*2d400*/  LOP3.LUT R4, R4, 0x3, RZ, 0xc0, !PT ;  /* 0x0000000304047812 */ /* 0x000fca00078ec0ff */
[----:B------:R-:W-:-:S07]  /*2d410*/  IMAD.MOV.U32 R13, RZ, RZ, R4 ;  /* 0x000000ffff0d7224 */ /* 0x000fce00078e0004 */
[----:B-1----:R-:W-:Y:S05]  /*2d420*/  WARPSYNC.COLLECTIVE R15, `(.L_x_1988) ;  /* 0x000000000f087348 */ /* 0x002fea0003c00000 */
[----:B------:R0:W2:Y:S02]  /*2d430*/  SHFL.IDX P6, R14, R13, R12, R11 ;  /* 0x0000000c0d0e7389 */ /* 0x0000a400000c000b */
[----:B012---:R-:W-:Y:S01]  /*2d440*/  ENDCOLLECTIVE ;  /* 0x000000000000791b */ /* 0x007fe20003800000 */
.L_x_1988:
[----:B------:R-:W-:Y:S05]  /*2d450*/  BSYNC B0 ;  /* 0x0000000000007941 */ /* 0x000fea0003800000 */
.L_x_1987:
[----:B------:R-:W-:Y:S05]  /*2d460*/  BRA `(.L_x_1989) ;  /* 0xffffff9c00087947 */ /* 0x000fea000383ffff */
.L_x_1844:
[----:B------:R-:W-:Y:S01]  /*2d470*/  BSSY B0, `(.L_x_1990) ;  /* 0x0000006000007945 */ /* 0x000fe20003800000 */
[----:B0-----:R-:W-:-:S07]  /*2d480*/  IMAD.MOV.U32 R15, RZ, RZ, -0x1 ;  /* 0xffffffffff0f7424 */ /* 0x001fce00078e00ff */
[----:B-12---:R-:W-:Y:S05]  /*2d490*/  WARPSYNC.COLLECTIVE R15, `(.L_x_1991) ;  /* 0x000000000f0c7348 */ /* 0x006fea0003c00000 */
[----:B------:R-:W-:Y:S02]  /*2d4a0*/  ELECT P6, UR62, PT ;  /* 0x00000000003e782f */ /* 0x000fe400038c0000 */
[----:B------:R-:W-:Y:S01]  /*2d4b0*/  MOV R14, UR62 ;  /* 0x0000003e000e7c02 */ /* 0x000fe20008000f00 */
[----:B-12---:R-:W-:Y:S10]  /*2d4c0*/  ENDCOLLECTIVE ;  /* 0x000000000000791b */ /* 0x006ff40003800000 */
.L_x_1991:
[----:B------:R-:W-:Y:S05]  /*2d4d0*/  BSYNC B0 ;  /* 0x0000000000007941 */ /* 0x000fea0003800000 */
.L_x_1990:
[----:B------:R-:W-:Y:S05]  /*2d4e0*/  BRA `(.L_x_1992) ;  /* 0xffffff9c000c7947 */ /* 0x000fea000383ffff */
.L_x_1846:
[----:B---3--:R3:W4:Y:S02]  /*2d4f0*/  SYNCS.PHASECHK.TRANS64.TRYWAIT P0, [R0+URZ+0x30840], R2 ;  /* 0x03084002000075a7 */ /* 0x008724000800017f */
[----:B----4-:R-:W-:Y:S05]  /*2d500*/  @!P0 NANOSLEEP.SYNCS 0x989680 ;  /* 0x009896800000895d */ /* 0x010fea0003900000 */
[----:B------:R-:W4:Y:S02]  /*2d510*/  @!P0 SYNCS.PHASECHK.TRANS64 P0, [R0+URZ+0x30840], R2 ;  /* 0x03084002000085a7 */ /* 0x000f24000800007f */
[----:B----4-:R-:W-:Y:S05]  /*2d520*/  @!P0 BRA `(.L_x_1846) ;  /* 0xfffffffc00f08947 */ /* 0x010fea000383ffff */
[----:B------:R-:W-:Y:S05]  /*2d530*/  BRA `(.L_x_1993) ;  /* 0xffffff9c00707947 */ /* 0x000fea000383ffff */
.L_x_1850:
        /* <DEDUP_REMOVED lines=15> */
.L_x_1994:
[----:B------:R-:W-:Y:S01]  /*2d630*/  IMAD.MOV.U32 R13, RZ, RZ, R4 ;  /* 0x000000ffff0d7224 */ /* 0x000fe200078e0004 */
[----:B------:R-:W-:-:S07]  /*2d640*/  MOV R6, R14 ;  /* 0x0000000e00067202 */ /* 0x000fce0000000f00 */
[----:B------:R-:W-:Y:S05]  /*2d650*/  WARPSYNC.COLLECTIVE R15, `(.L_x_1995) ;  /* 0x000000000f087348 */ /* 0x000fea0003c00000 */
[----:B------:R0:W1:Y:S02]  /*2d660*/  SHFL.IDX P6, R14, R13, R12, R11 ;  /* 0x0000000c0d0e7389 */ /* 0x00006400000c000b */
[----:B01----:R-:W-:Y:S01]  /*2d670*/  ENDCOLLECTIVE ;  /* 0x000000000000791b */ /* 0x003fe20003800000 */
.L_x_1995:
[----:B------:R-:W-:Y:S02]  /*2d680*/  IMAD.MOV.U32 R13, RZ, RZ, R3 ;  /* 0x000000ffff0d7224 */ /* 0x000fe400078e0003 */
[----:B------:R-:W-:Y:S02]  /*2d690*/  IMAD.MOV.U32 R12, RZ, RZ, 0x1 ;  /* 0x00000001ff0c7424 */ /* 0x000fe400078e00ff */
[----:B------:R-:W-:-:S07]  /*2d6a0*/  IMAD.MOV.U32 R7, RZ, RZ, R14 ;  /* 0x000000ffff077224 */ /* 0x000fce00078e000e */
[----:B------:R-:W-:Y:S05]  /*2d6b0*/  WARPSYNC.COLLECTIVE R15, `(.L_x_1996) ;  /* 0x000000000f087348 */ /* 0x000fea0003c00000 */
[----:B------:R0:W1:Y:S02]  /*2d6c0*/  SHFL.IDX P6, R14, R13, R12, R11 ;  /* 0x0000000c0d0e7389 */ /* 0x00006400000c000b */
[----:B01----:R-:W-:Y:S01]  /*2d6d0*/  ENDCOLLECTIVE ;  /* 0x000000000000791b */ /* 0x003fe20003800000 */
.L_x_1996:
[----:B------:R-:W-:-:S05]  /*2d6e0*/  @!P3 LEA R7, P5, R8, R7, 0x1 ;  /* 0x000000070807b211 */ /* 0x000fca00078a08ff */
[----:B------:R-:W-:-:S05]  /*2d6f0*/  @!P3 IMAD.X R6, RZ, RZ, R6, P5 ;  /* 0x000000ffff06b224 */ /* 0x000fca00028e0606 */
[----:B------:R-:W-:Y:S01]  /*2d700*/  @!P3 LOP3.LUT R7, R7, R6, RZ, 0x3c, !PT ;  /* 0x000000060707b212 */ /* 0x000fe200078e3cff */
[----:B------:R-:W-:-:S03]  /*2d710*/  IMAD.MOV.U32 R13, RZ, RZ, R4 ;  /* 0x000000ffff0d7224 */ /* 0x000fc600078e0004 */
[----:B------:R-:W-:-:S04]  /*2d720*/  @!P3 LOP3.LUT R6, R7, R6, RZ, 0x3c, !PT ;  /* 0x000000060706b212 */ /* 0x000fc800078e3cff */
[----:B------:R-:W-:Y:S01]  /*2d730*/  @!P3 LOP3.LUT R7, R7, R6, RZ, 0x3c, !PT ;  /* 0x000000060707b212 */ /* 0x000fe200078e3cff */
[----:B------:R-:W-:-:S07]  /*2d740*/  IMAD.MOV.U32 R9, RZ, RZ, R14 ;  /* 0x000000ffff097224 */ /* 0x000fce00078e000e */
[----:B------:R-:W-:Y:S05]  /*2d750*/  WARPSYNC.COLLECTIVE R15, `(.L_x_1997) ;  /* 0x000000000f087348 */ /* 0x000fea0003c00000 */
[----:B------:R0:W1:Y:S02]  /*2d760*/  SHFL.IDX P6, R14, R13, R12, R11 ;  /* 0x0000000c0d0e7389 */ /* 0x00006400000c000b */
[----:B01----:R-:W-:Y:S01]  /*2d770*/  ENDCOLLECTIVE ;  /* 0x000000000000791b */ /* 0x003fe20003800000 */
.L_x_1997:
[----:B------:R-:W-:Y:S01]  /*2d780*/  @!PT LDS RZ, [RZ] ;  /* 0x00000000fffff984 */ /* 0x000fe20000000800 */
[----:B------:R-:W-:Y:S01]  /*2d790*/  @!PT LDS RZ, [RZ] ;  /* 0x00000000fffff984 */ /* 0x000fe20000000800 */
[----:B------:R-:W-:Y:S01]  /*2d7a0*/  @!PT LDS RZ, [RZ] ;  /* 0x00000000fffff984 */ /* 0x000fe20000000800 */
[----:B------:R0:W-:Y:S04]  /*2d7b0*/  @!P3 LDGSTS.E.BYPASS.LTC128B.128 [R10+0x12400], desc[UR46][R6.64], !P2 ;  /* 0x12400000060abfae */ /* 0x0001e8000d101d6e */
[----:B------:R0:W-:Y:S04]  /*2d7c0*/  @!P3 LDGSTS.E.BYPASS.LTC128B.128 [R10+0x16400], desc[UR46][R6.64+0x80], !P1 ;  /* 0x16400080060abfae */ /* 0x0001e8000c901d6e */
[----:B------:R0:W-:Y:S01]  /*2d7d0*/  @!P3 LDGSTS.E.BYPASS.LTC128B.128 [R10+0x1a400], desc[UR46][R6.64+0x100], !P0 ;  /* 0x1a400100060abfae */ /* 0x0001e2000c101d6e */
[----:B------:R-:W-:Y:S01]  /*2d7e0*/  ISETP.GE.AND P3, PT, R5, R2, PT ;  /* 0x000000020500720c */ /* 0x000fe20003f66270 */
[----:B------:R-:W-:-:S02]  /*2d7f0*/  IMAD.MOV.U32 R13, RZ, RZ, R3 ;  /* 0x000000ffff0d7224 */ /* 0x000fc400078e0003 */
[----:B------:R-:W-:Y:S02]  /*2d800*/  IMAD.MOV.U32 R12, RZ, RZ, 0x2 ;  /* 0x00000002ff0c7424 */ /* 0x000fe400078e00ff */
[----:B------:R-:W-:-:S08]  /*2d810*/  IMAD.MOV.U32 R5, RZ, RZ, R14 ;  /* 0x000000ffff057224 */ /* 0x000fd000078e000e */
[----:B0-----:R-:W-:Y:S05]  /*2d820*/  WARPSYNC.COLLECTIVE R15, `(.L_x_1998) ;  /* 0x000000000f087348 */ /* 0x001fea0003c00000 */
[----:B------:R1:W2:Y:S02]  /*2d830*/  SHFL.IDX P6, R14, R13, R12, R11 ;  /* 0x0000000c0d0e7389 */ /* 0x0002a400000c000b */
[----:B012---:R-:W-:Y:S01]  /*2d840*/  ENDCOLLECTIVE ;  /* 0x000000000000791b */ /* 0x007fe20003800000 */
.L_x_1998:
[----:B------:R-:W-:-:S05]  /*2d850*/  @!P3 LEA R8, P5, R8, R5, 0x1 ;  /* 0x000000050808b211 */ /* 0x000fca00078a08ff */
[----:B------:R-:W-:Y:S02]  /*2d860*/  @!P3 IMAD.X R5, RZ, RZ, R9, P5 ;  /* 0x000000ffff05b224 */ /* 0x000fe400028e0609 */
[----:B------:R-:W0:Y:S01]  /*2d870*/  S2R R9, SR_TID.X ;  /* 0x0000000000097919 */ /* 0x000e220000002100 */
[----:B------:R-:W-:Y:S02]  /*2d880*/  @!P3 IMAD.MOV.U32 R6, RZ, RZ, R8 ;  /* 0x000000ffff06b224 */ /* 0x000fe400078e0008 */
[----:B------:R-:W-:Y:S01]  /*2d890*/  @!P3 IMAD.MOV.U32 R7, RZ, RZ, R5 ;  /* 0x000000ffff07b224 */ /* 0x000fe200078e0005 */
[----:B------:R-:W-:Y:S01]  /*2d8a0*/  IADD3 R5, R0, 0x20, RZ ;  /* 0x0000002000057810 */ /* 0x000fe20007ffe0ff */
[----:B------:R-:W-:-:S03]  /*2d8b0*/  IMAD.MOV.U32 R13, RZ, RZ, R4 ;  /* 0x000000ffff0d7224 */ /* 0x000fc600078e0004 */
[----:B------:R-:W-:Y:S01]  /*2d8c0*/  @!PT LDS RZ, [RZ] ;  /* 0x00000000fffff984 */ /* 0x000fe20000000800 */
[----:B------:R-:W-:Y:S01]  /*2d8d0*/  @!PT LDS RZ, [RZ] ;  /* 0x00000000fffff984 */ /* 0x000fe20000000800 */
[----:B------:R-:W-:Y:S01]  /*2d8e0*/  @!PT LDS RZ, [RZ] ;  /* 0x00000000fffff984 */ /* 0x000fe20000000800 */
[----:B------:R1:W-:Y:S04]  /*2d8f0*/  @!P3 LDGSTS.E.BYPASS.LTC128B.128 [R10+0x12c00], desc[UR46][R6.64], !P2 ;  /* 0x12c00000060abfae */ /* 0x0003e8000d101d6e */
[----:B------:R1:W-:Y:S01]  /*2d900*/  @!P3 LDGSTS.E.BYPASS.LTC128B.128 [R10+0x16c00], desc[UR46][R6.64+0x80], !P1 ;  /* 0x16c00080060abfae */ /* 0x0003e2000c901d6e */
[----:B------:R-:W-:-:S07]  /*2d910*/  IMAD.MOV.U32 R8, RZ, RZ, R14 ;  /* 0x000000ffff087224 */ /* 0x000fce00078e000e */
[----:B01----:R-:W-:Y:S05]  /*2d920*/  WARPSYNC.COLLECTIVE R15, `(.L_x_1999) ;  /* 0x000000000f087348 */ /* 0x003fea0003c00000 */
[----:B------:R2:W3:Y:S02]  /*2d930*/  SHFL.IDX P6, R14, R13, R12, R11 ;  /* 0x0000000c0d0e7389 */ /* 0x0004e400000c000b */
[----:B0123--:R-:W-:Y:S01]  /*2d940*/  ENDCOLLECTIVE ;  /* 0x000000000000791b */ /* 0x00ffe20003800000 */
.L_x_1999:
[----:B------:R-:W-:Y:S01]  /*2d950*/  @!PT LDS RZ, [RZ] ;  /* 0x00000000fffff984 */ /* 0x000fe20000000800 */
[----:B------:R-:W-:Y:S01]  /*2d960*/  @!PT LDS RZ, [RZ] ;  /* 0x00000000fffff984 */ /* 0x000fe20000000800 */
[----:B------:R-:W-:Y:S01]  /*2d970*/  @!PT LDS RZ, [RZ] ;  /* 0x00000000fffff984 */ /* 0x000fe20000000800 */
[----:B------:R0:W-:Y:S01]  /*2d980*/  @!P3 LDGSTS.E.BYPASS.LTC128B.128 [R10+0x1ac00], desc[UR46][R6.64+0x100], !P0 ;  /* 0x1ac00100060abfae */ /* 0x0001e2000c101d6e */
[----:B------:R-:W-:Y:S01]  /*2d990*/  ISETP.GE.AND P3, PT, R5, R2, PT ;  /* 0x000000020500720c */ /* 0x000fe20003f66270 */
[----:B------:R-:W-:Y:S02]  /*2d9a0*/  IMAD.MOV.U32 R13, RZ, RZ, R3 ;  /* 0x000000ffff0d7224 */ /* 0x000fe400078e0003 */
[----:B------:R-:W-:Y:S02]  /*2d9b0*/  IMAD.MOV.U32 R12, RZ, RZ, 0x3 ;  /* 0x00000003ff0c7424 */ /* 0x000fe400078e00ff */
[----:B------:R-:W-:-:S05]  /*2d9c0*/  IMAD.SHL.U32 R9, R9, 0x8, RZ ;  /* 0x0000000809097824 */ /* 0x000fca00078e00ff */
[----:B------:R-:W-:Y:S01]  /*2d9d0*/  LOP3.LUT R9, R9, 0x38, RZ, 0xc0, !PT ;  /* 0x0000003809097812 */ /* 0x000fe200078ec0ff */
[----:B0-----:R-:W-:-:S07]  /*2d9e0*/  IMAD.MOV.U32 R5, RZ, RZ, R14 ;  /* 0x000000ffff057224 */ /* 0x001fce00078e000e */
[----:B------:R-:W-:Y:S05]  /*2d9f0*/  WARPSYNC.COLLECTIVE R15, `(.L_x_2000) ;  /* 0x000000000f087348 */ /* 0x000fea0003c00000 */
[----:B------:R0:W1:Y:S02]  /*2da00*/  SHFL.IDX P6, R14, R13, R12, R11 ;  /* 0x0000000c0d0e7389 */ /* 0x00006400000c000b */
[----:B01----:R-:W-:Y:S01]  /*2da10*/  ENDCOLLECTIVE ;  /* 0x000000000000791b */ /* 0x003fe20003800000 */
.L_x_2000:
[----:B------:R-:W-:-:S05]  /*2da20*/  @!P3 LEA R5, P4, R9, R5, 0x1 ;  /* 0x000000050905b211 */ /* 0x000fca00078808ff */
[----:B------:R-:W-:-:S04]  /*2da30*/  @!P3 IMAD.X R6, RZ, RZ, R8, P4 ;  /* 0x000000ffff06b224 */ /* 0x000fc800020e0608 */
[----:B------:R-:W-:Y:S02]  /*2da40*/  @!P3 IMAD.MOV.U32 R7, RZ, RZ, R6 ;  /* 0x000000ffff07b224 */ /* 0x000fe400078e0006 */
[----:B------:R-:W-:Y:S01]  /*2da50*/  @!P3 IMAD.MOV.U32 R6, RZ, RZ, R5 ;  /* 0x000000ffff06b224 */ /* 0x000fe200078e0005 */
[----:B------:R-:W-:Y:S01]  /*2da60*/  MOV R13, R4 ;  /* 0x00000004000d7202 */ /* 0x000fe20000000f00 */
[----:B------:R-:W-:-:S03]  /*2da70*/  VIADD R5, R0, 0x30 ;  /* 0x0000003000057836 */ /* 0x000fc60000000000 */
        /* <DEDUP_REMOVED lines=11> */
.L_x_2001:
[----:B------:R-:W-:Y:S02]  /*2db30*/  IMAD.MOV.U32 R13, RZ, RZ, R3 ;  /* 0x000000ffff0d7224 */ /* 0x000fe400078e0003 */
[----:B------:R-:W-:Y:S02]  /*2db40*/  IMAD.MOV.U32 R12, RZ, RZ, 0x4 ;  /* 0x00000004ff0c7424 */ /* 0x000fe400078e00ff */
[----:B------:R-:W-:-:S07]  /*2db50*/  IMAD.MOV.U32 R5, RZ, RZ, R14 ;  /* 0x000000ffff057224 */ /* 0x000fce00078e000e */
[----:B------:R-:W-:Y:S05]  /*2db60*/  WARPSYNC.COLLECTIVE R15, `(.L_x_2002) ;  /* 0x000000000f087348 */ /* 0x000fea0003c00000 */
[----:B------:R0:W1:Y:S02]  /*2db70*/  SHFL.IDX P6, R14, R13, R12, R11 ;  /* 0x0000000c0d0e7389 */ /* 0x00006400000c000b */
[----:B01----:R-:W-:Y:S01]  /*2db80*/  ENDCOLLECTIVE ;  /* 0x000000000000791b */ /* 0x003fe20003800000 */
.L_x_2002:
        /* <DEDUP_REMOVED lines=17> */
.L_x_2003:
[----:B------:R-:W-:Y:S02]  /*2dca0*/  IMAD.MOV.U32 R13, RZ, RZ, R3 ;  /* 0x000000ffff0d7224 */ /* 0x000fe400078e0003 */
[----:B------:R-:W-:Y:S02]  /*2dcb0*/  IMAD.MOV.U32 R12, RZ, RZ, 0x5 ;  /* 0x00000005ff0c7424 */ /* 0x000fe400078e00ff */
[----:B------:R-:W-:-:S07]  /*2dcc0*/  IMAD.MOV.U32 R5, RZ, RZ, R14 ;  /* 0x000000ffff057224 */ /* 0x000fce00078e000e */
[----:B------:R-:W-:Y:S05]  /*2dcd0*/  WARPSYNC.COLLECTIVE R15, `(.L_x_2004) ;  /* 0x000000000f087348 */ /* 0x000fea0003c00000 */
[----:B------:R0:W1:Y:S02]  /*2dce0*/  SHFL.IDX P6, R14, R13, R12, R11 ;  /* 0x0000000c0d0e7389 */ /* 0x00006400000c000b */
[----:B01----:R-:W-:Y:S01]  /*2dcf0*/  ENDCOLLECTIVE ;  /* 0x000000000000791b */ /* 0x003fe20003800000 */
.L_x_2004:
[----:B------:R-:W-:-:S05]  /*2dd00*/  @!P3 LEA R5, P4, R9, R5, 0x1 ;  /* 0x000000050905b211 */ /* 0x000fca00078808ff */
[----:B------:R-:W-:-:S04]  /*2dd10*/  @!P3 IMAD.X R6, RZ, RZ, R6, P4 ;  /* 0x000000ffff06b224 */ /* 0x000fc800020e0606 */
[----:B------:R-:W-:Y:S02]  /*2dd20*/  @!P3 IMAD.MOV.U32 R7, RZ, RZ, R6 ;  /* 0x000000ffff07b224 */ /* 0x000fe400078e0006 */
[----:B------:R-:W-:Y:S01]  /*2dd30*/  @!P3 IMAD.MOV.U32 R6, RZ, RZ, R5 ;  /* 0x000000ffff06b224 */ /* 0x000fe200078e0005 */
[----:B------:R-:W-:Y:S01]  /*2dd40*/  IADD3 R5, R0, 0x50, RZ ;  /* 0x0000005000057810 */ /* 0x000fe20007ffe0ff */
[----:B------:R-:W-:-:S03]  /*2dd50*/  IMAD.MOV.U32 R13, RZ, RZ, R4 ;  /* 0x000000ffff0d7224 */ /* 0x000fc600078e0004 */
        /* <DEDUP_REMOVED lines=11> */
.L_x_2005:
[----:B------:R-:W-:Y:S02]  /*2de10*/  IMAD.MOV.U32 R13, RZ, RZ, R3 ;  /* 0x000000ffff0d7224 */ /* 0x000fe400078e0003 */
[----:B------:R-:W-:Y:S02]  /*2de20*/  IMAD.MOV.U32 R12, RZ, RZ, 0x6 ;  /* 0x00000006ff0c7424 */ /* 0x000fe400078e00ff */
[----:B------:R-:W-:-:S07]  /*2de30*/  IMAD.MOV.U32 R5, RZ, RZ, R14 ;  /* 0x000000ffff057224 */ /* 0x000fce00078e000e */
[----:B------:R-:W-:Y:S05]  /*2de40*/  WARPSYNC.COLLECTIVE R15, `(.L_x_2006) ;  /* 0x000000000f087348 */ /* 0x000fea0003c00000 */
[----:B------:R0:W1:Y:S02]  /*2de50*/  SHFL.IDX P6, R14, R13, R12, R11 ;  /* 0x0000000c0d0e7389 */ /* 0x00006400000c000b */
[----:B01----:R-:W-:Y:S01]  /*2de60*/  ENDCOLLECTIVE ;  /* 0x000000000000791b */ /* 0x003fe20003800000 */
.L_x_2006:
        /* <DEDUP_REMOVED lines=8> */
[----:B------:R-:W-:Y:S04]  /*2def0*/  @!P3 LDGSTS.E.BYPASS.LTC128B.128 [R10+0x14c00], desc[UR46][R6.64], !P2 ;  /* 0x14c00000060abfae */ /* 0x000fe8000d101d6e */
[----:B------:R-:W-:Y:S04]  /*2df00*/  @!P3 LDGSTS.E.BYPASS.LTC128B.128 [R10+0x18c00], desc[UR46][R6.64+0x80], !P1 ;  /* 0x18c00080060abfae */ /* 0x000fe8000c901d6e */
[----:B------:R0:W-:Y:S02]  /*2df10*/  @!P3 LDGSTS.E.BYPASS.LTC128B.128 [R10+0x1cc00], desc[UR46][R6.64+0x100], !P0 ;  /* 0x1cc00100060abfae */ /* 0x0001e4000c101d6e */
[----:B0-----:R-:W-:Y:S01]  /*2df20*/  IMAD.MOV.U32 R6, RZ, RZ, R14 ;  /* 0x000000ffff067224 */ /* 0x001fe200078e000e */
[----:B------:R-:W-:-:S07]  /*2df30*/  IADD3 R7, R0, 0x60, RZ ;  /* 0x0000006000077810 */ /* 0x000fce0007ffe0ff */
[----:B------:R-:W-:Y:S05]  /*2df40*/  WARPSYNC.COLLECTIVE R15, `(.L_x_2007) ;  /* 0x000000000f087348 */ /* 0x000fea0003c00000 */
[----:B------:R0:W1:Y:S02]  /*2df50*/  SHFL.IDX P6, R14, R13, R12, R11 ;  /* 0x0000000c0d0e7389 */ /* 0x00006400000c000b */
[----:B01----:R-:W-:Y:S01]  /*2df60*/  ENDCOLLECTIVE ;  /* 0x000000000000791b */ /* 0x003fe20003800000 */
.L_x_2007:
[----:B------:R-:W-:Y:S01]  /*2df70*/  ISETP.GE.AND P4, PT, R7, R2, PT ;  /* 0x000000020700720c */ /* 0x000fe20003f86270 */
[----:B------:R-:W-:Y:S02]  /*2df80*/  IMAD.MOV.U32 R13, RZ, RZ, R3 ;  /* 0x000000ffff0d7224 */ /* 0x000fe400078e0003 */
[----:B------:R-:W-:Y:S02]  /*2df90*/  IMAD.MOV.U32 R12, RZ, RZ, 0x7 ;  /* 0x00000007ff0c7424 */ /* 0x000fe400078e00ff */
[----:B------:R-:W-:-:S08]  /*2dfa0*/  IMAD.MOV.U32 R5, RZ, RZ, R14 ;  /* 0x000000ffff057224 */ /* 0x000fd000078e000e */
[----:B------:R-:W-:Y:S05]  /*2dfb0*/  WARPSYNC.COLLECTIVE R15, `(.L_x_2008) ;  /* 0x000000000f087348 */ /* 0x000fea0003c00000 */
[----:B------:R0:W1:Y:S02]  /*2dfc0*/  SHFL.IDX P6, R14, R13, R12, R11 ;  /* 0x0000000c0d0e7389 */ /* 0x00006400000c000b */
[----:B01----:R-:W-:Y:S01]  /*2dfd0*/  ENDCOLLECTIVE ;  /* 0x000000000000791b */ /* 0x003fe20003800000 */
.L_x_2008:
[----:B------:R-:W-:-:S05]  /*2dfe0*/  @!P4 LEA R5, P3, R9, R5, 0x1 ;  /* 0x000000050905c211 */ /* 0x000fca00078608ff */
[----:B------:R-:W-:-:S04]  /*2dff0*/  @!P4 IMAD.X R6, RZ, RZ, R6, P3 ;  /* 0x000000ffff06c224 */ /* 0x000fc800018e0606 */
[----:B------:R-:W-:Y:S02]  /*2e000*/  @!P4 IMAD.MOV.U32 R7, RZ, RZ, R6 ;  /* 0x000000ffff07c224 */ /* 0x000fe400078e0006 */
[----:B------:R-:W-:Y:S02]  /*2e010*/  IMAD.MOV.U32 R13, RZ, RZ, R4 ;  /* 0x000000ffff0d7224 */ /* 0x000fe400078e0004 */
[----:B------:R-:W-:-:S05]  /*2e020*/  @!P4 IMAD.MOV.U32 R6, RZ, RZ, R5 ;  /* 0x000000ffff06c224 */ /* 0x000fca00078e0005 */
[----:B------:R-:W-:Y:S01]  /*2e030*/  @!PT LDS RZ, [RZ] ;  /* 0x00000000fffff984 */ /* 0x000fe20000000800 */
[----:B------:R-:W-:Y:S01]  /*2e040*/  @!PT LDS RZ, [RZ] ;  /* 0x00000000fffff984 */ /* 0x000fe20000000800 */
[----:B------:R-:W-:Y:S01]  /*2e050*/  @!PT LDS RZ, [RZ] ;  /* 0x00000000fffff984 */ /* 0x000fe20000000800 */
[----:B------:R0:W-:Y:S01]  /*2e060*/  @!P4 LDGSTS.E.BYPASS.LTC128B.128 [R10+0x15400], desc[UR46][R6.64], !P2 ;  /* 0x15400000060acfae */ /* 0x0001e2000d101d6e */
[----:B------:R-:W-:-:S03]  /*2e070*/  IMAD.MOV.U32 R5, RZ, RZ, R14 ;  /* 0x000000ffff057224 */ /* 0x000fc600078e000e */
[----:B------:R0:W-:Y:S04]  /*2e080*/  @!P4 LDGSTS.E.BYPASS.LTC128B.128 [R10+0x19400], desc[UR46][R6.64+0x80], !P1 ;  /* 0x19400080060acfae */ /* 0x0001e8000c901d6e */
[----:B0-----:R-:W-:Y:S05]  /*2e090*/  WARPSYNC.COLLECTIVE R15, `(.L_x_2009) ;  /* 0x000000000f087348 */ /* 0x001fea0003c00000 */
[----:B------:R1:W2:Y:S02]  /*2e0a0*/  SHFL.IDX P6, R14, R13, R12, R11 ;  /* 0x0000000c0d0e7389 */ /* 0x0002a400000c000b */
[----:B012---:R-:W-:Y:S01]  /*2e0b0*/  ENDCOLLECTIVE ;  /* 0x000000000000791b */ /* 0x007fe20003800000 */
.L_x_2009:
[----:B------:R-:W-:Y:S01]  /*2e0c0*/  @!PT LDS RZ, [RZ] ;  /* 0x00000000fffff984 */ /* 0x000fe20000000800 */
[----:B------:R-:W-:Y:S01]  /*2e0d0*/  @!PT LDS RZ, [RZ] ;  /* 0x00000000fffff984 */ /* 0x000fe20000000800 */
[----:B------:R-:W-:Y:S01]  /*2e0e0*/  @!PT LDS RZ, [RZ] ;  /* 0x00000000fffff984 */ /* 0x000fe20000000800 */
[----:B------:R0:W-:Y:S01]  /*2e0f0*/  @!P4 LDGSTS.E.BYPASS.LTC128B.128 [R10+0x1d400], desc[UR46][R6.64+0x100], !P0 ;  /* 0x1d400100060acfae */ /* 0x0001e2000c101d6e */
[----:B------:R-:W-:Y:S01]  /*2e100*/  IMAD.MOV.U32 R3, RZ, RZ, R14 ;  /* 0x000000ffff037224 */ /* 0x000fe200078e000e */
[----:B------:R-:W-:Y:S06]  /*2e110*/  BRA `(.L_x_2010) ;  /* 0xffffffa000147947 */ /* 0x000fec000383ffff */
.L_x_1855:
[----:B----4-:R4:W0:Y:S02]  /*2e120*/  SYNCS.PHASECHK.TRANS64.TRYWAIT P0, [R19+URZ+0x30820], R0 ;  /* 0x03082000130075a7 */ /* 0x010824000800017f */
[----:B0-----:R-:W-:Y:S05]  /*2e130*/  @!P0 NANOSLEEP.SYNCS 0x989680 ;  /* 0x009896800000895d */ /* 0x001fea0003900000 */
[----:B------:R-:W0:Y:S02]  /*2e140*/  @!P0 SYNCS.PHASECHK.TRANS64 P0, [R19+URZ+0x30820], R0 ;  /* 0x03082000130085a7 */ /* 0x000e24000800007f */
[----:B0-----:R-:W-:Y:S05]  /*2e150*/  @!P0 BRA `(.L_x_1855) ;  /* 0xfffffffc00f08947 */ /* 0x001fea000383ffff */
[----:B------:R-:W-:Y:S05]  /*2e160*/  BRA `(.L_x_2011) ;  /* 0xffffffa000947947 */ /* 0x000fea000383ffff */
.L_x_1864:
[----:B-1----:R1:W2:Y:S02]  /*2e170*/  SYNCS.PHASECHK.TRANS64.TRYWAIT P0, [R3+URZ+0x30840], R2 ;  /* 0x03084002030075a7 */ /* 0x0022a4000800017f */
[----:B--2---:R-:W-:Y:S05]  /*2e180*/  @!P0 NANOSLEEP.SYNCS 0x989680 ;  /* 0x009896800000895d */ /* 0x004fea0003900000 */
[----:B------:R-:W2:Y:S02]  /*2e190*/  @!P0 SYNCS.PHASECHK.TRANS64 P0, [R3+URZ+0x30840], R2 ;  /* 0x03084002030085a7 */ /* 0x000ea4000800007f */
[----:B--2---:R-:W-:Y:S05]  /*2e1a0*/  @!P0 BRA `(.L_x_1864) ;  /* 0xfffffffc00f08947 */ /* 0x004fea000383ffff */
[----:B------:R-:W-:Y:S05]  /*2e1b0*/  BRA `(.L_x_2012) ;  /* 0xffffffa400887947 */ /* 0x000fea000383ffff */
.L_x_1871:
[----:B0-----:R0:W1:Y:S02]  /*2e1c0*/  SYNCS.PHASECHK.TRANS64.TRYWAIT P0, [R3+URZ+0x60], R2 ;  /* 0x00006002030075a7 */ /* 0x001064000800017f */
[----:B-1----:R-:W-:Y:S05]  /*2e1d0*/  @!P0 NANOSLEEP.SYNCS 0x989680 ;  /* 0x009896800000895d */ /* 0x002fea0003900000 */
[----:B------:R-:W1:Y:S02]  /*2e1e0*/  @!P0 SYNCS.PHASECHK.TRANS64 P0, [R3+URZ+0x60], R2 ;  /* 0x00006002030085a7 */ /* 0x000e64000800007f */
[----:B-1----:R-:W-:Y:S05]  /*2e1f0*/  @!P0 BRA `(.L_x_1871) ;  /* 0xfffffffc00f08947 */ /* 0x002fea000383ffff */
[----:B------:R-:W-:Y:S05]  /*2e200*/  BRA `(.L_x_2013) ;  /* 0xffffffa800a07947 */ /* 0x000fea000383ffff */
.L_x_1881:
[----:B-1----:R1:W2:Y:S02]  /*2e210*/  SYNCS.PHASECHK.TRANS64.TRYWAIT P0, [R3+URZ+0x30840], R2 ;  /* 0x03084002030075a7 */ /* 0x0022a4000800017f */
[----:B--2---:R-:W-:Y:S05]  /*2e220*/  @!P0 NANOSLEEP.SYNCS 0x989680 ;  /* 0x009896800000895d */ /* 0x004fea0003900000 */
[----:B------:R-:W2:Y:S02]  /*2e230*/  @!P0 SYNCS.PHASECHK.TRANS64 P0, [R3+URZ+0x30840], R2 ;  /* 0x03084002030085a7 */ /* 0x000ea4000800007f */
[----:B--2---:R-:W-:Y:S05]  /*2e240*/  @!P0 BRA `(.L_x_1881) ;  /* 0xfffffffc00f08947 */ /* 0x004fea000383ffff */
[----:B------:R-:W-:Y:S05]  /*2e250*/  BRA `(.L_x_2014) ;  /* 0xffffffb000707947 */ /* 0x000fea000383ffff */
.L_x_1888:
[----:B0-----:R0:W1:Y:S02]  /*2e260*/  SYNCS.PHASECHK.TRANS64.TRYWAIT P0, [R2+URZ+0x60], R3 ;  /* 0x00006003020075a7 */ /* 0x001064000800017f */
[----:B-1----:R-:W-:Y:S05]  /*2e270*/  @!P0 NANOSLEEP.SYNCS 0x989680 ;  /* 0x009896800000895d */ /* 0x002fea0003900000 */
[----:B------:R-:W1:Y:S02]  /*2e280*/  @!P0 SYNCS.PHASECHK.TRANS64 P0, [R2+URZ+0x60], R3 ;  /* 0x00006003020085a7 */ /* 0x000e64000800007f */
[----:B-1----:R-:W-:Y:S05]  /*2e290*/  @!P0 BRA `(.L_x_1888) ;  /* 0xfffffffc00f08947 */ /* 0x002fea000383ffff */
[----:B------:R-:W-:Y:S05]  /*2e2a0*/  BRA `(.L_x_2015) ;  /* 0xffffffb400887947 */ /* 0x000fea000383ffff */
.L_x_1898:
[----:B--2---:R2:W3:Y:S02]  /*2e2b0*/  SYNCS.PHASECHK.TRANS64.TRYWAIT P0, [R2+URZ+0x30840], R3 ;  /* 0x03084003020075a7 */ /* 0x0044e4000800017f */
[----:B---3--:R-:W-:Y:S05]  /*2e2c0*/  @!P0 NANOSLEEP.SYNCS 0x989680 ;  /* 0x009896800000895d */ /* 0x008fea0003900000 */
[----:B------:R-:W3:Y:S02]  /*2e2d0*/  @!P0 SYNCS.PHASECHK.TRANS64 P0, [R2+URZ+0x30840], R3 ;  /* 0x03084003020085a7 */ /* 0x000ee4000800007f */
[----:B---3--:R-:W-:Y:S05]  /*2e2e0*/  @!P0 BRA `(.L_x_1898) ;  /* 0xfffffffc00f08947 */ /* 0x008fea000383ffff */
[----:B------:R-:W-:Y:S05]  /*2e2f0*/  BRA `(.L_x_2016) ;  /* 0xffffffbc00287947 */ /* 0x000fea000383ffff */
.L_x_1905:
[----:B0-----:R0:W1:Y:S02]  /*2e300*/  SYNCS.PHASECHK.TRANS64.TRYWAIT P0, [R2+URZ+0x60], R5 ;  /* 0x00006005020075a7 */ /* 0x001064000800017f */
[----:B-1----:R-:W-:Y:S05]  /*2e310*/  @!P0 NANOSLEEP.SYNCS 0x989680 ;  /* 0x009896800000895d */ /* 0x002fea0003900000 */
[----:B------:R-:W1:Y:S02]  /*2e320*/  @!P0 SYNCS.PHASECHK.TRANS64 P0, [R2+URZ+0x60], R5 ;  /* 0x00006005020085a7 */ /* 0x000e64000800007f */
[----:B-1----:R-:W-:Y:S05]  /*2e330*/  @!P0 BRA `(.L_x_1905) ;  /* 0xfffffffc00f08947 */ /* 0x002fea000383ffff */
[----:B------:R-:W-:Y:S05]  /*2e340*/  BRA `(.L_x_2017) ;  /* 0xffffffc000407947 */ /* 0x000fea000383ffff */
.L_x_1917:
[----:B---3--:R3:W4:Y:S02]  /*2e350*/  SYNCS.PHASECHK.TRANS64.TRYWAIT P0, [R0+URZ+0x30860], R2 ;  /* 0x03086002000075a7 */ /* 0x008724000800017f */
[----:B----4-:R-:W-:Y:S05]  /*2e360*/  @!P0 NANOSLEEP.SYNCS 0x989680 ;  /* 0x009896800000895d */ /* 0x010fea0003900000 */
[----:B------:R-:W4:Y:S02]  /*2e370*/  @!P0 SYNCS.PHASECHK.TRANS64 P0, [R0+URZ+0x30860], R2 ;  /* 0x03086002000085a7 */ /* 0x000f24000800007f */
[----:B----4-:R-:W-:Y:S05]  /*2e380*/  @!P0 BRA `(.L_x_1917) ;  /* 0xfffffffc00f08947 */ /* 0x010fea000383ffff */
[----:B------:R-:W-:Y:S05]  /*2e390*/  BRA `(.L_x_2018) ;  /* 0xffffffc400c87947 */ /* 0x000fea000383ffff */
.L_x_1925:
[----:B--23--:R-:W2:Y:S01]  /*2e3a0*/  LDL R0, [R1] ;  /* 0x0000000001007983 */ /* 0x00cea20000100800 */
[----:B------:R-:W-:Y:S01]  /*2e3b0*/  BSSY B0, `(.L_x_2019) ;  /* 0x0000008000007945 */ /* 0x000fe20003800000 */
[----:B0-----:R-:W-:Y:S02]  /*2e3c0*/  IMAD.MOV.U32 R12, RZ, RZ, RZ ;  /* 0x000000ffff0c7224 */ /* 0x001fe400078e00ff */
[----:B------:R-:W-:Y:S02]  /*2e3d0*/  IMAD.MOV.U32 R11, RZ, RZ, 0x1f ;  /* 0x0000001fff0b7424 */ /* 0x000fe400078e00ff */
[----:B------:R-:W-:Y:S02]  /*2e3e0*/  IMAD.MOV.U32 R15, RZ, RZ, -0x1 ;  /* 0xffffffffff0f7424 */ /* 0x000fe400078e00ff */
[----:B--2---:R-:W-:-:S07]  /*2e3f0*/  IMAD.MOV.U32 R13, RZ, RZ, R0 ;  /* 0x000000ffff0d7224 */ /* 0x004fce00078e0000 */
[----:B-1----:R-:W-:Y:S05]  /*2e400*/  WARPSYNC.COLLECTIVE R15, `(.L_x_2020) ;  /* 0x000000000f087348 */ /* 0x002fea0003c00000 */
[----:B------:R0:W2:Y:S02]  /*2e410*/  SHFL.IDX P6, R14, R13, R12, R11 ;  /* 0x0000000c0d0e7389 */ /* 0x0000a400000c000b */
[----:B012---:R-:W-:Y:S01]  /*2e420*/  ENDCOLLECTIVE ;  /* 0x000000000000791b */ /* 0x007fe20003800000 */
.L_x_2020:
[----:B------:R-:W-:Y:S05]  /*2e430*/  BSYNC B0 ;  /* 0x0000000000007941 */ /* 0x000fea0003800000 */
.L_x_2019:
        /* <DEDUP_REMOVED lines=9> */
.L_x_2021:
[----:B------:R-:W-:Y:S01]  /*2e4d0*/  ULDC UR4, c[0x0][0xc3c] ;  /* 0x00030f0000047ab9 */ /* 0x000fe20000000800 */
        /* <DEDUP_REMOVED lines=20> */
[----:B------:R-:W-:-:S04]  /*2e620*/  IMAD R2, R6, R4, RZ ;  /* 0x0000000406027224 */ /* 0x000fc800078e02ff */
[----:B------:R-:W-:-:S07]  /*2e630*/  IMAD.MOV.U32 R13, RZ, RZ, R2 ;  /* 0x000000ffff0d7224 */ /* 0x000fce00078e0002 */
[----:B------:R-:W-:Y:S05]  /*2e640*/  WARPSYNC.COLLECTIVE R15, `(.L_x_2022) ;  /* 0x000000000f087348 */ /* 0x000fea0003c00000 */
[----:B------:R0:W1:Y:S02]  /*2e650*/  SHFL.UP P6, R14, R13, R12, R11 ;  /* 0x0400000c0d0e7389 */ /* 0x00006400000c000b */
[----:B01----:R-:W-:Y:S01]  /*2e660*/  ENDCOLLECTIVE ;  /* 0x000000000000791b */ /* 0x003fe20003800000 */
.L_x_2022:
        /* <DEDUP_REMOVED lines=8> */
.L_x_2023:
        /* <DEDUP_REMOVED lines=8> */
.L_x_2024:
        /* <DEDUP_REMOVED lines=8> */
.L_x_2025:
        /* <DEDUP_REMOVED lines=8> */
.L_x_2026:
[----:B------:R-:W-:Y:S02]  /*2e870*/  IMAD.MOV.U32 R12, RZ, RZ, 0x1f ;  /* 0x0000001fff0c7424 */ /* 0x000fe400078e00ff */
[----:B------:R-:W-:Y:S01]  /*2e880*/  IMAD.MOV.U32 R11, RZ, RZ, 0x1f ;  /* 0x0000001fff0b7424 */ /* 0x000fe200078e00ff */
[----:B------:R-:W-:-:S04]  /*2e890*/  MOV R3, R14 ;  /* 0x0000000e00037202 */ /* 0x000fc80000000f00 */
[----:B------:R-:W-:-:S05]  /*2e8a0*/  SEL R3, R3, RZ, P5 ;  /* 0x000000ff03037207 */ /* 0x000fca0002800000 */
[----:B------:R-:W-:-:S04]  /*2e8b0*/  IMAD.IADD R7, R2, 0x1, R3 ;  /* 0x0000000102077824 */ /* 0x000fc800078e0203 */
[----:B------:R-:W-:-:S07]  /*2e8c0*/  IMAD.MOV.U32 R13, RZ, RZ, R7 ;  /* 0x000000ffff0d7224 */ /* 0x000fce00078e0007 */
[----:B------:R-:W-:Y:S05]  /*2e8d0*/  WARPSYNC.COLLECTIVE R15, `(.L_x_2027) ;  /* 0x000000000f087348 */ /* 0x000fea0003c00000 */
[----:B------:R0:W1:Y:S02]  /*2e8e0*/  SHFL.IDX P6, R14, R13, R12, R11 ;  /* 0x0000000c0d0e7389 */ /* 0x00006400000c000b */
[----:B01----:R-:W-:Y:S01]  /*2e8f0*/  ENDCOLLECTIVE ;  /* 0x000000000000791b */ /* 0x003fe20003800000 */
.L_x_2027:
[----:B------:R-:W-:Y:S01]  /*2e900*/  IMAD.MOV.U32 R9, RZ, RZ, R14 ;  /* 0x000000ffff097224 */ /* 0x000fe200078e000e */
[----:B------:R-:W-:Y:S06]  /*2e910*/  BRA `(.L_x_2028) ;  /* 0xffffffc800807947 */ /* 0x000fec000383ffff */
.L_x_1928:
[----:B------:R-:W-:Y:S01]  /*2e920*/  BSSY B0, `(.L_x_2029) ;  /* 0x0000008000007945 */ /* 0x000fe20003800000 */
[----:B------:R-:W-:Y:S02]  /*2e930*/  IMAD.MOV.U32 R13, RZ, RZ, R2 ;  /* 0x000000ffff0d7224 */ /* 0x000fe400078e0002 */
[----:B------:R-:W-:Y:S02]  /*2e940*/  IMAD.MOV.U32 R12, RZ, RZ, 0x1 ;  /* 0x00000001ff0c7424 */ /* 0x000fe400078e00ff */
[----:B------:R-:W-:Y:S02]  /*2e950*/  IMAD.MOV.U32 R11, RZ, RZ, RZ ;  /* 0x000000ffff0b7224 */ /* 0x000fe400078e00ff */
[----:B------:R-:W-:-:S07]  /*2e960*/  IMAD.MOV.U32 R15, RZ, RZ, -0x1 ;  /* 0xffffffffff0f7424 */ /* 0x000fce00078e00ff */
[----:B0-----:R-:W-:Y:S05]  /*2e970*/  WARPSYNC.COLLECTIVE R15, `(.L_x_2030) ;  /* 0x000000000f087348 */ /* 0x001fea0003c00000 */
[----:B------:R1:W2:Y:S02]  /*2e980*/  SHFL.UP P6, R14, R13, R12, R11 ;  /* 0x0400000c0d0e7389 */ /* 0x0002a400000c000b */
[----:B012---:R-:W-:Y:S01]  /*2e990*/  ENDCOLLECTIVE ;  /* 0x000000000000791b */ /* 0x007fe20003800000 */
.L_x_2030:
[----:B------:R-:W-:Y:S05]  /*2e9a0*/  BSYNC B0 ;  /* 0x0000000000007941 */ /* 0x000fea0003800000 */
.L_x_2029:
[----:B------:R-:W-:Y:S01]  /*2e9b0*/  IMAD.MOV.U32 R3, RZ, RZ, R14 ;  /* 0x000000ffff037224 */ /* 0x000fe200078e000e */
[----:B------:R-:W-:Y:S01]  /*2e9c0*/  MOV R12, 0x2 ;  /* 0x00000002000c7802 */ /* 0x000fe20000000f00 */
[----:B------:R-:W-:Y:S02]  /*2e9d0*/  IMAD.MOV.U32 R11, RZ, RZ, RZ ;  /* 0x000000ffff0b7224 */ /* 0x000fe400078e00ff */
[----:B------:R-:W-:Y:S01]  /*2e9e0*/  IMAD.MOV.U32 R15, RZ, RZ, -0x1 ;  /* 0xffffffffff0f7424 */ /* 0x000fe200078e00ff */
[----:B------:R-:W-:-:S05]  /*2e9f0*/  SEL R3, R3, RZ, P1 ;  /* 0x000000ff03037207 */ /* 0x000fca0000800000 */
[----:B------:R-:W-:-:S04]  /*2ea00*/  IMAD.IADD R2, R2, 0x1, R3 ;  /* 0x0000000102027824 */ /* 0x000fc800078e0203 */
[----:B------:R-:W-:-:S07]  /*2ea10*/  IMAD.MOV.U32 R13, RZ, RZ, R2 ;  /* 0x000000ffff0d7224 */ /* 0x000fce00078e0002 */
[----:B------:R-:W-:Y:S05]  /*2ea20*/  WARPSYNC.COLLECTIVE R15, `(.L_x_2031) ;  /* 0x000000000f087348 */ /* 0x000fea0003c00000 */
[----:B------:R0:W1:Y:S02]  /*2ea30*/  SHFL.UP P6, R14, R13, R12, R11 ;  /* 0x0400000c0d0e7389 */ /* 0x00006400000c000b */
[----:B01----:R-:W-:Y:S01]  /*2ea40*/  ENDCOLLECTIVE ;  /* 0x000000000000791b */ /* 0x003fe20003800000 */
.L_x_2031:
        /* <DEDUP_REMOVED lines=8> */
.L_x_2032:
        /* <DEDUP_REMOVED lines=8> */
.L_x_2033:
        /* <DEDUP_REMOVED lines=8> */
.L_x_2034:
        /* <DEDUP_REMOVED lines=9> */
.L_x_2035:
[----:B------:R-:W-:Y:S01]  /*2ec60*/  IMAD.MOV.U32 R9, RZ, RZ, R14 ;  /* 0x000000ffff097224 */ /* 0x000fe200078e000e */
[----:B------:R-:W-:Y:S06]  /*2ec70*/  BRA `(.L_x_2036) ;  /* 0xffffffc800547947 */ /* 0x000fec000383ffff */
.L_x_1930:
[----:B------:R-:W-:Y:S01]  /*2ec80*/  BSSY B0, `(.L_x_2037) ;  /* 0x0000006000007945 */ /* 0x000fe20003800000 */
[----:B------:R-:W-:Y:S01]  /*2ec90*/  PLOP3.LUT P6, PT, P6, PT, PT, 0x8, 0x0 ;  /* 0x000000000000781c */ /* 0x000fe200037ce170 */
[----:B------:R-:W-:-:S12]  /*2eca0*/  IMAD.MOV.U32 R15, RZ, RZ, -0x1 ;  /* 0xffffffffff0f7424 */ /* 0x000fd800078e00ff */
[----:B0-----:R-:W-:Y:S05]  /*2ecb0*/  WARPSYNC.COLLECTIVE R15, `(.L_x_2038) ;  /* 0x000000000f087348 */ /* 0x001fea0003c00000 */
[----:B------:R-:W-:Y:S01]  /*2ecc0*/  VOTE.ANY R14, PT, P6 ;  /* 0x00000000000e7806 */ /* 0x000fe200030e0100 */
[----:B0-----:R-:W-:Y:S06]  /*2ecd0*/  ENDCOLLECTIVE ;  /* 0x000000000000791b */ /* 0x001fec0003800000 */
.L_x_2038:
[----:B------:R-:W-:Y:S05]  /*2ece0*/  BSYNC B0 ;  /* 0x0000000000007941 */ /* 0x000fea0003800000 */
.L_x_2037:
        /* <DEDUP_REMOVED lines=10> */
.L_x_2039:
[----:B------:R-:W-:Y:S01]  /*2ed90*/  MOV R13, R6 ;  /* 0x00000006000d7202 */ /* 0x000fe20000000f00 */
[----:B------:R-:W-:-:S07]  /*2eda0*/  IMAD.MOV.U32 R4, RZ, RZ, R14 ;  /* 0x000000ffff047224 */ /* 0x000fce00078e000e */
[----:B------:R-:W-:Y:S05]  /*2edb0*/  WARPSYNC.COLLECTIVE R15, `(.L_x_2040) ;  /* 0x000000000f087348 */ /* 0x000fea0003c00000 */
[----:B------:R0:W1:Y:S02]  /*2edc0*/  SHFL.IDX P6, R14, R13, R12, R11 ;  /* 0x0000000c0d0e7389 */ /* 0x00006400000c000b */
[----:B01----:R-:W-:Y:S01]  /*2edd0*/  ENDCOLLECTIVE ;  /* 0x000000000000791b */ /* 0x003fe20003800000 */
.L_x_2040:
[----:B------:R-:W-:Y:S02]  /*2ede0*/  IMAD.MOV.U32 R6, RZ, RZ, R14 ;  /* 0x000000ffff067224 */ /* 0x000fe400078e000e */
[----:B------:R-:W-:-:S05]  /*2edf0*/  IMAD.IADD R10, R3, 0x1, R10 ;  /* 0x00000001030a7824 */ /* 0x000fca00078e020a */
[----:B------:R0:W-:Y:S01]  /*2ee00*/  STL [R1+0xc], R10 ;  /* 0x00000c0a01007387 */ /* 0x0001e20000100800 */
[----:B------:R-:W-:Y:S05]  /*2ee10*/  BRA `(.L_x_2041) ;  /* 0xffffffc800347947 */ /* 0x000fea000383ffff */
.L_x_1932:
        /* <DEDUP_REMOVED lines=8> */
.L_x_2043:
[----:B------:R-:W-:Y:S05]  /*2eea0*/  BSYNC B0 ;  /* 0x0000000000007941 */ /* 0x000fea0003800000 */
.L_x_2042:
[----:B------:R-:W-:Y:S01]  /*2eeb0*/  IMAD.MOV.U32 R3, RZ, RZ, R14 ;  /* 0x000000ffff037224 */ /* 0x000fe200078e000e */
[----:B------:R-:W-:Y:S06]  /*2eec0*/  BRA `(.L_x_2044) ;  /* 0xffffffc800207947 */ /* 0x000fec000383ffff */
.L_x_1938:
[----:B0-----:R0:W1:Y:S02]  /*2eed0*/  SYNCS.PHASECHK.TRANS64.TRYWAIT P0, [R0+URZ+0x30820], R3 ;  /* 0x03082003000075a7 */ /* 0x001064000800017f */
[----:B-1----:R-:W-:Y:S05]  /*2eee0*/  @!P0 NANOSLEEP.SYNCS 0x989680 ;  /* 0x009896800000895d */ /* 0x002fea0003900000 */
[----:B------:R-:W1:Y:S02]  /*2eef0*/  @!P0 SYNCS.PHASECHK.TRANS64 P0, [R0+URZ+0x30820], R3 ;  /* 0x03082003000085a7 */ /* 0x000e64000800007f */
[----:B-1----:R-:W-:Y:S05]  /*2ef00*/  @!P0 BRA `(.L_x_1938) ;  /* 0xfffffffc00f08947 */ /* 0x002fea000383ffff */
[----:B------:R-:W-:Y:S05]  /*2ef10*/  BRA `(.L_x_2045) ;  /* 0xffffffd000c07947 */ /* 0x000fea000383ffff */
.L_x_1939:
        /* <DEDUP_REMOVED lines=8> */
[----:B0-----:R-:W-:Y:S05]  /*2efa0*/  WARPSYNC.COLLECTIVE R15, `(.L_x_2047) ;  /* 0x000000000f087348 */ /* 0x001fea0003c00000 */
[----:B------:R1:W2:Y:S02]  /*2efb0*/  SHFL.IDX P6, R14, R13, R12, R11 ;  /* 0x0000000c0d0e7389 */ /* 0x0002a400000c000b */
[----:B012---:R-:W-:Y:S01]  /*2efc0*/  ENDCOLLECTIVE ;  /* 0x000000000000791b */ /* 0x007fe20003800000 */
.L_x_2047:
[----:B------:R-:W-:Y:S05]  /*2efd0*/  BSYNC B0 ;  /* 0x0000000000007941 */ /* 0x000fea0003800000 */
.L_x_2046:
[----:B------:R-:W-:Y:S05]  /*2efe0*/  BRA `(.L_x_2048) ;  /* 0xffffffd000a87947 */ /* 0x000fea000383ffff */
.L_x_1940:
[----:B------:R-:W-:Y:S01]  /*2eff0*/  BSSY B0, `(.L_x_2049) ;  /* 0x0000006000007945 */ /* 0x000fe20003800000 */
[----:B------:R-:W-:-:S07]  /*2f000*/  IMAD.MOV.U32 R15, RZ, RZ, -0x1 ;  /* 0xffffffffff0f7424 */ /* 0x000fce00078e00ff */
[----:B01-3--:R-:W-:Y:S05]  /*2f010*/  WARPSYNC.COLLECTIVE R15, `(.L_x_2050) ;  /* 0x000000000f0c7348 */ /* 0x00bfea0003c00000 */
[----:B------:R-:W-:Y:S02]  /*2f020*/  ELECT P6, UR62, PT ;  /* 0x00000000003e782f */ /* 0x000fe400038c0000 */
[----:B------:R-:W-:Y:S01]  /*2f030*/  MOV R14, UR62 ;  /* 0x0000003e000e7c02 */ /* 0x000fe20008000f00 */
[----:B01-3--:R-:W-:Y:S10]  /*2f040*/  ENDCOLLECTIVE ;  /* 0x000000000000791b */ /* 0x00bff40003800000 */
.L_x_2050:
[----:B------:R-:W-:Y:S05]  /*2f050*/  BSYNC B0 ;  /* 0x0000000000007941 */ /* 0x000fea0003800000 */
.L_x_2049:
[----:B------:R-:W-:Y:S05]  /*2f060*/  BRA `(.L_x_2051) ;  /* 0xffffffd0009c7947 */ /* 0x000fea000383ffff */
.L_x_1942:
[----:B0-----:R0:W1:Y:S02]  /*2f070*/  SYNCS.PHASECHK.TRANS64.TRYWAIT P0, [R6+URZ], R5 ;  /* 0x00000005060075a7 */ /* 0x001064000800017f */
[----:B-1----:R-:W-:Y:S05]  /*2f080*/  @!P0 NANOSLEEP.SYNCS 0x989680 ;  /* 0x009896800000895d */ /* 0x002fea0003900000 */
[----:B------:R-:W1:Y:S02]  /*2f090*/  @!P0 SYNCS.PHASECHK.TRANS64 P0, [R6+URZ], R5 ;  /* 0x00000005060085a7 */ /* 0x000e64000800007f */
[----:B-1----:R-:W-:Y:S05]  /*2f0a0*/  @!P0 BRA `(.L_x_1942) ;  /* 0xfffffffc00f08947 */ /* 0x002fea000383ffff */
[----:B------:R-:W-:Y:S05]  /*2f0b0*/  BRA `(.L_x_2052) ;  /* 0xffffffd000d87947 */ /* 0x000fea000383ffff */
.L_x_1943:
[----:B-1----:R1:W2:Y:S02]  /*2f0c0*/  SYNCS.PHASECHK.TRANS64.TRYWAIT P0, [R7+URZ], R2 ;  /* 0x00000002070075a7 */ /* 0x0022a4000800017f */
[----:B--2---:R-:W-:Y:S05]  /*2f0d0*/  @!P0 NANOSLEEP.SYNCS 0x989680 ;  /* 0x009896800000895d */ /* 0x004fea0003900000 */
[----:B------:R-:W2:Y:S02]  /*2f0e0*/  @!P0 SYNCS.PHASECHK.TRANS64 P0, [R7+URZ], R2 ;  /* 0x00000002070085a7 */ /* 0x000ea4000800007f */
[----:B--2---:R-:W-:Y:S05]  /*2f0f0*/  @!P0 BRA `(.L_x_1943) ;  /* 0xfffffffc00f08947 */ /* 0x004fea000383ffff */
[----:B------:R-:W-:Y:S05]  /*2f100*/  BRA `(.L_x_2053) ;  /* 0xffffffd000cc7947 */ /* 0x000fea000383ffff */
.L_x_1945:
[----:B--2---:R2:W4:Y:S02]  /*2f110*/  SYNCS.PHASECHK.TRANS64.TRYWAIT P0, [R4+URZ], R5 ;  /* 0x00000005040075a7 */ /* 0x004524000800017f */
[----:B----4-:R-:W-:Y:S05]  /*2f120*/  @!P0 NANOSLEEP.SYNCS 0x989680 ;  /* 0x009896800000895d */ /* 0x010fea0003900000 */
[----:B------:R-:W4:Y:S02]  /*2f130*/  @!P0 SYNCS.PHASECHK.TRANS64 P0, [R4+URZ], R5 ;  /* 0x00000005040085a7 */ /* 0x000f24000800007f */
[----:B----4-:R-:W-:Y:S05]  /*2f140*/  @!P0 BRA `(.L_x_1945) ;  /* 0xfffffffc00f08947 */ /* 0x010fea000383ffff */
[----:B------:R-:W-:Y:S05]  /*2f150*/  BRA `(.L_x_2054) ;  /* 0xffffffd000d47947 */ /* 0x000fea000383ffff */
.L_x_2055:
        /* <DEDUP_REMOVED lines=10> */
.L_x_3027:


//--------------------- .text._ZN7cutlass13device_kernelIN5flash11enable_sm90INS1_16FlashAttnFwdSm90INS1_25CollectiveMainloopFwdSm90ILi2EN4cute5tupleIJNS5_1CILi1EEES8_S8_EEENS6_IJNS7_ILi128EEENS7_ILi112EEENS7_ILi192EEEEEELi192ENS_6half_tEfNS_4arch4Sm90ELb1ELb0ELb0ELb0ELb0ELb0ELb0ELb1ELb1ELb1ELb1ELb0EEENS1_21CollectiveEpilogueFwdINS6_IJSA_SC_SB_EEES9_SE_SG_Li256ELb0ELb1ELb1ELb0EEENS1_19SingleTileSchedulerILb0ELb1ELb1ELi128EEEEEEEEEvNT_6ParamsE --------------------------
	.section	.text._ZN7cutlass13device_kernelIN5flash11enable_sm90INS1_16FlashAttnFwdSm90INS1_25CollectiveMainloopFwdSm90ILi2EN4cute5tupleIJNS5_1CILi1EEES8_S8_EEENS6_IJNS7_ILi128EEENS7_ILi112EEENS7_ILi192EEEEEELi192ENS_6half_tEfNS_4arch4Sm90ELb1ELb0ELb0ELb0ELb0ELb0ELb0ELb1ELb1ELb1ELb1ELb0EEENS1_21CollectiveEpilogueFwdINS6_IJSA_SC_SB_EEES9_SE_SG_Li256ELb0ELb1ELb1ELb0EEENS1_19SingleTileSchedulerILb0ELb1ELb1ELi128EEEEEEEEEvNT_6ParamsE,"ax",@progbits
	.align	128
.text._ZN7cutlass13device_kernelIN5flash11enable_sm90INS1_16FlashAttnFwdSm90INS1_25CollectiveMainloopFwdSm90ILi2EN4cute5tupleIJNS5_1CILi1EEES8_S8_EEENS6_IJNS7_ILi128EEENS7_ILi112EEENS7_ILi192EEEEEELi192ENS_6half_tEfNS_4arch4Sm90ELb1ELb0ELb0ELb0ELb0ELb0ELb0ELb1ELb1ELb1ELb1ELb0EEENS1_21CollectiveEpilogueFwdINS6_IJSA_SC_SB_EEES9_SE_SG_Li256ELb0ELb1ELb1ELb0EEENS1_19SingleTileSchedulerILb0ELb1ELb1ELi128EEEEEEEEEvNT_6ParamsE:
        .type           _ZN7cutlass13device_kernelIN5flash11enable_sm90INS1_16FlashAttnFwdSm90INS1_25CollectiveMainloopFwdSm90ILi2EN4cute5tupleIJNS5_1CILi1EEES8_S8_EEENS6_IJNS7_ILi128EEENS7_ILi112EEENS7_ILi192EEEEEELi192ENS_6half_tEfNS_4arch4Sm90ELb1ELb0ELb0ELb0ELb0ELb0ELb0ELb1ELb1ELb1ELb1ELb0EEENS1_21CollectiveEpilogueFwdINS6_IJSA_SC_SB_EEES9_SE_SG_Li256ELb0ELb1ELb1ELb0EEENS1_19SingleTileSchedulerILb0ELb1ELb1ELi128EEEEEEEEEvNT_6ParamsE,@function
        .size           _ZN7cutlass13device_kernelIN5flash11enable_sm90INS1_16FlashAttnFwdSm90INS1_25CollectiveMainloopFwdSm90ILi2EN4cute5tupleIJNS5_1CILi1EEES8_S8_EEENS6_IJNS7_ILi128EEENS7_ILi112EEENS7_ILi192EEEEEELi192ENS_6half_tEfNS_4arch4Sm90ELb1ELb0ELb0ELb0ELb0ELb0ELb0ELb1ELb1ELb1ELb1ELb0EEENS1_21CollectiveEpilogueFwdINS6_IJSA_SC_SB_EEES9_SE_SG_Li256ELb0ELb1ELb1ELb0EEENS1_19SingleTileSchedulerILb0ELb1ELb1ELi128EEEEEEEEEvNT_6ParamsE,(.L_x_3028 - _ZN7cutlass13device_kernelIN5flash11enable_sm90INS1_16FlashAttnFwdSm90INS1_25CollectiveMainloopFwdSm90ILi2EN4cute5tupleIJNS5_1CILi1EEES8_S8_EEENS6_IJNS7_ILi128EEENS7_ILi112EEENS7_ILi192EEEEEELi192ENS_6half_tEfNS_4arch4Sm90ELb1ELb0ELb0ELb0ELb0ELb0ELb0ELb1ELb1ELb1ELb1ELb0EEENS1_21CollectiveEpilogueFwdINS6_IJSA_SC_SB_EEES9_SE_SG_Li256ELb0ELb1ELb1ELb0EEENS1_19SingleTileSchedulerILb0ELb1ELb1ELi128EEEEEEEEEvNT_6ParamsE)
        .other          _ZN7cutlass13device_kernelIN5flash11enable_sm90INS1_16FlashAttnFwdSm90INS1_25CollectiveMainloopFwdSm90ILi2EN4cute5tupleIJNS5_1CILi1EEES8_S8_EEENS6_IJNS7_ILi128EEENS7_ILi112EEENS7_ILi192EEEEEELi192ENS_6half_tEfNS_4arch4Sm90ELb1ELb0ELb0ELb0ELb0ELb0ELb0ELb1ELb1ELb1ELb1ELb0EEENS1_21CollectiveEpilogueFwdINS6_IJSA_SC_SB_EEES9_SE_SG_Li256ELb0ELb1ELb1ELb0EEENS1_19SingleTileSchedulerILb0ELb1ELb1ELi128EEEEEEEEEvNT_6ParamsE,@"STO_CUDA_ENTRY STV_DEFAULT"
_ZN7cutlass13device_kernelIN5flash11enable_sm90INS1_16FlashAttnFwdSm90INS1_25CollectiveMainloopFwdSm90ILi2EN4cute5tupleIJNS5_1CILi1EEES8_S8_EEENS6_IJNS7_ILi128EEENS7_ILi112EEENS7_ILi192EEEEEELi192ENS_6half_tEfNS_4arch4Sm90ELb1ELb0ELb0ELb0ELb0ELb0ELb0ELb1ELb1ELb1ELb1ELb0EEENS1_21CollectiveEpilogueFwdINS6_IJSA_SC_SB_EEES9_SE_SG_Li256ELb0ELb1ELb1ELb0EEENS1_19SingleTileSchedulerILb0ELb1ELb1ELi128EEEEEEEEEvNT_6ParamsE:
        /* <DEDUP_REMOVED lines=18> */
.L_x_2057:
[----:B------:R-:W-:Y:S05]  /*0120*/  BSYNC B0 ;  /* 0x0000000000007941 */ /* 0x000fea0003800000 */
.L_x_2056:
        /* <DEDUP_REMOVED lines=41> */
.L_x_2058:
        /* <DEDUP_REMOVED lines=22> */
.L_x_2059:
        /* <DEDUP_REMOVED lines=18> */
.L_x_2060:
        /* <DEDUP_REMOVED lines=22> */
.L_x_2061:
        /* <DEDUP_REMOVED lines=22> */
.L_x_2062:
        /* <DEDUP_REMOVED lines=9> */
.L_x_2065:
        /* <DEDUP_REMOVED lines=19> */
[----:B------:R-:W1:Y:S01]  /*0ac0*/  S2UR UR38, SR_CTAID.X ;  /* 0x00000000002679c3 */ /* 0x000e620000002500 */
[----:B------:R-:W-:Y:S01]  /*0ad0*/  ULDC UR4, c[0x0][0x448] ;  /* 0x0001120000047ab9 */ /* 0x000fe20000000800 */
[----:B------:R-:W-:Y:S01]  /*0ae0*/  ULDC UR6, c[0x0][0x424] ;  /* 0x0001090000067ab9 */ /* 0x000fe20000000800 */
[----:B------:R-:W-:Y:S01]  /*0af0*/  UISETP.NE.AND UP1, UPT, UR4, 0x1, UPT ;  /* 0x000000010400788c */ /* 0x000fe2000bf25270 */
[----:B------:R-:W-:Y:S02]  /*0b00*/  ULDC UR7, c[0x0][0x288] ;  /* 0x0000a20000077ab9 */ /* 0x000fe40000000800 */
[----:B------:R-:W-:Y:S01]  /*0b10*/  ULDC.64 UR4, c[0x0][0x418] ;  /* 0x0001060000047ab9 */ /* 0x000fe20000000a00 */
[----:B------:R-:W-:Y:S02]  /*0b20*/  UIADD3 UR7, -UR7, 0x70, URZ ;  /* 0x0000007007077890 */ /* 0x000fe4000fffe13f */
[----:B------:R-:W-:Y:S01]  /*0b30*/  UISETP.NE.U32.AND UP0, UPT, UR4, URZ, UPT ;  /* 0x0000003f0400728c */ /* 0x000fe2000bf05070 */
[----:B------:R-:W-:Y:S01]  /*0b40*/  ULDC UR48, c[0x0][0x2f0] ;  /* 0x0000bc0000307ab9 */ /* 0x000fe20000000800 */
[----:B------:R-:W-:-:S02]  /*0b50*/  USHF.R.U32.HI UR11, URZ, 0x10, UR8 ;  /* 0x000000103f0b7899 */ /* 0x000fc40008011608 */
[----:B------:R-:W-:Y:S01]  /*0b60*/  UISETP.NE.AND.EX UP0, UPT, UR5, URZ, UPT, UP0 ;  /* 0x0000003f0500728c */ /* 0x000fe2000bf05300 */
[----:B------:R-:W-:Y:S02]  /*0b70*/  @UP1 ULDC UR9, c[0x0][0x450] ;  /* 0x0001140000091ab9 */ /* 0x000fe40000000800 */
[----:B------:R-:W-:Y:S01]  /*0b80*/  @UP1 ULDC UR5, c[0x0][0x44c] ;  /* 0x0001130000051ab9 */ /* 0x000fe20000000800 */
[----:B------:R-:W-:-:S04]  /*0b90*/  USEL UR10, UR6, 0x1, UP0 ;  /* 0x00000001060a7887 */ /* 0x000fc80008000000 */
[----:B------:R-:W-:Y:S02]  /*0ba0*/  UIMAD UR7, UR10, UR48, UR7 ;  /* 0x000000300a0772a4 */ /* 0x000fe4000f8e0207 */
[----:B-1----:R-:W-:Y:S01]  /*0bb0*/  USHF.L.U32 UR38, UR38, 0x7, URZ ;  /* 0x0000000726267899 */ /* 0x002fe2000800063f */
[----:B------:R-:W-:-:S03]  /*0bc0*/  IMAD.U32 R17, RZ, RZ, UR10 ;  /* 0x0000000aff117e24 */ /* 0x000fc6000f8e00ff */
[----:B------:R-:W-:Y:S02]  /*0bd0*/  @UP1 UIADD3 UR4, UR38, 0x7f, URZ ;  /* 0x0000007f26041890 */ /* 0x000fe4000fffe03f */
[----:B------:R-:W-:Y:S02]  /*0be0*/  UIADD3 UR6, UR38, 0x7f, URZ ;  /* 0x0000007f26067890 */ /* 0x000fe4000fffe03f */
[----:B------:R-:W-:-:S04]  /*0bf0*/  UIMAD.WIDE.U32 UR4, UR4, UR5, URZ ;  /* 0x00000005040472a5 */ /* 0x000fc8000f8e003f */
[----:B------:R-:W-:Y:S02]  /*0c00*/  @UP1 USHF.R.U32.HI UR6, URZ, UR9, UR5 ;  /* 0x000000093f061299 */ /* 0x000fe40008011605 */
[----:B------:R-:W-:Y:S02]  /*0c10*/  UIMAD UR5, UR10, UR48, 0x6f ;  /* 0x0000006f0a0574a4 */ /* 0x000fe4000f8e0230 */
[----:B------:R-:W-:Y:S01]  /*0c20*/  UIADD3 UR7, UR7, UR6, URZ ;  /* 0x0000000607077290 */ /* 0x000fe2000fffe03f */
[----:B------:R-:W-:Y:S02]  /*0c30*/  UMOV UR4, URZ ;  /* 0x0000003f00047c82 */ /* 0x000fe40008000000 */
[----:B------:R-:W-:Y:S01]  /*0c40*/  UMOV UR6, URZ ;  /* 0x0000003f00067c82 */ /* 0x000fe20008000000 */
[----:B------:R-:W-:Y:S02]  /*0c50*/  UIMAD.WIDE UR4, UR5, -0x6db6db6d, UR4 ;  /* 0x92492493050478a5 */ /* 0x000fe4000f8e0204 */
[----:B------:R-:W-:-:S02]  /*0c60*/  UIMAD.WIDE UR6, UR7, -0x6db6db6d, UR6 ;  /* 0x92492493070678a5 */ /* 0x000fc4000f8e0206 */
[----:B------:R-:W-:Y:S02]  /*0c70*/  USHF.R.U32.HI UR4, URZ, 0x1f, UR5 ;  /* 0x0000001f3f047899 */ /* 0x000fe40008011605 */
[----:B------:R-:W-:Y:S02]  /*0c80*/  USHF.R.U32.HI UR6, URZ, 0x1f, UR7 ;  /* 0x0000001f3f067899 */ /* 0x000fe40008011607 */
[----:B------:R-:W-:Y:S02]  /*0c90*/  ULEA.HI.SX32 UR4, UR5, UR4, 0x1a ;  /* 0x0000000405047291 */ /* 0x000fe4000f8fd23f */
[----:B------:R-:W-:Y:S02]  /*0ca0*/  ULEA.HI.SX32 UR6, UR7, UR6, 0x1a ;  /* 0x0000000607067291 */ /* 0x000fe4000f8fd23f */
[----:B------:R-:W-:Y:S02]  /*0cb0*/  ULOP3.LUT UR7, UR8, 0xffff, URZ, 0xc0, !UPT ;  /* 0x0000ffff08077892 */ /* 0x000fe4000f8ec03f */
[----:B------:R-:W-:-:S04]  /*0cc0*/  UISETP.LT.AND UP0, UPT, UR4, UR6, UPT ;  /* 0x000000060400728c */ /* 0x000fc8000bf01270 */
[----:B------:R-:W-:Y:S02]  /*0cd0*/  USEL UR10, UR4, UR6, UP0 ;  /* 0x00000006040a7287 */ /* 0x000fe40008000000 */
[----:B------:R-:W-:Y:S02]  /*0ce0*/  UISETP.NE.AND UP0, UPT, UR11, URZ, UPT ;  /* 0x0000003f0b00728c */ /* 0x000fe4000bf05270 */
[----:B------:R-:W-:Y:S01]  /*0cf0*/  UISETP.GE.AND UP1, UPT, UR10, 0x1, UPT ;  /* 0x000000010a00788c */ /* 0x000fe2000bf26270 */
[----:B------:R-:W-:-:S05]  /*0d00*/  UMOV UR4, URZ ;  /* 0x0000003f00047c82 */ /* 0x000fca0008000000 */
[----:B------:R-:W-:-:S03]  /*0d10*/  PLOP3.LUT P0, PT, PT, PT, UP1, 0x80, 0x0 ;  /* 0x000000000000781c */ /* 0x000fc60003f0f018 */
[----:B------:R-:W-:-:S10]  /*0d20*/  @!UP0 ULDC UR11, c[0x0][0x9f0] ;  /* 0x00027c00000b8ab9 */ /* 0x000fd40000000800 */
[----:B------:R-:W-:Y:S05]  /*0d30*/  @!P0 BRA `(.L_x_2067) ;  /* 0x0000000000848947 */ /* 0x000fea0003800000 */
[----:B------:R-:W-:Y:S01]  /*0d40*/  IMAD.U32 R3, RZ, RZ, UR11 ;  /* 0x0000000bff037e24 */ /* 0x000fe2000f8e00ff */
[----:B------:R-:W-:Y:S01]  /*0d50*/  UIADD3 UR6, UR11, -0x1, UR10 ;  /* 0xffffffff0b067890 */ /* 0x000fe2000fffe00a */
[----:B------:R-:W-:-:S03]  /*0d60*/  UMOV UR4, URZ ;  /* 0x0000003f00047c82 */ /* 0x000fc60008000000 */
        /* <DEDUP_REMOVED lines=30> */
.L_x_2067:
[----:B------:R-:W-:Y:S01]  /*0f50*/  UIMAD UR6, UR7, UR4, URZ ;  /* 0x00000004070672a4 */ /* 0x000fe2000f8e023f */
[----:B------:R-:W-:Y:S01]  /*0f60*/  IMAD.U32 R0, RZ, RZ, UR10 ;  /* 0x0000000aff007e24 */ /* 0x000fe2000f8e00ff */
[----:B0-----:R-:W0:Y:S01]  /*0f70*/  S2R R2, SR_TID.X ;  /* 0x0000000000027919 */ /* 0x001e220000002100 */
[----:B------:R-:W-:Y:S01]  /*0f80*/  IMAD.U32 R3, RZ, RZ, UR4 ;  /* 0x00000004ff037e24 */ /* 0x000fe2000f8e00ff */
[----:B------:R-:W-:Y:S02]  /*0f90*/  R2UR UR5, R17 ;  /* 0x00000000110572ca */ /* 0x000fe400000e0000 */
[----:B------:R-:W-:Y:S01]  /*0fa0*/  CS2R R118, SRZ ;  /* 0x0000000000767805 */ /* 0x000fe2000001ff00 */
[----:B------:R-:W-:Y:S01]  /*0fb0*/  IMAD.U32 R18, RZ, RZ, UR6 ;  /* 0x00000006ff127e24 */ /* 0x000fe2000f8e00ff */
[----:B------:R-:W-:Y:S02]  /*0fc0*/  PLOP3.LUT P0, PT, PT, PT, PT, 0x80, 0x0 ;  /* 0x000000000000781c */ /* 0x000fe40003f0f070 */
[----:B------:R-:W-:-:S02]  /*0fd0*/  CS2R R116, SRZ ;  /* 0x0000000000747805 */ /* 0x000fc4000001ff00 */
[----:B------:R-:W-:Y:S02]  /*0fe0*/  VIADDMNMX R0, R3, UR6, R0, PT ;  /* 0x0000000603007c46 */ /* 0x000fe4000b800100 */
[----:B------:R-:W-:Y:S02]  /*0ff0*/  CS2R R114, SRZ ;  /* 0x0000000000727805 */ /* 0x000fe4000001ff00 */
[----:B------:R-:W-:Y:S02]  /*1000*/  CS2R R112, SRZ ;  /* 0x0000000000707805 */ /* 0x000fe4000001ff00 */
[----:B------:R-:W-:Y:S02]  /*1010*/  CS2R R110, SRZ ;  /* 0x00000000006e7805 */ /* 0x000fe4000001ff00 */
[----:B------:R-:W-:Y:S02]  /*1020*/  R2UR UR39, R0 ;  /* 0x00000000002772ca */ /* 0x000fe400000e0000 */
[----:B------:R-:W-:-:S02]  /*1030*/  CS2R R108, SRZ ;  /* 0x00000000006c7805 */ /* 0x000fc4000001ff00 */
[----:B------:R-:W-:Y:S02]  /*1040*/  CS2R R106, SRZ ;  /* 0x00000000006a7805 */ /* 0x000fe4000001ff00 */
[----:B------:R-:W-:Y:S01]  /*1050*/  CS2R R104, SRZ ;  /* 0x0000000000687805 */ /* 0x000fe2000001ff00 */
[----:B------:R-:W-:Y:S01]  /*1060*/  UIMAD UR48, UR5, UR48, URZ ;  /* 0x00000030053072a4 */ /* 0x000fe2000f8e023f */
        /* <DEDUP_REMOVED lines=8> */
[----:B------:R-:W-:Y:S01]  /*10f0*/  UISETP.GT.AND UP0, UPT, UR39, UR6, UPT ;  /* 0x000000062700728c */ /* 0x000fe2000bf04270 */
[----:B------:R-:W-:Y:S02]  /*1100*/  CS2R R86, SRZ ;  /* 0x0000000000567805 */ /* 0x000fe4000001ff00 */
[----:B------:R-:W-:-:S02]  /*1110*/  CS2R R84, SRZ ;  /* 0x0000000000547805 */ /* 0x000fc4000001ff00 */
[----:B------:R-:W-:Y:S02]  /*1120*/  CS2R R82, SRZ ;  /* 0x0000000000527805 */ /* 0x000fe4000001ff00 */
[----:B------:R-:W-:Y:S02]  /*1130*/  CS2R R80, SRZ ;  /* 0x0000000000507805 */ /* 0x000fe4000001ff00 */
[----:B------:R-:W-:Y:S02]  /*1140*/  CS2R R78, SRZ ;  /* 0x00000000004e7805 */ /* 0x000fe4000001ff00 */
[----:B------:R-:W-:Y:S02]  /*1150*/  PLOP3.LUT P1, PT, PT, PT, UP0, 0x80, 0x0 ;  /* 0x000000000000781c */ /* 0x000fe40003f2f008 */
[----:B------:R-:W-:Y:S01]  /*1160*/  CS2R R76, SRZ ;  /* 0x00000000004c7805 */ /* 0x000fe2000001ff00 */
[----:B0-----:R-:W-:Y:S01]  /*1170*/  VIADD R22, R2, 0xffffff80 ;  /* 0xffffff8002167836 */ /* 0x001fe20000000000 */
        /* <DEDUP_REMOVED lines=63> */
.L_x_2069:
[----:B------:R-:W-:Y:S02]  /*1570*/  R2UR UR4, R16 ;  /* 0x00000000100472ca */ /* 0x000fe400000e0000 */
[----:B------:R-:W-:-:S11]  /*1580*/  SHF.L.U32 R0, RZ, 0x1f, RZ ;  /* 0x0000001fff007819 */ /* 0x000fd600000006ff */
[----:B------:R-:W0:Y:S02]  /*1590*/  SYNCS.PHASECHK.TRANS64.TRYWAIT P0, [UR4+0x36800], R0 ;  /* 0x03680000ff0075a7 */ /* 0x000e240008000144 */
[----:B0-----:R-:W-:Y:S05]  /*15a0*/  @!P0 BRA `(.L_x_2070) ;  /* 0x0000013800648947 */ /* 0x001fea0003800000 */
.L_x_2191:
[----:B------:R-:W2:Y:S02]  /*15b0*/  LDL R2, [R1+0xc] ;  /* 0x00000c0001027983 */ /* 0x000ea40000100800 */
[----:B--2---:R-:W-:-:S13]  /*15c0*/  R2UR UR4, R2 ;  /* 0x00000000020472ca */ /* 0x004fda00000e0000 */
[----:B------:R-:W-:-:S06]  /*15d0*/  ULOP3.LUT UR4, UR4, 0x1, URZ, 0xfc, !UPT ;  /* 0x0000000104047892 */ /* 0x000fcc000f8efc3f */
[----:B------:R-:W-:-:S05]  /*15e0*/  IMAD.U32 R2, RZ, RZ, UR4 ;  /* 0x00000004ff027e24 */ /* 0x000fca000f8e00ff */
[----:B------:R-:W-:-:S13]  /*15f0*/  ISETP.NE.AND P0, PT, R2, 0x3, PT ;  /* 0x000000030200780c */ /* 0x000fda0003f05270 */
[----:B------:R-:W-:Y:S05]  /*1600*/  @!P0 BRA `(.L_x_2071) ;  /* 0x0000000000048947 */ /* 0x000fea0003800000 */
[----:B------:R-:W-:Y:S01]  /*1610*/  BPT.TRAP 0x1 ;  /* 0x000000040000795c */ /* 0x000fe20000300000 */
.L_x_2071:
[----:B------:R-:W-:-:S13]  /*1620*/  R2UR UR4, R16 ;  /* 0x00000000100472ca */ /* 0x000fda00000e0000 */
[----:B------:R1:W2:Y:S01]  /*1630*/  SYNCS.PHASECHK.TRANS64.TRYWAIT P2, [UR4+0x36830], R0 ;  /* 0x03683000ff0075a7 */ /* 0x0002a20008040144 */
[----:B------:R-:W-:Y:S05]  /*1640*/  @!P0 BRA `(.L_x_2072) ;  /* 0x0000000000048947 */ /* 0x000fea0003800000 */
[----:B------:R-:W-:Y:S01]  /*1650*/  BPT.TRAP 0x1 ;  /* 0x000000040000795c */ /* 0x000fe20000300000 */
.L_x_2072:
[----:B------:R-:W3:Y:S01]  /*1660*/  S2R R2, SR_TID.X ;  /* 0x0000000000027919 */ /* 0x000ee20000002100 */
[----:B------:R-:W-:-:S05]  /*1670*/  IMAD.U32 R4, RZ, RZ, UR36 ;  /* 0x00000024ff047e24 */ /* 0x000fca000f8e00ff */
[----:B------:R-:W-:Y:S02]  /*1680*/  LOP3.LUT R4, R4, 0x10000, RZ, 0xfc, !PT ;  /* 0x0001000004047812 */ /* 0x000fe400078efcff */
[----:B---3--:R-:W-:-:S04]  /*1690*/  LOP3.LUT R2, R2, 0x7f, RZ, 0xc0, !PT ;  /* 0x0000007f02027812 */ /* 0x008fc800078ec0ff */
[----:B------:R-:W-:Y:S01]  /*16a0*/  ISETP.NE.AND P1, PT, R2, RZ, PT ;  /* 0x000000ff0200720c */ /* 0x000fe20003f25270 */
[----:B--2---:R-:W-:-:S12]  /*16b0*/  @P2 BRA `(.L_x_2073) ;  /* 0x00000000000c2947 */ /* 0x004fd80003800000 */
[----:B------:R-:W-:-:S13]  /*16c0*/  R2UR UR4, R16 ;  /* 0x00000000100472ca */ /* 0x000fda00000e0000 */
[----:B------:R-:W2:Y:S02]  /*16d0*/  SYNCS.PHASECHK.TRANS64.TRYWAIT P2, [UR4+0x36830], R0 ;  /* 0x03683000ff0075a7 */ /* 0x000ea40008040144 */
[----:B--2---:R-:W-:Y:S05]  /*16e0*/  @!P2 BRA `(.L_x_2074) ;  /* 0x000001380030a947 */ /* 0x004fea0003800000 */
.L_x_2073:
[----:B------:R-:W-:Y:S05]  /*16f0*/  WARPSYNC.ALL ;  /* 0x0000000000007948 */ /* 0x000fea0003800000 */
        /* <DEDUP_REMOVED lines=17> */
[----:B------:R-:W-:Y:S01]  /*1810*/  R2UR UR21, R5 ;  /* 0x00000000051572ca */ /* 0x000fe200000e0000 */
[----:B------:R-:W-:Y:S01]  /*1820*/  USHF.R.U32.HI UR4, URZ, 0x4, UR4 ;  /* 0x000000043f047899 */ /* 0x000fe20008011604 */
[----:B------:R-:W-:Y:S01]  /*1830*/  R2UR UR6, R4 ;  /* 0x00000000040672ca */ /* 0x000fe200000e0000 */
[----:B------:R-:W-:Y:S01]  /*1840*/  UMOV UR27, 0x40000040 ;  /* 0x40000040001b7882 */ /* 0x000fe20000000000 */
[----:B------:R-:W-:Y:S01]  /*1850*/  UMOV UR29, 0x40000040 ;  /* 0x40000040001d7882 */ /* 0x000fe20000000000 */
[----:B------:R-:W-:Y:S01]  /*1860*/  ULOP3.LUT UR4, UR4, 0x3fff, URZ, 0xc0, !UPT ;  /* 0x00003fff04047892 */ /* 0x000fe2000f8ec03f */
[----:B0-----:R-:W-:Y:S01]  /*1870*/  LOP3.LUT R3, R80, 0xffffff80, RZ, 0xc0, !PT ;  /* 0xffffff8050037812 */ /* 0x001fe200078ec0ff */
[----:B------:R-:W-:Y:S01]  /*1880*/  UMOV UR31, 0x40000040 ;  /* 0x40000040001f7882 */ /* 0x000fe20000000000 */
[----:B------:R-:W-:Y:S01]  /*1890*/  UMOV UR33, 0x40000040 ;  /* 0x4000004000217882 */ /* 0x000fe20000000000 */
[----:B------:R-:W-:Y:S01]  /*18a0*/  ULOP3.LUT UR50, UR4, 0x10000, URZ, 0xfc, !UPT ;  /* 0x0001000004327892 */ /* 0x000fe2000f8efc3f */
[----:B------:R-:W-:Y:S01]  /*18b0*/  LEA.HI R23, R23, R22, RZ, 0x2 ;  /* 0x0000001617177211 */ /* 0x000fe200078f10ff */
[----:B------:R-:W-:Y:S01]  /*18c0*/  UMOV UR35, 0x40000040 ;  /* 0x4000004000237882 */ /* 0x000fe20000000000 */
[----:B------:R-:W-:Y:S01]  /*18d0*/  UMOV UR37, 0x40000040 ;  /* 0x4000004000257882 */ /* 0x000fe20000000000 */
[----:B------:R-:W-:Y:S01]  /*18e0*/  UIADD3 UR4, UR50, 0x80, URZ ;  /* 0x0000008032047890 */ /* 0x000fe2000fffe03f */
[----:B------:R-:W-:Y:S01]  /*18f0*/  IMAD.IADD R3, R22, 0x1, -R3 ;  /* 0x0000000116037824 */ /* 0x000fe200078e0a03 */
[----:B------:R-:W-:Y:S01]  /*1900*/  UIADD3 UR18, UR50, 0x100, URZ ;  /* 0x0000010032127890 */ /* 0x000fe2000fffe03f */
[----:B------:R-:W-:Y:S01]  /*1910*/  LOP3.LUT R23, R23, 0xfffffffc, RZ, 0xc0, !PT ;  /* 0xfffffffc17177812 */ /* 0x000fe200078ec0ff */
[----:B------:R-:W-:Y:S01]  /*1920*/  UMOV UR10, UR50 ;  /* 0x00000032000a7c82 */ /* 0x000fe20008000000 */
[----:B------:R-:W-:Y:S01]  /*1930*/  UIADD3 UR22, UR50, 0x300, URZ ;  /* 0x0000030032167890 */ /* 0x000fe2000fffe03f */
[----:B------:R-:W-:Y:S01]  /*1940*/  HGMMA.64x16x16.F32 R72, gdesc[UR8], RZ, !UPT, gsb0 ;  /* 0x00200000084879f0 */ /* 0x000fe2000c0008ff */
[----:B------:R-:W-:Y:S01]  /*1950*/  UMOV UR14, UR4 ;  /* 0x00000004000e7c82 */ /* 0x000fe20008000000 */
[----:B------:R-:W-:Y:S01]  /*1960*/  R2UR UR8, R4 ;  /* 0x00000000040872ca */ /* 0x000fe200000e0000 */
[----:B------:R-:W-:Y:S01]  /*1970*/  UIADD3 UR10, UR50, 0x180, URZ ;  /* 0x00000180320a7890 */ /* 0x000fe2000fffe03f */
[----:B------:R-:W-:Y:S01]  /*1980*/  R2UR UR9, R5 ;  /* 0x00000000050972ca */ /* 0x000fe200000e0000 */
[----:B------:R-:W-:Y:S01]  /*1990*/  UMOV UR11, 0x40000040 ;  /* 0x40000040000b7882 */ /* 0x000fe20000000000 */
[----:B------:R-:W-:Y:S01]  /*19a0*/  UIADD3 UR4, UR6, 0x2, URZ ;  /* 0x0000000206047890 */ /* 0x000fe2000fffe03f */
[----:B-1----:R-:W-:Y:S01]  /*19b0*/  SHF.R.S32.HI R0, RZ, 0x1f, R3 ;  /* 0x0000001fff007819 */ /* 0x002fe20000011403 */
[----:B------:R-:W-:Y:S01]  /*19c0*/  UIADD3 UR7, UR50, 0x202, URZ ;  /* 0x0000020232077890 */ /* 0x000fe2000fffe03f */
[----:B------:R-:W-:Y:S01]  /*19d0*/  IMAD.IADD R23, R22, 0x1, -R23 ;  /* 0x0000000116177824 */ /* 0x000fe200078e0a17 */
[----:B------:R-:W-:Y:S01]  /*19e0*/  UIADD3 UR24, UR6, 0x404, URZ ;  /* 0x0000040406187890 */ /* 0x000fe2000fffe03f */
[CC--:B------:R-:W-:Y:S01]  /*19f0*/  LEA.HI R2, R0.reuse, R3.reuse, RZ, 0x2 ;  /* 0x0000000300027211 */ /* 0x0c0fe200078f10ff */
[----:B------:R-:W-:Y:S01]  /*1a00*/  UIADD3 UR26, UR50, 0x384, URZ ;  /* 0x00000384321a7890 */ /* 0x000fe2000fffe03f */
[----:B------:R-:W-:Y:S01]  /*1a10*/  LEA.HI R6, R0, R3, RZ, 0x5 ;  /* 0x0000000300067211 */ /* 0x000fe200078f28ff */
[----:B------:R-:W-:Y:S01]  /*1a20*/  UIADD3 UR28, UR6, 0x406, URZ ;  /* 0x00000406061c7890 */ /* 0x000fe2000fffe03f */
[--C-:B------:R-:W-:Y:S01]  /*1a30*/  SHF.R.S32.HI R0, RZ, 0x2, R2.reuse ;  /* 0x00000002ff007819 */ /* 0x100fe20000011402 */
[----:B------:R-:W-:Y:S01]  /*1a40*/  UIADD3 UR30, UR50, 0x386, URZ ;  /* 0x00000386321e7890 */ /* 0x000fe2000fffe03f */
[----:B------:R-:W-:Y:S01]  /*1a50*/  SHF.R.S32.HI R7, RZ, 0x1f, R2 ;  /* 0x0000001fff077819 */ /* 0x000fe20000011402 */
[----:B------:R-:W-:Y:S01]  /*1a60*/  UIADD3 UR32, UR6, 0x800, URZ ;  /* 0x0000080006207890 */ /* 0x000fe2000fffe03f */
[----:B------:R-:W-:Y:S01]  /*1a70*/  LEA.HI R8, R81, R81, RZ, 0x1 ;  /* 0x0000005151087211 */ /* 0x000fe200078f08ff */
[----:B------:R-:W-:Y:S01]  /*1a80*/  UIADD3 UR34, UR50, 0x700, URZ ;  /* 0x0000070032227890 */ /* 0x000fe2000fffe03f */
[----:B------:R-:W-:Y:S01]  /*1a90*/  SHF.R.S32.HI R6, RZ, 0x5, R6 ;  /* 0x00000005ff067819 */ /* 0x000fe20000011406 */
[----:B------:R-:W-:Y:S01]  /*1aa0*/  UIADD3 UR36, UR6, 0x802, URZ ;  /* 0x0000080206247890 */ /* 0x000fe2000fffe03f */
[-C--:B------:R-:W-:Y:S01]  /*1ab0*/  LEA.HI R7, R7, R0.reuse, RZ, 0x3 ;  /* 0x0000000007077211 */ /* 0x080fe200078f18ff */
[----:B------:R-:W-:Y:S01]  /*1ac0*/  UIADD3 UR42, UR50, 0x702, URZ ;  /* 0x00000702322a7890 */ /* 0x000fe2000fffe03f */
[----:B------:R-:W-:Y:S01]  /*1ad0*/  LOP3.LUT R8, R8, 0x3fffffe, RZ, 0xc0, !PT ;  /* 0x03fffffe08087812 */ /* 0x000fe200078ec0ff */
[----:B------:R-:W-:Y:S01]  /*1ae0*/  UMOV UR41, UR37 ;  /* 0x0000002500297c82 */ /* 0x000fe20008000000 */
[----:B------:R-:W-:Y:S01]  /*1af0*/  UMOV UR43, 0x40000040 ;  /* 0x40000040002b7882 */ /* 0x000fe20000000000 */
[----:B------:R-:W-:Y:S01]  /*1b00*/  UIADD3 UR44, UR6, 0x806, URZ ;  /* 0x00000806062c7890 */ /* 0x000fe2000fffe03f */
[----:B------:R-:W-:Y:S01]  /*1b10*/  LEA.HI R9, R23, R23, RZ, 0x1 ;  /* 0x0000001717097211 */ /* 0x000fe200078f08ff */
[----:B------:R-:W-:Y:S01]  /*1b20*/  UMOV UR40, UR36 ;  /* 0x0000002400287c82 */ /* 0x000fe20008000000 */
[----:B------:R-:W-:Y:S01]  /*1b30*/  UIADD3 UR46, UR50, 0x706, URZ ;  /* 0x00000706322e7890 */ /* 0x000fe2000fffe03f */
[----:B------:R-:W-:Y:S01]  /*1b40*/  LEA R6, R6, UR38, 0x4 ;  /* 0x0000002606067c11 */ /* 0x000fe2000f8e20ff */
[----:B------:R-:W-:Y:S01]  /*1b50*/  UMOV UR45, 0x40000040 ;  /* 0x40000040002d7882 */ /* 0x000fe20000000000 */
[----:B------:R-:W-:Y:S01]  /*1b60*/  UMOV UR47, 0x40000040 ;  /* 0x40000040002f7882 */ /* 0x000fe20000000000 */
[----:B------:R-:W-:Y:S01]  /*1b70*/  LOP3.LUT R7, R7, 0xfffffff8, RZ, 0xc0, !PT ;  /* 0xfffffff807077812 */ /* 0x000fe200078ec0ff */
[----:B------:R-:W-:Y:S01]  /*1b80*/  IMAD.IADD R8, R81, 0x1, -R8 ;  /* 0x0000000151087824 */ /* 0x000fe200078e0a08 */
[----:B------:R-:W-:Y:S01]  /*1b90*/  LOP3.LUT R10, R9, 0x1ffffffe, RZ, 0xc0, !PT ;  /* 0x1ffffffe090a7812 */ /* 0x000fe200078ec0ff */
[----:B------:R-:W-:Y:S01]  /*1ba0*/  IMAD.U32 R12, RZ, RZ, UR50 ;  /* 0x00000032ff0c7e24 */ /* 0x000fe2000f8e00ff */
[----:B------:R-:W-:Y:S01]  /*1bb0*/  IADD3 R7, R6, R0, -R7 ;  /* 0x0000000006077210 */ /* 0x000fe20007ffe807 */
[----:B------:R-:W-:Y:S01]  /*1bc0*/  UMOV UR60, URZ ;  /* 0x0000003f003c7c82 */ /* 0x000fe20008000000 */
[----:B------:R-:W-:Y:S01]  /*1bd0*/  LOP3.LUT R2, R2, 0x7ffffffc, RZ, 0xc0, !PT ;  /* 0x7ffffffc02027812 */ /* 0x000fe200078ec0ff */
[----:B------:R-:W-:-:S02]  /*1be0*/  IMAD.IADD R10, R23, 0x1, -R10 ;  /* 0x00000001170a7824 */ /* 0x000fc400078e0a0a */
[----:B------:R-:W-:Y:S02]  /*1bf0*/  IMAD R7, R8, 0x40, R7 ;  /* 0x0000004008077824 */ /* 0x000fe400078e0207 */
[----:B------:R-:W-:Y:S02]  /*1c00*/  IMAD.IADD R13, R3, 0x1, -R2 ;  /* 0x00000001030d7824 */ /* 0x000fe400078e0a02 */
[----:B------:R-:W-:Y:S02]  /*1c10*/  IMAD R11, R10, 0x8, R7 ;  /* 0x000000080a0b7824 */ /* 0x000fe400078e0207 */
[----:B------:R-:W-:Y:S01]  /*1c20*/  IMAD.U32 R3, RZ, RZ, UR48 ;  /* 0x00000030ff037e24 */ /* 0x000fe2000f8e00ff */
[----:B------:R-:W-:Y:S02]  /*1c30*/  WARPGROUP.DEPBAR.LE gsb0, 0x0 ;  /* 0x00008000000079c5 */ /* 0x000fe40000010000 */
[----:B------:R-:W-:Y:S01]  /*1c40*/  WARPGROUP.ARRIVE ;  /* 0x00000000000079c5 */ /* 0x000fe20000000000 */
[----:B------:R-:W-:-:S05]  /*1c50*/  IMAD.MOV.U32 R6, RZ, RZ, R11 ;  /* 0x000000ffff067224 */ /* 0x000fca00078e000b */
        /* <DEDUP_REMOVED lines=91> */
[----:B------:R-:W-:Y:S01]  /*2210*/  UMOV UR11, 0x40000040 ;  /* 0x40000040000b7882 */ /* 0x000fe20000000000 */
        /* <DEDUP_REMOVED lines=29> */
[----:B------:R-:W-:Y:S01]  /*23f0*/  UMOV UR14, UR16 ;  /* 0x00000010000e7c82 */ /* 0x000fe20008000000 */
        /* <DEDUP_REMOVED lines=10> */
[----:B------:R-:W-:Y:S02]  /*24a0*/  UIADD3 UR10, UR50, 0x286, URZ ;  /* 0x00000286320a7890 */ /* 0x000fe4000fffe03f */
[----:B------:R-:W-:Y:S02]  /*24b0*/  UIADD3 UR11, UR6, 0x804, URZ ;  /* 0x00000804060b7890 */ /* 0x000fe4000fffe03f */
[----:B------:R-:W-:Y:S01]  /*24c0*/  UIADD3 UR6, UR50, 0x904, URZ ;  /* 0x0000090432067890 */ /* 0x000fe2000fffe03f */
        /* <DEDUP_REMOVED lines=36> */
[----:B------:R-:W-:Y:S01]  /*2710*/  UIADD3 UR14, UR39, -0x2, URZ ;  /* 0xfffffffe270e7890 */ /* 0x000fe2000fffe03f */
[----:B------:R-:W-:Y:S01]  /*2720*/  R2UR UR15, R18 ;  /* 0x00000000120f72ca */ /* 0x000fe200000e0000 */
        /* <DEDUP_REMOVED lines=229> */
[----:B------:R-:W-:Y:S01]  /*3580*/  UMOV UR41, 0x40000040 ;  /* 0x4000004000297882 */ /* 0x000fe20000000000 */
[----:B------:R-:W-:Y:S01]  /*3590*/  UMOV UR42, UR7 ;  /* 0x00000007002a7c82 */ /* 0x000fe20008000000 */
[----:B------:R-:W-:Y:S01]  /*35a0*/  UMOV UR43, 0x40000040 ;  /* 0x40000040002b7882 */ /* 0x000fe20000000000 */
[----:B------:R-:W-:Y:S02]  /*35b0*/  ULDC UR7, c[0x0][0x448] ;  /* 0x0001120000077ab9 */ /* 0x000fe40000000800 */
[----:B------:R-:W-:Y:S02]  /*35c0*/  UISETP.NE.AND UP0, UPT, UR7, 0x1, UPT ;  /* 0x000000010700788c */ /* 0x000fe4000bf05270 */
[----:B------:R-:W-:-:S04]  /*35d0*/  UIADD3 UR7, UR50, 0x984, URZ ;  /* 0x0000098432077890 */ /* 0x000fc8000fffe03f */
[----:B------:R-:W-:-:S05]  /*35e0*/  PLOP3.LUT P2, PT, PT, PT, UP0, 0x80, 0x0 ;  /* 0x000000000000781c */ /* 0x000fca0003f4f008 */
[----:B------:R-:W-:Y:S02]  /*35f0*/  @UP0 ULDC UR10, c[0x0][0x44c] ;  /* 0x00011300000a0ab9 */ /* 0x000fe40000000800 */
[----:B------:R-:W-:Y:S01]  /*3600*/  UIMAD.WIDE.U32 UR10, UR38, UR10, URZ ;  /* 0x0000000a260a72a5 */ /* 0x000fe2000f8e003f */
        /* <DEDUP_REMOVED lines=26> */
[----:B------:R-:W-:Y:S01]  /*37b0*/  @UP0 ULDC UR7, c[0x0][0x450] ;  /* 0x0001140000070ab9 */ /* 0x000fe20000000800 */
[----:B------:R-:W-:Y:S02]  /*37c0*/  WARPGROUP.DEPBAR.LE gsb0, 0x0 ;  /* 0x00008000000079c5 */ /* 0x000fe40000010000 */
[----:B------:R-:W-:-:S06]  /*37d0*/  WARPGROUP.ARRIVE ;  /* 0x00000000000079c5 */ /* 0x000fcc0000000000 */
[----:B------:R-:W-:Y:S01]  /*37e0*/  HGMMA.64x16x16.F32 R32, gdesc[UR40], R32, gsb0 ;  /* 0x00200000282079f0 */ /* 0x000fe20008000820 */
[----:B------:R-:W-:Y:S01]  /*37f0*/  UMOV UR42, UR6 ;  /* 0x00000006002a7c82 */ /* 0x000fe20008000000 */
[----:B------:R-:W-:Y:S01]  /*3800*/  UMOV UR43, 0x40000040 ;  /* 0x40000040002b7882 */ /* 0x000fe20000000000 */
[----:B------:R-:W-:Y:S02]  /*3810*/  @UP0 ULDC UR6, c[0x0][0x44c] ;  /* 0x0001130000060ab9 */ /* 0x000fe40000000800 */
[----:B------:R-:W-:Y:S01]  /*3820*/  @P2 IMAD.HI.U32 R0, R11, UR6, RZ ;  /* 0x000000060b002c27 */ /* 0x000fe2000f8e00ff */
[----:B------:R-:W-:-:S04]  /*3830*/  UIMAD UR6, UR39, -0x70, UR48 ;  /* 0xffffff90270678a4 */ /* 0x000fc8000f8e0230 */
[----:B------:R-:W-:Y:S01]  /*3840*/  @P2 SHF.R.U32.HI R6, RZ, UR7, R0 ;  /* 0x00000007ff062c19 */ /* 0x000fe20008011600 */
[----:B------:R-:W-:Y:S01]  /*3850*/  UMOV UR7, 0xffffff90 ;  /* 0xffffff9000077882 */ /* 0x000fe20000000000 */
[----:B------:R-:W-:Y:S02]  /*3860*/  UIADD3 UR6, UR6, 0x70, URZ ;  /* 0x0000007006067890 */ /* 0x000fe4000fffe03f */
[----:B------:R-:W-:Y:S01]  /*3870*/  UIMAD UR7, UR39, UR7, 0x71 ;  /* 0x00000071270774a4 */ /* 0x000fe2000f8e0207 */
[----:B------:R-:W0:Y:S03]  /*3880*/  SHFL.IDX PT, R7, R6, 0x1, 0x1c1f ;  /* 0x003c1f0006077f89 */ /* 0x000e2600000e0000 */
[----:B------:R-:W-:Y:S01]  /*3890*/  IMAD.U32 R2, RZ, RZ, UR6 ;  /* 0x00000006ff027e24 */ /* 0x000fe2000f8e00ff */
[----:B------:R-:W-:Y:S01]  /*38a0*/  ULDC UR6, c[0x0][0x288] ;  /* 0x0000a20000067ab9 */ /* 0x000fe20000000800 */
[----:B------:R-:W-:Y:S01]  /*38b0*/  IMAD.U32 R0, RZ, RZ, UR7 ;  /* 0x00000007ff007e24 */ /* 0x000fe2000f8e00ff */
[----:B------:R-:W1:Y:S01]  /*38c0*/  SHFL.IDX PT, R6, R6, RZ, 0x1c1f ;  /* 0x001c1fff06067589 */ /* 0x000e6200000e0000 */
[C---:B------:R-:W-:Y:S01]  /*38d0*/  IMAD R2, R13.reuse, -0x2, R2 ;  /* 0xfffffffe0d027824 */ /* 0x040fe200078e0202 */
[----:B------:R-:W-:Y:S01]  /*38e0*/  ULDC UR7, c[0x0][0x988] ;  /* 0x0002620000077ab9 */ /* 0x000fe20000000800 */
[----:B------:R-:W-:-:S05]  /*38f0*/  IMAD R0, R13, -0x2, R0 ;  /* 0xfffffffe0d007824 */ /* 0x000fca00078e0200 */
[----:B------:R-:W-:-:S04]  /*3900*/  IADD3 R3, R0, -UR6, R3 ;  /* 0x8000000600037c10 */ /* 0x000fc8000fffe003 */
[----:B0-----:R-:W-:-:S04]  /*3910*/  VIADDMNMX R7, R7, R3, R2, PT ;  /* 0x0000000307077246 */ /* 0x001fc80003800102 */
[C---:B------:R-:W-:Y:S02]  /*3920*/  ISETP.GT.AND P3, PT, R7.reuse, RZ, PT ;  /* 0x000000ff0700720c */ /* 0x040fe40003f64270 */
[C---:B------:R-:W-:Y:S02]  /*3930*/  ISETP.GT.AND P4, PT, R7.reuse, 0x1, PT ;  /* 0x000000010700780c */ /* 0x040fe40003f84270 */
[----:B------:R-:W-:Y:S02]  /*3940*/  ISETP.GT.AND P5, PT, R7, 0x8, PT ;  /* 0x000000080700780c */ /* 0x000fe40003fa4270 */
[----:B-1----:R-:W-:Y:S01]  /*3950*/  VIADDMNMX R3, R6, R3, R2, PT ;  /* 0x0000000306037246 */ /* 0x002fe20003800102 */
        /* <DEDUP_REMOVED lines=12> */
[----:B------:R-:W-:Y:S01]  /*3a20*/  ISETP.GT.AND P3, PT, R7, 0x9, PT ;  /* 0x000000090700780c */ /* 0x000fe20003f64270 */
[----:B------:R-:W-:Y:S01]  /*3a30*/  HGMMA.64x16x16.F32 R64, gdesc[UR44], R64, gsb0 ;  /* 0x002000002c4079f0 */ /* 0x000fe20008000840 */
[----:B------:R-:W-:Y:S01]  /*3a40*/  UIADD3 UR46, UR50, 0x806, URZ ;  /* 0x00000806322e7890 */ /* 0x000fe2000fffe03f */
[----:B------:R-:W-:Y:S01]  /*3a50*/  FSEL R23, R78, -INF , P5 ;  /* 0xff8000004e177808 */ /* 0x000fe20002800000 */
[----:B------:R-:W-:Y:S01]  /*3a60*/  UMOV UR47, 0x40000040 ;  /* 0x40000040002f7882 */ /* 0x000fe20000000000 */
[----:B------:R-:W-:-:S02]  /*3a70*/  FMNMX.FTZ R0, R9, R75, !PT ;  /* 0x0000004b09007209 */ /* 0x000fc40007810000 */
[----:B------:R-:W-:Y:S02]  /*3a80*/  ISETP.GT.AND P4, PT, R7, 0x10, PT ;  /* 0x000000100700780c */ /* 0x000fe40003f84270 */
[----:B------:R-:W-:Y:S02]  /*3a90*/  FSEL R79, R79, -INF , P3 ;  /* 0xff8000004f4f7808 */ /* 0x000fe40001800000 */
[----:B------:R-:W-:Y:S02]  /*3aa0*/  FMNMX.FTZ R0, R23, R0, !PT ;  /* 0x0000000017007209 */ /* 0x000fe40007810000 */
[----:B------:R-:W-:Y:S02]  /*3ab0*/  ISETP.GT.AND P3, PT, R7, 0x11, PT ;  /* 0x000000110700780c */ /* 0x000fe40003f64270 */
[----:B------:R-:W-:Y:S02]  /*3ac0*/  FMNMX.FTZ R0, R79, R0, !PT ;  /* 0x000000004f007209 */ /* 0x000fe40007810000 */
[----:B------:R-:W-:-:S04]  /*3ad0*/  ISETP.GT.AND P5, PT, R3, 0x8, PT ;  /* 0x000000080300780c */ /* 0x000fc80003fa4270 */
[----:B------:R-:W-:Y:S01]  /*3ae0*/  FSEL R15, R76, -INF , P5 ;  /* 0xff8000004c0f7808 */ /* 0x000fe20002800000 */
[----:B------:R-:W-:Y:S02]  /*3af0*/  WARPGROUP.DEPBAR.LE gsb0, 0x0 ;  /* 0x00008000000079c5 */ /* 0x000fe40000010000 */
[----:B------:R-:W-:Y:S01]  /*3b00*/  WARPGROUP.ARRIVE ;  /* 0x00000000000079c5 */ /* 0x000fe20000000000 */
[----:B------:R-:W-:Y:S02]  /*3b10*/  FSEL R81, R66, -INF , P4 ;  /* 0xff80000042517808 */ /* 0x000fe40002000000 */
[----:B------:R-:W-:Y:S02]  /*3b20*/  ISETP.GT.AND P4, PT, R7, 0x18, PT ;  /* 0x000000180700780c */ /* 0x000fe40003f84270 */
[----:B------:R-:W-:Y:S01]  /*3b30*/  FSEL R67, R67, -INF , P3 ;  /* 0xff80000043437808 */ /* 0x000fe20001800000 */
[----:B------:R-:W-:Y:S01]  /*3b40*/  HGMMA.64x16x16.F32 R56, gdesc[UR44], R56, gsb0 ;  /* 0x002000002c3879f0 */ /* 0x000fe20008000838 */
[----:B------:R-:W-:Y:S01]  /*3b50*/  UIADD3 UR46, UR50, 0x886, URZ ;  /* 0x00000886322e7890 */ /* 0x000fe2000fffe03f */
[----:B------:R-:W-:Y:S01]  /*3b60*/  FMNMX.FTZ R0, R81, R0, !PT ;  /* 0x0000000051007209 */ /* 0x000fe20007810000 */
[----:B------:R-:W-:Y:S01]  /*3b70*/  UMOV UR47, 0x40000040 ;  /* 0x40000040002f7882 */ /* 0x000fe20000000000 */
[----:B------:R-:W-:-:S02]  /*3b80*/  ISETP.GT.AND P3, PT, R7, 0x19, PT ;  /* 0x000000190700780c */ /* 0x000fc40003f64270 */
[----:B------:R-:W-:Y:S02]  /*3b90*/  FSEL R83, R70, -INF , P4 ;  /* 0xff80000046537808 */ /* 0x000fe40002000000 */
[----:B------:R-:W-:Y:S02]  /*3ba0*/  FMNMX.FTZ R0, R67, R0, !PT ;  /* 0x0000000043007209 */ /* 0x000fe40007810000 */
[----:B------:R-:W-:Y:S02]  /*3bb0*/  ISETP.GT.AND P4, PT, R7, 0x20, PT ;  /* 0x000000200700780c */ /* 0x000fe40003f84270 */
[----:B------:R-:W-:Y:S02]  /*3bc0*/  FSEL R71, R71, -INF , P3 ;  /* 0xff80000047477808 */ /* 0x000fe40001800000 */
[----:B------:R-:W-:Y:S02]  /*3bd0*/  FMNMX.FTZ R0, R83, R0, !PT ;  /* 0x0000000053007209 */ /* 0x000fe40007810000 */
[----:B------:R-:W-:-:S02]  /*3be0*/  ISETP.GT.AND P3, PT, R7, 0x21, PT ;  /* 0x000000210700780c */ /* 0x000fc40003f64270 */
[----:B------:R-:W-:Y:S01]  /*3bf0*/  FMNMX.FTZ R0, R71, R0, !PT ;  /* 0x0000000047007209 */ /* 0x000fe20007810000 */
        /* <DEDUP_REMOVED lines=44> */
[----:B------:R-:W-:Y:S01]  /*3ec0*/  FSEL R101, R46, -INF , P4 ;  /* 0xff8000002e657808 */ /* 0x000fe20002000000 */
[----:B------:R-:W-:Y:S01]  /*3ed0*/  IMAD.U32 R46, RZ, RZ, UR49 ;  /* 0x00000031ff2e7e24 */ /* 0x000fe2000f8e00ff */
        /* <DEDUP_REMOVED lines=12> */
[----:B------:R-:W-:-:S02]  /*3fa0*/  FMNMX.FTZ R0, R105, R0, !PT ;  /* 0x0000000069007209 */ /* 0x000fc40007810000 */
[----:B------:R-:W-:Y:S02]  /*3fb0*/  ISETP.GT.AND P3, PT, R7, 0x59, PT ;  /* 0x000000590700780c */ /* 0x000fe40003f64270 */
[----:B------:R-:W-:Y:S02]  /*3fc0*/  FSEL R109, R38, -INF , P4 ;  /* 0xff800000266d7808 */ /* 0x000fe40002000000 */
[----:B------:R-:W-:Y:S02]  /*3fd0*/  FMNMX.FTZ R0, R107, R0, !PT ;  /* 0x000000006b007209 */ /* 0x000fe40007810000 */
[----:B------:R-:W-:Y:S02]  /*3fe0*/  ISETP.GT.AND P4, PT, R7, 0x60, PT ;  /* 0x000000600700780c */ /* 0x000fe40003f84270 */
[----:B------:R-:W-:Y:S02]  /*3ff0*/  FSEL R111, R39, -INF , P3 ;  /* 0xff800000276f7808 */ /* 0x000fe40001800000 */
[----:B------:R-:W-:-:S02]  /*4000*/  FMNMX.FTZ R0, R109, R0, !PT ;  /* 0x000000006d007209 */ /* 0x000fc40007810000 */
[----:B------:R-:W-:Y:S02]  /*4010*/  ISETP.GT.AND P3, PT, R7, 0x61, PT ;  /* 0x000000610700780c */ /* 0x000fe40003f64270 */
[----:B------:R-:W-:Y:S01]  /*4020*/  FMNMX.FTZ R0, R111, R0, !PT ;  /* 0x000000006f007209 */ /* 0x000fe20007810000 */
[----:B------:R-:W-:Y:S02]  /*4030*/  WARPGROUP.DEPBAR.LE gsb0, 0x0 ;  /* 0x00008000000079c5 */ /* 0x000fe40000010000 */
[----:B------:R-:W-:Y:S02]  /*4040*/  FSEL R113, R26, -INF , P4 ;  /* 0xff8000001a717808 */ /* 0x000fe40002000000 */
[----:B------:R-:W-:Y:S02]  /*4050*/  ISETP.GT.AND P4, PT, R7, 0x68, PT ;  /* 0x000000680700780c */ /* 0x000fe40003f84270 */
[----:B------:R-:W-:Y:S02]  /*4060*/  FSEL R115, R27, -INF , P3 ;  /* 0xff8000001b737808 */ /* 0x000fe40001800000 */
[----:B------:R-:W-:-:S02]  /*4070*/  FMNMX.FTZ R0, R113, R0, !PT ;  /* 0x0000000071007209 */ /* 0x000fc40007810000 */
[----:B------:R-:W-:Y:S02]  /*4080*/  ISETP.GT.AND P3, PT, R7, 0x69, PT ;  /* 0x000000690700780c */ /* 0x000fe40003f64270 */
[----:B------:R-:W-:Y:S02]  /*4090*/  FSEL R117, R30, -INF , P4 ;  /* 0xff8000001e757808 */ /* 0x000fe40002000000 */
[----:B------:R-:W-:Y:S02]  /*40a0*/  FMNMX.FTZ R0, R115, R0, !PT ;  /* 0x0000000073007209 */ /* 0x000fe40007810000 */
[----:B------:R-:W-:Y:S02]  /*40b0*/  FSEL R119, R31, -INF , P3 ;  /* 0xff8000001f777808 */ /* 0x000fe40001800000 */
[----:B------:R-:W-:Y:S02]  /*40c0*/  FMNMX.FTZ R0, R117, R0, !PT ;  /* 0x0000000075007209 */ /* 0x000fe40007810000 */
[----:B------:R-:W-:-:S02]  /*40d0*/  ISETP.GT.AND P4, PT, R3, 0x1, PT ;  /* 0x000000010300780c */ /* 0x000fc40003f84270 */
[----:B------:R-:W-:Y:S01]  /*40e0*/  FMNMX.FTZ R8, R119, R0, !PT ;  /* 0x0000000077087209 */ /* 0x000fe20007810000 */
[----:B------:R-:W-:Y:S01]  /*40f0*/  IMAD.U32 R0, RZ, RZ, UR7 ;  /* 0x00000007ff007e24 */ /* 0x000fe2000f8e00ff */
[----:B------:R-:W-:Y:S01]  /*4100*/  FSEL R73, R73, -INF , P4 ;  /* 0xff80000049497808 */ /* 0x000fe20002000000 */
[----:B------:R-:W-:Y:S01]  /*4110*/  @UP0 ULDC UR7, c[0x0][0x450] ;  /* 0x0001140000070ab9 */ /* 0x000fe20000000800 */
[----:B------:R-:W-:Y:S01]  /*4120*/  ISETP.GT.AND P4, PT, R3, 0x11, PT ;  /* 0x000000110300780c */ /* 0x000fe20003f84270 */
[----:B------:R-:W0:Y:S01]  /*4130*/  SHFL.BFLY PT, R7, R8, 0x2, 0x1f ;  /* 0x0c401f0008077f89 */ /* 0x000e2200000e0000 */
[----:B------:R-:W-:Y:S02]  /*4140*/  @UP0 USHF.R.U32.HI UR38, URZ, UR7, UR11 ;  /* 0x000000073f260299 */ /* 0x000fe4000801160b */
[----:B------:R-:W-:Y:S02]  /*4150*/  FSEL R65, R65, -INF , P4 ;  /* 0xff80000041417808 */ /* 0x000fe40002000000 */
[----:B------:R-:W-:Y:S01]  /*4160*/  ISETP.GT.AND P4, PT, R3, 0x19, PT ;  /* 0x000000190300780c */ /* 0x000fe20003f84270 */
[----:B------:R-:W-:-:S03]  /*4170*/  UIADD3 UR39, UR38, -UR6, UR48 ;  /* 0x8000000626277290 */ /* 0x000fc6000fffe030 */
[----:B------:R-:W-:Y:S01]  /*4180*/  FSEL R69, R69, -INF , P4 ;  /* 0xff80000045457808 */ /* 0x000fe20002000000 */
[----:B------:R-:W-:Y:S01]  /*4190*/  UMOV UR38, URZ ;  /* 0x0000003f00267c82 */ /* 0x000fe20008000000 */
[----:B------:R-:W-:Y:S01]  /*41a0*/  ISETP.GT.AND P4, PT, R3, 0x21, PT ;  /* 0x000000210300780c */ /* 0x000fe20003f84270 */
[----:B------:R-:W-:-:S03]  /*41b0*/  UIMAD.WIDE UR38, UR39, -0x6db6db6d, UR38 ;  /* 0x92492493272678a5 */ /* 0x000fc6000f8e0226 */
[----:B------:R-:W-:Y:S01]  /*41c0*/  FSEL R57, R57, -INF , P4 ;  /* 0xff80000039397808 */ /* 0x000fe20002000000 */
[----:B------:R-:W-:Y:S01]  /*41d0*/  USHF.R.U32.HI UR6, URZ, 0x1f, UR39 ;  /* 0x0000001f3f067899 */ /* 0x000fe20008011627 */
[----:B------:R-:W-:-:S03]  /*41e0*/  ISETP.GT.AND P4, PT, R3, 0x29, PT ;  /* 0x000000290300780c */ /* 0x000fc60003f84270 */
[----:B------:R-:W-:Y:S01]  /*41f0*/  ULEA.HI.SX32 UR6, UR39, UR6, 0x1a ;  /* 0x0000000627067291 */ /* 0x000fe2000f8fd23f */
[----:B------:R-:W-:Y:S02]  /*4200*/  FSEL R61, R61, -INF , P4 ;  /* 0xff8000003d3d7808 */ /* 0x000fe40002000000 */
[----:B------:R-:W-:Y:S01]  /*4210*/  ISETP.GT.AND P4, PT, R3, 0x31, PT ;  /* 0x000000310300780c */ /* 0x000fe20003f84270 */
[----:B------:R-:W-:Y:S01]  /*4220*/  UISETP.LT.AND UP1, UPT, UR15, UR6, UPT ;  /* 0x000000060f00728c */ /* 0x000fe2000bf21270 */
[----:B0-----:R-:W-:Y:S02]  /*4230*/  FMNMX.FTZ R10, R8, R7, !PT ;  /* 0x00000007080a7209 */ /* 0x001fe40007810000 */
[----:B------:R-:W-:Y:S01]  /*4240*/  FSEL R49, R49, -INF , P4 ;  /* 0xff80000031317808 */ /* 0x000fe20002000000 */
[----:B------:R-:W-:Y:S01]  /*4250*/  USEL UR7, UR15, UR6, !UP1 ;  /* 0x000000060f077287 */ /* 0x000fe2000c800000 */
[----:B------:R-:W-:Y:S01]  /*4260*/  ISETP.GT.AND P4, PT, R3, 0x39, PT ;  /* 0x000000390300780c */ /* 0x000fe20003f84270 */
[----:B------:R-:W0:Y:S01]  /*4270*/  SHFL.BFLY PT, R7, R10, 0x1, 0x1f ;  /* 0x0c201f000a077f89 */ /* 0x000e2200000e0000 */
[----:B------:R-:W-:Y:S01]  /*4280*/  UMOV UR6, URZ ;  /* 0x0000003f00067c82 */ /* 0x000fe20008000000 */
[----:B------:R-:W-:Y:S01]  /*4290*/  UISETP.GE.AND UP1, UPT, UR14, UR7, UPT ;  /* 0x000000070e00728c */ /* 0x000fe2000bf26270 */
[----:B------:R-:W-:Y:S01]  /*42a0*/  FSEL R53, R53, -INF , P4 ;  /* 0xff80000035357808 */ /* 0x000fe20002000000 */
[----:B------:R-:W-:Y:S01]  /*42b0*/  IMAD.U32 R204, RZ, RZ, UR7 ;  /* 0x00000007ffcc7e24 */ /* 0x000fe2000f8e00ff */
[----:B------:R-:W-:-:S04]  /*42c0*/  ISETP.GT.AND P4, PT, R3, 0x41, PT ;  /* 0x000000410300780c */ /* 0x000fc80003f84270 */
[----:B------:R-:W-:Y:S02]  /*42d0*/  FSEL R41, R41, -INF , P4 ;  /* 0xff80000029297808 */ /* 0x000fe40002000000 */
[----:B------:R-:W-:-:S04]  /*42e0*/  ISETP.GT.AND P4, PT, R3, 0x49, PT ;  /* 0x000000490300780c */ /* 0x000fc80003f84270 */
[----:B------:R-:W-:Y:S02]  /*42f0*/  FSEL R45, R45, -INF , P4 ;  /* 0xff8000002d2d7808 */ /* 0x000fe40002000000 */
[----:B------:R-:W-:-:S04]  /*4300*/  ISETP.GT.AND P4, PT, R3, 0x51, PT ;  /* 0x000000510300780c */ /* 0x000fc80003f84270 */
[----:B------:R-:W-:Y:S02]  /*4310*/  FSEL R33, R33, -INF , P4 ;  /* 0xff80000021217808 */ /* 0x000fe40002000000 */
[----:B------:R-:W-:Y:S02]  /*4320*/  ISETP.GT.AND P4, PT, R3, 0x59, PT ;  /* 0x000000590300780c */ /* 0x000fe40003f84270 */
[----:B0-----:R-:W-:Y:S02]  /*4330*/  FMNMX.FTZ R7, R10, R7, !PT ;  /* 0x000000070a077209 */ /* 0x001fe40007810000 */
[----:B------:R-:W-:Y:S02]  /*4340*/  FSEL R37, R37, -INF , P4 ;  /* 0xff80000025257808 */ /* 0x000fe40002000000 */
[C---:B------:R-:W-:Y:S01]  /*4350*/  FSETP.NEU.FTZ.AND P3, PT, R7.reuse, -INF , PT ;  /* 0xff8000000700780b */ /* 0x040fe20003f7d000 */
[----:B------:R-:W-:Y:S01]  /*4360*/  FMUL.FTZ R14, R7, R0 ;  /* 0x00000000070e7220 */ /* 0x000fe20000410000 */
[----:B------:R-:W-:-:S04]  /*4370*/  ISETP.GT.AND P4, PT, R3, 0x61, PT ;  /* 0x000000610300780c */ /* 0x000fc80003f84270 */
[----:B------:R-:W-:Y:S02]  /*4380*/  FSEL R14, R14, RZ, P3 ;  /* 0x000000ff0e0e7208 */ /* 0x000fe40001800000 */
[----:B------:R-:W-:Y:S02]  /*4390*/  ISETP.GT.AND P3, PT, R3, RZ, PT ;  /* 0x000000ff0300720c */ /* 0x000fe40003f64270 */
[----:B------:R-:W-:Y:S01]  /*43a0*/  FSEL R25, R25, -INF , P4 ;  /* 0xff80000019197808 */ /* 0x000fe20002000000 */
[-CC-:B------:R-:W-:Y:S01]  /*43b0*/  FFMA.FTZ R201, R9, R0.reuse, -R14.reuse ;  /* 0x0000000009c97223 */ /* 0x180fe2000001080e */
[----:B------:R-:W-:Y:S01]  /*43c0*/  FSEL R9, R72, -INF , P3 ;  /* 0xff80000048097808 */ /* 0x000fe20001800000 */
[-CC-:B------:R-:W-:Y:S01]  /*43d0*/  FFMA.FTZ R203, R23, R0.reuse, -R14.reuse ;  /* 0x0000000017cb7223 */ /* 0x180fe2000001080e */
[----:B------:R-:W-:Y:S01]  /*43e0*/  ISETP.GT.AND P3, PT, R3, 0x9, PT ;  /* 0x000000090300780c */ /* 0x000fe20003f64270 */
[-CC-:B------:R-:W-:Y:S01]  /*43f0*/  FFMA.FTZ R59, R59, R0.reuse, -R14.reuse ;  /* 0x000000003b3b7223 */ /* 0x180fe2000001080e */
[----:B------:R-:W-:Y:S01]  /*4400*/  FMNMX.FTZ R6, R9, R73, !PT ;  /* 0x0000004909067209 */ /* 0x000fe20007810000 */
[-CC-:B------:R-:W-:Y:S01]  /*4410*/  FFMA.FTZ R63, R63, R0.reuse, -R14.reuse ;  /* 0x000000003f3f7223 */ /* 0x180fe2000001080e */
[----:B------:R-:W-:Y:S01]  /*4420*/  FSEL R77, R77, -INF , P3 ;  /* 0xff8000004d4d7808 */ /* 0x000fe20001800000 */
[----:B------:R-:W-:Y:S01]  /*4430*/  MUFU.EX2 R22, R59 ;  /* 0x0000003b00167308 */ /* 0x000fe20000000800 */
[----:B------:R-:W-:Y:S01]  /*4440*/  ISETP.GT.AND P3, PT, R3, 0x10, PT ;  /* 0x000000100300780c */ /* 0x000fe20003f64270 */
[--C-:B------:R-:W-:Y:S01]  /*4450*/  FFMA.FTZ R2, R75, R0, -R14.reuse ;  /* 0x000000004b027223 */ /* 0x100fe2000001080e */
[----:B------:R-:W-:Y:S01]  /*4460*/  FMNMX.FTZ R6, R15, R6, !PT ;  /* 0x000000060f067209 */ /* 0x000fe20007810000 */
[-CC-:B------:R-:W-:Y:S01]  /*4470*/  FFMA.FTZ R8, R79, R0.reuse, -R14.reuse ;  /* 0x000000004f087223 */ /* 0x180fe2000001080e */
[----:B------:R-:W-:Y:S01]  /*4480*/  FSEL R21, R64, -INF , P3 ;  /* 0xff80000040157808 */ /* 0x000fe20001800000 */
[--C-:B------:R-:W-:Y:S01]  /*4490*/  FFMA.FTZ R197, R81, R0, -R14.reuse ;  /* 0x0000000051c57223 */ /* 0x100fe2000001080e */
[----:B------:R-:W-:Y:S01]  /*44a0*/  FMNMX.FTZ R6, R77, R6, !PT ;  /* 0x000000064d067209 */ /* 0x000fe20007810000 */
        /* <DEDUP_REMOVED lines=16> */
[----:B------:R-:W0:Y:S01]  /*45b0*/  MUFU.EX2 R2, R2 ;  /* 0x0000000200027308 */ /* 0x000e220000000800 */
[----:B------:R-:W-:Y:S01]  /*45c0*/  ISETP.GT.AND P3, PT, R3, 0x28, PT ;  /* 0x000000280300780c */ /* 0x000fe20003f64270 */
[--C-:B------:R-:W-:Y:S01]  /*45d0*/  FFMA.FTZ R91, R91, R0, -R14.reuse ;  /* 0x000000005b5b7223 */ /* 0x100fe2000001080e */
[----:B------:R-:W-:Y:S01]  /*45e0*/  FMNMX.FTZ R6, R27, R6, !PT ;  /* 0x000000061b067209 */ /* 0x000fe20007810000 */
[-CC-:B------:R-:W-:Y:S01]  /*45f0*/  FFMA.FTZ R93, R93, R0.reuse, -R14.reuse ;  /* 0x000000005d5d7223 */ /* 0x180fe2000001080e */
[----:B------:R-:W-:Y:S01]  /*4600*/  FSEL R31, R60, -INF , P3 ;  /* 0xff8000003c1f7808 */ /* 0x000fe20001800000 */
[--C-:B------:R-:W-:Y:S01]  /*4610*/  FFMA.FTZ R95, R95, R0, -R14.reuse ;  /* 0x000000005f5f7223 */ /* 0x100fe2000001080e */
[----:B------:R-:W-:Y:S01]  /*4620*/  FMNMX.FTZ R6, R57, R6, !PT ;  /* 0x0000000639067209 */ /* 0x000fe20007810000 */
[-CC-:B------:R-:W-:Y:S01]  /*4630*/  FFMA.FTZ R97, R97, R0.reuse, -R14.reuse ;  /* 0x0000000061617223 */ /* 0x180fe2000001080e */
        /* <DEDUP_REMOVED lines=21> */
[----:B------:R-:W-:Y:S01]  /*4790*/  FFMA.FTZ R119, R119, R0, -R14 ;  /* 0x0000000077777223 */ /* 0x000fe2000001080e */
[----:B------:R-:W-:Y:S01]  /*47a0*/  FMNMX.FTZ R6, R53, R6, !PT ;  /* 0x0000000635067209 */ /* 0x000fe20007810000 */
[----:B------:R-:W-:Y:S01]  /*47b0*/  MUFU.EX2 R203, R203 ;  /* 0x000000cb00cb7308 */ /* 0x000fe20000000800 */
[----:B------:R-:W-:Y:S01]  /*47c0*/  ISETP.GT.AND P3, PT, R3, 0x48, PT ;  /* 0x000000480300780c */ /* 0x000fe20003f64270 */
[----:B0-----:R-:W-:Y:S01]  /*47d0*/  FADD.FTZ R42, R201, R2 ;  /* 0x00000002c92a7221 */ /* 0x001fe20000010000 */
[----:B------:R-:W-:-:S02]  /*47e0*/  FMNMX.FTZ R6, R43, R6, !PT ;  /* 0x000000062b067209 */ /* 0x000fc40007810000 */
[----:B------:R-:W-:Y:S02]  /*47f0*/  CS2R R82, SRZ ;  /* 0x0000000000527805 */ /* 0x000fe4000001ff00 */
[----:B------:R-:W-:Y:S02]  /*4800*/  FSEL R47, R44, -INF , P3 ;  /* 0xff8000002c2f7808 */ /* 0x000fe40001800000 */
[----:B------:R-:W-:Y:S02]  /*4810*/  CS2R R80, SRZ ;  /* 0x0000000000507805 */ /* 0x000fe4000001ff00 */
[----:B------:R-:W-:Y:S01]  /*4820*/  FMNMX.FTZ R6, R41, R6, !PT ;  /* 0x0000000629067209 */ /* 0x000fe20007810000 */
[----:B------:R-:W-:Y:S01]  /*4830*/  MUFU.EX2 R8, R8 ;  /* 0x0000000800087308 */ /* 0x000fe20000000800 */
[----:B------:R-:W-:Y:S02]  /*4840*/  ISETP.GT.AND P3, PT, R3, 0x50, PT ;  /* 0x000000500300780c */ /* 0x000fe40003f64270 */
[----:B------:R-:W-:-:S02]  /*4850*/  CS2R R78, SRZ ;  /* 0x00000000004e7805 */ /* 0x000fc4000001ff00 */
[----:B------:R-:W-:Y:S02]  /*4860*/  FMNMX.FTZ R6, R47, R6, !PT ;  /* 0x000000062f067209 */ /* 0x000fe40007810000 */
[----:B------:R-:W-:Y:S02]  /*4870*/  CS2R R74, SRZ ;  /* 0x00000000004a7805 */ /* 0x000fe4000001ff00 */
[----:B------:R-:W-:Y:S02]  /*4880*/  FSEL R51, R32, -INF , P3 ;  /* 0xff80000020337808 */ /* 0x000fe40001800000 */
[----:B------:R-:W-:Y:S02]  /*4890*/  CS2R R66, SRZ ;  /* 0x0000000000427805 */ /* 0x000fe4000001ff00 */
[----:B------:R-:W-:Y:S01]  /*48a0*/  FMNMX.FTZ R6, R45, R6, !PT ;  /* 0x000000062d067209 */ /* 0x000fe20007810000 */
[----:B------:R-:W-:Y:S01]  /*48b0*/  MUFU.EX2 R197, R197 ;  /* 0x000000c500c57308 */ /* 0x000fe20000000800 */
[----:B------:R-:W-:-:S02]  /*48c0*/  ISETP.GT.AND P3, PT, R3, 0x58, PT ;  /* 0x000000580300780c */ /* 0x000fc40003f64270 */
[----:B------:R-:W-:Y:S02]  /*48d0*/  FMNMX.FTZ R6, R51, R6, !PT ;  /* 0x0000000633067209 */ /* 0x000fe40007810000 */
[----:B------:R-:W-:Y:S02]  /*48e0*/  FSEL R55, R36, -INF , P3 ;  /* 0xff80000024377808 */ /* 0x000fe40001800000 */
[----:B------:R-:W-:Y:S01]  /*48f0*/  FMNMX.FTZ R6, R33, R6, !PT ;  /* 0x0000000621067209 */ /* 0x000fe20007810000 */
[----:B------:R-:W-:Y:S01]  /*4900*/  MUFU.EX2 R10, R10 ;  /* 0x0000000a000a7308 */ /* 0x000fe20000000800 */
[----:B------:R-:W-:Y:S02]  /*4910*/  ISETP.GT.AND P3, PT, R3, 0x60, PT ;  /* 0x000000600300780c */ /* 0x000fe40003f64270 */
[----:B------:R-:W-:Y:S02]  /*4920*/  FMNMX.FTZ R6, R55, R6, !PT ;  /* 0x0000000637067209 */ /* 0x000fe40007810000 */
[----:B------:R-:W-:-:S02]  /*4930*/  FSEL R59, R24, -INF , P3 ;  /* 0xff800000183b7808 */ /* 0x000fc40001800000 */
[----:B------:R-:W-:Y:S01]  /*4940*/  FMNMX.FTZ R6, R37, R6, !PT ;  /* 0x0000000625067209 */ /* 0x000fe20007810000 */
[----:B------:R-:W-:Y:S01]  /*4950*/  MUFU.EX2 R199, R199 ;  /* 0x000000c700c77308 */ /* 0x000fe20000000800 */
[----:B------:R-:W-:Y:S02]  /*4960*/  ISETP.GT.AND P3, PT, R3, 0x68, PT ;  /* 0x000000680300780c */ /* 0x000fe40003f64270 */
[----:B------:R-:W-:Y:S02]  /*4970*/  FMNMX.FTZ R6, R59, R6, !PT ;  /* 0x000000063b067209 */ /* 0x000fe40007810000 */
[----:B------:R-:W-:Y:S02]  /*4980*/  ISETP.GT.AND P4, PT, R3, 0x69, PT ;  /* 0x000000690300780c */ /* 0x000fe40003f84270 */
[----:B------:R-:W-:Y:S01]  /*4990*/  FSEL R63, R28, -INF , P3 ;  /* 0xff8000001c3f7808 */ /* 0x000fe20001800000 */
[----:B------:R0:W-:Y:S01]  /*49a0*/  MUFU.EX2 R20, R71 ;  /* 0x0000004700147308 */ /* 0x0001e20000000800 */
[----:B------:R-:W-:-:S02]  /*49b0*/  FMNMX.FTZ R6, R25, R6, !PT ;  /* 0x0000000619067209 */ /* 0x000fc40007810000 */
[----:B------:R-:W-:Y:S02]  /*49c0*/  FSEL R29, R29, -INF , P4 ;  /* 0xff8000001d1d7808 */ /* 0x000fe40002000000 */
[----:B------:R-:W-:Y:S02]  /*49d0*/  FMNMX.FTZ R6, R63, R6, !PT ;  /* 0x000000063f067209 */ /* 0x000fe40007810000 */
[----:B------:R-:W-:Y:S01]  /*49e0*/  F2FP.F16.F32.PACK_AB R201, R2, R201 ;  /* 0x000000c902c9723e */ /* 0x000fe200000000ff */
[----:B------:R-:W1:Y:S01]  /*49f0*/  MUFU.EX2 R85, R85 ;  /* 0x0000005500557308 */ /* 0x000e620000000800 */
[----:B------:R-:W-:Y:S02]  /*4a00*/  FMNMX.FTZ R6, R29, R6, !PT ;  /* 0x000000061d067209 */ /* 0x000fe40007810000 */
[----:B0-----:R-:W-:-:S03]  /*4a10*/  CS2R R70, SRZ ;  /* 0x0000000000467805 */ /* 0x001fc6000001ff00 */
[----:B------:R-:W0:Y:S02]  /*4a20*/  SHFL.BFLY PT, R3, R6, 0x2, 0x1f ;  /* 0x0c401f0006037f89 */ /* 0x000e2400000e0000 */
[----:B------:R-:W2:Y:S08]  /*4a30*/  MUFU.EX2 R87, R87 ;  /* 0x0000005700577308 */ /* 0x000eb00000000800 */
[----:B------:R-:W-:Y:S01]  /*4a40*/  MUFU.EX2 R89, R89 ;  /* 0x0000005900597308 */ /* 0x000fe20000000800 */
[----:B-1----:R-:W-:-:S07]  /*4a50*/  F2FP.F16.F32.PACK_AB R193, R22, R85 ;  /* 0x0000005516c1723e */ /* 0x002fce00000000ff */
[----:B------:R1:W3:Y:S01]  /*4a60*/  MUFU.EX2 R24, R91 ;  /* 0x0000005b00187308 */ /* 0x0002e20000000800 */
[----:B--2---:R-:W-:Y:S02]  /*4a70*/  F2FP.F16.F32.PACK_AB R195, R26, R87 ;  /* 0x000000571ac3723e */ /* 0x004fe400000000ff */
[----:B0-----:R-:W-:-:S05]  /*4a80*/  FMNMX.FTZ R3, R6, R3, !PT ;  /* 0x0000000306037209 */ /* 0x001fca0007810000 */
[----:B------:R-:W-:Y:S01]  /*4a90*/  MUFU.EX2 R93, R93 ;  /* 0x0000005d005d7308 */ /* 0x000fe20000000800 */
[----:B-1----:R-:W-:Y:S01]  /*4aa0*/  CS2R R90, SRZ ;  /* 0x00000000005a7805 */ /* 0x002fe2000001ff00 */
[----:B------:R-:W0:Y:S06]  /*4ab0*/  SHFL.BFLY PT, R6, R3, 0x1, 0x1f ;  /* 0x0c201f0003067f89 */ /* 0x000e2c00000e0000 */
[----:B------:R1:W2:Y:S01]  /*4ac0*/  MUFU.EX2 R28, R95 ;  /* 0x0000005f001c7308 */ /* 0x0002a20000000800 */
[----:B---3--:R-:W-:-:S07]  /*4ad0*/  F2FP.F16.F32.PACK_AB R189, R24, R89 ;  /* 0x0000005918bd723e */ /* 0x008fce00000000ff */
[----:B------:R-:W-:Y:S01]  /*4ae0*/  MUFU.EX2 R97, R97 ;  /* 0x0000006100617308 */ /* 0x000fe20000000800 */
[----:B-1----:R-:W-:-:S07]  /*4af0*/  CS2R R94, SRZ ;  /* 0x00000000005e7805 */ /* 0x002fce000001ff00 */
[----:B------:R1:W-:Y:S01]  /*4b00*/  MUFU.EX2 R30, R99 ;  /* 0x00000063001e7308 */ /* 0x0003e20000000800 */
[----:B--2---:R-:W-:Y:S02]  /*4b10*/  F2FP.F16.F32.PACK_AB R191, R28, R93 ;  /* 0x0000005d1cbf723e */ /* 0x004fe400000000ff */
[----:B0-----:R-:W-:-:S04]  /*4b20*/  FMNMX.FTZ R6, R3, R6, !PT ;  /* 0x0000000603067209 */ /* 0x001fc80007810000 */
[C---:B------:R-:W-:Y:S01]  /*4b30*/  FSETP.NEU.FTZ.AND P3, PT, R6.reuse, -INF , PT ;  /* 0xff8000000600780b */ /* 0x040fe20003f7d000 */
[----:B------:R-:W-:Y:S01]  /*4b40*/  FMUL.FTZ R3, R6, R0 ;  /* 0x0000000006037220 */ /* 0x000fe20000410000 */
[----:B------:R-:W-:Y:S01]  /*4b50*/  MUFU.EX2 R101, R101 ;  /* 0x0000006500657308 */ /* 0x000fe20000000800 */
[----:B-1----:R-:W-:-:S03]  /*4b60*/  CS2R R98, SRZ ;  /* 0x0000000000627805 */ /* 0x002fc6000001ff00 */
[----:B------:R-:W-:Y:S01]  /*4b70*/  FSEL R14, R3, RZ, P3 ;  /* 0x000000ff030e7208 */ /* 0x000fe20001800000 */
[----:B------:R-:W-:Y:S01]  /*4b80*/  FADD.FTZ R3, R203, R42 ;  /* 0x0000002acb037221 */ /* 0x000fe20000010000 */
[C---:B------:R-:W-:Y:S02]  /*4b90*/  F2FP.F16.F32.PACK_AB R203, R8.reuse, R203 ;  /* 0x000000cb08cb723e */ /* 0x040fe400000000ff */
[----:B------:R-:W-:Y:S01]  /*4ba0*/  MUFU.EX2 R32, R103 ;  /* 0x0000006700207308 */ /* 0x000fe20000000800 */
[-CC-:B------:R-:W-:Y:S01]  /*4bb0*/  FFMA.FTZ R73, R73, R0.reuse, -R14.reuse ;  /* 0x0000000049497223 */ /* 0x180fe2000001080e */
[-CC-:B------:R-:W-:Y:S01]  /*4bc0*/  FFMA.FTZ R9, R9, R0.reuse, -R14.reuse ;  /* 0x0000000009097223 */ /* 0x180fe2000001080e */
[-CC-:B------:R-:W-:Y:S01]  /*4bd0*/  FFMA.FTZ R15, R15, R0.reuse, -R14.reuse ;  /* 0x000000000f0f7223 */ /* 0x180fe2000001080e */
[-CC-:B------:R-:W-:Y:S01]  /*4be0*/  FFMA.FTZ R77, R77, R0.reuse, -R14.reuse ;  /* 0x000000004d4d7223 */ /* 0x180fe2000001080e */
[-CC-:B------:R-:W-:Y:S01]  /*4bf0*/  FFMA.FTZ R21, R21, R0.reuse, -R14.reuse ;  /* 0x0000000015157223 */ /* 0x180fe2000001080e */
[----:B------:R-:W-:Y:S01]  /*4c00*/  FADD.FTZ R42, R8, R3 ;  /* 0x00000003082a7221 */ /* 0x000fe20000010000 */
[-CC-:B------:R-:W-:Y:S01]  /*4c10*/  FFMA.FTZ R65, R65, R0.reuse, -R14.reuse ;  /* 0x0000000041417223 */ /* 0x180fe2000001080e */
[----:B------:R0:W-:Y:S01]  /*4c20*/  MUFU.EX2 R200, R9 ;  /* 0x0000000900c87308 */ /* 0x0001e20000000800 */
[-C--:B------:R-:W-:Y:S01]  /*4c30*/  FFMA.FTZ R23, R23, R0.reuse, -R14 ;  /* 0x0000000017177223 */ /* 0x080fe2000001080e */
[----:B------:R-:W-:Y:S01]  /*4c40*/  FADD.FTZ R3, R197, R42 ;  /* 0x0000002ac5037221 */ /* 0x000fe20000010000 */
[-CC-:B------:R-:W-:Y:S01]  /*4c50*/  FFMA.FTZ R69, R69, R0.reuse, -R14.reuse ;  /* 0x0000000045457223 */ /* 0x180fe2000001080e */
[-CC-:B------:R-:W-:Y:S01]  /*4c60*/  FFMA.FTZ R27, R27, R0.reuse, -R14.reuse ;  /* 0x000000001b1b7223 */ /* 0x180fe2000001080e */
[-CC-:B------:R-:W-:Y:S01]  /*4c70*/  FFMA.FTZ R57, R57, R0.reuse, -R14.reuse ;  /* 0x0000000039397223 */ /* 0x180fe2000001080e */
[----:B------:R-:W-:Y:S01]  /*4c80*/  FADD.FTZ R44, R10, R3 ;  /* 0x000000030a2c7221 */ /* 0x000fe20000010000 */
[-CC-:B------:R-:W-:Y:S01]  /*4c90*/  FFMA.FTZ R31, R31, R0.reuse, -R14.reuse ;  /* 0x000000001f1f7223 */ /* 0x180fe2000001080e */
[----:B------:R-:W1:Y:S01]  /*4ca0*/  MUFU.EX2 R73, R73 ;  /* 0x0000004900497308 */ /* 0x000e620000000800 */
[-C--:B------:R-:W-:Y:S01]  /*4cb0*/  FFMA.FTZ R61, R61, R0.reuse, -R14 ;  /* 0x000000003d3d7223 */ /* 0x080fe2000001080e */
[----:B0-----:R-:W-:Y:S01]  /*4cc0*/  FADD.FTZ R9, R199, R44 ;  /* 0x0000002cc7097221 */ /* 0x001fe20000010000 */
[-CC-:B------:R-:W-:Y:S01]  /*4cd0*/  FFMA.FTZ R35, R35, R0.reuse, -R14.reuse ;  /* 0x0000000023237223 */ /* 0x180fe2000001080e */
[-CC-:B------:R-:W-:Y:S01]  /*4ce0*/  FFMA.FTZ R49, R49, R0.reuse, -R14.reuse ;  /* 0x0000000031317223 */ /* 0x180fe2000001080e */
[-CC-:B------:R-:W-:Y:S01]  /*4cf0*/  FFMA.FTZ R39, R39, R0.reuse, -R14.reuse ;  /* 0x0000000027277223 */ /* 0x180fe2000001080e */
[----:B------:R-:W-:Y:S01]  /*4d00*/  FADD.FTZ R44, R20, R9 ;  /* 0x00000009142c7221 */ /* 0x000fe20000010000 */
[-CC-:B------:R-:W-:Y:S01]  /*4d10*/  FFMA.FTZ R53, R53, R0.reuse, -R14.reuse ;  /* 0x0000000035357223 */ /* 0x180fe2000001080e */
[----:B------:R-:W0:Y:S01]  /*4d20*/  MUFU.EX2 R15, R15 ;  /* 0x0000000f000f7308 */ /* 0x000e220000000800 */
[-C--:B------:R-:W-:Y:S01]  /*4d30*/  FFMA.FTZ R43, R43, R0.reuse, -R14 ;  /* 0x000000002b2b7223 */ /* 0x080fe2000001080e */
[----:B------:R-:W-:Y:S01]  /*4d40*/  FADD.FTZ R9, R85, R44 ;  /* 0x0000002c55097221 */ /* 0x000fe20000010000 */
[-CC-:B------:R-:W-:Y:S01]  /*4d50*/  FFMA.FTZ R41, R41, R0.reuse, -R14.reuse ;  /* 0x0000000029297223 */ /* 0x180fe2000001080e */
[-CC-:B------:R-:W-:Y:S01]  /*4d60*/  FFMA.FTZ R47, R47, R0.reuse, -R14.reuse ;  /* 0x000000002f2f7223 */ /* 0x180fe2000001080e */
[-CC-:B------:R-:W-:Y:S01]  /*4d70*/  FFMA.FTZ R45, R45, R0.reuse, -R14.reuse ;  /* 0x000000002d2d7223 */ /* 0x180fe2000001080e */
[----:B------:R-:W-:Y:S01]  /*4d80*/  FADD.FTZ R44, R22, R9 ;  /* 0x00000009162c7221 */ /* 0x000fe20000010000 */
[-CC-:B------:R-:W-:Y:S01]  /*4d90*/  FFMA.FTZ R51, R51, R0.reuse, -R14.reuse ;  /* 0x0000000033337223 */ /* 0x180fe2000001080e */
[----:B------:R-:W2:Y:S01]  /*4da0*/  MUFU.EX2 R202, R77 ;  /* 0x0000004d00ca7308 */ /* 0x000ea20000000800 */
[----:B-1----:R-:W-:Y:S01]  /*4db0*/  FADD.FTZ R42, R200, R73 ;  /* 0x00000049c82a7221 */ /* 0x002fe20000010000 */
        /* <DEDUP_REMOVED lines=8> */
[----:B------:R-:W-:Y:S01]  /*4e40*/  FFMA.FTZ R14, R29, R0, -R14 ;  /* 0x000000001d0e7223 */ /* 0x000fe2000001080e */
[----:B------:R-:W-:-:S02]  /*4e50*/  PLOP3.LUT P3, PT, PT, PT, UP1, 0x80, 0x0 ;  /* 0x000000000000781c */ /* 0x000fc40003f6f018 */
[----:B------:R-:W-:Y:S02]  /*4e60*/  CS2R R102, SRZ ;  /* 0x0000000000667805 */ /* 0x000fe4000001ff00 */
[----:B------:R-:W-:Y:S01]  /*4e70*/  F2FP.F16.F32.PACK_AB R199, R20, R199 ;  /* 0x000000c714c7723e */ /* 0x000fe200000000ff */
[----:B------:R-:W-:Y:S01]  /*4e80*/  IMAD.U32 R20, RZ, RZ, UR14 ;  /* 0x0000000eff147e24 */ /* 0x000fe2000f8e00ff */
[----:B------:R-:W-:Y:S01]  /*4e90*/  F2FP.F16.F32.PACK_AB R197, R10, R197 ;  /* 0x000000c50ac5723e */ /* 0x000fe200000000ff */
[----:B------:R0:W3:Y:S01]  /*4ea0*/  MUFU.EX2 R196, R65 ;  /* 0x0000004100c47308 */ /* 0x0000e20000000800 */
[----:B--2---:R-:W-:Y:S01]  /*4eb0*/  FADD.FTZ R42, R202, R3 ;  /* 0x00000003ca2a7221 */ /* 0x004fe20000010000 */
[----:B------:R-:W-:Y:S02]  /*4ec0*/  F2FP.F16.F32.PACK_AB R185, R30, R97 ;  /* 0x000000611eb9723e */ /* 0x000fe400000000ff */
[----:B------:R-:W-:Y:S02]  /*4ed0*/  CS2R R84, SRZ ;  /* 0x0000000000547805 */ /* 0x000fe4000001ff00 */
[----:B------:R-:W-:-:S02]  /*4ee0*/  F2FP.F16.F32.PACK_AB R187, R32, R101 ;  /* 0x0000006520bb723e */ /* 0x000fc400000000ff */
[----:B------:R-:W-:Y:S02]  /*4ef0*/  CS2R R76, SRZ ;  /* 0x00000000004c7805 */ /* 0x000fe4000001ff00 */
[----:B------:R-:W-:Y:S02]  /*4f00*/  F2FP.F16.F32.PACK_AB R200, R73, R200 ;  /* 0x000000c849c8723e */ /* 0x000fe400000000ff */
[----:B------:R-:W-:Y:S01]  /*4f10*/  CS2R R72, SRZ ;  /* 0x0000000000487805 */ /* 0x000fe2000001ff00 */
[----:B------:R-:W2:Y:S01]  /*4f20*/  MUFU.EX2 R23, R23 ;  /* 0x0000001700177308 */ /* 0x000ea20000000800 */
[----:B-1----:R-:W-:Y:S01]  /*4f30*/  FADD.FTZ R3, R21, R42 ;  /* 0x0000002a15037221 */ /* 0x002fe20000010000 */
[----:B------:R-:W-:Y:S02]  /*4f40*/  F2FP.F16.F32.PACK_AB R202, R202, R15 ;  /* 0x0000000fcaca723e */ /* 0x000fe400000000ff */
[----:B0-----:R-:W-:-:S04]  /*4f50*/  CS2R R64, SRZ ;  /* 0x0000000000407805 */ /* 0x001fc8000001ff00 */
[----:B------:R0:W1:Y:S01]  /*4f60*/  MUFU.EX2 R198, R69 ;  /* 0x0000004500c67308 */ /* 0x0000620000000800 */
[C---:B---3--:R-:W-:Y:S01]  /*4f70*/  FADD.FTZ R42, R196.reuse, R3 ;  /* 0x00000003c42a7221 */ /* 0x048fe20000010000 */
[----:B------:R-:W-:Y:S01]  /*4f80*/  FADD.FTZ R3, R87, R44 ;  /* 0x0000002c57037221 */ /* 0x000fe20000010000 */
[----:B------:R-:W-:Y:S02]  /*4f90*/  F2FP.F16.F32.PACK_AB R196, R196, R21 ;  /* 0x00000015c4c4723e */ /* 0x000fe400000000ff */
[----:B------:R-:W-:Y:S01]  /*4fa0*/  CS2R R86, SRZ ;  /* 0x0000000000567805 */ /* 0x000fe2000001ff00 */
[----:B------:R-:W-:Y:S01]  /*4fb0*/  FADD.FTZ R44, R26, R3 ;  /* 0x000000031a2c7221 */ /* 0x000fe20000010000 */
[----:B------:R-:W-:Y:S01]  /*4fc0*/  @!P1 VIADD R3, R46, 0x36840 ;  /* 0x000368402e039836 */ /* 0x000fe20000000000 */
[----:B------:R-:W3:Y:S01]  /*4fd0*/  MUFU.EX2 R27, R27 ;  /* 0x0000001b001b7308 */ /* 0x000ee20000000800 */
[----:B--2---:R-:W-:Y:S01]  /*4fe0*/  FADD.FTZ R9, R23, R42 ;  /* 0x0000002a17097221 */ /* 0x004fe20000010000 */
[----:B0-----:R-:W-:-:S02]  /*4ff0*/  CS2R R68, SRZ ;  /* 0x0000000000447805 */ /* 0x001fc4000001ff00 */
[----:B------:R-:W-:-:S04]  /*5000*/  @!P1 PRMT R3, RZ, 0x654, R3 ;  /* 0x00000654ff039816 */ /* 0x000fc80000000003 */
[----:B------:R0:W2:Y:S01]  /*5010*/  MUFU.EX2 R192, R57 ;  /* 0x0000003900c07308 */ /* 0x0000a20000000800 */
[C---:B-1----:R-:W-:Y:S01]  /*5020*/  FADD.FTZ R42, R198.reuse, R9 ;  /* 0x00000009c62a7221 */ /* 0x042fe20000010000 */
[----:B------:R1:W-:Y:S01]  /*5030*/  @!P1 SYNCS.ARRIVE.TRANS64.RED.A1T0 RZ, [R3+URZ], RZ ;  /* 0x000000ff03ff99a7 */ /* 0x0003e2000810043f */
[----:B------:R-:W-:-:S05]  /*5040*/  F2FP.F16.F32.PACK_AB R198, R198, R23 ;  /* 0x00000017c6c6723e */ /* 0x000fca00000000ff */
[----:B------:R-:W1:Y:S01]  /*5050*/  MUFU.EX2 R31, R31 ;  /* 0x0000001f001f7308 */ /* 0x000e620000000800 */
[----:B---3--:R-:W-:Y:S01]  /*5060*/  FADD.FTZ R9, R27, R42 ;  /* 0x0000002a1b097221 */ /* 0x008fe20000010000 */
[----:B0-----:R-:W-:-:S06]  /*5070*/  CS2R R56, SRZ ;  /* 0x0000000000387805 */ /* 0x001fcc000001ff00 */
[----:B------:R0:W3:Y:S01]  /*5080*/  MUFU.EX2 R194, R61 ;  /* 0x0000003d00c27308 */ /* 0x0000e20000000800 */
[C---:B--2---:R-:W-:Y:S01]  /*5090*/  FADD.FTZ R42, R192.reuse, R9 ;  /* 0x00000009c02a7221 */ /* 0x044fe20000010000 */
[----:B------:R-:W-:Y:S02]  /*50a0*/  F2FP.F16.F32.PACK_AB R192, R192, R27 ;  /* 0x0000001bc0c0723e */ /* 0x000fe400000000ff */
[----:B------:R-:W-:-:S04]  /*50b0*/  CS2R R26, SRZ ;  /* 0x00000000001a7805 */ /* 0x000fc8000001ff00 */
[----:B------:R-:W2:Y:S01]  /*50c0*/  MUFU.EX2 R35, R35 ;  /* 0x0000002300237308 */ /* 0x000ea20000000800 */
[----:B-1----:R-:W-:Y:S01]  /*50d0*/  FADD.FTZ R3, R31, R42 ;  /* 0x0000002a1f037221 */ /* 0x002fe20000010000 */
[----:B0-----:R-:W-:-:S06]  /*50e0*/  CS2R R60, SRZ ;  /* 0x00000000003c7805 */ /* 0x001fcc000001ff00 */
[----:B------:R0:W1:Y:S01]  /*50f0*/  MUFU.EX2 R188, R49 ;  /* 0x0000003100bc7308 */ /* 0x0000620000000800 */
[C---:B---3--:R-:W-:Y:S01]  /*5100*/  FADD.FTZ R42, R194.reuse, R3 ;  /* 0x00000003c22a7221 */ /* 0x048fe20000010000 */
[----:B------:R-:W-:-:S06]  /*5110*/  F2FP.F16.F32.PACK_AB R194, R194, R31 ;  /* 0x0000001fc2c2723e */ /* 0x000fcc00000000ff */
[----:B------:R-:W3:Y:S01]  /*5120*/  MUFU.EX2 R39, R39 ;  /* 0x0000002700277308 */ /* 0x000ee20000000800 */
[----:B--2---:R-:W-:Y:S01]  /*5130*/  FADD.FTZ R3, R35, R42 ;  /* 0x0000002a23037221 */ /* 0x004fe20000010000 */
[----:B0-----:R-:W-:-:S06]  /*5140*/  CS2R R48, SRZ ;  /* 0x0000000000307805 */ /* 0x001fcc000001ff00 */
[----:B------:R0:W2:Y:S01]  /*5150*/  MUFU.EX2 R190, R53 ;  /* 0x0000003500be7308 */ /* 0x0000a20000000800 */
[C---:B-1----:R-:W-:Y:S01]  /*5160*/  FADD.FTZ R42, R188.reuse, R3 ;  /* 0x00000003bc2a7221 */ /* 0x042fe20000010000 */
[----:B------:R-:W-:-:S06]  /*5170*/  F2FP.F16.F32.PACK_AB R188, R188, R35 ;  /* 0x00000023bcbc723e */ /* 0x000fcc00000000ff */
[----:B------:R-:W1:Y:S01]  /*5180*/  MUFU.EX2 R43, R43 ;  /* 0x0000002b002b7308 */ /* 0x000e620000000800 */
[----:B---3--:R-:W-:Y:S01]  /*5190*/  FADD.FTZ R3, R39, R42 ;  /* 0x0000002a27037221 */ /* 0x008fe20000010000 */
[----:B0-----:R-:W-:-:S06]  /*51a0*/  CS2R R52, SRZ ;  /* 0x0000000000347805 */ /* 0x001fcc000001ff00 */
[----:B------:R0:W3:Y:S01]  /*51b0*/  MUFU.EX2 R184, R41 ;  /* 0x0000002900b87308 */ /* 0x0000e20000000800 */
[C---:B--2---:R-:W-:Y:S01]  /*51c0*/  FADD.FTZ R2, R190.reuse, R3 ;  /* 0x00000003be027221 */ /* 0x044fe20000010000 */
[----:B------:R-:W-:-:S06]  /*51d0*/  F2FP.F16.F32.PACK_AB R190, R190, R39 ;  /* 0x00000027bebe723e */ /* 0x000fcc00000000ff */
[----:B------:R-:W2:Y:S01]  /*51e0*/  MUFU.EX2 R47, R47 ;  /* 0x0000002f002f7308 */ /* 0x000ea20000000800 */
[----:B0-----:R-:W-:Y:S01]  /*51f0*/  FADD.FTZ R41, R89, R44 ;  /* 0x0000002c59297221 */ /* 0x001fe20000010000 */
[----:B-1----:R-:W-:Y:S01]  /*5200*/  FADD.FTZ R3, R43, R2 ;  /* 0x000000022b037221 */ /* 0x002fe20000010000 */
[----:B------:R-:W-:Y:S02]  /*5210*/  CS2R R88, SRZ ;  /* 0x0000000000587805 */ /* 0x000fe4000001ff00 */
[----:B------:R-:W-:-:S03]  /*5220*/  FADD.FTZ R44, R24, R41 ;  /* 0x00000029182c7221 */ /* 0x000fc60000010000 */
[----:B------:R-:W0:Y:S01]  /*5230*/  MUFU.EX2 R186, R45 ;  /* 0x0000002d00ba7308 */ /* 0x000e220000000800 */
[----:B------:R-:W-:Y:S01]  /*5240*/  FADD.FTZ R9, R93, R44 ;  /* 0x0000002c5d097221 */ /* 0x000fe20000010000 */
[C---:B---3--:R-:W-:Y:S01]  /*5250*/  FADD.FTZ R2, R184.reuse, R3 ;  /* 0x00000003b8027221 */ /* 0x048fe20000010000 */
[----:B------:R-:W-:Y:S02]  /*5260*/  F2FP.F16.F32.PACK_AB R184, R184, R43 ;  /* 0x0000002bb8b8723e */ /* 0x000fe400000000ff */
[----:B------:R-:W-:Y:S01]  /*5270*/  CS2R R92, SRZ ;  /* 0x00000000005c7805 */ /* 0x000fe2000001ff00 */
[----:B------:R-:W-:Y:S01]  /*5280*/  FADD.FTZ R44, R28, R9 ;  /* 0x000000091c2c7221 */ /* 0x000fe20000010000 */
[----:B------:R-:W-:Y:S01]  /*5290*/  CS2R R28, SRZ ;  /* 0x00000000001c7805 */ /* 0x000fe2000001ff00 */
[----:B------:R-:W1:Y:S02]  /*52a0*/  MUFU.EX2 R105, R105 ;  /* 0x0000006900697308 */ /* 0x000e640000000800 */
[----:B------:R-:W-:Y:S01]  /*52b0*/  FADD.FTZ R9, R97, R44 ;  /* 0x0000002c61097221 */ /* 0x000fe20000010000 */
[----:B--2---:R-:W-:Y:S01]  /*52c0*/  FADD.FTZ R3, R47, R2 ;  /* 0x000000022f037221 */ /* 0x004fe20000010000 */
[----:B------:R-:W-:-:S02]  /*52d0*/  CS2R R96, SRZ ;  /* 0x0000000000607805 */ /* 0x000fc4000001ff00 */
[----:B------:R-:W-:Y:S01]  /*52e0*/  FADD.FTZ R44, R30, R9 ;  /* 0x000000091e2c7221 */ /* 0x000fe20000010000 */
[----:B------:R-:W-:Y:S01]  /*52f0*/  CS2R R30, SRZ ;  /* 0x00000000001e7805 */ /* 0x000fe2000001ff00 */
[----:B------:R-:W2:Y:S02]  /*5300*/  MUFU.EX2 R51, R51 ;  /* 0x0000003300337308 */ /* 0x000ea40000000800 */
[----:B------:R-:W-:Y:S01]  /*5310*/  FADD.FTZ R9, R101, R44 ;  /* 0x0000002c65097221 */ /* 0x000fe20000010000 */
[C---:B0-----:R-:W-:Y:S01]  /*5320*/  FADD.FTZ R2, R186.reuse, R3 ;  /* 0x00000003ba027221 */ /* 0x041fe20000010000 */
[----:B------:R-:W-:Y:S02]  /*5330*/  F2FP.F16.F32.PACK_AB R186, R186, R47 ;  /* 0x0000002fbaba723e */ /* 0x000fe400000000ff */
[----:B------:R-:W-:Y:S01]  /*5340*/  CS2R R100, SRZ ;  /* 0x0000000000647805 */ /* 0x000fe2000001ff00 */
[----:B------:R-:W-:Y:S01]  /*5350*/  FADD.FTZ R42, R32, R9 ;  /* 0x00000009202a7221 */ /* 0x000fe20000010000 */
[----:B------:R-:W-:-:S02]  /*5360*/  CS2R R46, SRZ ;  /* 0x00000000002e7805 */ /* 0x000fc4000001ff00 */
[----:B------:R-:W-:Y:S01]  /*5370*/  CS2R R44, SRZ ;  /* 0x00000000002c7805 */ /* 0x000fe2000001ff00 */
[----:B------:R0:W3:Y:S01]  /*5380*/  MUFU.EX2 R34, R107 ;  /* 0x0000006b00227308 */ /* 0x0000e20000000800 */
[----:B-1----:R-:W-:Y:S01]  /*5390*/  FADD.FTZ R9, R105, R42 ;  /* 0x0000002a69097221 */ /* 0x002fe20000010000 */
[----:B------:R-:W-:-:S06]  /*53a0*/  CS2R R42, SRZ ;  /* 0x00000000002a7805 */ /* 0x000fcc000001ff00 */
[----:B------:R1:W4:Y:S01]  /*53b0*/  MUFU.EX2 R180, R33 ;  /* 0x0000002100b47308 */ /* 0x0003220000000800 */
[----:B--2---:R-:W-:Y:S01]  /*53c0*/  FADD.FTZ R3, R51, R2 ;  /* 0x0000000233037221 */ /* 0x004fe20000010000 */
[----:B0-----:R-:W-:-:S06]  /*53d0*/  CS2R R106, SRZ ;  /* 0x00000000006a7805 */ /* 0x001fcc000001ff00 */
[----:B------:R-:W0:Y:S01]  /*53e0*/  MUFU.EX2 R109, R109 ;  /* 0x0000006d006d7308 */ /* 0x000e220000000800 */
[C---:B---3--:R-:W-:Y:S01]  /*53f0*/  FADD.FTZ R8, R34.reuse, R9 ;  /* 0x0000000922087221 */ /* 0x048fe20000010000 */
[----:B------:R-:W-:Y:S02]  /*5400*/  F2FP.F16.F32.PACK_AB R181, R34, R105 ;  /* 0x0000006922b5723e */ /* 0x000fe400000000ff */
[----:B------:R-:W-:Y:S02]  /*5410*/  CS2R R104, SRZ ;  /* 0x0000000000687805 */ /* 0x000fe4000001ff00 */
[----:B------:R-:W-:Y:S02]  /*5420*/  CS2R R34, SRZ ;  /* 0x0000000000227805 */ /* 0x000fe4000001ff00 */
[----:B-1----:R-:W-:Y:S01]  /*5430*/  CS2R R32, SRZ ;  /* 0x0000000000207805 */ /* 0x002fe2000001ff00 */
[----:B------:R-:W1:Y:S01]  /*5440*/  MUFU.EX2 R55, R55 ;  /* 0x0000003700377308 */ /* 0x000e620000000800 */
[C---:B----4-:R-:W-:Y:S01]  /*5450*/  FADD.FTZ R2, R180.reuse, R3 ;  /* 0x00000003b4027221 */ /* 0x050fe20000010000 */
[----:B------:R-:W-:-:S02]  /*5460*/  F2FP.F16.F32.PACK_AB R180, R180, R51 ;  /* 0x00000033b4b4723e */ /* 0x000fc400000000ff */
[----:B------:R-:W-:-:S04]  /*5470*/  CS2R R50, SRZ ;  /* 0x0000000000327805 */ /* 0x000fc8000001ff00 */
[----:B------:R2:W3:Y:S01]  /*5480*/  MUFU.EX2 R36, R111 ;  /* 0x0000006f00247308 */ /* 0x0004e20000000800 */
[----:B0-----:R-:W-:-:S07]  /*5490*/  FADD.FTZ R9, R109, R8 ;  /* 0x000000086d097221 */ /* 0x001fce0000010000 */
[----:B------:R0:W4:Y:S01]  /*54a0*/  MUFU.EX2 R182, R37 ;  /* 0x0000002500b67308 */ /* 0x0001220000000800 */
[----:B-1----:R-:W-:Y:S01]  /*54b0*/  FADD.FTZ R3, R55, R2 ;  /* 0x0000000237037221 */ /* 0x002fe20000010000 */
[----:B--2---:R-:W-:-:S06]  /*54c0*/  CS2R R110, SRZ ;  /* 0x00000000006e7805 */ /* 0x004fcc000001ff00 */
[----:B------:R-:W1:Y:S01]  /*54d0*/  MUFU.EX2 R113, R113 ;  /* 0x0000007100717308 */ /* 0x000e620000000800 */
[C---:B---3--:R-:W-:Y:S01]  /*54e0*/  FADD.FTZ R8, R36.reuse, R9 ;  /* 0x0000000924087221 */ /* 0x048fe20000010000 */
[----:B------:R-:W-:Y:S02]  /*54f0*/  F2FP.F16.F32.PACK_AB R183, R36, R109 ;  /* 0x0000006d24b7723e */ /* 0x000fe400000000ff */
[----:B------:R-:W-:Y:S02]  /*5500*/  CS2R R108, SRZ ;  /* 0x00000000006c7805 */ /* 0x000fe4000001ff00 */
[----:B0-----:R-:W-:Y:S02]  /*5510*/  CS2R R36, SRZ ;  /* 0x0000000000247805 */ /* 0x001fe4000001ff00 */
[----:B------:R-:W0:Y:S01]  /*5520*/  MUFU.EX2 R59, R59 ;  /* 0x0000003b003b7308 */ /* 0x000e220000000800 */
[C---:B----4-:R-:W-:Y:S01]  /*5530*/  FADD.FTZ R2, R182.reuse, R3 ;  /* 0x00000003b6027221 */ /* 0x050fe20000010000 */
[----:B------:R-:W-:-:S02]  /*5540*/  F2FP.F16.F32.PACK_AB R182, R182, R55 ;  /* 0x00000037b6b6723e */ /* 0x000fc400000000ff */
[----:B------:R-:W-:-:S04]  /*5550*/  CS2R R54, SRZ ;  /* 0x0000000000367805 */ /* 0x000fc8000001ff00 */
[----:B------:R2:W3:Y:S01]  /*5560*/  MUFU.EX2 R38, R115 ;  /* 0x0000007300267308 */ /* 0x0004e20000000800 */
[----:B-1----:R-:W-:-:S07]  /*5570*/  FADD.FTZ R9, R113, R8 ;  /* 0x0000000871097221 */ /* 0x002fce0000010000 */
[----:B------:R1:W4:Y:S01]  /*5580*/  MUFU.EX2 R176, R25 ;  /* 0x0000001900b07308 */ /* 0x0003220000000800 */
[----:B0-----:R-:W-:Y:S01]  /*5590*/  FADD.FTZ R3, R59, R2 ;  /* 0x000000023b037221 */ /* 0x001fe20000010000 */
[----:B--2---:R-:W-:-:S06]  /*55a0*/  CS2R R114, SRZ ;  /* 0x0000000000727805 */ /* 0x004fcc000001ff00 */
        /* <DEDUP_REMOVED lines=11> */
[----:B0-----:R-:W-:Y:S01]  /*5660*/  FADD.FTZ R9, R117, R8 ;  /* 0x0000000875097221 */ /* 0x001fe20000010000 */
[----:B------:R-:W-:-:S06]  /*5670*/  IMAD.U32 R8, RZ, RZ, UR6 ;  /* 0x00000006ff087e24 */ /* 0x000fcc000f8e00ff */
[----:B------:R-:W0:Y:S01]  /*5680*/  MUFU.EX2 R14, R14 ;  /* 0x0000000e000e7308 */ /* 0x000e220000000800 */
[----:B-1----:R-:W-:Y:S01]  /*5690*/  FADD.FTZ R3, R63, R2 ;  /* 0x000000023f037221 */ /* 0x002fe20000010000 */
[----:B------:R-:W-:Y:S01]  /*56a0*/  IMAD.MOV.U32 R2, RZ, RZ, 0x3f800000 ;  /* 0x3f800000ff027424 */ /* 0x000fe200078e00ff */
[----:B--2---:R-:W-:Y:S01]  /*56b0*/  CS2R R118, SRZ ;  /* 0x0000000000767805 */ /* 0x004fe2000001ff00 */
[C---:B---3--:R-:W-:Y:S01]  /*56c0*/  FADD.FTZ R9, R40.reuse, R9 ;  /* 0x0000000928097221 */ /* 0x048fe20000010000 */
[----:B------:R-:W-:Y:S02]  /*56d0*/  F2FP.F16.F32.PACK_AB R179, R40, R117 ;  /* 0x0000007528b3723e */ /* 0x000fe400000000ff */
[----:B------:R-:W-:Y:S02]  /*56e0*/  CS2R R116, SRZ ;  /* 0x0000000000747805 */ /* 0x000fe4000001ff00 */
[----:B------:R-:W-:Y:S01]  /*56f0*/  CS2R R40, SRZ ;  /* 0x0000000000287805 */ /* 0x000fe2000001ff00 */
[C---:B0-----:R-:W-:Y:S01]  /*5700*/  FADD.FTZ R10, R14.reuse, R3 ;  /* 0x000000030e0a7221 */ /* 0x041fe20000010000 */
[----:B------:R-:W-:Y:S01]  /*5710*/  F2FP.F16.F32.PACK_AB R178, R14, R63 ;  /* 0x0000003f0eb2723e */ /* 0x000fe200000000ff */
[----:B------:R-:W-:Y:S01]  /*5720*/  IMAD.MOV.U32 R3, RZ, RZ, 0x3f800000 ;  /* 0x3f800000ff037424 */ /* 0x000fe200078e00ff */
[----:B------:R-:W-:Y:S01]  /*5730*/  CS2R R62, SRZ ;  /* 0x00000000003e7805 */ /* 0x000fe2000001ff00 */
[----:B------:R-:W-:Y:S06]  /*5740*/  @!P3 BRA `(.L_x_2075) ;  /* 0x00000044005cb947 */ /* 0x000fec0003800000 */
[----:B------:R-:W-:Y:S01]  /*5750*/  R2UR UR58, R20 ;  /* 0x00000000143a72ca */ /* 0x000fe200000e0000 */
[----:B------:R-:W-:Y:S01]  /*5760*/  IMAD.MOV.U32 R14, RZ, RZ, R7 ;  /* 0x000000ffff0e7224 */ /* 0x000fe200078e0007 */
[----:B------:R-:W-:Y:S01]  /*5770*/  UMOV UR61, URZ ;  /* 0x0000003f003d7c82 */ /* 0x000fe20008000000 */
[----:B------:R-:W-:Y:S01]  /*5780*/  IMAD.MOV.U32 R15, RZ, RZ, R6 ;  /* 0x000000ffff0f7224 */ /* 0x000fe200078e0006 */
[----:B------:R-:W-:Y:S01]  /*5790*/  UMOV UR57, URZ ;  /* 0x0000003f00397c82 */ /* 0x000fe20008000000 */
[----:B------:R-:W-:Y:S02]  /*57a0*/  IMAD.MOV.U32 R3, RZ, RZ, 0x3f800000 ;  /* 0x3f800000ff037424 */ /* 0x000fe400078e00ff */
[----:B------:R-:W-:-:S08]  /*57b0*/  IMAD.MOV.U32 R119, RZ, RZ, RZ ;  /* 0x000000ffff777224 */ /* 0x000fd000078e00ff */
.L_x_2084:
[----:B------:R-:W-:-:S04]  /*57c0*/  UIADD3 UR6, UR57, 0x1, URZ ;  /* 0x0000000139067890 */ /* 0x000fc8000fffe03f */
[----:B------:R-:W-:-:S04]  /*57d0*/  UISETP.NE.AND UP1, UPT, UR6, 0x2, UPT ;  /* 0x000000020600788c */ /* 0x000fc8000bf25270 */
[----:B------:R-:W-:Y:S02]  /*57e0*/  USEL UR7, URZ, 0x1, UP1 ;  /* 0x000000013f077887 */ /* 0x000fe40008800000 */
[----:B------:R-:W-:Y:S02]  /*57f0*/  USEL UR60, UR6, URZ, UP1 ;  /* 0x0000003f063c7287 */ /* 0x000fe40008800000 */
[----:B------:R-:W-:-:S06]  /*5800*/  ULOP3.LUT UR6, UR61, UR7, URZ, 0x3c, !UPT ;  /* 0x000000073d067292 */ /* 0x000fcc000f8e3c3f */
[----:B------:R-:W-:Y:S01]  /*5810*/  IMAD.U32 R8, RZ, RZ, UR6 ;  /* 0x00000006ff087e24 */ /* 0x000fe2000f8e00ff */
[----:B------:R-:W-:Y:S06]  /*5820*/  @!P0 BRA `(.L_x_2076) ;  /* 0x0000000000048947 */ /* 0x000fec0003800000 */
[----:B------:R-:W-:Y:S01]  /*5830*/  BPT.TRAP 0x1 ;  /* 0x000000040000795c */ /* 0x000fe20000300000 */
.L_x_2076:
        /* <DEDUP_REMOVED lines=8> */
.L_x_2077:
[----:B-1----:R-:W-:Y:S05]  /*58c0*/  @P3 BRA `(.L_x_2078) ;  /* 0x0000000000083947 */ /* 0x002fea0003800000 */
[----:B------:R-:W1:Y:S02]  /*58d0*/  SYNCS.PHASECHK.TRANS64.TRYWAIT P3, [UR59+0x36830], R0 ;  /* 0x03683000ff0075a7 */ /* 0x000e64000806017b */
[----:B-1----:R-:W-:Y:S05]  /*58e0*/  @!P3 BRA `(.L_x_2079) ;  /* 0x000000f400ccb947 */ /* 0x002fea0003800000 */
.L_x_2078:
        /* <DEDUP_REMOVED lines=10> */
[----:B01----:R-:W-:Y:S01]  /*5990*/  MOV R0, UR41 ;  /* 0x0000002900007c02 */ /* 0x003fe20008000f00 */
[----:B------:R-:W-:Y:S01]  /*59a0*/  UMOV UR15, 0x40000040 ;  /* 0x40000040000f7882 */ /* 0x000fe20000000000 */
[----:B------:R-:W-:Y:S01]  /*59b0*/  MOV R6, UR40 ;  /* 0x0000002800067c02 */ /* 0x000fe20008000f00 */
[----:B------:R-:W-:Y:S01]  /*59c0*/  UIMAD UR56, UR60, 0xa80, UR6 ;  /* 0x00000a803c3878a4 */ /* 0x000fe2000f8e0206 */
[C---:B------:R-:W-:Y:S01]  /*59d0*/  R2UR UR40, R4.reuse ;  /* 0x00000000042872ca */ /* 0x040fe200000e0000 */
[----:B------:R-:W-:Y:S01]  /*59e0*/  UMOV UR19, 0x40000040 ;  /* 0x4000004000137882 */ /* 0x000fe20000000000 */
[C---:B------:R-:W-:Y:S01]  /*59f0*/  R2UR UR41, R5.reuse ;  /* 0x00000000052972ca */ /* 0x040fe200000e0000 */
[----:B------:R-:W-:Y:S01]  /*5a00*/  UIADD3 UR50, UR56, 0x80, URZ ;  /* 0x0000008038327890 */ /* 0x000fe2000fffe03f */
[----:B------:R-:W-:Y:S01]  /*5a10*/  MOV R7, UR45 ;  /* 0x0000002d00077c02 */ /* 0x000fe20008000f00 */
[----:B------:R-:W-:Y:S01]  /*5a20*/  UIADD3 UR6, UR56, 0x100, URZ ;  /* 0x0000010038067890 */ /* 0x000fe2000fffe03f */
[----:B------:R-:W-:Y:S01]  /*5a30*/  MOV R20, UR44 ;  /* 0x0000002c00147c02 */ /* 0x000fe20008000f00 */
[----:B------:R-:W-:Y:S01]  /*5a40*/  UMOV UR54, UR56 ;  /* 0x0000003800367c82 */ /* 0x000fe20008000000 */
[----:B------:R-:W-:Y:S01]  /*5a50*/  UIADD3 UR7, UR56, 0x180, URZ ;  /* 0x0000018038077890 */ /* 0x000fe2000fffe03f */
[----:B------:R-:W-:Y:S01]  /*5a60*/  HGMMA.64x16x16.F32 R168, gdesc[UR52], RZ, !UPT, gsb0 ;  /* 0x0020000034a879f0 */ /* 0x000fe2000c0008ff */
[C---:B------:R-:W-:Y:S01]  /*5a70*/  R2UR UR52, R4.reuse ;  /* 0x00000000043472ca */ /* 0x040fe200000e0000 */
[----:B------:R-:W-:Y:S01]  /*5a80*/  UMOV UR55, 0x40000040 ;  /* 0x4000004000377882 */ /* 0x000fe20000000000 */
[C---:B------:R-:W-:Y:S01]  /*5a90*/  R2UR UR53, R5.reuse ;  /* 0x00000000053572ca */ /* 0x040fe200000e0000 */
[----:B------:R-:W-:Y:S01]  /*5aa0*/  UMOV UR54, UR6 ;  /* 0x0000000600367c82 */ /* 0x000fe20008000000 */
[----:B------:R-:W-:Y:S01]  /*5ab0*/  R2UR UR44, R4 ;  /* 0x00000000042c72ca */ /* 0x000fe200000e0000 */
[----:B------:R-:W-:Y:S01]  /*5ac0*/  UMOV UR42, UR7 ;  /* 0x00000007002a7c82 */ /* 0x000fe20008000000 */
[----:B------:R-:W-:Y:S01]  /*5ad0*/  R2UR UR45, R5 ;  /* 0x00000000052d72ca */ /* 0x000fe200000e0000 */
[----:B------:R-:W-:Y:S01]  /*5ae0*/  UIADD3 UR6, UR56, 0x200, URZ ;  /* 0x0000020038067890 */ /* 0x000fe2000fffe03f */
[-C--:B------:R-:W-:Y:S01]  /*5af0*/  FMUL.FTZ R24, R24, R2.reuse ;  /* 0x0000000218187220 */ /* 0x080fe20000410000 */
[----:B------:R-:W-:Y:S01]  /*5b00*/  UMOV UR7, 0x40000040 ;  /* 0x4000004000077882 */ /* 0x000fe20000000000 */
[----:B------:R-:W-:Y:S01]  /*5b10*/  UIADD3 UR10, UR56, 0x82, URZ ;  /* 0x00000082380a7890 */ /* 0x000fe2000fffe03f */
[-C--:B------:R-:W-:Y:S01]  /*5b20*/  FMUL.FTZ R25, R25, R2.reuse ;  /* 0x0000000219197220 */ /* 0x080fe20000410000 */
[----:B------:R-:W-:Y:S01]  /*5b30*/  UIADD3 UR11, UR56, 0x102, URZ ;  /* 0x00000102380b7890 */ /* 0x000fe2000fffe03f */
[-C--:B------:R-:W-:Y:S01]  /*5b40*/  FMUL.FTZ R28, R28, R2.reuse ;  /* 0x000000021c1c7220 */ /* 0x080fe20000410000 */
[----:B------:R-:W-:Y:S01]  /*5b50*/  UMOV UR46, UR6 ;  /* 0x00000006002e7c82 */ /* 0x000fe20008000000 */
        /* <DEDUP_REMOVED lines=572> */
.L_x_2080:
[----:B------:R-:W-:Y:S01]  /*7f20*/  R2UR UR6, R16 ;  /* 0x00000000100672ca */ /* 0x000fe200000e0000 */
[----:B------:R-:W-:-:S05]  /*7f30*/  IMAD.U32 R0, RZ, RZ, UR61 ;  /* 0x0000003dff007e24 */ /* 0x000fca000f8e00ff */
[----:B------:R-:W-:-:S07]  /*7f40*/  SHF.L.U32 R0, R0, 0x1f, RZ ;  /* 0x0000001f00007819 */ /* 0x000fce00000006ff */
[----:B------:R-:W-:-:S09]  /*7f50*/  ULEA UR11, UR57, UR6, 0x3 ;  /* 0x00000006390b7291 */ /* 0x000fd2000f8e183f */
[----:B------:R0:W1:Y:S01]  /*7f60*/  SYNCS.PHASECHK.TRANS64.TRYWAIT P3, [UR11+0x36850], R0 ;  /* 0x03685000ff0075a7 */ /* 0x000062000806014b */
[----:B------:R-:W-:Y:S05]  /*7f70*/  @!P0 BRA `(.L_x_2081) ;  /* 0x0000000000048947 */ /* 0x000fea0003800000 */
[----:B------:R-:W-:Y:S01]  /*7f80*/  BPT.TRAP 0x1 ;  /* 0x000000040000795c */ /* 0x000fe20000300000 */
.L_x_2081:
[----:B-1----:R-:W-:Y:S05]  /*7f90*/  @P3 BRA `(.L_x_2082) ;  /* 0x0000000000083947 */ /* 0x002fea0003800000 */
[----:B------:R-:W1:Y:S02]  /*7fa0*/  SYNCS.PHASECHK.TRANS64.TRYWAIT P3, [UR11+0x36850], R0 ;  /* 0x03685000ff0075a7 */ /* 0x000e64000806014b */
[----:B-1----:R-:W-:Y:S05]  /*7fb0*/  @!P3 BRA `(.L_x_2083) ;  /* 0x000000d00030b947 */ /* 0x002fea0003800000 */
.L_x_2082:
[----:B------:R-:W-:Y:S01]  /*7fc0*/  R2UR UR6, R16 ;  /* 0x00000000100672ca */ /* 0x000fe200000e0000 */
[----:B------:R-:W-:Y:S01]  /*7fd0*/  WARPGROUP.ARRIVE ;  /* 0x00000000000079c5 */ /* 0x000fe20000000000 */
[----:B------:R-:W-:Y:S01]  /*7fe0*/  UMOV UR7, 0x40000040 ;  /* 0x4000004000077882 */ /* 0x000fe20000000000 */
[----:B------:R-:W-:Y:S01]  /*7ff0*/  IMAD.MOV.U32 R6, RZ, RZ, R11 ;  /* 0x000000ffff067224 */ /* 0x000fe200078e000b */
[----:B------:R-:W-:Y:S01]  /*8000*/  R2UR UR15, R17 ;  /* 0x00000000110f72ca */ /* 0x000fe200000e0000 */
[----:B------:R-:W-:Y:S01]  /*8010*/  ULDC UR18, c[0x0][0x2f0] ;  /* 0x0000bc0000127ab9 */ /* 0x000fe20000000800 */
[----:B------:R-:W-:Y:S01]  /*8020*/  ULDC UR14, c[0x0][0x288] ;  /* 0x0000a200000e7ab9 */ /* 0x000fe20000000800 */
[----:B------:R-:W-:Y:S01]  /*8030*/  IMAD.U32 R7, RZ, RZ, UR18 ;  /* 0x00000012ff077e24 */ /* 0x000fe2000f8e00ff */
[----:B------:R-:W-:-:S05]  /*8040*/  R2UR UR61, R8 ;  /* 0x00000000083d72ca */ /* 0x000fca00000e0000 */
[----:B------:R-:W-:-:S04]  /*8050*/  UIADD3 UR6, UR6, 0x400, URZ ;  /* 0x0000040006067890 */ /* 0x000fc8000fffe03f */
[----:B------:R-:W-:-:S04]  /*8060*/  USHF.R.U32.HI UR6, URZ, 0x4, UR6 ;  /* 0x000000043f067899 */ /* 0x000fc80008011606 */
[----:B------:R-:W-:-:S04]  /*8070*/  ULOP3.LUT UR6, UR6, 0x3fff, URZ, 0xc0, !UPT ;  /* 0x00003fff06067892 */ /* 0x000fc8000f8ec03f */
[----:B------:R-:W-:-:S04]  /*8080*/  ULOP3.LUT UR6, UR6, 0x3800000, URZ, 0xfc, !UPT ;  /* 0x0380000006067892 */ /* 0x000fc8000f8efc3f */
[----:B------:R-:W-:-:S03]  /*8090*/  UIMAD UR10, UR57, 0xa80, UR6 ;  /* 0x00000a80390a78a4 */ /* 0x000fc6000f8e0206 */
[----:B------:R-:W-:-:S04]  /*80a0*/  UMOV UR57, UR60 ;  /* 0x0000003c00397c82 */ /* 0x000fc80008000000 */
        /* <DEDUP_REMOVED lines=12> */
[----:B------:R-:W-:Y:S01]  /*8170*/  @UP0 ULDC UR6, c[0x0][0x44c] ;  /* 0x0001130000060ab9 */ /* 0x000fe20000000800 */
[----:B------:R-:W-:Y:S01]  /*8180*/  UMOV UR7, 0x40000040 ;  /* 0x4000004000077882 */ /* 0x000fe20000000000 */
[----:B01----:R-:W-:Y:S01]  /*8190*/  @P2 IMAD.HI.U32 R0, R11, UR6, RZ ;  /* 0x000000060b002c27 */ /* 0x003fe2000f8e00ff */
[----:B------:R-:W-:-:S04]  /*81a0*/  @UP0 ULDC UR6, c[0x0][0x450] ;  /* 0x0001140000060ab9 */ /* 0x000fc80000000800 */
[----:B------:R-:W-:Y:S01]  /*81b0*/  @P2 SHF.R.U32.HI R6, RZ, UR6, R0 ;  /* 0x00000006ff062c19 */ /* 0x000fe20008011600 */
[----:B------:R-:W-:Y:S02]  /*81c0*/  UMOV UR6, 0x1 ;  /* 0x0000000100067882 */ /* 0x000fe40000000000 */
[----:B------:R-:W-:Y:S02]  /*81d0*/  UIMAD UR6, UR58, -0x70, UR6 ;  /* 0xffffff903a0678a4 */ /* 0x000fe4000f8e0206 */
[----:B------:R-:W0:Y:S04]  /*81e0*/  SHFL.IDX PT, R3, R6, 0x1, 0x1c1f ;  /* 0x003c1f0006037f89 */ /* 0x000e2800000e0000 */
[----:B------:R-:W-:Y:S01]  /*81f0*/  IMAD.U32 R2, RZ, RZ, UR6 ;  /* 0x00000006ff027e24 */ /* 0x000fe2000f8e00ff */
[----:B------:R-:W-:Y:S01]  /*8200*/  UIADD3 UR6, UR10, 0x180, URZ ;  /* 0x000001800a067890 */ /* 0x000fe2000fffe03f */
[----:B------:R-:W1:Y:S02]  /*8210*/  SHFL.IDX PT, R211, R6, RZ, 0x1c1f ;  /* 0x001c1fff06d37589 */ /* 0x000e6400000e0000 */
[----:B------:R-:W-:-:S04]  /*8220*/  IMAD R2, R13, -0x2, R2 ;  /* 0xfffffffe0d027824 */ /* 0x000fc800078e0202 */
[----:B------:R-:W-:-:S05]  /*8230*/  IMAD R2, R7, UR15, R2 ;  /* 0x0000000f07027c24 */ /* 0x000fca000f8e0202 */
[----:B0-----:R-:W-:-:S04]  /*8240*/  IADD3 R0, R3, -UR14, R2 ;  /* 0x8000000e03007c10 */ /* 0x001fc8000fffe002 */
[C---:B------:R-:W-:Y:S02]  /*8250*/  ISETP.GT.AND P3, PT, R0.reuse, RZ, PT ;  /* 0x000000ff0000720c */ /* 0x040fe40003f64270 */
[----:B------:R-:W-:Y:S02]  /*8260*/  ISETP.GT.AND P4, PT, R0, 0x1, PT ;  /* 0x000000010000780c */ /* 0x000fe40003f84270 */
[----:B------:R-:W-:Y:S02]  /*8270*/  FSEL R209, R170, -INF , P3 ;  /* 0xff800000aad17808 */ /* 0x000fe40001800000 */
[----:B------:R-:W-:Y:S02]  /*8280*/  ISETP.GT.AND P3, PT, R0, 0x8, PT ;  /* 0x000000080000780c */ /* 0x000fe40003f64270 */
[----:B------:R-:W-:Y:S02]  /*8290*/  FSEL R201, R171, -INF , P4 ;  /* 0xff800000abc97808 */ /* 0x000fe40002000000 */
        /* <DEDUP_REMOVED lines=17> */
[----:B------:R-:W-:Y:S02]  /*83b0*/  FMNMX.FTZ R20, R199, R20, !PT ;  /* 0x00000014c7147209 */ /* 0x000fe40007810000 */
[----:B-1----:R-:W-:-:S02]  /*83c0*/  IADD3 R2, R211, -UR14, R2 ;  /* 0x8000000ed3027c10 */ /* 0x002fc4000fffe002 */
[----:B------:R-:W-:Y:S02]  /*83d0*/  R2UR UR14, R204 ;  /* 0x00000000cc0e72ca */ /* 0x000fe400000e0000 */
[----:B------:R-:W-:-:S04]  /*83e0*/  ISETP.GT.AND P5, PT, R2, 0x1, PT ;  /* 0x000000010200780c */ /* 0x000fc80003fa4270 */
[----:B------:R-:W-:Y:S02]  /*83f0*/  FSEL R169, R169, -INF , P5 ;  /* 0xff800000a9a97808 */ /* 0x000fe40002800000 */
[----:B------:R-:W-:-:S04]  /*8400*/  ISETP.GT.AND P5, PT, R2, 0x9, PT ;  /* 0x000000090200780c */ /* 0x000fc80003fa4270 */
[----:B------:R-:W-:Y:S01]  /*8410*/  FSEL R173, R173, -INF , P5 ;  /* 0xff800000adad7808 */ /* 0x000fe20002800000 */
[----:B------:R-:W-:Y:S01]  /*8420*/  UISETP.GT.AND UP1, UPT, UR58, UR14, UPT ;  /* 0x0000000e3a00728c */ /* 0x000fe2000bf24270 */
[----:B------:R-:W-:Y:S01]  /*8430*/  ISETP.GT.AND P5, PT, R2, 0x11, PT ;  /* 0x000000110200780c */ /* 0x000fe20003fa4270 */
[----:B------:R-:W-:-:S03]  /*8440*/  UIADD3 UR58, UR58, -0x1, URZ ;  /* 0xffffffff3a3a7890 */ /* 0x000fc6000fffe03f */
[----:B------:R-:W-:Y:S02]  /*8450*/  FSEL R161, R161, -INF , P5 ;  /* 0xff800000a1a17808 */ /* 0x000fe40002800000 */
[----:B------:R-:W-:-:S04]  /*8460*/  ISETP.GT.AND P5, PT, R2, 0x19, PT ;  /* 0x000000190200780c */ /* 0x000fc80003fa4270 */
        /* <DEDUP_REMOVED lines=20> */
[----:B------:R-:W-:Y:S01]  /*85b0*/  FSEL R225, R125, -INF , P5 ;  /* 0xff8000007de17808 */ /* 0x000fe20002800000 */
[----:B------:R-:W-:Y:S02]  /*85c0*/  WARPGROUP.DEPBAR.LE gsb0, 0x0 ;  /* 0x00008000000079c5 */ /* 0x000fe40000010000 */
[----:B------:R-:W-:Y:S01]  /*85d0*/  WARPGROUP.ARRIVE ;  /* 0x00000000000079c5 */ /* 0x000fe20000000000 */
[----:B------:R-:W-:Y:S02]  /*85e0*/  FSEL R195, R167, -INF , P4 ;  /* 0xff800000a7c37808 */ /* 0x000fe40002000000 */
[----:B------:R-:W-:Y:S02]  /*85f0*/  ISETP.GT.AND P4, PT, R0, 0x21, PT ;  /* 0x000000210000780c */ /* 0x000fe40003f84270 */
[----:B------:R-:W-:Y:S01]  /*8600*/  FSEL R193, R154, -INF , P3 ;  /* 0xff8000009ac17808 */ /* 0x000fe20001800000 */
[----:B------:R-:W-:Y:S01]  /*8610*/  HGMMA.64x192x16.F32 R24, R188, gdesc[UR4].tnspB, R24, gsb0 ;  /* 0x42e00004bc187df0 */ /* 0x000fe20008000818 */
        /* <DEDUP_REMOVED lines=10> */
[----:B------:R-:W-:Y:S02]  /*86c0*/  FSEL R159, R159, -INF , P4 ;  /* 0xff8000009f9f7808 */ /* 0x000fe40002000000 */
[----:B------:R-:W-:Y:S02]  /*86d0*/  FMNMX.FTZ R20, R3, R20, !PT ;  /* 0x0000001403147209 */ /* 0x000fe40007810000 */
[----:B------:R-:W-:Y:S02]  /*86e0*/  ISETP.GT.AND P4, PT, R0, 0x31, PT ;  /* 0x000000310000780c */ /* 0x000fe40003f84270 */
[----:B------:R-:W-:Y:S01]  /*86f0*/  FSEL R21, R146, -INF , P3 ;  /* 0xff80000092157808 */ /* 0x000fe20001800000 */
[----:B------:R-:W-:Y:S01]  /*8700*/  IMAD.U32 R146, RZ, RZ, UR11 ;  /* 0x0000000bff927e24 */ /* 0x000fe2000f8e00ff */
[----:B------:R-:W-:Y:S02]  /*8710*/  FMNMX.FTZ R20, R159, R20, !PT ;  /* 0x000000149f147209 */ /* 0x000fe40007810000 */
[----:B------:R-:W-:Y:S01]  /*8720*/  ISETP.GT.AND P3, PT, R0, 0x38, PT ;  /* 0x000000380000780c */ /* 0x000fe20003f64270 */
[----:B------:R-:W-:Y:S01]  /*8730*/  @!P1 VIADD R146, R146, 0x36860 ;  /* 0x0003686092929836 */ /* 0x000fe20000000000 */
[----:B------:R-:W-:-:S02]  /*8740*/  FSEL R147, R147, -INF , P4 ;  /* 0xff80000093937808 */ /* 0x000fc40002000000 */
[----:B------:R-:W-:Y:S02]  /*8750*/  FMNMX.FTZ R20, R21, R20, !PT ;  /* 0x0000001415147209 */ /* 0x000fe40007810000 */
[----:B------:R-:W-:Y:S02]  /*8760*/  ISETP.GT.AND P4, PT, R0, 0x39, PT ;  /* 0x000000390000780c */ /* 0x000fe40003f84270 */
[----:B------:R-:W-:Y:S02]  /*8770*/  FSEL R23, R150, -INF , P3 ;  /* 0xff80000096177808 */ /* 0x000fe40001800000 */
[----:B------:R-:W-:Y:S02]  /*8780*/  FMNMX.FTZ R20, R147, R20, !PT ;  /* 0x0000001493147209 */ /* 0x000fe40007810000 */
[----:B------:R-:W-:Y:S02]  /*8790*/  ISETP.GT.AND P3, PT, R0, 0x40, PT ;  /* 0x000000400000780c */ /* 0x000fe40003f64270 */
        /* <DEDUP_REMOVED lines=24> */
[----:B------:R-:W-:-:S02]  /*8920*/  FMNMX.FTZ R20, R175, R20, !PT ;  /* 0x00000014af147209 */ /* 0x000fc40007810000 */
[----:B------:R-:W-:Y:S01]  /*8930*/  @!P1 PRMT R146, RZ, 0x654, R146 ;  /* 0x00000654ff929816 */ /* 0x000fe20000000092 */
[----:B------:R-:W-:Y:S02]  /*8940*/  WARPGROUP.DEPBAR.LE gsb0, 0x0 ;  /* 0x00008000000079c5 */ /* 0x000fe40000010000 */
[----:B------:R-:W-:Y:S01]  /*8950*/  WARPGROUP.ARRIVE ;  /* 0x00000000000079c5 */ /* 0x000fe20000000000 */
[----:B------:R-:W-:Y:S02]  /*8960*/  FSEL R189, R135, -INF , P4 ;  /* 0xff80000087bd7808 */ /* 0x000fe40002000000 */
[----:B------:R-:W-:Y:S02]  /*8970*/  ISETP.GT.AND P4, PT, R0, 0x61, PT ;  /* 0x000000610000780c */ /* 0x000fe40003f84270 */
[----:B------:R-:W-:Y:S01]  /*8980*/  FSEL R135, R122, -INF , P3 ;  /* 0xff8000007a877808 */ /* 0x000fe20001800000 */
[----:B------:R-:W-:Y:S01]  /*8990*/  HGMMA.64x192x16.F32 R24, R184, gdesc[UR4].tnspB, R24, gsb0 ;  /* 0x42e00004b8187df0 */ /* 0x000fe20008000818 */
[----:B------:R-:W-:Y:S01]  /*89a0*/  FMNMX.FTZ R20, R189, R20, !PT ;  /* 0x00000014bd147209 */ /* 0x000fe20007810000 */
[----:B------:R-:W-:Y:S01]  /*89b0*/  UIADD3 UR6, UR10, 0x280, URZ ;  /* 0x000002800a067890 */ /* 0x000fe2000fffe03f */
[----:B------:R-:W-:Y:S01]  /*89c0*/  ISETP.GT.AND P3, PT, R0, 0x68, PT ;  /* 0x000000680000780c */ /* 0x000fe20003f64270 */
[----:B------:R-:W-:Y:S01]  /*89d0*/  UMOV UR7, 0x40000040 ;  /* 0x4000004000077882 */ /* 0x000fe20000000000 */
[----:B------:R-:W-:-:S02]  /*89e0*/  FSEL R123, R123, -INF , P4 ;  /* 0xff8000007b7b7808 */ /* 0x000fc40002000000 */
[----:B------:R-:W-:Y:S02]  /*89f0*/  FMNMX.FTZ R20, R135, R20, !PT ;  /* 0x0000001487147209 */ /* 0x000fe40007810000 */
[----:B------:R-:W-:Y:S02]  /*8a00*/  ISETP.GT.AND P4, PT, R0, 0x69, PT ;  /* 0x000000690000780c */ /* 0x000fe40003f84270 */
[----:B------:R-:W-:Y:S01]  /*8a10*/  FSEL R191, R126, -INF , P3 ;  /* 0xff8000007ebf7808 */ /* 0x000fe20001800000 */
[----:B------:R-:W0:Y:S01]  /*8a20*/  LDC R0, c[0x0][0x988] ;  /* 0x00026200ff007b82 */ /* 0x000e220000000800 */
[----:B------:R-:W-:Y:S02]  /*8a30*/  FMNMX.FTZ R20, R123, R20, !PT ;  /* 0x000000147b147209 */ /* 0x000fe40007810000 */
[----:B------:R-:W-:Y:S02]  /*8a40*/  FSEL R127, R127, -INF , P4 ;  /* 0xff8000007f7f7808 */ /* 0x000fe40002000000 */
[----:B------:R-:W-:-:S02]  /*8a50*/  FMNMX.FTZ R20, R191, R20, !PT ;  /* 0x00000014bf147209 */ /* 0x000fc40007810000 */
[----:B------:R-:W-:Y:S02]  /*8a60*/  ISETP.GT.AND P4, PT, R2, RZ, PT ;  /* 0x000000ff0200720c */ /* 0x000fe40003f84270 */
[----:B------:R-:W-:Y:S02]  /*8a70*/  FMNMX.FTZ R20, R127, R20, !PT ;  /* 0x000000147f147209 */ /* 0x000fe40007810000 */
[----:B------:R-:W-:Y:S02]  /*8a80*/  FSEL R168, R168, -INF , P4 ;  /* 0xff800000a8a87808 */ /* 0x000fe40002000000 */
[----:B------:R-:W-:Y:S01]  /*8a90*/  ISETP.GT.AND P4, PT, R2, 0x8, PT ;  /* 0x000000080200780c */ /* 0x000fe20003f84270 */
[----:B------:R-:W1:Y:S01]  /*8aa0*/  SHFL.BFLY PT, R7, R20, 0x2, 0x1f ;  /* 0x0c401f0014077f89 */ /* 0x000e6200000e0000 */
[----:B------:R-:W-:-:S04]  /*8ab0*/  FMNMX.FTZ R6, R168, R15, !PT ;  /* 0x0000000fa8067209 */ /* 0x000fc80007810000 */
[----:B------:R-:W-:Y:S02]  /*8ac0*/  FMNMX.FTZ R6, R169, R6, !PT ;  /* 0x00000006a9067209 */ /* 0x000fe40007810000 */
[----:B-1----:R-:W-:-:S05]  /*8ad0*/  FMNMX.FTZ R22, R20, R7, !PT ;  /* 0x0000000714167209 */ /* 0x002fca0007810000 */
[----:B------:R-:W1:Y:S02]  /*8ae0*/  SHFL.BFLY PT, R7, R22, 0x1, 0x1f ;  /* 0x0c201f0016077f89 */ /* 0x000e6400000e0000 */
[----:B-1----:R-:W-:-:S04]  /*8af0*/  FMNMX.FTZ R7, R22, R7, !PT ;  /* 0x0000000716077209 */ /* 0x002fc80007810000 */
[C---:B------:R-:W-:Y:S01]  /*8b00*/  FSETP.NEU.FTZ.AND P3, PT, R7.reuse, -INF , PT ;  /* 0xff8000000700780b */ /* 0x040fe20003f7d000 */
[----:B0-----:R-:W-:-:S05]  /*8b10*/  FMUL.FTZ R122, R7, R0 ;  /* 0x00000000077a7220 */ /* 0x001fca0000410000 */
[----:B------:R-:W-:-:S05]  /*8b20*/  FSEL R20, R122, RZ, P3 ;  /* 0x000000ff7a147208 */ /* 0x000fca0001800000 */
[-CC-:B------:R-:W-:Y:S01]  /*8b30*/  FFMA.FTZ R22, R209, R0.reuse, -R20.reuse ;  /* 0x00000000d1167223 */ /* 0x180fe20000010814 */
        /* <DEDUP_REMOVED lines=18> */
[----:B------:R-:W-:-:S05]  /*8c60*/  FFMA.FTZ R123, R191, R0, -R20 ;  /* 0x00000000bf7b7223 */ /* 0x000fca0000010814 */
        /* <DEDUP_REMOVED lines=13> */
[----:B------:R-:W-:-:S04]  /*8d40*/  FSEL R185, R172, -INF , P4 ;  /* 0xff800000acb97808 */ /* 0x000fc80002000000 */
[----:B------:R-:W-:Y:S01]  /*8d50*/  MUFU.EX2 R138, R138 ;  /* 0x0000008a008a7308 */ /* 0x000fe20000000800 */
[----:B------:R-:W-:Y:S02]  /*8d60*/  ISETP.GT.AND P4, PT, R2, 0x10, PT ;  /* 0x000000100200780c */ /* 0x000fe40003f84270 */
[----:B------:R-:W-:Y:S01]  /*8d70*/  FMNMX.FTZ R6, R185, R6, !PT ;  /* 0x00000006b9067209 */ /* 0x000fe20007810000 */
[----:B------:R-:W-:Y:S01]  /*8d80*/  HGMMA.64x192x16.F32 R24, R180, gdesc[UR4].tnspB, R24, gsb0 ;  /* 0x42e00004b4187df0 */ /* 0x000fe20008000818 */
[----:B------:R-:W-:Y:S01]  /*8d90*/  FSEL R187, R160, -INF , P4 ;  /* 0xff800000a0bb7808 */ /* 0x000fe20002000000 */
[----:B------:R-:W-:Y:S01]  /*8da0*/  UIADD3 UR6, UR10, 0x300, URZ ;  /* 0x000003000a067890 */ /* 0x000fe2000fffe03f */
[----:B------:R-:W-:Y:S01]  /*8db0*/  FMNMX.FTZ R6, R173, R6, !PT ;  /* 0x00000006ad067209 */ /* 0x000fe20007810000 */
[----:B------:R-:W-:Y:S01]  /*8dc0*/  UMOV UR7, 0x40000040 ;  /* 0x4000004000077882 */ /* 0x000fe20000000000 */
[----:B------:R-:W-:Y:S01]  /*8dd0*/  ISETP.GT.AND P4, PT, R2, 0x18, PT ;  /* 0x000000180200780c */ /* 0x000fe20003f84270 */
[----:B------:R-:W-:Y:S01]  /*8de0*/  MUFU.EX2 R142, R142 ;  /* 0x0000008e008e7308 */ /* 0x000fe20000000800 */
[----:B------:R-:W-:-:S02]  /*8df0*/  FMNMX.FTZ R6, R187, R6, !PT ;  /* 0x00000006bb067209 */ /* 0x000fc40007810000 */
[----:B------:R-:W-:Y:S02]  /*8e00*/  FSEL R209, R164, -INF , P4 ;  /* 0xff800000a4d17808 */ /* 0x000fe40002000000 */
[----:B------:R-:W-:Y:S02]  /*8e10*/  FMNMX.FTZ R6, R161, R6, !PT ;  /* 0x00000006a1067209 */ /* 0x000fe40007810000 */
[----:B------:R-:W-:Y:S01]  /*8e20*/  ISETP.GT.AND P4, PT, R2, 0x20, PT ;  /* 0x000000200200780c */ /* 0x000fe20003f84270 */
[----:B------:R-:W-:Y:S01]  /*8e30*/  MUFU.EX2 R123, R123 ;  /* 0x0000007b007b7308 */ /* 0x000fe20000000800 */
[----:B------:R-:W-:Y:S02]  /*8e40*/  FMNMX.FTZ R6, R209, R6, !PT ;  /* 0x00000006d1067209 */ /* 0x000fe40007810000 */
[----:B------:R-:W-:Y:S02]  /*8e50*/  FSEL R207, R152, -INF , P4 ;  /* 0xff80000098cf7808 */ /* 0x000fe40002000000 */
[----:B------:R-:W-:-:S02]  /*8e60*/  FMNMX.FTZ R6, R165, R6, !PT ;  /* 0x00000006a5067209 */ /* 0x000fc40007810000 */
[----:B------:R-:W-:Y:S02]  /*8e70*/  ISETP.GT.AND P4, PT, R2, 0x28, PT ;  /* 0x000000280200780c */ /* 0x000fe40003f84270 */
[----:B------:R-:W-:Y:S02]  /*8e80*/  FMNMX.FTZ R6, R207, R6, !PT ;  /* 0x00000006cf067209 */ /* 0x000fe40007810000 */
[----:B------:R-:W-:Y:S02]  /*8e90*/  FSEL R211, R156, -INF , P4 ;  /* 0xff8000009cd37808 */ /* 0x000fe40002000000 */
[----:B------:R-:W-:Y:S02]  /*8ea0*/  FMNMX.FTZ R6, R153, R6, !PT ;  /* 0x0000000699067209 */ /* 0x000fe40007810000 */
[----:B------:R-:W-:Y:S02]  /*8eb0*/  ISETP.GT.AND P4, PT, R2, 0x30, PT ;  /* 0x000000300200780c */ /* 0x000fe40003f84270 */
[----:B------:R-:W-:-:S02]  /*8ec0*/  FMNMX.FTZ R6, R211, R6, !PT ;  /* 0x00000006d3067209 */ /* 0x000fc40007810000 */
[----:B------:R-:W-:Y:S02]  /*8ed0*/  FSEL R205, R144, -INF , P4 ;  /* 0xff80000090cd7808 */ /* 0x000fe40002000000 */
[----:B------:R-:W-:Y:S02]  /*8ee0*/  FMNMX.FTZ R6, R157, R6, !PT ;  /* 0x000000069d067209 */ /* 0x000fe40007810000 */
[----:B------:R-:W-:Y:S02]  /*8ef0*/  ISETP.GT.AND P4, PT, R2, 0x38, PT ;  /* 0x000000380200780c */ /* 0x000fe40003f84270 */
[----:B------:R-:W-:Y:S02]  /*8f00*/  FMNMX.FTZ R6, R205, R6, !PT ;  /* 0x00000006cd067209 */ /* 0x000fe40007810000 */
[----:B------:R-:W-:Y:S02]  /*8f10*/  FSEL R215, R148, -INF , P4 ;  /* 0xff80000094d77808 */ /* 0x000fe40002000000 */
[----:B------:R-:W-:-:S02]  /*8f20*/  FMNMX.FTZ R6, R145, R6, !PT ;  /* 0x0000000691067209 */ /* 0x000fc40007810000 */
[----:B------:R-:W-:Y:S02]  /*8f30*/  ISETP.GT.AND P4, PT, R2, 0x40, PT ;  /* 0x000000400200780c */ /* 0x000fe40003f84270 */
[----:B------:R-:W-:Y:S02]  /*8f40*/  FMNMX.FTZ R6, R215, R6, !PT ;  /* 0x00000006d7067209 */ /* 0x000fe40007810000 */
[----:B------:R-:W-:Y:S01]  /*8f50*/  FSEL R213, R136, -INF , P4 ;  /* 0xff80000088d57808 */ /* 0x000fe20002000000 */
[--C-:B------:R-:W-:Y:S01]  /*8f60*/  FFMA.FTZ R136, R143, R0, -R20.reuse ;  /* 0x000000008f887223 */ /* 0x100fe20000010814 */
[----:B------:R-:W-:Y:S02]  /*8f70*/  FMNMX.FTZ R6, R149, R6, !PT ;  /* 0x0000000695067209 */ /* 0x000fe40007810000 */
[----:B------:R-:W-:Y:S02]  /*8f80*/  ISETP.GT.AND P4, PT, R2, 0x48, PT ;  /* 0x000000480200780c */ /* 0x000fe40003f84270 */
[----:B------:R-:W-:Y:S01]  /*8f90*/  FMNMX.FTZ R6, R213, R6, !PT ;  /* 0x00000006d5067209 */ /* 0x000fe20007810000 */
[----:B------:R-:W-:Y:S01]  /*8fa0*/  MUFU.EX2 R136, R136 ;  /* 0x0000008800887308 */ /* 0x000fe20000000800 */
[----:B------:R-:W-:Y:S01]  /*8fb0*/  FSEL R217, R140, -INF , P4 ;  /* 0xff8000008cd97808 */ /* 0x000fe20002000000 */
[----:B------:R-:W-:Y:S01]  /*8fc0*/  FFMA.FTZ R140, R189, R0, -R20 ;  /* 0x00000000bd8c7223 */ /* 0x000fe20000010814 */
[----:B------:R-:W-:-:S02]  /*8fd0*/  FMNMX.FTZ R6, R137, R6, !PT ;  /* 0x0000000689067209 */ /* 0x000fc40007810000 */
[----:B------:R-:W-:Y:S02]  /*8fe0*/  ISETP.GT.AND P4, PT, R2, 0x50, PT ;  /* 0x000000500200780c */ /* 0x000fe40003f84270 */
[----:B------:R-:W-:Y:S01]  /*8ff0*/  FMNMX.FTZ R6, R217, R6, !PT ;  /* 0x00000006d9067209 */ /* 0x000fe20007810000 */
[----:B------:R-:W-:Y:S01]  /*9000*/  MUFU.EX2 R140, R140 ;  /* 0x0000008c008c7308 */ /* 0x000fe20000000800 */
[----:B------:R-:W-:Y:S02]  /*9010*/  FSEL R155, R128, -INF , P4 ;  /* 0xff800000809b7808 */ /* 0x000fe40002000000 */
[----:B------:R-:W-:Y:S02]  /*9020*/  FMNMX.FTZ R6, R141, R6, !PT ;  /* 0x000000068d067209 */ /* 0x000fe40007810000 */
[----:B------:R-:W-:Y:S02]  /*9030*/  ISETP.GT.AND P4, PT, R2, 0x58, PT ;  /* 0x000000580200780c */ /* 0x000fe40003f84270 */
[----:B------:R-:W-:Y:S01]  /*9040*/  FMNMX.FTZ R6, R155, R6, !PT ;  /* 0x000000069b067209 */ /* 0x000fe20007810000 */
[----:B------:R0:W-:Y:S01]  /*9050*/  MUFU.EX2 R128, R134 ;  /* 0x0000008600807308 */ /* 0x0001e20000000800 */
[----:B------:R-:W-:Y:S01]  /*9060*/  FSEL R219, R132, -INF , P4 ;  /* 0xff80000084db7808 */ /* 0x000fe20002000000 */
[----:B------:R-:W-:Y:S01]  /*9070*/  FFMA.FTZ R132, R147, R0, -R20 ;  /* 0x0000000093847223 */ /* 0x000fe20000010814 */
[----:B------:R-:W-:-:S02]  /*9080*/  FMNMX.FTZ R6, R129, R6, !PT ;  /* 0x0000000681067209 */ /* 0x000fc40007810000 */
[----:B------:R-:W-:Y:S02]  /*9090*/  ISETP.GT.AND P4, PT, R2, 0x60, PT ;  /* 0x000000600200780c */ /* 0x000fe40003f84270 */
[----:B------:R-:W-:Y:S01]  /*90a0*/  FMNMX.FTZ R6, R219, R6, !PT ;  /* 0x00000006db067209 */ /* 0x000fe20007810000 */
[----:B------:R-:W1:Y:S01]  /*90b0*/  MUFU.EX2 R132, R132 ;  /* 0x0000008400847308 */ /* 0x000e620000000800 */
[----:B------:R-:W-:Y:S01]  /*90c0*/  FSEL R159, R120, -INF , P4 ;  /* 0xff800000789f7808 */ /* 0x000fe20002000000 */
[--C-:B0-----:R-:W-:Y:S01]  /*90d0*/  FFMA.FTZ R134, R139, R0, -R20.reuse ;  /* 0x000000008b867223 */ /* 0x101fe20000010814 */
[----:B------:R-:W-:Y:S02]  /*90e0*/  FMNMX.FTZ R6, R133, R6, !PT ;  /* 0x0000000685067209 */ /* 0x000fe40007810000 */
[----:B------:R-:W-:Y:S02]  /*90f0*/  ISETP.GT.AND P4, PT, R2, 0x68, PT ;  /* 0x000000680200780c */ /* 0x000fe40003f84270 */
[----:B------:R-:W-:Y:S01]  /*9100*/  FMNMX.FTZ R6, R159, R6, !PT ;  /* 0x000000069f067209 */ /* 0x000fe20007810000 */
[----:B------:R0:W-:Y:S01]  /*9110*/  MUFU.EX2 R120, R3 ;  /* 0x0000000300787308 */ /* 0x0001e20000000800 */
[----:B------:R-:W-:Y:S01]  /*9120*/  FSEL R223, R124, -INF , P4 ;  /* 0xff8000007cdf7808 */ /* 0x000fe20002000000 */
[--C-:B------:R-:W-:Y:S01]  /*9130*/  FFMA.FTZ R124, R23, R0, -R20.reuse ;  /* 0x00000000177c7223 */ /* 0x100fe20000010814 */
[----:B------:R-:W-:Y:S01]  /*9140*/  FMNMX.FTZ R6, R221, R6, !PT ;  /* 0x00000006dd067209 */ /* 0x000fe20007810000 */
[----:B------:R-:W-:-:S03]  /*9150*/  FFMA.FTZ R23, R167, R0, -R20 ;  /* 0x00000000a7177223 */ /* 0x000fc60000010814 */
[----:B------:R-:W-:Y:S01]  /*9160*/  FMNMX.FTZ R6, R223, R6, !PT ;  /* 0x00000006df067209 */ /* 0x000fe20007810000 */
[----:B------:R-:W2:Y:S01]  /*9170*/  MUFU.EX2 R124, R124 ;  /* 0x0000007c007c7308 */ /* 0x000ea20000000800 */
[----:B-1----:R-:W-:Y:S02]  /*9180*/  F2FP.F16.F32.PACK_AB R189, R132, R21 ;  /* 0x0000001584bd723e */ /* 0x002fe400000000ff */
[----:B------:R-:W-:-:S05]  /*9190*/  FMNMX.FTZ R6, R225, R6, !PT ;  /* 0x00000006e1067209 */ /* 0x000fca0007810000 */
[----:B0-----:R-:W0:Y:S01]  /*91a0*/  SHFL.BFLY PT, R3, R6, 0x2, 0x1f ;  /* 0x0c401f0006037f89 */ /* 0x001e2200000e0000 */
[----:B------:R-:W1:Y:S08]  /*91b0*/  MUFU.EX2 R134, R134 ;  /* 0x0000008600867308 */ /* 0x000e700000000800 */
[----:B------:R-:W3:Y:S01]  /*91c0*/  MUFU.EX2 R23, R23 ;  /* 0x0000001700177308 */ /* 0x000ee20000000800 */
[----:B--2---:R-:W-:-:S02]  /*91d0*/  F2FP.F16.F32.PACK_AB R191, R125, R124 ;  /* 0x0000007c7dbf723e */ /* 0x004fc400000000ff */
[----:B0-----:R-:W-:-:S05]  /*91e0*/  FMNMX.FTZ R3, R6, R3, !PT ;  /* 0x0000000306037209 */ /* 0x001fca0007810000 */
[----:B------:R-:W0:Y:S02]  /*91f0*/  SHFL.BFLY PT, R6, R3, 0x1, 0x1f ;  /* 0x0c201f0003067f89 */ /* 0x000e2400000e0000 */
[----:B0-----:R-:W-:Y:S02]  /*9200*/  FMNMX.FTZ R6, R3, R6, !PT ;  /* 0x0000000603067209 */ /* 0x001fe40007810000 */
[----:B------:R-:W-:Y:S02]  /*9210*/  FSEL R3, R7, RZ, P3 ;  /* 0x000000ff07037208 */ /* 0x000fe40001800000 */
[C---:B------:R-:W-:Y:S01]  /*9220*/  FSETP.NEU.FTZ.AND P4, PT, R6.reuse, -INF , PT ;  /* 0xff8000000600780b */ /* 0x040fe20003f9d000 */
[CC--:B------:R-:W-:Y:S01]  /*9230*/  FMUL.FTZ R144, R6.reuse, R0.reuse ;  /* 0x0000000006907220 */ /* 0x0c0fe20000410000 */
[----:B------:R-:W-:Y:S01]  /*9240*/  PLOP3.LUT P3, PT, PT, PT, UP1, 0x80, 0x0 ;  /* 0x000000000000781c */ /* 0x000fe20003f6f018 */
[----:B------:R-:W-:Y:S01]  /*9250*/  FADD.FTZ R3, -R3, R14 ;  /* 0x0000000e03037221 */ /* 0x000fe20000010100 */
[----:B------:R-:W-:Y:S01]  /*9260*/  FSEL R2, R6, RZ, P4 ;  /* 0x000000ff06027208 */ /* 0x000fe20002000000 */
[----:B------:R-:W-:Y:S01]  /*9270*/  IMAD.U32 R14, RZ, RZ, UR59 ;  /* 0x0000003bff0e7e24 */ /* 0x000fe2000f8e00ff */
[----:B------:R-:W-:Y:S01]  /*9280*/  FSEL R144, R144, RZ, P4 ;  /* 0x000000ff90907208 */ /* 0x000fe20002000000 */
[----:B------:R-:W-:-:S02]  /*9290*/  FMUL.FTZ R3, R3, R0 ;  /* 0x0000000003037220 */ /* 0x000fc40000410000 */
[----:B------:R-:W-:Y:S01]  /*92a0*/  FADD.FTZ R15, -R2, R15 ;  /* 0x0000000f020f7221 */ /* 0x000fe20000010100 */
[----:B------:R-:W-:Y:S02]  /*92b0*/  @!P1 VIADD R14, R14, 0x36840 ;  /* 0x000368400e0e9836 */ /* 0x000fe40000000000 */
[-CC-:B------:R-:W-:Y:S01]  /*92c0*/  FFMA.FTZ R200, R169, R0.reuse, -R144.reuse ;  /* 0x00000000a9c87223 */ /* 0x180fe20000010890 */
[-CC-:B------:R-:W-:Y:S01]  /*92d0*/  FFMA.FTZ R202, R185, R0.reuse, -R144.reuse ;  /* 0x00000000b9ca7223 */ /* 0x180fe20000010890 */
[-C--:B------:R-:W-:Y:S01]  /*92e0*/  FMUL.FTZ R2, R15, R0.reuse ;  /* 0x000000000f027220 */ /* 0x080fe20000410000 */
[----:B------:R-:W-:Y:S01]  /*92f0*/  MUFU.EX2 R3, R3 ;  /* 0x0000000300037308 */ /* 0x000fe20000000800 */
[-CC-:B------:R-:W-:Y:S01]  /*9300*/  FFMA.FTZ R139, R173, R0.reuse, -R144.reuse ;  /* 0x00000000ad8b7223 */ /* 0x180fe20000010890 */
[-CC-:B------:R-:W-:Y:S01]  /*9310*/  FFMA.FTZ R196, R187, R0.reuse, -R144.reuse ;  /* 0x00000000bbc47223 */ /* 0x180fe20000010890 */
[-CC-:B------:R-:W-:Y:S01]  /*9320*/  FFMA.FTZ R143, R161, R0.reuse, -R144.reuse ;  /* 0x00000000a18f7223 */ /* 0x180fe20000010890 */
[-CC-:B------:R-:W-:Y:S01]  /*9330*/  FFMA.FTZ R15, R149, R0.reuse, -R144.reuse ;  /* 0x00000000950f7223 */ /* 0x180fe20000010890 */
[-C--:B------:R-:W-:Y:S01]  /*9340*/  FFMA.FTZ R198, R209, R0.reuse, -R144 ;  /* 0x00000000d1c67223 */ /* 0x080fe20000010890 */
[----:B------:R-:W-:Y:S01]  /*9350*/  @!P1 PRMT R14, RZ, 0x654, R14 ;  /* 0x00000654ff0e9816 */ /* 0x000fe2000000000e */
        /* <DEDUP_REMOVED lines=21> */
[----:B------:R-:W-:Y:S01]  /*94b0*/  FFMA.FTZ R223, R223, R0, -R144 ;  /* 0x00000000dfdf7223 */ /* 0x000fe20000010890 */
[----:B-1----:R-:W-:Y:S01]  /*94c0*/  F2FP.F16.F32.PACK_AB R185, R134, R121 ;  /* 0x0000007986b9723e */ /* 0x002fe200000000ff */
[----:B------:R-:W-:-:S02]  /*94d0*/  WARPGROUP.DEPBAR.LE gsb0, 0x0 ;  /* 0x00008000000079c5 */ /* 0x000fc40000010000 */
[----:B------:R-:W-:Y:S01]  /*94e0*/  WARPGROUP.ARRIVE ;  /* 0x00000000000079c5 */ /* 0x000fe20000000000 */
[-CC-:B------:R-:W-:Y:S01]  /*94f0*/  FFMA.FTZ R181, R131, R0.reuse, -R20.reuse ;  /* 0x0000000083b57223 */ /* 0x180fe20000010814 */
[-C--:B------:R-:W-:Y:S01]  /*9500*/  FFMA.FTZ R131, R135, R0.reuse, -R20 ;  /* 0x0000000087837223 */ /* 0x080fe20000010814 */
[-C--:B------:R-:W-:Y:S01]  /*9510*/  FFMA.FTZ R135, R168, R0.reuse, -R144 ;  /* 0x00000000a8877223 */ /* 0x080fe20000010890 */
[----:B------:R-:W-:Y:S01]  /*9520*/  MUFU.EX2 R139, R139 ;  /* 0x0000008b008b7308 */ /* 0x000fe20000000800 */
[-CC-:B------:R-:W-:Y:S01]  /*9530*/  FFMA.FTZ R183, R175, R0.reuse, -R20.reuse ;  /* 0x00000000afb77223 */ /* 0x180fe20000010814 */
[----:B------:R-:W-:Y:S01]  /*9540*/  HGMMA.64x192x16.F32 R24, R176, gdesc[UR4].tnspB, R24, gsb0 ;  /* 0x42e00004b0187df0 */ /* 0x000fe20008000818 */
[-C--:B------:R-:W-:Y:S01]  /*9550*/  FFMA.FTZ R20, R127, R0.reuse, -R20 ;  /* 0x000000007f147223 */ /* 0x080fe20000010814 */
[----:B------:R-:W-:Y:S01]  /*9560*/  FFMA.FTZ R144, R225, R0, -R144 ;  /* 0x00000000e1907223 */ /* 0x000fe20000010890 */
[----:B---3--:R-:W-:-:S03]  /*9570*/  F2FP.F16.F32.PACK_AB R187, R136, R23 ;  /* 0x0000001788bb723e */ /* 0x008fc600000000ff */
[----:B------:R-:W0:Y:S08]  /*9580*/  MUFU.EX2 R135, R135 ;  /* 0x0000008700877308 */ /* 0x000e300000000800 */
[----:B------:R-:W-:Y:S08]  /*9590*/  MUFU.EX2 R196, R196 ;  /* 0x000000c400c47308 */ /* 0x000ff00000000800 */
[----:B------:R-:W-:Y:S01]  /*95a0*/  MUFU.EX2 R143, R143 ;  /* 0x0000008f008f7308 */ /* 0x000fe20000000800 */
[----:B0-----:R-:W-:Y:S01]  /*95b0*/  FFMA.FTZ R149, R2, R10, R135 ;  /* 0x0000000a02957223 */ /* 0x001fe20000010087 */
[----:B------:R-:W-:-:S03]  /*95c0*/  FFMA.FTZ R10, R3, R9, R22 ;  /* 0x00000009030a7223 */ /* 0x000fc60000010016 */
[C---:B------:R-:W-:Y:S01]  /*95d0*/  FADD.FTZ R149, R200.reuse, R149 ;  /* 0x00000095c8957221 */ /* 0x040fe20000010000 */
[C---:B------:R-:W-:Y:S01]  /*95e0*/  FADD.FTZ R10, R201.reuse, R10 ;  /* 0x0000000ac90a7221 */ /* 0x040fe20000010000 */
[----:B------:R-:W-:Y:S01]  /*95f0*/  F2FP.F16.F32.PACK_AB R201, R201, R22 ;  /* 0x00000016c9c9723e */ /* 0x000fe200000000ff */
[----:B------:R-:W-:Y:S01]  /*9600*/  MUFU.EX2 R198, R198 ;  /* 0x000000c600c67308 */ /* 0x000fe20000000800 */
[----:B------:R-:W-:Y:S01]  /*9610*/  F2FP.F16.F32.PACK_AB R200, R200, R135 ;  /* 0x00000087c8c8723e */ /* 0x000fe200000000ff */
[----:B------:R-:W-:Y:S01]  /*9620*/  FADD.FTZ R127, R203, R10 ;  /* 0x0000000acb7f7221 */ /* 0x000fe20000010000 */
[----:B------:R-:W-:-:S03]  /*9630*/  F2FP.F16.F32.PACK_AB R203, R122, R203 ;  /* 0x000000cb7acb723e */ /* 0x000fc600000000ff */
[----:B------:R-:W-:Y:S02]  /*9640*/  FADD.FTZ R10, R122, R127 ;  /* 0x0000007f7a0a7221 */ /* 0x000fe40000010000 */
[----:B------:R-:W-:Y:S02]  /*9650*/  MUFU.EX2 R147, R147 ;  /* 0x0000009300937308 */ /* 0x000fe40000000800 */
        /* <DEDUP_REMOVED lines=16> */
[----:B------:R-:W-:-:S04]  /*9760*/  FADD.FTZ R127, R21, R10 ;  /* 0x0000000a157f7221 */ /* 0x000fc80000010000 */
[----:B------:R-:W-:Y:S02]  /*9770*/  FADD.FTZ R127, R132, R127 ;  /* 0x0000007f847f7221 */ /* 0x000fe40000010000 */
        /* <DEDUP_REMOVED lines=15> */
[----:B------:R-:W-:Y:S01]  /*9870*/  MUFU.EX2 R221, R221 ;  /* 0x000000dd00dd7308 */ /* 0x000fe20000000800 */
[----:B------:R-:W-:-:S02]  /*9880*/  WARPGROUP.DEPBAR.LE gsb0, 0x0 ;  /* 0x00008000000079c5 */ /* 0x000fc40000010000 */
[----:B------:R1:W-:Y:S05]  /*9890*/  @!P1 SYNCS.ARRIVE.TRANS64.RED.A1T0 RZ, [R14+URZ], RZ ;  /* 0x000000ff0eff99a7 */ /* 0x0003ea000810043f */
[----:B------:R-:W-:Y:S01]  /*98a0*/  MUFU.EX2 R176, R159 ;  /* 0x0000009f00b07308 */ /* 0x000fe20000000800 */
[----:B0-----:R-:W-:Y:S01]  /*98b0*/  F2FP.F16.F32.PACK_AB R177, R142, R131 ;  /* 0x000000838eb1723e */ /* 0x001fe200000000ff */
[----:B-1----:R-:W-:-:S06]  /*98c0*/  FADD.FTZ R14, R202, R149 ;  /* 0x00000095ca0e7221 */ /* 0x002fcc0000010000 */
[----:B------:R-:W-:Y:S01]  /*98d0*/  MUFU.EX2 R178, R223 ;  /* 0x000000df00b27308 */ /* 0x000fe20000000800 */
[----:B------:R0:W-:Y:S01]  /*98e0*/  @!P1 SYNCS.ARRIVE.TRANS64.RED.A1T0 RZ, [R146+URZ], RZ ;  /* 0x000000ff92ff99a7 */ /* 0x0001e2000810043f */
[C---:B------:R-:W-:Y:S01]  /*98f0*/  F2FP.F16.F32.PACK_AB R202, R139.reuse, R202 ;  /* 0x000000ca8bca723e */ /* 0x040fe200000000ff */
[----:B------:R-:W-:-:S04]  /*9900*/  FADD.FTZ R149, R139, R14 ;  /* 0x0000000e8b957221 */ /* 0x000fc80000010000 */
[----:B------:R-:W-:Y:S01]  /*9910*/  FADD.FTZ R14, R196, R149 ;  /* 0x00000095c40e7221 */ /* 0x000fe20000010000 */
[----:B------:R-:W-:Y:S01]  /*9920*/  MUFU.EX2 R144, R144 ;  /* 0x0000009000907308 */ /* 0x000fe20000000800 */
[C---:B------:R-:W-:Y:S02]  /*9930*/  F2FP.F16.F32.PACK_AB R196, R143.reuse, R196 ;  /* 0x000000c48fc4723e */ /* 0x040fe400000000ff */
[----:B------:R-:W-:-:S04]  /*9940*/  FADD.FTZ R137, R143, R14 ;  /* 0x0000000e8f897221 */ /* 0x000fc80000010000 */
[----:B------:R-:W-:Y:S01]  /*9950*/  FADD.FTZ R14, R198, R137 ;  /* 0x00000089c60e7221 */ /* 0x000fe20000010000 */
[----:B------:R-:W1:Y:S01]  /*9960*/  MUFU.EX2 R20, R20 ;  /* 0x0000001400147308 */ /* 0x000e620000000800 */
[C---:B------:R-:W-:Y:S02]  /*9970*/  F2FP.F16.F32.PACK_AB R198, R147.reuse, R198 ;  /* 0x000000c693c6723e */ /* 0x040fe400000000ff */
[----:B------:R-:W-:-:S04]  /*9980*/  FADD.FTZ R137, R147, R14 ;  /* 0x0000000e93897221 */ /* 0x000fc80000010000 */
[----:B------:R-:W-:Y:S01]  /*9990*/  FADD.FTZ R14, R192, R137 ;  /* 0x00000089c00e7221 */ /* 0x000fe20000010000 */
[----:B------:R-:W-:-:S03]  /*99a0*/  F2FP.F16.F32.PACK_AB R192, R151, R192 ;  /* 0x000000c097c0723e */ /* 0x000fc600000000ff */
[----:B------:R-:W-:-:S04]  /*99b0*/  FADD.FTZ R137, R151, R14 ;  /* 0x0000000e97897221 */ /* 0x000fc80000010000 */
[----:B------:R-:W-:Y:S01]  /*99c0*/  FADD.FTZ R14, R194, R137 ;  /* 0x00000089c20e7221 */ /* 0x000fe20000010000 */
[C---:B------:R-:W-:Y:S02]  /*99d0*/  F2FP.F16.F32.PACK_AB R194, R153.reuse, R194 ;  /* 0x000000c299c2723e */ /* 0x040fe400000000ff */
[----:B-1----:R-:W-:Y:S01]  /*99e0*/  F2FP.F16.F32.PACK_AB R179, R20, R123 ;  /* 0x0000007b14b3723e */ /* 0x002fe200000000ff */
[----:B------:R-:W-:-:S04]  /*99f0*/  FADD.FTZ R137, R153, R14 ;  /* 0x0000000e99897221 */ /* 0x000fc80000010000 */
[----:B------:R-:W-:Y:S01]  /*9a00*/  FADD.FTZ R14, R188, R137 ;  /* 0x00000089bc0e7221 */ /* 0x000fe20000010000 */
[----:B------:R-:W-:-:S03]  /*9a10*/  F2FP.F16.F32.PACK_AB R188, R145, R188 ;  /* 0x000000bc91bc723e */ /* 0x000fc600000000ff */
[----:B------:R-:W-:Y:S01]  /*9a20*/  FADD.FTZ R129, R145, R14 ;  /* 0x0000000e91817221 */ /* 0x000fe20000010000 */
[----:B------:R-:W-:-:S03]  /*9a30*/  FADD.FTZ R14, R124, R127 ;  /* 0x0000007f7c0e7221 */ /* 0x000fc60000010000 */
[----:B------:R-:W-:Y:S01]  /*9a40*/  FADD.FTZ R10, R190, R129 ;  /* 0x00000081be0a7221 */ /* 0x000fe20000010000 */
[----:B------:R-:W-:Y:S01]  /*9a50*/  FADD.FTZ R14, R125, R14 ;  /* 0x0000000e7d0e7221 */ /* 0x000fe20000010000 */
[C---:B------:R-:W-:Y:S02]  /*9a60*/  F2FP.F16.F32.PACK_AB R190, R15.reuse, R190 ;  /* 0x000000be0fbe723e */ /* 0x040fe400000000ff */
[----:B------:R-:W-:-:S04]  /*9a70*/  FADD.FTZ R127, R15, R10 ;  /* 0x0000000a0f7f7221 */ /* 0x000fc80000010000 */
[----:B------:R-:W-:Y:S01]  /*9a80*/  FADD.FTZ R10, R184, R127 ;  /* 0x0000007fb80a7221 */ /* 0x000fe20000010000 */
[----:B------:R-:W-:Y:S01]  /*9a90*/  FADD.FTZ R127, R121, R14 ;  /* 0x0000000e797f7221 */ /* 0x000fe20000010000 */
[C---:B------:R-:W-:Y:S01]  /*9aa0*/  F2FP.F16.F32.PACK_AB R184, R9.reuse, R184 ;  /* 0x000000b809b8723e */ /* 0x040fe200000000ff */
[----:B------:R-:W-:Y:S02]  /*9ab0*/  IMAD.MOV.U32 R14, RZ, RZ, R7 ;  /* 0x000000ffff0e7224 */ /* 0x000fe400078e0007 */
[----:B------:R-:W-:Y:S01]  /*9ac0*/  FADD.FTZ R129, R9, R10 ;  /* 0x0000000a09817221 */ /* 0x000fe20000010000 */
[----:B------:R-:W-:-:S03]  /*9ad0*/  FADD.FTZ R10, R134, R127 ;  /* 0x0000007f860a7221 */ /* 0x000fc60000010000 */
[----:B------:R-:W-:Y:S01]  /*9ae0*/  FADD.FTZ R129, R186, R129 ;  /* 0x00000081ba817221 */ /* 0x000fe20000010000 */
[----:B------:R-:W-:Y:S01]  /*9af0*/  FADD.FTZ R15, R23, R10 ;  /* 0x0000000a170f7221 */ /* 0x000fe20000010000 */
[C---:B------:R-:W-:Y:S02]  /*9b00*/  F2FP.F16.F32.PACK_AB R186, R141.reuse, R186 ;  /* 0x000000ba8dba723e */ /* 0x040fe400000000ff */
[----:B------:R-:W-:Y:S01]  /*9b10*/  FADD.FTZ R129, R141, R129 ;  /* 0x000000818d817221 */ /* 0x000fe20000010000 */
[----:B------:R-:W-:-:S03]  /*9b20*/  FADD.FTZ R15, R136, R15 ;  /* 0x0000000f880f7221 */ /* 0x000fc60000010000 */
[----:B------:R-:W-:Y:S01]  /*9b30*/  FADD.FTZ R129, R180, R129 ;  /* 0x00000081b4817221 */ /* 0x000fe20000010000 */
[----:B------:R-:W-:Y:S01]  /*9b40*/  FADD.FTZ R10, R138, R15 ;  /* 0x0000000f8a0a7221 */ /* 0x000fe20000010000 */
[C---:B------:R-:W-:Y:S01]  /*9b50*/  F2FP.F16.F32.PACK_AB R180, R22.reuse, R180 ;  /* 0x000000b416b4723e */ /* 0x040fe200000000ff */
[----:B------:R-:W-:Y:S02]  /*9b60*/  IMAD.MOV.U32 R15, RZ, RZ, R6 ;  /* 0x000000ffff0f7224 */ /* 0x000fe400078e0006 */
        /* <DEDUP_REMOVED lines=13> */
[----:B------:R-:W-:-:S03]  /*9c40*/  FADD.FTZ R10, R142, R9 ;  /* 0x000000098e0a7221 */ /* 0x000fc60000010000 */
[----:B------:R-:W-:Y:S01]  /*9c50*/  FADD.FTZ R129, R178, R129 ;  /* 0x00000081b2817221 */ /* 0x000fe20000010000 */
[----:B------:R-:W-:Y:S01]  /*9c60*/  FADD.FTZ R9, R123, R10 ;  /* 0x0000000a7b097221 */ /* 0x000fe20000010000 */
[C---:B------:R-:W-:Y:S02]  /*9c70*/  F2FP.F16.F32.PACK_AB R178, R144.reuse, R178 ;  /* 0x000000b290b2723e */ /* 0x040fe400000000ff */
[----:B------:R-:W-:Y:S01]  /*9c80*/  FADD.FTZ R10, R144, R129 ;  /* 0x00000081900a7221 */ /* 0x000fe20000010000 */
[----:B------:R-:W-:Y:S01]  /*9c90*/  FADD.FTZ R9, R20, R9 ;  /* 0x0000000914097221 */ /* 0x000fe20000010000 */
[----:B0-----:R-:W-:Y:S06]  /*9ca0*/  @P3 BRA `(.L_x_2084) ;  /* 0xffffffb800c43947 */ /* 0x001fec000383ffff */
[----:B------:R-:W-:-:S07]  /*9cb0*/  IMAD.U32 R20, RZ, RZ, UR58 ;  /* 0x0000003aff147e24 */ /* 0x000fce000f8e00ff */
.L_x_2075:
[----:B------:R-:W-:Y:S02]  /*9cc0*/  R2UR UR7, R18 ;  /* 0x00000000120772ca */ /* 0x000fe400000e0000 */
[----:B------:R-:W-:-:S13]  /*9cd0*/  R2UR UR6, R20 ;  /* 0x00000000140672ca */ /* 0x000fda00000e0000 */
[----:B------:R-:W-:-:S06]  /*9ce0*/  UISETP.GE.AND UP0, UPT, UR6, UR7, UPT ;  /* 0x000000070600728c */ /* 0x000fcc000bf06270 */
[----:B------:R-:W-:-:S13]  /*9cf0*/  PLOP3.LUT P2, PT, PT, PT, UP0, 0x80, 0x0 ;  /* 0x000000000000781c */ /* 0x000fda0003f4f008 */
[----:B------:R-:W-:Y:S05]  /*9d00*/  @!P2 BRA `(.L_x_2085) ;  /* 0x0000003c0074a947 */ /* 0x000fea0003800000 */
[----:B------:R-:W-:Y:S01]  /*9d10*/  R2UR UR7, R8 ;  /* 0x00000000080772ca */ /* 0x000fe200000e0000 */
[----:B------:R-:W-:Y:S01]  /*9d20*/  IMAD.MOV.U32 R11, RZ, RZ, R7 ;  /* 0x000000ffff0b7224 */ /* 0x000fe200078e0007 */
[----:B------:R-:W-:Y:S01]  /*9d30*/  UMOV UR6, UR60 ;  /* 0x0000003c00067c82 */ /* 0x000fe20008000000 */
[----:B------:R-:W-:-:S10]  /*9d40*/  IMAD.MOV.U32 R13, RZ, RZ, R6 ;  /* 0x000000ffff0d7224 */ /* 0x000fd400078e0006 */
[----:B------:R-:W-:-:S07]  /*9d50*/  IMAD.U32 R14, RZ, RZ, UR7 ;  /* 0x00000007ff0e7e24 */ /* 0x000fce000f8e00ff */
.L_x_2094:
[----:B------:R-:W-:Y:S01]  /*9d60*/  R2UR UR10, R14 ;  /* 0x000000000e0a72ca */ /* 0x000fe200000e0000 */
        /* <DEDUP_REMOVED lines=8> */
.L_x_2086:
        /* <DEDUP_REMOVED lines=8> */
.L_x_2087:
[----:B-1----:R-:W-:Y:S05]  /*9e70*/  @P2 BRA `(.L_x_2088) ;  /* 0x0000000000082947 */ /* 0x002fea0003800000 */
[----:B------:R-:W1:Y:S02]  /*9e80*/  SYNCS.PHASECHK.TRANS64.TRYWAIT P2, [UR61+0x36830], R0 ;  /* 0x03683000ff0075a7 */ /* 0x000e64000804017d */
[----:B-1----:R-:W-:Y:S05]  /*9e90*/  @!P2 BRA `(.L_x_2089) ;  /* 0x000000b00090a947 */ /* 0x002fea0003800000 */
.L_x_2088:
        /* <DEDUP_REMOVED lines=24> */
[----:B------:R-:W-:Y:S01]  /*a020*/  R2UR UR48, R4 ;  /* 0x00000000043072ca */ /* 0x000fe200000e0000 */
[----:B------:R-:W-:Y:S01]  /*a030*/  UIADD3 UR50, UR7, 0x200, URZ ;  /* 0x0000020007327890 */ /* 0x000fe2000fffe03f */
[----:B------:R-:W-:Y:S01]  /*a040*/  R2UR UR49, R5 ;  /* 0x00000000053172ca */ /* 0x000fe200000e0000 */
[----:B------:R-:W-:Y:S01]  /*a050*/  UMOV UR51, 0x40000040 ;  /* 0x4000004000337882 */ /* 0x000fe20000000000 */
        /* <DEDUP_REMOVED lines=591> */
.L_x_2090:
        /* <DEDUP_REMOVED lines=8> */
.L_x_2091:
[----:B-1----:R-:W-:Y:S05]  /*c5d0*/  @P2 BRA `(.L_x_2092) ;  /* 0x0000000000082947 */ /* 0x002fea0003800000 */
[----:B------:R-:W1:Y:S02]  /*c5e0*/  SYNCS.PHASECHK.TRANS64.TRYWAIT P2, [UR11+0x36850], R0 ;  /* 0x03685000ff0075a7 */ /* 0x000e64000804014b */
[----:B-1----:R-:W-:Y:S05]  /*c5f0*/  @!P2 BRA `(.L_x_2093) ;  /* 0x0000008800d0a947 */ /* 0x002fea0003800000 */
.L_x_2092:
[----:B------:R-:W-:Y:S01]  /*c600*/  R2UR UR7, R16 ;  /* 0x00000000100772ca */ /* 0x000fe200000e0000 */
[----:B------:R-:W-:Y:S01]  /*c610*/  WARPGROUP.ARRIVE ;  /* 0x00000000000079c5 */ /* 0x000fe20000000000 */
[----:B------:R-:W-:Y:S01]  /*c620*/  UMOV UR15, 0x40000040 ;  /* 0x40000040000f7882 */ /* 0x000fe20000000000 */
[----:B01----:R-:W-:Y:S02]  /*c630*/  FMNMX.FTZ R0, R168, R13, !PT ;  /* 0x0000000da8007209 */ /* 0x003fe40007810000 */
[----:B------:R-:W-:Y:S02]  /*c640*/  R2UR UR18, R20 ;  /* 0x00000000141272ca */ /* 0x000fe400000e0000 */
[----:B------:R-:W-:Y:S02]  /*c650*/  FMNMX.FTZ R3, R169, R0, !PT ;  /* 0x00000000a9037209 */ /* 0x000fe40007810000 */
[----:B------:R-:W-:Y:S02]  /*c660*/  R2UR UR19, R18 ;  /* 0x00000000121372ca */ /* 0x000fe400000e0000 */
[----:B------:R-:W-:-:S02]  /*c670*/  FMNMX.FTZ R0, R172, R3, !PT ;  /* 0x00000003ac007209 */ /* 0x000fc40007810000 */
[----:B------:R-:W-:Y:S02]  /*c680*/  UIADD3 UR7, UR7, 0x400, URZ ;  /* 0x0000040007077890 */ /* 0x000fe4000fffe03f */
[----:B------:R-:W-:Y:S02]  /*c690*/  FMNMX.FTZ R3, R173, R0, !PT ;  /* 0x00000000ad037209 */ /* 0x000fe40007810000 */
[----:B------:R-:W-:Y:S02]  /*c6a0*/  USHF.R.U32.HI UR7, URZ, 0x4, UR7 ;  /* 0x000000043f077899 */ /* 0x000fe40008011607 */
[----:B------:R-:W-:Y:S02]  /*c6b0*/  FMNMX.FTZ R0, R160, R3, !PT ;  /* 0x00000003a0007209 */ /* 0x000fe40007810000 */
[----:B------:R-:W-:Y:S02]  /*c6c0*/  ULOP3.LUT UR7, UR7, 0x3fff, URZ, 0xc0, !UPT ;  /* 0x00003fff07077892 */ /* 0x000fe4000f8ec03f */
[----:B------:R-:W-:Y:S01]  /*c6d0*/  FMNMX.FTZ R3, R161, R0, !PT ;  /* 0x00000000a1037209 */ /* 0x000fe20007810000 */
[----:B------:R-:W-:-:S02]  /*c6e0*/  UISETP.GT.AND UP0, UPT, UR18, UR19, UPT ;  /* 0x000000131200728c */ /* 0x000fc4000bf04270 */
[----:B------:R-:W-:Y:S01]  /*c6f0*/  ULOP3.LUT UR7, UR7, 0x3800000, URZ, 0xfc, !UPT ;  /* 0x0380000007077892 */ /* 0x000fe2000f8efc3f */
[----:B------:R-:W-:-:S03]  /*c700*/  FMNMX.FTZ R0, R164, R3, !PT ;  /* 0x00000003a4007209 */ /* 0x000fc60007810000 */
[----:B------:R-:W-:Y:S01]  /*c710*/  UIMAD UR6, UR6, 0xa80, UR7 ;  /* 0x00000a80060678a4 */ /* 0x000fe2000f8e0207 */
[----:B------:R-:W-:Y:S02]  /*c720*/  FMNMX.FTZ R3, R165, R0, !PT ;  /* 0x00000000a5037209 */ /* 0x000fe40007810000 */
[----:B------:R-:W-:Y:S01]  /*c730*/  UMOV UR7, 0x40000040 ;  /* 0x4000004000077882 */ /* 0x000fe20000000000 */
[----:B------:R-:W-:Y:S01]  /*c740*/  UIADD3 UR10, UR6, 0x80, URZ ;  /* 0x00000080060a7890 */ /* 0x000fe2000fffe03f */
[----:B------:R-:W-:Y:S02]  /*c750*/  FMNMX.FTZ R0, R152, R3, !PT ;  /* 0x0000000398007209 */ /* 0x000fe40007810000 */
[----:B------:R-:W-:Y:S02]  /*c760*/  PLOP3.LUT P2, PT, PT, PT, UP0, 0x80, 0x0 ;  /* 0x000000000000781c */ /* 0x000fe40003f4f008 */
[----:B------:R-:W-:Y:S01]  /*c770*/  HGMMA.64x192x16.F32 R24, R200, gdesc[UR4].tnspB, R24, gsb0 ;  /* 0x42e00004c8187df0 */ /* 0x000fe20008000818 */
[----:B------:R-:W-:Y:S01]  /*c780*/  FMNMX.FTZ R3, R153, R0, !PT ;  /* 0x0000000099037209 */ /* 0x000fe20007810000 */
[----:B------:R-:W-:Y:S01]  /*c790*/  UMOV UR14, UR10 ;  /* 0x0000000a000e7c82 */ /* 0x000fe20008000000 */
[----:B------:R-:W-:-:S02]  /*c7a0*/  UIADD3 UR10, UR6, 0x100, URZ ;  /* 0x00000100060a7890 */ /* 0x000fc4000fffe03f */
        /* <DEDUP_REMOVED lines=21> */
[----:B------:R-:W0:Y:S03]  /*c900*/  LDC R0, c[0x0][0x988] ;  /* 0x00026200ff007b82 */ /* 0x000e260000000800 */
[----:B------:R-:W1:Y:S02]  /*c910*/  SHFL.BFLY PT, R3, R14, 0x1, 0x1f ;  /* 0x0c201f000e037f89 */ /* 0x000e6400000e0000 */
[----:B-1----:R-:W-:Y:S02]  /*c920*/  FMNMX.FTZ R6, R14, R3, !PT ;  /* 0x000000030e067209 */ /* 0x002fe40007810000 */
[----:B------:R-:W-:-:S03]  /*c930*/  FMNMX.FTZ R14, R170, R11, !PT ;  /* 0x0000000baa0e7209 */ /* 0x000fc60007810000 */
[----:B------:R-:W-:Y:S01]  /*c940*/  FADD.FTZ R3, -R6, R13 ;  /* 0x0000000d06037221 */ /* 0x000fe20000010100 */
[----:B------:R-:W-:-:S03]  /*c950*/  FMNMX.FTZ R7, R171, R14, !PT ;  /* 0x0000000eab077209 */ /* 0x000fc60007810000 */
[-C--:B0-----:R-:W-:Y:S01]  /*c960*/  FMUL.FTZ R2, R3, R0.reuse ;  /* 0x0000000003027220 */ /* 0x081fe20000410000 */
[----:B------:R-:W-:Y:S01]  /*c970*/  FMNMX.FTZ R14, R174, R7, !PT ;  /* 0x00000007ae0e7209 */ /* 0x000fe20007810000 */
[----:B------:R-:W-:-:S03]  /*c980*/  FMUL.FTZ R3, R6, R0 ;  /* 0x0000000006037220 */ /* 0x000fc60000410000 */
[----:B------:R-:W-:Y:S01]  /*c990*/  FMNMX.FTZ R7, R175, R14, !PT ;  /* 0x0000000eaf077209 */ /* 0x000fe20007810000 */
[-CC-:B------:R-:W-:Y:S01]  /*c9a0*/  FFMA.FTZ R23, R153, R0.reuse, -R3.reuse ;  /* 0x0000000099177223 */ /* 0x180fe20000010803 */
[-CC-:B------:R-:W-:Y:S01]  /*c9b0*/  FFMA.FTZ R13, R168, R0.reuse, -R3.reuse ;  /* 0x00000000a80d7223 */ /* 0x180fe20000010803 */
[-CC-:B------:R-:W-:Y:S01]  /*c9c0*/  FFMA.FTZ R15, R173, R0.reuse, -R3.reuse ;  /* 0x00000000ad0f7223 */ /* 0x180fe20000010803 */
[----:B------:R-:W-:Y:S01]  /*c9d0*/  FMNMX.FTZ R14, R162, R7, !PT ;  /* 0x00000007a20e7209 */ /* 0x000fe20007810000 */
[-CC-:B------:R-:W-:Y:S01]  /*c9e0*/  FFMA.FTZ R17, R161, R0.reuse, -R3.reuse ;  /* 0x00000000a1117223 */ /* 0x180fe20000010803 */
[-CC-:B------:R-:W-:Y:S01]  /*c9f0*/  FFMA.FTZ R21, R165, R0.reuse, -R3.reuse ;  /* 0x00000000a5157223 */ /* 0x180fe20000010803 */
[--C-:B------:R-:W-:Y:S01]  /*ca00*/  FFMA.FTZ R153, R157, R0, -R3.reuse ;  /* 0x000000009d997223 */ /* 0x100fe20000010803 */
        /* <DEDUP_REMOVED lines=14> */
[----:B------:R-:W0:Y:S01]  /*caf0*/  MUFU.EX2 R13, R13 ;  /* 0x0000000d000d7308 */ /* 0x000e220000000800 */
        /* <DEDUP_REMOVED lines=16> */
[-CC-:B------:R-:W-:Y:S01]  /*cc00*/  FFMA.FTZ R200, R169, R0.reuse, -R3.reuse ;  /* 0x00000000a9c87223 */ /* 0x180fe20000010803 */
[----:B------:R-:W-:Y:S01]  /*cc10*/  FFMA.FTZ R202, R172, R0, -R3 ;  /* 0x00000000acca7223 */ /* 0x000fe20000010803 */
[----:B------:R-:W-:Y:S01]  /*cc20*/  MUFU.EX2 R153, R153 ;  /* 0x0000009900997308 */ /* 0x000fe20000000800 */
[----:B------:R-:W-:Y:S01]  /*cc30*/  FMNMX.FTZ R14, R130, R7, !PT ;  /* 0x00000007820e7209 */ /* 0x000fe20007810000 */
[----:B------:R-:W-:Y:S01]  /*cc40*/  HGMMA.64x192x16.F32 R24, R196, gdesc[UR12].tnspB, R24, gsb0 ;  /* 0x42e0000cc4187df0 */ /* 0x000fe20008000818 */
[----:B------:R-:W-:Y:S01]  /*cc50*/  UMOV UR14, UR10 ;  /* 0x0000000a000e7c82 */ /* 0x000fe20008000000 */
[----:B------:R-:W-:Y:S01]  /*cc60*/  UMOV UR15, 0x40000040 ;  /* 0x40000040000f7882 */ /* 0x000fe20000000000 */
[----:B------:R-:W-:Y:S01]  /*cc70*/  UIADD3 UR10, UR6, 0x180, URZ ;  /* 0x00000180060a7890 */ /* 0x000fe2000fffe03f */
[----:B------:R-:W-:-:S02]  /*cc80*/  FMNMX.FTZ R7, R131, R14, !PT ;  /* 0x0000000e83077209 */ /* 0x000fc40007810000 */
[----:B------:R-:W1:Y:S02]  /*cc90*/  MUFU.EX2 R200, R200 ;  /* 0x000000c800c87308 */ /* 0x000e640000000800 */
[----:B------:R-:W-:-:S04]  /*cca0*/  FMNMX.FTZ R14, R134, R7, !PT ;  /* 0x00000007860e7209 */ /* 0x000fc80007810000 */
[----:B------:R-:W-:Y:S02]  /*ccb0*/  FMNMX.FTZ R7, R135, R14, !PT ;  /* 0x0000000e87077209 */ /* 0x000fe40007810000 */
[----:B------:R-:W2:Y:S02]  /*ccc0*/  MUFU.EX2 R202, R202 ;  /* 0x000000ca00ca7308 */ /* 0x000ea40000000800 */
[----:B------:R-:W-:-:S04]  /*ccd0*/  FMNMX.FTZ R14, R122, R7, !PT ;  /* 0x000000077a0e7209 */ /* 0x000fc80007810000 */
[----:B------:R-:W-:Y:S02]  /*cce0*/  FMNMX.FTZ R7, R123, R14, !PT ;  /* 0x0000000e7b077209 */ /* 0x000fe40007810000 */
[----:B------:R-:W-:Y:S02]  /*ccf0*/  MUFU.EX2 R145, R145 ;  /* 0x0000009100917308 */ /* 0x000fe40000000800 */
[----:B------:R-:W-:-:S04]  /*cd00*/  FMNMX.FTZ R14, R126, R7, !PT ;  /* 0x000000077e0e7209 */ /* 0x000fc80007810000 */
[----:B------:R-:W-:Y:S02]  /*cd10*/  FMNMX.FTZ R14, R127, R14, !PT ;  /* 0x0000000e7f0e7209 */ /* 0x000fe40007810000 */
[----:B------:R-:W-:Y:S03]  /*cd20*/  MUFU.EX2 R149, R149 ;  /* 0x0000009500957308 */ /* 0x000fe60000000800 */
[----:B------:R-:W3:Y:S05]  /*cd30*/  SHFL.BFLY PT, R7, R14, 0x2, 0x1f ;  /* 0x0c401f000e077f89 */ /* 0x000eea00000e0000 */
[----:B------:R-:W-:Y:S08]  /*cd40*/  MUFU.EX2 R137, R137 ;  /* 0x0000008900897308 */ /* 0x000ff00000000800 */
[----:B------:R-:W-:Y:S08]  /*cd50*/  MUFU.EX2 R141, R141 ;  /* 0x0000008d008d7308 */ /* 0x000ff00000000800 */
[----:B------:R-:W-:Y:S01]  /*cd60*/  MUFU.EX2 R129, R129 ;  /* 0x0000008100817308 */ /* 0x000fe20000000800 */
[----:B---3--:R-:W-:Y:S01]  /*cd70*/  FMNMX.FTZ R20, R14, R7, !PT ;  /* 0x000000070e147209 */ /* 0x008fe20007810000 */
[-CC-:B------:R-:W-:Y:S01]  /*cd80*/  FFMA.FTZ R14, R120, R0.reuse, -R3.reuse ;  /* 0x00000000780e7223 */ /* 0x180fe20000010803 */
[----:B------:R-:W-:-:S03]  /*cd90*/  FFMA.FTZ R120, R125, R0, -R3 ;  /* 0x000000007d787223 */ /* 0x000fc60000010803 */
[----:B------:R-:W3:Y:S02]  /*cda0*/  SHFL.BFLY PT, R7, R20, 0x1, 0x1f ;  /* 0x0c201f0014077f89 */ /* 0x000ee400000e0000 */
[----:B------:R-:W-:Y:S08]  /*cdb0*/  MUFU.EX2 R133, R133 ;  /* 0x0000008500857308 */ /* 0x000ff00000000800 */
[----:B------:R-:W-:Y:S08]  /*cdc0*/  MUFU.EX2 R14, R14 ;  /* 0x0000000e000e7308 */ /* 0x000ff00000000800 */
[----:B------:R-:W-:Y:S01]  /*cdd0*/  MUFU.EX2 R121, R121 ;  /* 0x0000007900797308 */ /* 0x000fe20000000800 */
[----:B---3--:R-:W-:-:S07]  /*cde0*/  FMNMX.FTZ R7, R20, R7, !PT ;  /* 0x0000000714077209 */ /* 0x008fce0007810000 */
[----:B------:R3:W-:Y:S01]  /*cdf0*/  MUFU.EX2 R20, R124 ;  /* 0x0000007c00147308 */ /* 0x0007e20000000800 */
[----:B------:R-:W-:-:S04]  /*ce00*/  FMUL.FTZ R125, R7, R0 ;  /* 0x00000000077d7220 */ /* 0x000fc80000410000 */
[-CC-:B------:R-:W-:Y:S01]  /*ce10*/  FFMA.FTZ R22, R170, R0.reuse, -R125.reuse ;  /* 0x00000000aa167223 */ /* 0x180fe2000001087d */
[-CC-:B------:R-:W-:Y:S01]  /*ce20*/  FFMA.FTZ R201, R171, R0.reuse, -R125.reuse ;  /* 0x00000000abc97223 */ /* 0x180fe2000001087d */
[-CC-:B------:R-:W-:Y:S01]  /*ce30*/  FFMA.FTZ R203, R174, R0.reuse, -R125.reuse ;  /* 0x00000000aecb7223 */ /* 0x180fe2000001087d */
[-CC-:B------:R-:W-:Y:S01]  /*ce40*/  FFMA.FTZ R175, R175, R0.reuse, -R125.reuse ;  /* 0x00000000afaf7223 */ /* 0x180fe2000001087d */
[-CC-:B---3--:R-:W-:Y:S01]  /*ce50*/  FFMA.FTZ R124, R167, R0.reuse, -R125.reuse ;  /* 0x00000000a77c7223 */ /* 0x188fe2000001087d */
        /* <DEDUP_REMOVED lines=22> */
[-C--:B------:R-:W-:Y:S01]  /*cfc0*/  FFMA.FTZ R198, R164, R0.reuse, -R3 ;  /* 0x00000000a4c67223 */ /* 0x080fe20000010803 */
[-CC-:B------:R-:W-:Y:S01]  /*cfd0*/  FFMA.FTZ R197, R162, R0.reuse, -R125.reuse ;  /* 0x00000000a2c57223 */ /* 0x180fe2000001087d */
[----:B------:R-:W-:Y:S02]  /*cfe0*/  FFMA.FTZ R199, R166, R0, -R125 ;  /* 0x00000000a6c77223 */ /* 0x000fe4000001087d */
[----:B------:R-:W-:Y:S01]  /*cff0*/  HGMMA.64x192x16.F32 R24, R192, gdesc[UR12].tnspB, R24, gsb0 ;  /* 0x42e0000cc0187df0 */ /* 0x000fe20008000818 */
[----:B------:R-:W-:Y:S01]  /*d000*/  UMOV UR14, UR10 ;  /* 0x0000000a000e7c82 */ /* 0x000fe20008000000 */
[----:B------:R-:W-:Y:S01]  /*d010*/  UMOV UR15, 0x40000040 ;  /* 0x40000040000f7882 */ /* 0x000fe20000000000 */
[----:B------:R-:W-:Y:S01]  /*d020*/  UIADD3 UR10, UR6, 0x200, URZ ;  /* 0x00000200060a7890 */ /* 0x000fe2000fffe03f */
[----:B------:R-:W3:Y:S08]  /*d030*/  MUFU.EX2 R196, R196 ;  /* 0x000000c400c47308 */ /* 0x000ef00000000800 */
[----:B------:R-:W-:Y:S08]  /*d040*/  MUFU.EX2 R197, R197 ;  /* 0x000000c500c57308 */ /* 0x000ff00000000800 */
[----:B------:R-:W4:Y:S08]  /*d050*/  MUFU.EX2 R198, R198 ;  /* 0x000000c600c67308 */ /* 0x000f300000000800 */
        /* <DEDUP_REMOVED lines=11> */
[----:B------:R-:W-:Y:S01]  /*d110*/  MUFU.EX2 R192, R192 ;  /* 0x000000c000c07308 */ /* 0x000fe20000000800 */
[----:B------:R-:W-:-:S07]  /*d120*/  UIADD3 UR6, UR6, 0x300, URZ ;  /* 0x0000030006067890 */ /* 0x000fce000fffe03f */
[----:B------:R-:W-:Y:S08]  /*d130*/  MUFU.EX2 R193, R193 ;  /* 0x000000c100c17308 */ /* 0x000ff00000000800 */
[----:B------:R-:W-:Y:S08]  /*d140*/  MUFU.EX2 R194, R194 ;  /* 0x000000c200c27308 */ /* 0x000ff00000000800 */
[----:B------:R-:W-:Y:S01]  /*d150*/  MUFU.EX2 R195, R195 ;  /* 0x000000c300c37308 */ /* 0x000fe20000000800 */
[----:B------:R-:W-:-:S02]  /*d160*/  WARPGROUP.DEPBAR.LE gsb0, 0x0 ;  /* 0x00008000000079c5 */ /* 0x000fc40000010000 */
[----:B------:R-:W-:Y:S01]  /*d170*/  WARPGROUP.ARRIVE ;  /* 0x00000000000079c5 */ /* 0x000fe20000000000 */
[-CC-:B------:R-:W-:Y:S01]  /*d180*/  FFMA.FTZ R188, R144, R0.reuse, -R3.reuse ;  /* 0x0000000090bc7223 */ /* 0x180fe20000010803 */
[-C--:B------:R-:W-:Y:S01]  /*d190*/  FFMA.FTZ R190, R148, R0.reuse, -R3 ;  /* 0x0000000094be7223 */ /* 0x080fe20000010803 */
[----:B------:R-:W-:Y:S02]  /*d1a0*/  IMAD.U32 R144, RZ, RZ, UR61 ;  /* 0x0000003dff907e24 */ /* 0x000fe4000f8e00ff */
[-CC-:B------:R-:W-:Y:S01]  /*d1b0*/  FFMA.FTZ R189, R146, R0.reuse, -R125.reuse ;  /* 0x0000000092bd7223 */ /* 0x180fe2000001087d */
[----:B------:R-:W-:Y:S01]  /*d1c0*/  FFMA.FTZ R191, R150, R0, -R125 ;  /* 0x0000000096bf7223 */ /* 0x000fe2000001087d */
[----:B------:R-:W-:Y:S01]  /*d1d0*/  HGMMA.64x192x16.F32 R24, R184, gdesc[UR12].tnspB, R24, gsb0 ;  /* 0x42e0000cb8187df0 */ /* 0x000fe20008000818 */
[----:B------:R-:W-:Y:S01]  /*d1e0*/  UMOV UR14, UR10 ;  /* 0x0000000a000e7c82 */ /* 0x000fe20008000000 */
[----:B------:R-:W-:Y:S01]  /*d1f0*/  UMOV UR15, 0x40000040 ;  /* 0x40000040000f7882 */ /* 0x000fe20000000000 */
[----:B------:R-:W-:Y:S01]  /*d200*/  @!P1 VIADD R144, R144, 0x36840 ;  /* 0x0003684090909836 */ /* 0x000fe20000000000 */
[----:B------:R-:W-:Y:S01]  /*d210*/  MUFU.EX2 R188, R188 ;  /* 0x000000bc00bc7308 */ /* 0x000fe20000000800 */
[----:B------:R-:W-:-:S03]  /*d220*/  IMAD.U32 R148, RZ, RZ, UR11 ;  /* 0x0000000bff947e24 */ /* 0x000fc6000f8e00ff */
[----:B------:R-:W-:Y:S01]  /*d230*/  @!P1 PRMT R146, RZ, 0x654, R144 ;  /* 0x00000654ff929816 */ /* 0x000fe20000000090 */
[----:B------:R-:W-:-:S03]  /*d240*/  @!P1 VIADD R148, R148, 0x36860 ;  /* 0x0003686094949836 */ /* 0x000fc60000000000 */
[----:B------:R-:W-:Y:S02]  /*d250*/  MUFU.EX2 R189, R189 ;  /* 0x000000bd00bd7308 */ /* 0x000fe40000000800 */
[----:B------:R-:W-:-:S06]  /*d260*/  @!P1 PRMT R148, RZ, 0x654, R148 ;  /* 0x00000654ff949816 */ /* 0x000fcc0000000094 */
        /* <DEDUP_REMOVED lines=8> */
[----:B------:R-:W-:Y:S01]  /*d2f0*/  FFMA.FTZ R140, R163, R0, -R125 ;  /* 0x00000000a38c7223 */ /* 0x000fe2000001087d */
[----:B0-----:R-:W-:Y:S01]  /*d300*/  FFMA.FTZ R147, R2, R10, R13 ;  /* 0x0000000a02937223 */ /* 0x001fe2000001000d */
[----:B------:R-:W-:Y:S01]  /*d310*/  HGMMA.64x192x16.F32 R24, R180, gdesc[UR12].tnspB, R24, gsb0 ;  /* 0x42e0000cb4187df0 */ /* 0x000fe20008000818 */
[----:B------:R-:W-:Y:S01]  /*d320*/  FFMA.FTZ R185, R138, R0, -R125 ;  /* 0x000000008ab97223 */ /* 0x000fe2000001087d */
[----:B------:R-:W-:Y:S01]  /*d330*/  MUFU.EX2 R184, R184 ;  /* 0x000000b800b87308 */ /* 0x000fe20000000800 */
[C---:B-1----:R-:W-:Y:S01]  /*d340*/  FADD.FTZ R147, R200.reuse, R147 ;  /* 0x00000093c8937221 */ /* 0x042fe20000010000 */
[----:B------:R-:W-:-:S03]  /*d350*/  F2FP.F16.F32.PACK_AB R200, R200, R13 ;  /* 0x0000000dc8c8723e */ /* 0x000fc600000000ff */
[----:B--2---:R-:W-:Y:S01]  /*d360*/  FADD.FTZ R138, R202, R147 ;  /* 0x00000093ca8a7221 */ /* 0x004fe20000010000 */
[C---:B------:R-:W-:Y:S02]  /*d370*/  F2FP.F16.F32.PACK_AB R202, R15.reuse, R202 ;  /* 0x000000ca0fca723e */ /* 0x040fe400000000ff */
[----:B------:R-:W-:Y:S01]  /*d380*/  MUFU.EX2 R140, R140 ;  /* 0x0000008c008c7308 */ /* 0x000fe20000000800 */
[----:B------:R-:W-:-:S04]  /*d390*/  FADD.FTZ R147, R15, R138 ;  /* 0x0000008a0f937221 */ /* 0x000fc80000010000 */
[----:B---3--:R-:W-:Y:S01]  /*d3a0*/  FADD.FTZ R138, R196, R147 ;  /* 0x00000093c48a7221 */ /* 0x008fe20000010000 */
[C---:B------:R-:W-:Y:S02]  /*d3b0*/  F2FP.F16.F32.PACK_AB R196, R17.reuse, R196 ;  /* 0x000000c411c4723e */ /* 0x040fe400000000ff */
[----:B------:R-:W-:Y:S01]  /*d3c0*/  MUFU.EX2 R136, R136 ;  /* 0x0000008800887308 */ /* 0x000fe20000000800 */
[----:B------:R-:W-:-:S04]  /*d3d0*/  FADD.FTZ R147, R17, R138 ;  /* 0x0000008a11937221 */ /* 0x000fc80000010000 */
[----:B----4-:R-:W-:Y:S01]  /*d3e0*/  FADD.FTZ R138, R198, R147 ;  /* 0x00000093c68a7221 */ /* 0x010fe20000010000 */
[----:B------:R-:W-:Y:S02]  /*d3f0*/  F2FP.F16.F32.PACK_AB R198, R21, R198 ;  /* 0x000000c615c6723e */ /* 0x000fe400000000ff */
[----:B------:R-:W-:Y:S08]  /*d400*/  MUFU.EX2 R185, R185 ;  /* 0x000000b900b97308 */ /* 0x000ff00000000800 */
[----:B------:R-:W-:Y:S08]  /*d410*/  MUFU.EX2 R186, R186 ;  /* 0x000000ba00ba7308 */ /* 0x000ff00000000800 */
[----:B------:R-:W-:Y:S01]  /*d420*/  MUFU.EX2 R187, R142 ;  /* 0x0000008e00bb7308 */ /* 0x000fe20000000800 */
[----:B------:R-:W-:-:S02]  /*d430*/  WARPGROUP.DEPBAR.LE gsb0, 0x0 ;  /* 0x00008000000079c5 */ /* 0x000fc40000010000 */
[----:B------:R-:W-:Y:S01]  /*d440*/  WARPGROUP.ARRIVE ;  /* 0x00000000000079c5 */ /* 0x000fe20000000000 */
[-CC-:B------:R-:W-:Y:S01]  /*d450*/  FFMA.FTZ R180, R128, R0.reuse, -R3.reuse ;  /* 0x0000000080b47223 */ /* 0x180fe20000010803 */
[-C--:B------:R-:W-:Y:S01]  /*d460*/  FFMA.FTZ R182, R132, R0.reuse, -R3 ;  /* 0x0000000084b67223 */ /* 0x080fe20000010803 */
[----:B------:R-:W-:Y:S01]  /*d470*/  FADD.FTZ R3, -R7, R11 ;  /* 0x0000000b07037221 */ /* 0x000fe20000010100 */
[-CC-:B------:R-:W-:Y:S01]  /*d480*/  FFMA.FTZ R128, R155, R0.reuse, -R125.reuse ;  /* 0x000000009b807223 */ /* 0x180fe2000001087d */
[----:B------:R-:W-:Y:S01]  /*d490*/  MUFU.EX2 R11, R120 ;  /* 0x00000078000b7308 */ /* 0x000fe20000000800 */
[----:B------:R-:W-:Y:S01]  /*d4a0*/  HGMMA.64x192x16.F32 R24, R176, gdesc[UR4].tnspB, R24, gsb0 ;  /* 0x42e00004b0187df0 */ /* 0x000fe20008000818 */
[-C--:B------:R-:W-:Y:S01]  /*d4b0*/  FMUL.FTZ R3, R3, R0.reuse ;  /* 0x0000000003037220 */ /* 0x080fe20000410000 */
[-CC-:B------:R-:W-:Y:S01]  /*d4c0*/  FFMA.FTZ R132, R159, R0.reuse, -R125.reuse ;  /* 0x000000009f847223 */ /* 0x180fe2000001087d */
[----:B------:R-:W-:Y:S01]  /*d4d0*/  FFMA.FTZ R125, R127, R0, -R125 ;  /* 0x000000007f7d7223 */ /* 0x000fe2000001087d */
[----:B------:R-:W-:Y:S01]  /*d4e0*/  R2UR UR7, R8 ;  /* 0x00000000080772ca */ /* 0x000fe200000e0000 */
[----:B------:R-:W-:-:S02]  /*d4f0*/  UIADD3 UR6, UR18, -0x1, URZ ;  /* 0xffffffff12067890 */ /* 0x000fc4000fffe03f */
[----:B------:R-:W0:Y:S08]  /*d500*/  MUFU.EX2 R3, R3 ;  /* 0x0000000300037308 */ /* 0x000e300000000800 */
[----:B------:R-:W1:Y:S08]  /*d510*/  MUFU.EX2 R120, R175 ;  /* 0x000000af00787308 */ /* 0x000e700000000800 */
[----:B------:R-:W2:Y:S01]  /*d520*/  MUFU.EX2 R128, R128 ;  /* 0x0000008000807308 */ /* 0x000ea20000000800 */
[----:B0-----:R-:W-:-:S04]  /*d530*/  FFMA.FTZ R10, R3, R9, R22 ;  /* 0x00000009030a7223 */ /* 0x001fc80000010016 */
[C---:B------:R-:W-:Y:S01]  /*d540*/  FADD.FTZ R10, R201.reuse, R10 ;  /* 0x0000000ac90a7221 */ /* 0x040fe20000010000 */
[----:B------:R-:W-:Y:S02]  /*d550*/  F2FP.F16.F32.PACK_AB R201, R201, R22 ;  /* 0x00000016c9c9723e */ /* 0x000fe400000000ff */
[----:B------:R-:W0:Y:S01]  /*d560*/  MUFU.EX2 R132, R132 ;  /* 0x0000008400847308 */ /* 0x000e220000000800 */
[----:B------:R-:W-:Y:S01]  /*d570*/  FADD.FTZ R9, R203, R10 ;  /* 0x0000000acb097221 */ /* 0x000fe20000010000 */
[----:B-1----:R-:W-:-:S03]  /*d580*/  F2FP.F16.F32.PACK_AB R203, R120, R203 ;  /* 0x000000cb78cb723e */ /* 0x002fc600000000ff */
[----:B------:R-:W-:-:S03]  /*d590*/  FADD.FTZ R10, R120, R9 ;  /* 0x00000009780a7221 */ /* 0x000fc60000010000 */
[----:B------:R-:W-:Y:S01]  /*d5a0*/  MUFU.EX2 R180, R180 ;  /* 0x000000b400b47308 */ /* 0x000fe20000000800 */
[----:B------:R-:W-:Y:S01]  /*d5b0*/  FADD.FTZ R9, R197, R10 ;  /* 0x0000000ac5097221 */ /* 0x000fe20000010000 */
[----:B------:R-:W-:-:S03]  /*d5c0*/  F2FP.F16.F32.PACK_AB R197, R140, R197 ;  /* 0x000000c58cc5723e */ /* 0x000fc600000000ff */
[----:B------:R-:W-:-:S03]  /*d5d0*/  FADD.FTZ R10, R140, R9 ;  /* 0x000000098c0a7221 */ /* 0x000fc60000010000 */
[----:B------:R-:W-:Y:S01]  /*d5e0*/  MUFU.EX2 R181, R130 ;  /* 0x0000008200b57308 */ /* 0x000fe20000000800 */
[----:B------:R-:W-:Y:S01]  /*d5f0*/  FADD.FTZ R9, R199, R10 ;  /* 0x0000000ac7097221 */ /* 0x000fe20000010000 */
[----:B------:R-:W-:-:S03]  /*d600*/  F2FP.F16.F32.PACK_AB R199, R124, R199 ;  /* 0x000000c77cc7723e */ /* 0x000fc600000000ff */
[----:B------:R-:W-:-:S03]  /*d610*/  FADD.FTZ R10, R124, R9 ;  /* 0x000000097c0a7221 */ /* 0x000fc60000010000 */
[----:B------:R-:W-:Y:S01]  /*d620*/  MUFU.EX2 R182, R182 ;  /* 0x000000b600b67308 */ /* 0x000fe20000000800 */
[----:B------:R-:W-:Y:S01]  /*d630*/  FADD.FTZ R9, R193, R10 ;  /* 0x0000000ac1097221 */ /* 0x000fe20000010000 */
[----:B--2---:R-:W-:-:S03]  /*d640*/  F2FP.F16.F32.PACK_AB R193, R128, R193 ;  /* 0x000000c180c1723e */ /* 0x004fc600000000ff */
[----:B------:R-:W-:-:S03]  /*d650*/  FADD.FTZ R10, R128, R9 ;  /* 0x00000009800a7221 */ /* 0x000fc60000010000 */
[----:B------:R-:W-:Y:S01]  /*d660*/  MUFU.EX2 R183, R134 ;  /* 0x0000008600b77308 */ /* 0x000fe20000000800 */
[----:B------:R-:W-:Y:S01]  /*d670*/  FADD.FTZ R9, R195, R10 ;  /* 0x0000000ac3097221 */ /* 0x000fe20000010000 */
[----:B0-----:R-:W-:-:S03]  /*d680*/  F2FP.F16.F32.PACK_AB R195, R132, R195 ;  /* 0x000000c384c3723e */ /* 0x001fc600000000ff */
[----:B------:R-:W-:-:S03]  /*d690*/  FADD.FTZ R10, R132, R9 ;  /* 0x00000009840a7221 */ /* 0x000fc60000010000 */
[----:B------:R-:W-:Y:S01]  /*d6a0*/  MUFU.EX2 R120, R125 ;  /* 0x0000007d00787308 */ /* 0x000fe20000000800 */
[----:B------:R-:W-:Y:S01]  /*d6b0*/  FADD.FTZ R9, R189, R10 ;  /* 0x0000000abd097221 */ /* 0x000fe20000010000 */
[----:B------:R-:W-:-:S03]  /*d6c0*/  F2FP.F16.F32.PACK_AB R189, R136, R189 ;  /* 0x000000bd88bd723e */ /* 0x000fc600000000ff */
[----:B------:R-:W-:-:S04]  /*d6d0*/  FADD.FTZ R10, R136, R9 ;  /* 0x00000009880a7221 */ /* 0x000fc80000010000 */
[----:B------:R-:W-:Y:S01]  /*d6e0*/  FADD.FTZ R9, R191, R10 ;  /* 0x0000000abf097221 */ /* 0x000fe20000010000 */
[----:B------:R-:W-:-:S03]  /*d6f0*/  F2FP.F16.F32.PACK_AB R191, R144, R191 ;  /* 0x000000bf90bf723e */ /* 0x000fc600000000ff */
[----:B------:R-:W-:-:S04]  /*d700*/  FADD.FTZ R10, R144, R9 ;  /* 0x00000009900a7221 */ /* 0x000fc80000010000 */
[----:B------:R-:W-:Y:S01]  /*d710*/  FADD.FTZ R10, R185, R10 ;  /* 0x0000000ab90a7221 */ /* 0x000fe20000010000 */
[----:B------:R-:W-:Y:S02]  /*d720*/  WARPGROUP.DEPBAR.LE gsb0, 0x0 ;  /* 0x00008000000079c5 */ /* 0x000fe40000010000 */
[----:B------:R0:W-:Y:S01]  /*d730*/  @!P1 SYNCS.ARRIVE.TRANS64.RED.A1T0 RZ, [R146+URZ], RZ ;  /* 0x000000ff92ff99a7 */ /* 0x0001e2000810043f */
[----:B------:R-:W-:Y:S01]  /*d740*/  MUFU.EX2 R177, R122 ;  /* 0x0000007a00b17308 */ /* 0x000fe20000000800 */
[----:B------:R-:W-:Y:S02]  /*d750*/  F2FP.F16.F32.PACK_AB R176, R121, R14 ;  /* 0x0000000e79b0723e */ /* 0x000fe400000000ff */
[----:B------:R-:W-:Y:S01]  /*d760*/  F2FP.F16.F32.PACK_AB R178, R11, R20 ;  /* 0x000000140bb2723e */ /* 0x000fe200000000ff */
[----:B------:R1:W-:Y:S04]  /*d770*/  @!P1 SYNCS.ARRIVE.TRANS64.RED.A1T0 RZ, [R148+URZ], RZ ;  /* 0x000000ff94ff99a7 */ /* 0x0003e8000810043f */
[----:B0-----:R0:W2:Y:S08]  /*d780*/  MUFU.EX2 R146, R139 ;  /* 0x0000008b00927308 */ /* 0x0010b00000000800 */
[----:B------:R-:W3:Y:S01]  /*d790*/  MUFU.EX2 R179, R126 ;  /* 0x0000007e00b37308 */ /* 0x000ee20000000800 */
[----:B0-----:R-:W-:-:S04]  /*d7a0*/  FADD.FTZ R139, R21, R138 ;  /* 0x0000008a158b7221 */ /* 0x001fc80000010000 */
[----:B------:R-:W-:Y:S01]  /*d7b0*/  FADD.FTZ R138, R192, R139 ;  /* 0x0000008bc08a7221 */ /* 0x000fe20000010000 */
[----:B------:R-:W-:-:S03]  /*d7c0*/  F2FP.F16.F32.PACK_AB R192, R23, R192 ;  /* 0x000000c017c0723e */ /* 0x000fc600000000ff */
[----:B------:R-:W-:Y:S01]  /*d7d0*/  FADD.FTZ R127, R23, R138 ;  /* 0x0000008a177f7221 */ /* 0x000fe20000010000 */
[C---:B--2---:R-:W-:Y:S01]  /*d7e0*/  FADD.FTZ R10, R146.reuse, R10 ;  /* 0x0000000a920a7221 */ /* 0x044fe20000010000 */
        /* <DEDUP_REMOVED lines=9> */
[C---:B------:R-:W-:Y:S02]  /*d880*/  F2FP.F16.F32.PACK_AB R188, R145.reuse, R188 ;  /* 0x000000bc91bc723e */ /* 0x040fe400000000ff */
        /* <DEDUP_REMOVED lines=11> */
[C---:B------:R-:W-:Y:S01]  /*d940*/  F2FP.F16.F32.PACK_AB R184, R137.reuse, R184 ;  /* 0x000000b889b8723e */ /* 0x040fe200000000ff */
[----:B------:R-:W-:Y:S02]  /*d950*/  IMAD.MOV.U32 R13, RZ, RZ, R6 ;  /* 0x000000ffff0d7224 */ /* 0x000fe400078e0006 */
[----:B------:R-:W-:Y:S01]  /*d960*/  FADD.FTZ R9, R137, R22 ;  /* 0x0000001689097221 */ /* 0x000fe20000010000 */
[C---:B------:R-:W-:Y:S01]  /*d970*/  FADD.FTZ R10, R123.reuse, R10 ;  /* 0x0000000a7b0a7221 */ /* 0x040fe20000010000 */
[----:B------:R-:W-:-:S02]  /*d980*/  F2FP.F16.F32.PACK_AB R177, R123, R177 ;  /* 0x000000b17bb1723e */ /* 0x000fc400000000ff */
        /* <DEDUP_REMOVED lines=11> */
[----:B------:R-:W-:Y:S01]  /*da40*/  FADD.FTZ R14, R20, R9 ;  /* 0x00000009140e7221 */ /* 0x000fe20000010000 */
[----:B---3--:R-:W-:Y:S01]  /*da50*/  FADD.FTZ R9, R179, R10 ;  /* 0x0000000ab3097221 */ /* 0x008fe20000010000 */
[----:B------:R-:W-:Y:S01]  /*da60*/  IMAD.U32 R20, RZ, RZ, UR6 ;  /* 0x00000006ff147e24 */ /* 0x000fe2000f8e00ff */
[----:B------:R-:W-:Y:S01]  /*da70*/  UMOV UR6, UR60 ;  /* 0x0000003c00067c82 */ /* 0x000fe20008000000 */
[----:B------:R-:W-:Y:S01]  /*da80*/  FADD.FTZ R10, R11, R14 ;  /* 0x0000000e0b0a7221 */ /* 0x000fe20000010000 */
[----:B------:R-:W-:Y:S02]  /*da90*/  IMAD.U32 R14, RZ, RZ, UR7 ;  /* 0x00000007ff0e7e24 */ /* 0x000fe4000f8e00ff */
[C---:B------:R-:W-:Y:S01]  /*daa0*/  FADD.FTZ R9, R120.reuse, R9 ;  /* 0x0000000978097221 */ /* 0x040fe20000010000 */
[----:B------:R-:W-:Y:S01]  /*dab0*/  F2FP.F16.F32.PACK_AB R179, R120, R179 ;  /* 0x000000b378b3723e */ /* 0x000fe200000000ff */
[----:B------:R-:W-:Y:S01]  /*dac0*/  IMAD.MOV.U32 R11, RZ, RZ, R7 ;  /* 0x000000ffff0b7224 */ /* 0x000fe200078e0007 */
[----:B-1----:R-:W-:Y:S06]  /*dad0*/  @P2 BRA `(.L_x_2094) ;  /* 0xffffffc000a02947 */ /* 0x002fec000383ffff */
.L_x_2085:
        /* <DEDUP_REMOVED lines=99> */
.L_x_2095:
        /* <DEDUP_REMOVED lines=8> */
.L_x_2096:
[----:B-1----:R-:W-:Y:S05]  /*e190*/  @P2 BRA `(.L_x_2097) ;  /* 0x0000000000082947 */ /* 0x002fea0003800000 */
[----:B------:R-:W1:Y:S02]  /*e1a0*/  SYNCS.PHASECHK.TRANS64.TRYWAIT P0, [UR5+0x36850], R2 ;  /* 0x03685002ff0075a7 */ /* 0x000e640008000145 */
[----:B-1----:R-:W-:Y:S05]  /*e1b0*/  @!P0 BRA `(.L_x_2098) ;  /* 0x0000006c00f88947 */ /* 0x002fea0003800000 */
.L_x_2097:
[----:B------:R-:W-:Y:S01]  /*e1c0*/  R2UR UR4, R16 ;  /* 0x00000000100472ca */ /* 0x000fe200000e0000 */
[----:B------:R-:W-:Y:S01]  /*e1d0*/  WARPGROUP.ARRIVE ;  /* 0x00000000000079c5 */ /* 0x000fe20000000000 */
[----:B------:R-:W-:Y:S01]  /*e1e0*/  UMOV UR7, 0x40000040 ;  /* 0x4000004000077882 */ /* 0x000fe20000000000 */
[----:B-1----:R-:W1:Y:S01]  /*e1f0*/  SHFL.BFLY PT, R3, R10, 0x2, 0x1f ;  /* 0x0c401f000a037f89 */ /* 0x002e6200000e0000 */
[----:B------:R-:W-:-:S03]  /*e200*/  IMAD.U32 R11, RZ, RZ, UR5 ;  /* 0x00000005ff0b7e24 */ /* 0x000fc6000f8e00ff */
[----:B0-----:R-:W0:Y:S01]  /*e210*/  SHFL.BFLY PT, R2, R9, 0x2, 0x1f ;  /* 0x0c401f0009027f89 */ /* 0x001e2200000e0000 */
[----:B------:R-:W-:-:S05]  /*e220*/  @!P1 VIADD R11, R11, 0x36860 ;  /* 0x000368600b0b9836 */ /* 0x000fca0000000000 */
[----:B------:R-:W-:Y:S01]  /*e230*/  UIADD3 UR4, UR4, 0x400, URZ ;  /* 0x0000040004047890 */ /* 0x000fe2000fffe03f */
[----:B------:R-:W-:-:S03]  /*e240*/  @!P1 PRMT R11, RZ, 0x654, R11 ;  /* 0x00000654ff0b9816 */ /* 0x000fc6000000000b */
[----:B------:R-:W-:-:S04]  /*e250*/  USHF.R.U32.HI UR4, URZ, 0x4, UR4 ;  /* 0x000000043f047899 */ /* 0x000fc80008011604 */
[----:B------:R-:W-:-:S04]  /*e260*/  ULOP3.LUT UR4, UR4, 0x3fff, URZ, 0xc0, !UPT ;  /* 0x00003fff04047892 */ /* 0x000fc8000f8ec03f */
[----:B------:R-:W-:Y:S01]  /*e270*/  ULOP3.LUT UR4, UR4, 0x3800000, URZ, 0xfc, !UPT ;  /* 0x0380000004047892 */ /* 0x000fe2000f8efc3f */
[----:B-1----:R-:W-:-:S03]  /*e280*/  FADD.FTZ R3, R3, R10 ;  /* 0x0000000a03037221 */ /* 0x002fc60000010000 */
[----:B------:R-:W-:Y:S01]  /*e290*/  UIMAD UR60, UR60, 0xa80, UR4 ;  /* 0x00000a803c3c78a4 */ /* 0x000fe2000f8e0204 */
[----:B0-----:R-:W-:-:S03]  /*e2a0*/  FADD.FTZ R4, R2, R9 ;  /* 0x0000000902047221 */ /* 0x001fc60000010000 */
[----:B------:R-:W-:Y:S01]  /*e2b0*/  UIADD3 UR4, UR60, 0x80, URZ ;  /* 0x000000803c047890 */ /* 0x000fe2000fffe03f */
[----:B------:R-:W0:Y:S02]  /*e2c0*/  SHFL.BFLY PT, R2, R3, 0x1, 0x1f ;  /* 0x0c201f0003027f89 */ /* 0x000e2400000e0000 */
[----:B------:R-:W-:-:S06]  /*e2d0*/  UMOV UR6, UR60 ;  /* 0x0000003c00067c82 */ /* 0x000fcc0008000000 */
[----:B------:R-:W-:Y:S01]  /*e2e0*/  HGMMA.64x192x16.F32 R24, R200, gdesc[UR4].tnspB, R24, gsb0 ;  /* 0x42e00004c8187df0 */ /* 0x000fe20008000818 */
[----:B------:R-:W-:Y:S01]  /*e2f0*/  UMOV UR7, 0x40000040 ;  /* 0x4000004000077882 */ /* 0x000fe20000000000 */
[----:B------:R-:W-:Y:S01]  /*e300*/  UMOV UR6, UR4 ;  /* 0x0000000400067c82 */ /* 0x000fe20008000000 */
[----:B------:R-:W-:Y:S01]  /*e310*/  UIADD3 UR4, UR60, 0x100, URZ ;  /* 0x000001003c047890 */ /* 0x000fe2000fffe03f */
[----:B------:R-:W1:Y:S01]  /*e320*/  SHFL.BFLY PT, R5, R4, 0x1, 0x1f ;  /* 0x0c201f0004057f89 */ /* 0x000e6200000e0000 */
[----:B0-----:R-:W-:Y:S01]  /*e330*/  FADD.FTZ R12, R3, R2 ;  /* 0x00000002030c7221 */ /* 0x001fe20000010000 */
[----:B------:R-:W-:Y:S02]  /*e340*/  IMAD.MOV.U32 R3, RZ, RZ, -0x800000 ;  /* 0xff800000ff037424 */ /* 0x000fe400078e00ff */
[----:B------:R-:W-:Y:S02]  /*e350*/  IMAD.MOV.U32 R2, RZ, RZ, -0x800000 ;  /* 0xff800000ff027424 */ /* 0x000fe400078e00ff */
[----:B------:R-:W-:Y:S01]  /*e360*/  FSETP.NE.FTZ.AND P0, PT, R12, RZ, PT ;  /* 0x000000ff0c00720b */ /* 0x000fe20003f15000 */
[----:B-1----:R-:W-:Y:S01]  /*e370*/  FADD.FTZ R13, R4, R5 ;  /* 0x00000005040d7221 */ /* 0x002fe20000010000 */
[----:B------:R-:W-:-:S04]  /*e380*/  CS2R R4, SRZ ;  /* 0x0000000000047805 */ /* 0x000fc8000001ff00 */
[----:B------:R-:W-:-:S07]  /*e390*/  FSETP.NE.FTZ.AND P2, PT, R13, RZ, PT ;  /* 0x000000ff0d00720b */ /* 0x000fce0003f55000 */
[----:B------:R-:W0:Y:S01]  /*e3a0*/  @P0 MUFU.LG2 R8, R12 ;  /* 0x0000000c00080308 */ /* 0x000e220000000c00 */
[----:B------:R-:W-:-:S07]  /*e3b0*/  @P0 FMUL.FTZ R9, R0, 0.69314718246459960938 ;  /* 0x3f31721800090820 */ /* 0x000fce0000410000 */
[----:B------:R-:W1:Y:S01]  /*e3c0*/  @P2 MUFU.LG2 R10, R13 ;  /* 0x0000000d000a2308 */ /* 0x000e620000000c00 */
[----:B------:R-:W-:-:S07]  /*e3d0*/  @P2 FMUL.FTZ R15, R0, 0.69314718246459960938 ;  /* 0x3f317218000f2820 */ /* 0x000fce0000410000 */
        /* <DEDUP_REMOVED lines=137> */
.L_x_2068:
        /* <DEDUP_REMOVED lines=290> */
.L_x_2101:
[----:B------:R-:W-:Y:S05]  /*fe90*/  BSYNC B0 ;  /* 0x0000000000007941 */ /* 0x000fea0003800000 */
.L_x_2100:
[----:B------:R-:W-:Y:S01]  /*fea0*/  ISETP.GE.AND P0, PT, R18, R21, PT ;  /* 0x000000151200720c */ /* 0x000fe20003f06270 */
[----:B0--3--:R0:W2:Y:S04]  /*feb0*/  SHFL.IDX PT, R3, R6, 0x1, 0x1c1f ;  /* 0x003c1f0006037f89 */ /* 0x0090a800000e0000 */
[----:B------:R0:W3:Y:S08]  /*fec0*/  SHFL.IDX PT, R2, R0, 0x1, 0x1c1f ;  /* 0x003c1f0000027f89 */ /* 0x0000f000000e0000 */
[----:B0-----:R-:W-:Y:S05]  /*fed0*/  @P0 BRA `(.L_x_2066) ;  /* 0x0000005000100947 */ /* 0x001fea0003800000 */
        /* <DEDUP_REMOVED lines=14> */
[--C-:B-1234-:R-:W-:Y:S01]  /*ffc0*/  @!P2 IMAD.WIDE R4, R7, 0x4, R2.reuse ;  /* 0x000000040704a825 */ /* 0x11efe200078e0202 */
        /* <DEDUP_REMOVED lines=131> */
.L_x_2099:
        /* <DEDUP_REMOVED lines=62> */
.L_x_2064:
        /* <DEDUP_REMOVED lines=18> */
.L_x_2102:
[----:B------:R-:W-:Y:S01]  /*10d00*/  ULDC UR42, c[0x0][0xc50] ;  /* 0x00031400002a7ab9 */ /* 0x000fe20000000800 */
[----:B------:R-:W-:Y:S01]  /*10d10*/  UMOV UR36, UR6 ;  /* 0x0000000600247c82 */ /* 0x000fe20008000000 */
[----:B------:R-:W-:-:S11]  /*10d20*/  UISETP.NE.AND UP0, UPT, UR42, 0x1, UPT ;  /* 0x000000012a00788c */ /* 0x000fd6000bf05270 */
[----:B------:R-:W-:Y:S01]  /*10d30*/  @UP0 ULDC UR4, c[0x0][0xc54] ;  /* 0x0003150000040ab9 */ /* 0x000fe20000000800 */
[----:B------:R-:W-:Y:S01]  /*10d40*/  @UP0 ULDC UR7, c[0x0][0xc58] ;  /* 0x0003160000070ab9 */ /* 0x000fe20000000800 */
[----:B------:R-:W-:-:S04]  /*10d50*/  UIMAD.WIDE.U32 UR4, UR6, UR4, URZ ;  /* 0x00000004060472a5 */ /* 0x000fc8000f8e003f */
[----:B------:R-:W-:-:S12]  /*10d60*/  @UP0 USHF.R.U32.HI UR36, URZ, UR7, UR5 ;  /* 0x000000073f240299 */ /* 0x000fd80008011605 */
.L_x_2103:
        /* <DEDUP_REMOVED lines=14> */
[----:B------:R-:W-:Y:S02]  /*10e50*/  UISETP.NE.AND.EX UP0, UPT, UR7, URZ, UPT, UP0 ;  /* 0x0000003f0700728c */ /* 0x000fe4000bf05300 */
[----:B------:R-:W-:-:S02]  /*10e60*/  UIADD3 UR10, -UR5, 0x70, URZ ;  /* 0x00000070050a7890 */ /* 0x000fc4000fffe13f */
[----:B------:R-:W-:Y:S01]  /*10e70*/  USEL UR7, UR6, 0x1, UP0 ;  /* 0x0000000106077887 */ /* 0x000fe20008000000 */
[----:B------:R-:W-:Y:S01]  /*10e80*/  ULDC UR9, c[0x0][0x2f0] ;  /* 0x0000bc0000097ab9 */ /* 0x000fe20000000800 */
[----:B------:R-:W-:Y:S02]  /*10e90*/  UMOV UR41, URZ ;  /* 0x0000003f00297c82 */ /* 0x000fe40008000000 */
[----:B------:R-:W-:Y:S02]  /*10ea0*/  UIMAD UR10, UR7, UR9, UR10 ;  /* 0x00000009070a72a4 */ /* 0x000fe4000f8e020a */
[----:B0-----:R-:W-:-:S03]  /*10eb0*/  ULEA UR8, UR4, 0x7f, 0x7 ;  /* 0x0000007f04087891 */ /* 0x001fc6000f8e383f */
[----:B------:R-:W-:Y:S02]  /*10ec0*/  @UP1 ULDC UR4, c[0x0][0x44c] ;  /* 0x0001130000041ab9 */ /* 0x000fe40000000800 */
[----:B------:R-:W-:Y:S02]  /*10ed0*/  UIMAD.WIDE.U32 UR4, UR8, UR4, URZ ;  /* 0x00000004080472a5 */ /* 0x000fe4000f8e003f */
[----:B------:R-:W-:Y:S01]  /*10ee0*/  UMOV UR6, UR8 ;  /* 0x0000000800067c82 */ /* 0x000fe20008000000 */
[----:B------:R-:W-:Y:S02]  /*10ef0*/  @UP1 ULDC UR8, c[0x0][0x450] ;  /* 0x0001140000081ab9 */ /* 0x000fe40000000800 */
[----:B------:R-:W-:Y:S02]  /*10f00*/  @UP1 USHF.R.U32.HI UR6, URZ, UR8, UR5 ;  /* 0x000000083f061299 */ /* 0x000fe40008011605 */
[----:B------:R-:W-:Y:S02]  /*10f10*/  UIMAD UR5, UR7, UR9, 0x6f ;  /* 0x0000006f070574a4 */ /* 0x000fe4000f8e0209 */
[----:B------:R-:W-:Y:S01]  /*10f20*/  UIADD3 UR7, UR10, UR6, URZ ;  /* 0x000000060a077290 */ /* 0x000fe2000fffe03f */
[----:B------:R-:W-:-:S02]  /*10f30*/  UMOV UR4, URZ ;  /* 0x0000003f00047c82 */ /* 0x000fc40008000000 */
[----:B------:R-:W-:Y:S01]  /*10f40*/  UMOV UR6, URZ ;  /* 0x0000003f00067c82 */ /* 0x000fe20008000000 */
[----:B------:R-:W-:Y:S02]  /*10f50*/  UIMAD.WIDE UR4, UR5, -0x6db6db6d, UR4 ;  /* 0x92492493050478a5 */ /* 0x000fe4000f8e0204 */
[----:B------:R-:W-:Y:S02]  /*10f60*/  UIMAD.WIDE UR6, UR7, -0x6db6db6d, UR6 ;  /* 0x92492493070678a5 */ /* 0x000fe4000f8e0206 */
[----:B------:R-:W-:Y:S02]  /*10f70*/  USHF.R.U32.HI UR8, URZ, 0x1f, UR5 ;  /* 0x0000001f3f087899 */ /* 0x000fe40008011605 */
[----:B------:R-:W-:Y:S02]  /*10f80*/  USHF.R.U32.HI UR4, URZ, 0x1f, UR7 ;  /* 0x0000001f3f047899 */ /* 0x000fe40008011607 */
[----:B------:R-:W-:Y:S02]  /*10f90*/  ULEA.HI.SX32 UR8, UR5, UR8, 0x1a ;  /* 0x0000000805087291 */ /* 0x000fe4000f8fd23f */
[----:B------:R-:W-:-:S02]  /*10fa0*/  ULEA.HI.SX32 UR4, UR7, UR4, 0x1a ;  /* 0x0000000407047291 */ /* 0x000fc4000f8fd23f */
[----:B------:R-:W-:Y:S02]  /*10fb0*/  USHF.R.U32.HI UR10, URZ, 0x10, UR42 ;  /* 0x000000103f0a7899 */ /* 0x000fe4000801162a */
[----:B------:R-:W-:Y:S02]  /*10fc0*/  UISETP.LT.AND UP0, UPT, UR8, UR4, UPT ;  /* 0x000000040800728c */ /* 0x000fe4000bf01270 */
[----:B------:R-:W-:Y:S02]  /*10fd0*/  ULOP3.LUT UR42, UR42, 0xffff, URZ, 0xc0, !UPT ;  /* 0x0000ffff2a2a7892 */ /* 0x000fe4000f8ec03f */
[----:B------:R-:W-:Y:S02]  /*10fe0*/  USEL UR39, UR8, UR4, UP0 ;  /* 0x0000000408277287 */ /* 0x000fe40008000000 */
[----:B------:R-:W-:Y:S02]  /*10ff0*/  UISETP.NE.AND UP0, UPT, UR10, URZ, UPT ;  /* 0x0000003f0a00728c */ /* 0x000fe4000bf05270 */
[----:B------:R-:W-:-:S06]  /*11000*/  UISETP.GE.AND UP1, UPT, UR39, 0x1, UPT ;  /* 0x000000012700788c */ /* 0x000fcc000bf26270 */
[----:B------:R-:W-:-:S03]  /*11010*/  PLOP3.LUT P0, PT, PT, PT, UP1, 0x80, 0x0 ;  /* 0x000000000000781c */ /* 0x000fc60003f0f018 */
[----:B------:R-:W-:-:S10]  /*11020*/  @!UP0 ULDC UR10, c[0x0][0x9f0] ;  /* 0x00027c00000a8ab9 */ /* 0x000fd40000000800 */
[----:B------:R-:W-:Y:S05]  /*11030*/  @!P0 BRA `(.L_x_2105) ;  /* 0x0000000000848947 */ /* 0x000fea0003800000 */
[----:B------:R-:W-:Y:S01]  /*11040*/  IMAD.U32 R3, RZ, RZ, UR10 ;  /* 0x0000000aff037e24 */ /* 0x000fe2000f8e00ff */
[----:B------:R-:W-:Y:S01]  /*11050*/  UIADD3 UR6, UR10, -0x1, UR39 ;  /* 0xffffffff0a067890 */ /* 0x000fe2000fffe027 */
[----:B------:R-:W-:-:S03]  /*11060*/  UMOV UR4, URZ ;  /* 0x0000003f00047c82 */ /* 0x000fc60008000000 */
        /* <DEDUP_REMOVED lines=30> */
.L_x_2105:
[----:B------:R-:W-:Y:S01]  /*11250*/  UIMAD UR40, UR42, UR41, URZ ;  /* 0x000000292a2872a4 */ /* 0x000fe2000f8e023f */
[----:B------:R-:W-:-:S05]  /*11260*/  IMAD.U32 R0, RZ, RZ, UR39 ;  /* 0x00000027ff007e24 */ /* 0x000fca000f8e00ff */
        /* <DEDUP_REMOVED lines=30> */
.L_x_2106:
        /* <DEDUP_REMOVED lines=20> */
.L_x_2108:
        /* <DEDUP_REMOVED lines=15> */
.L_x_2107:
[----:B------:R-:W0:Y:S01]  /*11680*/  LDC.64 R2, c[0x0][0x9f8] ;  /* 0x00027e00ff027b82 */ /* 0x000e220000000a00 */
[----:B------:R-:W-:Y:S01]  /*11690*/  ULDC.64 UR4, c[0x0][0x208] ;  /* 0x0000820000047ab9 */ /* 0x000fe20000000a00 */
[----:B0-----:R-:W-:-:S04]  /*116a0*/  ISETP.NE.U32.AND P0, PT, R2, RZ, PT ;  /* 0x000000ff0200720c */ /* 0x001fc80003f05070 */
[----:B------:R-:W-:-:S13]  /*116b0*/  ISETP.NE.AND.EX P0, PT, R3, RZ, PT, P0 ;  /* 0x000000ff0300720c */ /* 0x000fda0003f05300 */
[----:B------:R-:W0:Y:S02]  /*116c0*/  @P0 LDC.64 R2, c[0x0][0x9f8] ;  /* 0x00027e00ff020b82 */ /* 0x000e240000000a00 */
[----:B0-----:R-:W-:-:S05]  /*116d0*/  @P0 IMAD.WIDE R2, R18, 0x4, R2 ;  /* 0x0000000412020825 */ /* 0x001fca00078e0202 */
[----:B------:R0:W2:Y:S01]  /*116e0*/  @P0 LDG.E R18, desc[UR4][R2.64] ;  /* 0x0000000402120981 */ /* 0x0000a2000c1e1900 */
[----:B------:R-:W-:Y:S01]  /*116f0*/  UMOV UR4, 0xffffffff ;  /* 0xffffffff00047882 */ /* 0x000fe20000000000 */
[----:B------:R-:W-:Y:S01]  /*11700*/  VIADD R17, R17, 0xffffffff ;  /* 0xffffffff11117836 */ /* 0x000fe20000000000 */
[----:B------:R-:W1:Y:S01]  /*11710*/  S2R R16, SR_TID.X ;  /* 0x0000000000107919 */ /* 0x000e620000002100 */
[----:B0-----:R-:W0:Y:S02]  /*11720*/  LDC.64 R2, c[0x0][0x418] ;  /* 0x00010600ff027b82 */ /* 0x001e240000000a00 */
[----:B0-----:R-:W-:Y:S02]  /*11730*/  ISETP.NE.U32.AND P0, PT, R2, RZ, PT ;  /* 0x000000ff0200720c */ /* 0x001fe40003f05070 */
[----:B-1----:R-:W-:Y:S02]  /*11740*/  SHF.R.U32.HI R0, RZ, 0x5, R16 ;  /* 0x00000005ff007819 */ /* 0x002fe40000011610 */
[----:B------:R-:W-:-:S02]  /*11750*/  ISETP.NE.AND.EX P1, PT, R3, RZ, PT, P0 ;  /* 0x000000ff0300720c */ /* 0x000fc40003f25300 */
[----:B------:R-:W-:Y:S02]  /*11760*/  LOP3.LUT R0, R0, 0x3, RZ, 0xc0, !PT ;  /* 0x0000000300007812 */ /* 0x000fe400078ec0ff */
[----:B------:R-:W-:-:S05]  /*11770*/  P2R R4, PR, RZ, 0x2 ;  /* 0x00000002ff047803 */ /* 0x000fca0000000000 */
[----:B------:R0:W-:Y:S01]  /*11780*/  STL [R1+0x4], R4 ;  /* 0x0000040401007387 */ /* 0x0001e20000100800 */
[----:B--2---:R-:W-:Y:S02]  /*11790*/  SHF.R.S32.HI R19, RZ, 0x1f, R18 ;  /* 0x0000001fff137819 */ /* 0x004fe40000011412 */
[----:B------:R-:W-:Y:S01]  /*117a0*/  SEL R16, R18, RZ, !P1 ;  /* 0x000000ff12107207 */ /* 0x000fe20004800000 */
[----:B0-----:R-:W-:Y:S06]  /*117b0*/  BRA.DIV UR4, `(.L_x_2109) ;  /* 0x0000003a04907947 */ /* 0x001fec000b800000 */
[----:B------:R0:W1:Y:S02]  /*117c0*/  SHFL.IDX PT, R14, R0, RZ, 0x1f ;  /* 0x00001fff000e7589 */ /* 0x00006400000e0000 */
.L_x_2193:
[----:B------:R-:W-:Y:S02]  /*117d0*/  PLOP3.LUT P2, PT, PT, PT, PT, 0x8, 0x0 ;  /* 0x000000000000781c */ /* 0x000fe40003f4e170 */
[----:B-1----:R-:W-:Y:S02]  /*117e0*/  ISETP.NE.AND P0, PT, R14, RZ, PT ;  /* 0x000000ff0e00720c */ /* 0x002fe40003f05270 */
[----:B0-----:R-:W-:-:S05]  /*117f0*/  P2R R0, PR, RZ, 0x4 ;  /* 0x00000004ff007803 */ /* 0x001fca0000000000 */
[----:B------:R0:W-:Y:S06]  /*11800*/  STL [R1], R0 ;  /* 0x0000000001007387 */ /* 0x0001ec0000100800 */
[----:B------:R-:W-:Y:S05]  /*11810*/  @P0 BRA `(.L_x_2110) ;  /* 0x0000000400180947 */ /* 0x000fea0003800000 */
[----:B------:R-:W-:-:S03]  /*11820*/  UMOV UR4, 0xffffffff ;  /* 0xffffffff00047882 */ /* 0x000fc60000000000 */
[----:B------:R-:W-:Y:S05]  /*11830*/  BRA.DIV UR4, `(.L_x_2111) ;  /* 0x0000003a04907947 */ /* 0x000fea000b800000 */
[----:B------:R-:W-:-:S13]  /*11840*/  ELECT P6, URZ, PT ;  /* 0x00000000003f782f */ /* 0x000fda00038c0000 */
.L_x_2196:
[----:B------:R-:W-:Y:S05]  /*11850*/  @!P6 BRA `(.L_x_2110) ;  /* 0x000000040008e947 */ /* 0x000fea0003800000 */
[----:B------:R-:W-:Y:S01]  /*11860*/  IMAD.MOV.U32 R16, RZ, RZ, R18 ;  /* 0x000000ffff107224 */ /* 0x000fe200078e0012 */
[----:B------:R-:W-:Y:S06]  /*11870*/  @!P1 BRA `(.L_x_2112) ;  /* 0x00000000004c9947 */ /* 0x000fec0003800000 */
[----:B------:R-:W1:Y:S01]  /*11880*/  LDC R6, c[0x0][0x43c] ;  /* 0x00010f00ff067b82 */ /* 0x000e620000000800 */
[----:B0-----:R-:W-:Y:S01]  /*11890*/  IMAD.MOV.U32 R0, RZ, RZ, R17 ;  /* 0x000000ffff007224 */ /* 0x001fe200078e0011 */
[----:B------:R-:W-:Y:S01]  /*118a0*/  ULDC.64 UR4, c[0x0][0x428] ;  /* 0x00010a0000047ab9 */ /* 0x000fe20000000a00 */
[----:B------:R-:W-:Y:S01]  /*118b0*/  ULDC.64 UR6, c[0x0][0x208] ;  /* 0x0000820000067ab9 */ /* 0x000fe20000000a00 */
[----:B------:R-:W-:-:S04]  /*118c0*/  IMAD R7, R19, UR4, RZ ;  /* 0x0000000413077c24 */ /* 0x000fc8000f8e02ff */
[----:B------:R-:W-:Y:S01]  /*118d0*/  IMAD R7, R18, UR5, R7 ;  /* 0x0000000512077c24 */ /* 0x000fe2000f8e0207 */
[----:B-1----:R-:W-:-:S13]  /*118e0*/  ISETP.NE.AND P0, PT, R6, 0x1, PT ;  /* 0x000000010600780c */ /* 0x002fda0003f05270 */
        /* <DEDUP_REMOVED lines=12> */
.L_x_2112:
[----:B0-----:R-:W-:Y:S01]  /*119b0*/  IMAD.MOV.U32 R0, RZ, RZ, 0x1 ;  /* 0x00000001ff007424 */ /* 0x001fe200078e00ff */
[----:B------:R-:W1:Y:S04]  /*119c0*/  S2R R8, SR_TID.X ;  /* 0x0000000000087919 */ /* 0x000e680000002100 */
[----:B------:R-:W-:-:S04]  /*119d0*/  SHF.L.U32 R0, R0, 0x1f, RZ ;  /* 0x0000001f00007819 */ /* 0x000fc800000006ff */
[----:B------:R-:W0:Y:S01]  /*119e0*/  SYNCS.PHASECHK.TRANS64.TRYWAIT P0, [UR38+0x36840], R0 ;  /* 0x03684000ff0075a7 */ /* 0x000e220008000166 */
[----:B-1----:R-:W-:-:S04]  /*119f0*/  LOP3.LUT R2, R8, 0x7f, RZ, 0xc0, !PT ;  /* 0x0000007f08027812 */ /* 0x002fc800078ec0ff */
[----:B------:R-:W-:Y:S01]  /*11a00*/  ISETP.NE.AND P1, PT, R2, RZ, PT ;  /* 0x000000ff0200720c */ /* 0x000fe20003f25270 */
[----:B0-----:R-:W-:-:S12]  /*11a10*/  @!P0 BRA `(.L_x_2113) ;  /* 0x0000003800388947 */ /* 0x001fd80003800000 */
.L_x_2197:
[----:B------:R-:W-:Y:S05]  /*11a20*/  @P1 BRA `(.L_x_2114) ;  /* 0x0000000000181947 */ /* 0x000fea0003800000 */
[----:B------:R-:W1:Y:S01]  /*11a30*/  S2R R2, SR_TID.X ;  /* 0x0000000000027919 */ /* 0x000e620000002100 */
[----:B0-----:R-:W-:-:S04]  /*11a40*/  IMAD.MOV.U32 R0, RZ, RZ, 0xa800 ;  /* 0x0000a800ff007424 */ /* 0x001fc800078e00ff */
[----:B------:R2:W-:Y:S01]  /*11a50*/  SYNCS.ARRIVE.TRANS64 RZ, [UR38+0x36830], R0 ;  /* 0x03683000ffff79a7 */ /* 0x0005e20008000026 */
[----:B-1----:R-:W-:-:S13]  /*11a60*/  LOP3.LUT P0, RZ, R2, 0x1f, RZ, 0xc0, !PT ;  /* 0x0000001f02ff7812 */ /* 0x002fda000780c0ff */
[----:B--2---:R-:W-:Y:S05]  /*11a70*/  @!P0 BRA `(.L_x_2114) ;  /* 0x0000000000048947 */ /* 0x004fea0003800000 */
[----:B------:R-:W-:Y:S01]  /*11a80*/  BPT.TRAP 0x1 ;  /* 0x000000040000795c */ /* 0x000fe20000300000 */
.L_x_2114:
[----:B------:R-:W-:Y:S01]  /*11a90*/  R2UR UR11, R17 ;  /* 0x00000000110b72ca */ /* 0x000fe200000e0000 */
[----:B------:R-:W-:Y:S01]  /*11aa0*/  ULDC.64 UR4, c[0x0][0x198] ;  /* 0x0000660000047ab9 */ /* 0x000fe20000000a00 */
[----:B-----5:R-:W-:Y:S01]  /*11ab0*/  R2UR UR13, R16 ;  /* 0x00000000100d72ca */ /* 0x020fe200000e0000 */
[----:B------:R-:W-:Y:S01]  /*11ac0*/  UIADD3 UR4, UP0, UR4, 0x370, URZ ;  /* 0x0000037004047890 */ /* 0x000fe2000ff1e03f */
[----:B------:R-:W-:Y:S01]  /*11ad0*/  PLOP3.LUT P0, PT, PT, PT, PT, 0x80, 0x0 ;  /* 0x000000000000781c */ /* 0x000fe20003f0f070 */
[----:B------:R-:W-:Y:S02]  /*11ae0*/  UIADD3 UR8, UR38, 0x21400, URZ ;  /* 0x0002140026087890 */ /* 0x000fe4000fffe03f */
[----:B------:R-:W-:Y:S01]  /*11af0*/  UIADD3 UR9, UR38, 0x36830, URZ ;  /* 0x0003683026097890 */ /* 0x000fe2000fffe03f */
[----:B0-----:R-:W-:Y:S01]  /*11b00*/  P2R R0, PR, RZ, 0x1 ;  /* 0x00000001ff007803 */ /* 0x001fe20000000000 */
[----:B------:R-:W-:Y:S02]  /*11b10*/  UIADD3.X UR5, URZ, UR5, URZ, UP0, !UPT ;  /* 0x000000053f057290 */ /* 0x000fe400087fe43f */
[----:B------:R-:W-:-:S02]  /*11b20*/  UIADD3 UR24, UR38, 0x24c00, URZ ;  /* 0x00024c0026187890 */ /* 0x000fc4000fffe03f */
[----:B------:R-:W-:Y:S01]  /*11b30*/  UIMAD UR11, UR11, 0x70, URZ ;  /* 0x000000700b0b78a4 */ /* 0x000fe2000f8e023f */
[----:B------:R1:W-:Y:S01]  /*11b40*/  STL [R1], R0 ;  /* 0x0000000001007387 */ /* 0x0003e20000100800 */
        /* <DEDUP_REMOVED lines=16> */
[----:B------:R1:W-:Y:S01]  /*11c50*/  UTMALDG.4D [UR24], [UR4], desc[UR6] ;  /* 0x00000618040075b4 */ /* 0x0003e20008019000 */
[----:B------:R1:W-:Y:S02]  /*11c60*/  UTMALDG.4D [UR16], [UR4], desc[UR6] ;  /* 0x00000610040075b4 */ /* 0x0003e40008019000 */
[----:B-1----:R-:W-:Y:S01]  /*11c70*/  NOP ;  /* 0x0000000000007918 */ /* 0x002fe20000000000 */
.L_x_2110:
        /* <DEDUP_REMOVED lines=11> */
[----:B------:R-:W1:Y:S01]  /*11d30*/  LDC.64 R2, c[0x4][R2] ;  /* 0x0100000002027b82 */ /* 0x000e620000000a00 */
        /* <DEDUP_REMOVED lines=9> */
[----:B01----:R-:W-:Y:S05]  /*11dd0*/  CALL.ABS.NOINC R2 ;  /* 0x0000000002007343 */ /* 0x003fea0003c00000 */
.L_x_2115:
[----:B------:R-:W1:Y:S01]  /*11de0*/  LDC R6, c[0x0][0x448] ;  /* 0x00011200ff067b82 */ /* 0x000e620000000800 */
[----:B------:R-:W2:Y:S01]  /*11df0*/  S2R R14, SR_TID.X ;  /* 0x00000000000e7919 */ /* 0x000ea20000002100 */
[----:B------:R-:W-:Y:S01]  /*11e00*/  USHF.R.S32.HI UR6, URZ, 0x1f, UR36 ;  /* 0x0000001f3f067899 */ /* 0x000fe20008011424 */
[----:B------:R-:W-:Y:S01]  /*11e10*/  ULDC.64 UR8, c[0x0][0x2d8] ;  /* 0x0000b60000087ab9 */ /* 0x000fe20000000a00 */
[----:B------:R-:W3:Y:S02]  /*11e20*/  S2R R15, SR_CTAID.Z ;  /* 0x00000000000f7919 */ /* 0x000ee40000002700 */
[----:B------:R-:W-:Y:S02]  /*11e30*/  UIMAD UR6, UR6, UR8, URZ ;  /* 0x00000008060672a4 */ /* 0x000fe4000f8e023f */
[----:B------:R-:W4:Y:S01]  /*11e40*/  LDC.64 R2, c[0x0][0x2e0] ;  /* 0x0000b800ff027b82 */ /* 0x000f220000000a00 */
[----:B------:R-:W5:Y:S01]  /*11e50*/  S2R R11, SR_CTAID.X ;  /* 0x00000000000b7919 */ /* 0x000f620000002500 */
[----:B------:R-:W-:-:S02]  /*11e60*/  UIMAD.WIDE.U32 UR4, UR36, UR8, URZ ;  /* 0x00000008240472a5 */ /* 0x000fc4000f8e003f */
[----:B------:R-:W-:-:S04]  /*11e70*/  UIMAD UR6, UR36, UR9, UR6 ;  /* 0x00000009240672a4 */ /* 0x000fc8000f8e0206 */
[----:B------:R-:W-:Y:S01]  /*11e80*/  UIADD3 UR5, UR5, UR6, URZ ;  /* 0x0000000605057290 */ /* 0x000fe2000fffe03f */
[----:B-1----:R-:W-:Y:S02]  /*11e90*/  ISETP.NE.AND P0, PT, R6, 0x1, PT ;  /* 0x000000010600780c */ /* 0x002fe40003f05270 */
[C---:B--2---:R-:W-:Y:S01]  /*11ea0*/  LOP3.LUT R12, R14.reuse, 0x7f, RZ, 0xc0, !PT ;  /* 0x0000007f0e0c7812 */ /* 0x044fe200078ec0ff */
[----:B------:R-:W-:-:S10]  /*11eb0*/  IMAD.SHL.U32 R13, R14, 0x10, RZ ;  /* 0x000000100e0d7824 */ /* 0x000fd400078e00ff */
[----:B------:R-:W1:Y:S01]  /*11ec0*/  @P0 LDC R9, c[0x0][0x44c] ;  /* 0x00011300ff090b82 */ /* 0x000e620000000800 */
[----:B------:R-:W-:Y:S02]  /*11ed0*/  SHF.R.U32.HI R8, RZ, 0x3, R12 ;  /* 0x00000003ff087819 */ /* 0x000fe4000001160c */
[----:B---3--:R-:W-:Y:S02]  /*11ee0*/  SHF.R.S32.HI R5, RZ, 0x1f, R15 ;  /* 0x0000001fff057819 */ /* 0x008fe4000001140f */
[----:B0-----:R-:W-:-:S03]  /*11ef0*/  LOP3.LUT R0, R8, 0x70, R13, 0xf8, !PT ;  /* 0x0000007008007812 */ /* 0x001fc600078ef80d */
[----:B------:R-:W0:Y:S01]  /*11f00*/  @P0 LDC R7, c[0x0][0x450] ;  /* 0x00011400ff070b82 */ /* 0x000e220000000800 */
[-C--:B----4-:R-:W-:Y:S02]  /*11f10*/  IMAD R4, R5, R2.reuse, RZ ;  /* 0x0000000205047224 */ /* 0x090fe400078e02ff */
[----:B-----5:R-:W-:Y:S02]  /*11f20*/  IMAD R0, R11, 0x80, R0 ;  /* 0x000000800b007824 */ /* 0x020fe400078e0200 */
[C---:B------:R-:W-:Y:S02]  /*11f30*/  IMAD R5, R15.reuse, R3, R4 ;  /* 0x000000030f057224 */ /* 0x040fe400078e0204 */
[----:B------:R-:W-:Y:S02]  /*11f40*/  IMAD.MOV.U32 R4, RZ, RZ, R0 ;  /* 0x000000ffff047224 */ /* 0x000fe400078e0000 */
[----:B------:R-:W-:Y:S01]  /*11f50*/  IMAD.WIDE.U32 R2, R15, R2, UR4 ;  /* 0x000000040f027e25 */ /* 0x000fe2000f8e0002 */
[----:B------:R-:W-:-:S03]  /*11f60*/  ULDC.64 UR4, c[0x0][0x2d0] ;  /* 0x0000b40000047ab9 */ /* 0x000fc60000000a00 */
[----:B------:R-:W-:Y:S02]  /*11f70*/  IMAD.IADD R3, R3, 0x1, R5 ;  /* 0x0000000103037824 */ /* 0x000fe400078e0205 */
[----:B-1----:R-:W-:-:S04]  /*11f80*/  @P0 IMAD.HI.U32 R10, R0, R9, RZ ;  /* 0x00000009000a0227 */ /* 0x002fc800078e00ff */
[----:B------:R-:W-:Y:S01]  /*11f90*/  IMAD.SHL.U32 R9, R12, 0x8, RZ ;  /* 0x000000080c097824 */ /* 0x000fe200078e00ff */
        /* <DEDUP_REMOVED lines=33> */
[----:B------:R-:W-:Y:S01]  /*121b0*/  IMAD R8, R11, 0x80, R8 ;  /* 0x000000800b087824 */ /* 0x000fe200078e0208 */
        /* <DEDUP_REMOVED lines=10> */
[----:B------:R-:W-:-:S05]  /*12260*/  @!P3 IMAD.WIDE.U32 R2, R10, 0x2, R2 ;  /* 0x000000020a02b825 */ /* 0x000fca00078e0002 */
[----:B------:R-:W-:Y:S04]  /*12270*/  @!P3 LDGSTS.E.BYPASS.LTC128B.128 [R21+0x15400], desc[UR6][R2.64], !P2 ;  /* 0x154000000215bfae */ /* 0x000fe8000d101d46 */
[----:B------:R-:W-:Y:S04]  /*12280*/  @!P3 LDGSTS.E.BYPASS.LTC128B.128 [R21+0x19400], desc[UR6][R2.64+0x80], !P0 ;  /* 0x194000800215bfae */ /* 0x000fe8000c101d46 */
[----:B------:R1:W-:Y:S01]  /*12290*/  @!P3 LDGSTS.E.BYPASS.LTC128B.128 [R21+0x1d400], desc[UR6][R2.64+0x100], !P1 ;  /* 0x1d4001000215bfae */ /* 0x0003e2000c901d46 */
[----:B------:R-:W-:Y:S01]  /*122a0*/  ISETP.GE.AND P3, PT, R5, R6, PT ;  /* 0x000000060500720c */ /* 0x000fe20003f66270 */
[----:B--2---:R-:W-:-:S02]  /*122b0*/  IMAD.MOV.U32 R5, RZ, RZ, R4 ;  /* 0x000000ffff057224 */ /* 0x004fc400078e0004 */
[----:B0-----:R-:W-:Y:S02]  /*122c0*/  IMAD.MOV.U32 R4, RZ, RZ, R14 ;  /* 0x000000ffff047224 */ /* 0x001fe400078e000e */
[----:B------:R-:W-:Y:S01]  /*122d0*/  SHFL.IDX PT, R14, R0, 0x2, 0x181f ;  /* 0x00581f00000e7f89 */ /* 0x000fe200000e0000 */
[----:B-1----:R-:W-:-:S07]  /*122e0*/  VIADD R3, R8, 0x20 ;  /* 0x0000002008037836 */ /* 0x002fce0000000000 */
        /* <DEDUP_REMOVED lines=60> */
.L_x_2214:
        /* <DEDUP_REMOVED lines=15> */
.L_x_2118:
[----:B------:R-:W-:Y:S05]  /*127a0*/  BSYNC B0 ;  /* 0x0000000000007941 */ /* 0x000fea0003800000 */
.L_x_2117:
        /* <DEDUP_REMOVED lines=12> */
.L_x_2215:
[----:B0-----:R-:W-:Y:S02]  /*12870*/  IMAD.MOV.U32 R9, RZ, RZ, 0x1 ;  /* 0x00000001ff097424 */ /* 0x001fe400078e00ff */
[----:B------:R-:W-:Y:S01]  /*12880*/  IMAD.MOV.U32 R8, RZ, RZ, RZ ;  /* 0x000000ffff087224 */ /* 0x000fe200078e00ff */
[----:B------:R-:W-:Y:S06]  /*12890*/  @!P1 BRA `(.L_x_2120) ;  /* 0x0000001c00a89947 */ /* 0x000fec0003800000 */
[----:B------:R-:W-:Y:S01]  /*128a0*/  UIADD3 UR4, UR42, 0x1, URZ ;  /* 0x000000012a047890 */ /* 0x000fe2000fffe03f */
[----:B-1----:R-:W-:Y:S01]  /*128b0*/  LOP3.LUT R2, RZ, UR40, RZ, 0x33, !PT ;  /* 0x00000028ff027c12 */ /* 0x002fe2000f8e33ff */
        /* <DEDUP_REMOVED lines=22> */
[----:B------:R-:W-:-:S07]  /*12a20*/  IMAD.U32 R7, RZ, RZ, UR4 ;  /* 0x00000004ff077e24 */ /* 0x000fce000f8e00ff */
.L_x_2156:
[----:B------:R-:W2:Y:S01]  /*12a30*/  LDL R2, [R1] ;  /* 0x0000000001027983 */ /* 0x000ea20000100800 */
[----:B------:R-:W-:Y:S01]  /*12a40*/  VIADD R7, R7, 0xfffffffe ;  /* 0xfffffffe07077836 */ /* 0x000fe20000000000 */
[----:B------:R-:W-:Y:S04]  /*12a50*/  BSSY B1, `(.L_x_2122) ;  /* 0x0000097000017945 */ /* 0x000fe80003800000 */
[----:B------:R-:W-:Y:S02]  /*12a60*/  ISETP.NE.AND P1, PT, R7, RZ, PT ;  /* 0x000000ff0700720c */ /* 0x000fe40003f25270 */
[----:B--2---:R-:W-:-:S13]  /*12a70*/  ISETP.NE.AND P0, PT, R2, RZ, PT ;  /* 0x000000ff0200720c */ /* 0x004fda0003f05270 */
[----:B------:R-:W-:Y:S05]  /*12a80*/  @!P0 BRA `(.L_x_2123) ;  /* 0x00000008004c8947 */ /* 0x000fea0003800000 */
[----:B------:R-:W2:Y:S01]  /*12a90*/  LDL R2, [R1+0x4] ;  /* 0x0000040001027983 */ /* 0x000ea20000100800 */
[----:B------:R-:W-:Y:S01]  /*12aa0*/  IMAD.MOV.U32 R9, RZ, RZ, R0 ;  /* 0x000000ffff097224 */ /* 0x000fe200078e0000 */
[----:B--2---:R-:W-:-:S13]  /*12ab0*/  ISETP.NE.AND P0, PT, R2, RZ, PT ;  /* 0x000000ff0200720c */ /* 0x004fda0003f05270 */
[----:B------:R-:W-:Y:S05]  /*12ac0*/  @!P0 BRA `(.L_x_2124) ;  /* 0x00000000004c8947 */ /* 0x000fea0003800000 */
[----:B------:R-:W0:Y:S01]  /*12ad0*/  LDC R9, c[0x0][0x43c] ;  /* 0x00010f00ff097b82 */ /* 0x000e220000000800 */
[----:B------:R-:W-:Y:S01]  /*12ae0*/  ULDC.64 UR4, c[0x0][0x428] ;  /* 0x00010a0000047ab9 */ /* 0x000fe20000000a00 */
[----:B------:R-:W-:Y:S01]  /*12af0*/  ULDC.64 UR6, c[0x0][0x208] ;  /* 0x0000820000067ab9 */ /* 0x000fe20000000a00 */
[----:B------:R-:W-:Y:S01]  /*12b00*/  IMAD R5, R19, UR4, RZ ;  /* 0x0000000413057c24 */ /* 0x000fe2000f8e02ff */
[----:B0-----:R-:W-:-:S13]  /*12b10*/  ISETP.NE.AND P0, PT, R9, 0x1, PT ;  /* 0x000000010900780c */ /* 0x001fda0003f05270 */
[----:B------:R-:W0:Y:S02]  /*12b20*/  @P0 LDC.64 R2, c[0x0][0x440] ;  /* 0x00011000ff020b82 */ /* 0x000e240000000a00 */
[----:B0-----:R-:W-:-:S04]  /*12b30*/  @P0 IMAD.HI.U32 R4, R0, R2, RZ ;  /* 0x0000000200040227 */ /* 0x001fc800078e00ff */
[----:B------:R-:W-:Y:S01]  /*12b40*/  IMAD.MOV.U32 R2, RZ, RZ, R0 ;  /* 0x000000ffff027224 */ /* 0x000fe200078e0000 */
[----:B------:R-:W-:Y:S01]  /*12b50*/  @P0 SHF.R.U32.HI R2, RZ, R3, R4 ;  /* 0x00000003ff020219 */ /* 0x000fe20000011604 */
[----:B------:R-:W-:-:S03]  /*12b60*/  IMAD R4, R18, UR5, R5 ;  /* 0x0000000512047c24 */ /* 0x000fc6000f8e0205 */
[--C-:B------:R-:W-:Y:S01]  /*12b70*/  SHF.R.S32.HI R3, RZ, 0x1f, R2.reuse ;  /* 0x0000001fff037819 */ /* 0x100fe20000011402 */
[--C-:B------:R-:W-:Y:S02]  /*12b80*/  IMAD.MOV R5, RZ, RZ, -R2.reuse ;  /* 0x000000ffff057224 */ /* 0x100fe400078e0a02 */
[----:B------:R-:W-:Y:S01]  /*12b90*/  IMAD.WIDE.U32 R2, R18, UR4, R2 ;  /* 0x0000000412027c25 */ /* 0x000fe2000f8e0002 */
[----:B------:R-:W-:-:S03]  /*12ba0*/  ULDC.64 UR4, c[0x0][0x418] ;  /* 0x0001060000047ab9 */ /* 0x000fc60000000a00 */
[----:B------:R-:W-:Y:S01]  /*12bb0*/  IMAD.IADD R3, R4, 0x1, R3 ;  /* 0x0000000104037824 */ /* 0x000fe200078e0203 */
[----:B------:R-:W-:Y:S01]  /*12bc0*/  LEA R4, P0, R2, UR4, 0x2 ;  /* 0x0000000402047c11 */ /* 0x000fe2000f8010ff */
[----:B------:R-:W-:-:S03]  /*12bd0*/  IMAD R9, R9, R5, R0 ;  /* 0x0000000509097224 */ /* 0x000fc600078e0200 */
[----:B------:R-:W-:-:S05]  /*12be0*/  LEA.HI.X R5, R2, UR5, R3, 0x2, P0 ;  /* 0x0000000502057c11 */ /* 0x000fca00080f1403 */
[----:B------:R0:W5:Y:S04]  /*12bf0*/  LDG.E R4, desc[UR6][R4.64] ;  /* 0x0000000604047981 */ /* 0x000168000c1e1900 */
.L_x_2124:
[----:B------:R-:W1:Y:S01]  /*12c00*/  S2R R2, SR_TID.X ;  /* 0x0000000000027919 */ /* 0x000e620000002100 */
[----:B------:R-:W-:Y:S01]  /*12c10*/  BSSY B2, `(.L_x_2125) ;  /* 0x0000006000027945 */ /* 0x000fe20003800000 */
[----:B-1----:R-:W-:Y:S02]  /*12c20*/  LOP3.LUT R3, R2, 0x7f, RZ, 0xc0, !PT ;  /* 0x0000007f02037812 */ /* 0x002fe400078ec0ff */
[----:B------:R-:W-:Y:S02]  /*12c30*/  SHF.L.U32 R2, R6, 0x1f, RZ ;  /* 0x0000001f06027819 */ /* 0x000fe400000006ff */
[----:B------:R-:W-:Y:S02]  /*12c40*/  ISETP.NE.AND P2, PT, R3, RZ, PT ;  /* 0x000000ff0300720c */ /* 0x000fe40003f45270 */
[----:B------:R-:W1:Y:S02]  /*12c50*/  SYNCS.PHASECHK.TRANS64.TRYWAIT P0, [UR38+0x36848], R2 ;  /* 0x03684802ff0075a7 */ /* 0x000e640008000166 */
[----:B-1----:R-:W-:Y:S09]  /*12c60*/  @!P0 BRA `(.L_x_2126) ;  /* 0x0000003000948947 */ /* 0x002ff20003800000 */
.L_x_2216:
[----:B------:R-:W-:Y:S05]  /*12c70*/  BSYNC B2 ;  /* 0x0000000000027941 */ /* 0x000fea0003800000 */
.L_x_2125:
[----:B------:R-:W-:Y:S04]  /*12c80*/  BSSY B2, `(.L_x_2127) ;  /* 0x0000007000027945 */ /* 0x000fe80003800000 */
[----:B------:R-:W-:Y:S05]  /*12c90*/  @P2 BRA `(.L_x_2128) ;  /* 0x0000000000142947 */ /* 0x000fea0003800000 */
[----:B------:R-:W-:Y:S01]  /*12ca0*/  ISETP.NE.AND P0, PT, R10, RZ, PT ;  /* 0x000000ff0a00720c */ /* 0x000fe20003f05270 */
[----:B-1----:R-:W-:-:S04]  /*12cb0*/  IMAD.MOV.U32 R3, RZ, RZ, 0xa800 ;  /* 0x0000a800ff037424 */ /* 0x002fc800078e00ff */
[----:B------:R2:W-:Y:S08]  /*12cc0*/  SYNCS.ARRIVE.TRANS64 RZ, [UR38+0x36838], R3 ;  /* 0x03683803ffff79a7 */ /* 0x0005f00008000026 */
[----:B--2---:R-:W-:Y:S05]  /*12cd0*/  @!P0 BRA `(.L_x_2128) ;  /* 0x0000000000048947 */ /* 0x004fea0003800000 */
[----:B------:R-:W-:Y:S01]  /*12ce0*/  BPT.TRAP 0x1 ;  /* 0x000000040000795c */ /* 0x000fe20000300000 */
.L_x_2128:
[----:B------:R-:W-:Y:S05]  /*12cf0*/  BSYNC B2 ;  /* 0x0000000000027941 */ /* 0x000fea0003800000 */
.L_x_2127:
        /* <DEDUP_REMOVED lines=11> */
.L_x_2129:
        /* <DEDUP_REMOVED lines=13> */
.L_x_2130:
        /* <DEDUP_REMOVED lines=15> */
.L_x_2131:
        /* <DEDUP_REMOVED lines=12> */
.L_x_2217:
[----:B------:R-:W-:Y:S05]  /*13030*/  BSYNC B2 ;  /* 0x0000000000027941 */ /* 0x000fea0003800000 */
.L_x_2132:
        /* <DEDUP_REMOVED lines=9> */
.L_x_2135:
[----:B------:R-:W-:Y:S05]  /*130d0*/  BSYNC B2 ;  /* 0x0000000000027941 */ /* 0x000fea0003800000 */
.L_x_2134:
        /* <DEDUP_REMOVED lines=10> */
.L_x_2136:
        /* <DEDUP_REMOVED lines=13> */
.L_x_2137:
        /* <DEDUP_REMOVED lines=13> */
.L_x_2138:
        /* <DEDUP_REMOVED lines=10> */
.L_x_2123:
[----:B------:R-:W-:Y:S05]  /*133c0*/  BSYNC B1 ;  /* 0x0000000000017941 */ /* 0x000fea0003800000 */
.L_x_2122:
[----:B------:R-:W2:Y:S01]  /*133d0*/  LDL R2, [R1] ;  /* 0x0000000001027983 */ /* 0x000ea20000100800 */
[----:B------:R-:W-:Y:S01]  /*133e0*/  BSSY B1, `(.L_x_2139) ;  /* 0x0000097000017945 */ /* 0x000fe20003800000 */
[----:B------:R-:W-:Y:S02]  /*133f0*/  LOP3.LUT R9, R6, 0x1, RZ, 0x3c, !PT ;  /* 0x0000000106097812 */ /* 0x000fe400078e3cff */
[----:B--2---:R-:W-:-:S13]  /*13400*/  ISETP.NE.AND P0, PT, R2, RZ, PT ;  /* 0x000000ff0200720c */ /* 0x004fda0003f05270 */
[----:B------:R-:W-:Y:S05]  /*13410*/  @!P0 BRA `(.L_x_2140) ;  /* 0x00000008004c8947 */ /* 0x000fea0003800000 */
[----:B------:R-:W2:Y:S01]  /*13420*/  LDL R2, [R1+0x4] ;  /* 0x0000040001027983 */ /* 0x000ea20000100800 */
[----:B------:R-:W-:Y:S01]  /*13430*/  VIADD R11, R0, 0xffffffff ;  /* 0xffffffff000b7836 */ /* 0x000fe20000000000 */
[----:B--2---:R-:W-:-:S13]  /*13440*/  ISETP.NE.AND P0, PT, R2, RZ, PT ;  /* 0x000000ff0200720c */ /* 0x004fda0003f05270 */
[----:B------:R-:W-:Y:S05]  /*13450*/  @!P0 BRA `(.L_x_2141) ;  /* 0x00000000004c8947 */ /* 0x000fea0003800000 */
        /* <DEDUP_REMOVED lines=11> */
[----:B------:R-:W-:-:S04]  /*13510*/  IMAD R4, R19, UR4, RZ ;  /* 0x0000000413047c24 */ /* 0x000fc8000f8e02ff */
[C---:B------:R-:W-:Y:S02]  /*13520*/  IMAD R4, R18.reuse, UR5, R4 ;  /* 0x0000000512047c24 */ /* 0x040fe4000f8e0204 */
[----:B------:R-:W-:Y:S01]  /*13530*/  IMAD.WIDE.U32 R2, R18, UR4, R2 ;  /* 0x0000000412027c25 */ /* 0x000fe2000f8e0002 */
[----:B------:R-:W-:-:S03]  /*13540*/  ULDC.64 UR4, c[0x0][0x418] ;  /* 0x0001060000047ab9 */ /* 0x000fc60000000a00 */
[----:B------:R-:W-:Y:S01]  /*13550*/  IMAD.IADD R3, R4, 0x1, R3 ;  /* 0x0000000104037824 */ /* 0x000fe200078e0203 */
[----:B------:R-:W-:-:S04]  /*13560*/  LEA R4, P0, R2, UR4, 0x2 ;  /* 0x0000000402047c11 */ /* 0x000fc8000f8010ff */
[----:B------:R-:W-:-:S05]  /*13570*/  LEA.HI.X R5, R2, UR5, R3, 0x2, P0 ;  /* 0x0000000502057c11 */ /* 0x000fca00080f1403 */
[----:B------:R0:W5:Y:S04]  /*13580*/  LDG.E R4, desc[UR6][R4.64] ;  /* 0x0000000604047981 */ /* 0x000168000c1e1900 */
.L_x_2141:
[----:B------:R-:W1:Y:S01]  /*13590*/  S2R R2, SR_TID.X ;  /* 0x0000000000027919 */ /* 0x000e620000002100 */
[----:B------:R-:W-:Y:S01]  /*135a0*/  BSSY B2, `(.L_x_2142) ;  /* 0x0000006000027945 */ /* 0x000fe20003800000 */
[----:B-1----:R-:W-:Y:S02]  /*135b0*/  LOP3.LUT R3, R2, 0x7f, RZ, 0xc0, !PT ;  /* 0x0000007f02037812 */ /* 0x002fe400078ec0ff */
[----:B------:R-:W-:Y:S02]  /*135c0*/  SHF.L.U32 R2, R9, 0x1f, RZ ;  /* 0x0000001f09027819 */ /* 0x000fe400000006ff */
[----:B------:R-:W-:Y:S02]  /*135d0*/  ISETP.NE.AND P2, PT, R3, RZ, PT ;  /* 0x000000ff0300720c */ /* 0x000fe40003f45270 */
[----:B------:R-:W1:Y:S02]  /*135e0*/  SYNCS.PHASECHK.TRANS64.TRYWAIT P0, [UR38+0x36840], R2 ;  /* 0x03684002ff0075a7 */ /* 0x000e640008000166 */
[----:B-1----:R-:W-:Y:S09]  /*135f0*/  @!P0 BRA `(.L_x_2143) ;  /* 0x0000002800608947 */ /* 0x002ff20003800000 */
.L_x_2218:
[----:B------:R-:W-:Y:S05]  /*13600*/  BSYNC B2 ;  /* 0x0000000000027941 */ /* 0x000fea0003800000 */
.L_x_2142:
[----:B------:R-:W-:Y:S04]  /*13610*/  BSSY B2, `(.L_x_2144) ;  /* 0x0000007000027945 */ /* 0x000fe80003800000 */
[----:B------:R-:W-:Y:S05]  /*13620*/  @P2 BRA `(.L_x_2145) ;  /* 0x0000000000142947 */ /* 0x000fea0003800000 */
[----:B------:R-:W-:Y:S01]  /*13630*/  ISETP.NE.AND P0, PT, R10, RZ, PT ;  /* 0x000000ff0a00720c */ /* 0x000fe20003f05270 */
[----:B-1----:R-:W-:-:S04]  /*13640*/  IMAD.MOV.U32 R2, RZ, RZ, 0xa800 ;  /* 0x0000a800ff027424 */ /* 0x002fc800078e00ff */
[----:B------:R2:W-:Y:S08]  /*13650*/  SYNCS.ARRIVE.TRANS64 RZ, [UR38+0x36830], R2 ;  /* 0x03683002ffff79a7 */ /* 0x0005f00008000026 */
[----:B--2---:R-:W-:Y:S05]  /*13660*/  @!P0 BRA `(.L_x_2145) ;  /* 0x0000000000048947 */ /* 0x004fea0003800000 */
[----:B------:R-:W-:Y:S01]  /*13670*/  BPT.TRAP 0x1 ;  /* 0x000000040000795c */ /* 0x000fe20000300000 */
.L_x_2145:
[----:B------:R-:W-:Y:S05]  /*13680*/  BSYNC B2 ;  /* 0x0000000000027941 */ /* 0x000fea0003800000 */
.L_x_2144:
        /* <DEDUP_REMOVED lines=11> */
.L_x_2146:
        /* <DEDUP_REMOVED lines=14> */
.L_x_2147:
        /* <DEDUP_REMOVED lines=14> */
.L_x_2148:
        /* <DEDUP_REMOVED lines=12> */
.L_x_2219:
[----:B------:R-:W-:Y:S05]  /*139c0*/  BSYNC B2 ;  /* 0x0000000000027941 */ /* 0x000fea0003800000 */
.L_x_2149:
        /* <DEDUP_REMOVED lines=9> */
.L_x_2152:
[----:B------:R-:W-:Y:S05]  /*13a60*/  BSYNC B2 ;  /* 0x0000000000027941 */ /* 0x000fea0003800000 */
.L_x_2151:
        /* <DEDUP_REMOVED lines=10> */
.L_x_2153:
        /* <DEDUP_REMOVED lines=13> */
.L_x_2154:
        /* <DEDUP_REMOVED lines=13> */
.L_x_2155:
        /* <DEDUP_REMOVED lines=10> */
.L_x_2140:
[----:B------:R-:W-:Y:S05]  /*13d50*/  BSYNC B1 ;  /* 0x0000000000017941 */ /* 0x000fea0003800000 */
.L_x_2139:
[----:B------:R-:W-:Y:S02]  /*13d60*/  VIADD R0, R0, 0xfffffffe ;  /* 0xfffffffe00007836 */ /* 0x000fe40000000000 */
[----:B------:R-:W-:Y:S01]  /*13d70*/  IMAD.MOV.U32 R6, RZ, RZ, R9 ;  /* 0x000000ffff067224 */ /* 0x000fe200078e0009 */
[----:B------:R-:W-:Y:S06]  /*13d80*/  @P1 BRA `(.L_x_2156) ;  /* 0xffffffec00281947 */ /* 0x000fec000383ffff */
[----:B------:R-:W-:Y:S05]  /*13d90*/  BSYNC B0 ;  /* 0x0000000000007941 */ /* 0x000fea0003800000 */
.L_x_2121:
[----:B------:R-:W-:Y:S01]  /*13da0*/  ISETP.NE.AND P0, PT, R12, RZ, PT ;  /* 0x000000ff0c00720c */ /* 0x000fe20003f05270 */
[----:B------:R-:W-:-:S12]  /*13db0*/  BSSY B0, `(.L_x_2120) ;  /* 0x0000098000007945 */ /* 0x000fd80003800000 */
[----:B------:R-:W-:Y:S05]  /*13dc0*/  @!P0 BRA `(.L_x_2157) ;  /* 0x0000000800588947 */ /* 0x000fea0003800000 */
[----:B------:R-:W2:Y:S01]  /*13dd0*/  LDL R2, [R1] ;  /* 0x0000000001027983 */ /* 0x000ea20000100800 */
[----:B------:R-:W-:Y:S01]  /*13de0*/  IMAD.MOV.U32 R8, RZ, RZ, 0x1 ;  /* 0x00000001ff087424 */ /* 0x000fe200078e00ff */
[----:B--2---:R-:W-:-:S13]  /*13df0*/  ISETP.NE.AND P1, PT, R2, RZ, PT ;  /* 0x000000ff0200720c */ /* 0x004fda0003f25270 */
[----:B------:R-:W-:Y:S05]  /*13e00*/  @!P1 BRA `(.L_x_2157) ;  /* 0x0000000800489947 */ /* 0x000fea0003800000 */
[----:B------:R-:W2:Y:S02]  /*13e10*/  LDL.LU R2, [R1+0x4] ;  /* 0x0000040001027983 */ /* 0x000ea40000300800 */
[----:B--2---:R-:W-:-:S13]  /*13e20*/  ISETP.NE.AND P1, PT, R2, RZ, PT ;  /* 0x000000ff0200720c */ /* 0x004fda0003f25270 */
[----:B------:R-:W-:Y:S05]  /*13e30*/  @!P1 BRA `(.L_x_2158) ;  /* 0x0000000000509947 */ /* 0x000fea0003800000 */
[----:B------:R-:W0:Y:S01]  /*13e40*/  LDC R7, c[0x0][0x43c] ;  /* 0x00010f00ff077b82 */ /* 0x000e220000000800 */
[----:B------:R-:W-:Y:S01]  /*13e50*/  IMAD.MOV.U32 R6, RZ, RZ, R0 ;  /* 0x000000ffff067224 */ /* 0x000fe200078e0000 */
[----:B------:R-:W-:Y:S01]  /*13e60*/  ULDC.64 UR4, c[0x0][0x428] ;  /* 0x00010a0000047ab9 */ /* 0x000fe20000000a00 */
[----:B------:R-:W-:Y:S01]  /*13e70*/  ULDC.64 UR6, c[0x0][0x208] ;  /* 0x0000820000067ab9 */ /* 0x000fe20000000a00 */
[----:B------:R-:W-:-:S04]  /*13e80*/  IMAD R19, R19, UR4, RZ ;  /* 0x0000000413137c24 */ /* 0x000fc8000f8e02ff */
[----:B------:R-:W-:Y:S01]  /*13e90*/  IMAD R19, R18, UR5, R19 ;  /* 0x0000000512137c24 */ /* 0x000fe2000f8e0213 */
[----:B0-----:R-:W-:-:S13]  /*13ea0*/  ISETP.NE.AND P0, PT, R7, 0x1, PT ;  /* 0x000000010700780c */ /* 0x001fda0003f05270 */
[----:B------:R-:W0:Y:S02]  /*13eb0*/  @P0 LDC.64 R2, c[0x0][0x440] ;  /* 0x00011000ff020b82 */ /* 0x000e240000000a00 */
[----:B0-----:R-:W-:-:S05]  /*13ec0*/  @P0 IMAD.HI.U32 R2, R0, R2, RZ ;  /* 0x0000000200020227 */ /* 0x001fca00078e00ff */
[----:B------:R-:W-:-:S04]  /*13ed0*/  @P0 SHF.R.U32.HI R6, RZ, R3, R2 ;  /* 0x00000003ff060219 */ /* 0x000fc80000011602 */
[--C-:B------:R-:W-:Y:S01]  /*13ee0*/  SHF.R.S32.HI R3, RZ, 0x1f, R6.reuse ;  /* 0x0000001fff037819 */ /* 0x100fe20000011406 */
        /* <DEDUP_REMOVED lines=9> */
.L_x_2158:
[----:B------:R-:W1:Y:S01]  /*13f80*/  S2R R2, SR_TID.X ;  /* 0x0000000000027919 */ /* 0x000e620000002100 */
[----:B------:R-:W-:Y:S01]  /*13f90*/  BSSY B1, `(.L_x_2159) ;  /* 0x0000006000017945 */ /* 0x000fe20003800000 */
[----:B-1----:R-:W-:Y:S02]  /*13fa0*/  LOP3.LUT R3, R2, 0x7f, RZ, 0xc0, !PT ;  /* 0x0000007f02037812 */ /* 0x002fe400078ec0ff */
[----:B------:R-:W-:Y:S02]  /*13fb0*/  SHF.L.U32 R2, R9, 0x1f, RZ ;  /* 0x0000001f09027819 */ /* 0x000fe400000006ff */
[----:B------:R-:W-:Y:S02]  /*13fc0*/  ISETP.NE.AND P1, PT, R3, RZ, PT ;  /* 0x000000ff0300720c */ /* 0x000fe40003f25270 */
[----:B------:R-:W1:Y:S02]  /*13fd0*/  SYNCS.PHASECHK.TRANS64.TRYWAIT P0, [UR38+0x36848], R2 ;  /* 0x03684802ff0075a7 */ /* 0x000e640008000166 */
[----:B-1----:R-:W-:Y:S09]  /*13fe0*/  @!P0 BRA `(.L_x_2160) ;  /* 0x0000002000148947 */ /* 0x002ff20003800000 */
.L_x_2220:
[----:B------:R-:W-:Y:S05]  /*13ff0*/  BSYNC B1 ;  /* 0x0000000000017941 */ /* 0x000fea0003800000 */
.L_x_2159:
[----:B------:R-:W-:Y:S04]  /*14000*/  BSSY B1, `(.L_x_2161) ;  /* 0x0000007000017945 */ /* 0x000fe80003800000 */
[----:B------:R-:W-:Y:S05]  /*14010*/  @P1 BRA `(.L_x_2162) ;  /* 0x0000000000141947 */ /* 0x000fea0003800000 */
[----:B------:R-:W-:Y:S01]  /*14020*/  ISETP.NE.AND P0, PT, R10, RZ, PT ;  /* 0x000000ff0a00720c */ /* 0x000fe20003f05270 */
[----:B-1----:R-:W-:-:S04]  /*14030*/  IMAD.MOV.U32 R3, RZ, RZ, 0xa800 ;  /* 0x0000a800ff037424 */ /* 0x002fc800078e00ff */
[----:B------:R2:W-:Y:S08]  /*14040*/  SYNCS.ARRIVE.TRANS64 RZ, [UR38+0x36838], R3 ;  /* 0x03683803ffff79a7 */ /* 0x0005f00008000026 */
[----:B--2---:R-:W-:Y:S05]  /*14050*/  @!P0 BRA `(.L_x_2162) ;  /* 0x0000000000048947 */ /* 0x004fea0003800000 */
[----:B------:R-:W-:Y:S01]  /*14060*/  BPT.TRAP 0x1 ;  /* 0x000000040000795c */ /* 0x000fe20000300000 */
.L_x_2162:
[----:B------:R-:W-:Y:S05]  /*14070*/  BSYNC B1 ;  /* 0x0000000000017941 */ /* 0x000fea0003800000 */
.L_x_2161:
        /* <DEDUP_REMOVED lines=11> */
.L_x_2163:
        /* <DEDUP_REMOVED lines=14> */
.L_x_2164:
        /* <DEDUP_REMOVED lines=14> */
.L_x_2165:
        /* <DEDUP_REMOVED lines=11> */
.L_x_2221:
[----:B------:R-:W-:Y:S05]  /*143a0*/  BSYNC B1 ;  /* 0x0000000000017941 */ /* 0x000fea0003800000 */
.L_x_2166:
        /* <DEDUP_REMOVED lines=9> */
.L_x_2169:
[----:B------:R-:W-:Y:S05]  /*14440*/  BSYNC B1 ;  /* 0x0000000000017941 */ /* 0x000fea0003800000 */
.L_x_2168:
        /* <DEDUP_REMOVED lines=10> */
.L_x_2170:
        /* <DEDUP_REMOVED lines=13> */
.L_x_2171:
        /* <DEDUP_REMOVED lines=13> */
.L_x_2172:
        /* <DEDUP_REMOVED lines=10> */
.L_x_2157:
[----:B------:R-:W-:Y:S05]  /*14730*/  BSYNC B0 ;  /* 0x0000000000007941 */ /* 0x000fea0003800000 */
.L_x_2120:
[----:B------:R-:W2:Y:S01]  /*14740*/  LDL.LU R0, [R1] ;  /* 0x0000000001007983 */ /* 0x000ea20000300800 */
[----:B------:R-:W-:Y:S01]  /*14750*/  BSSY B0, `(.L_x_2173) ;  /* 0x0000044000007945 */ /* 0x000fe20003800000 */
[----:B--2---:R-:W-:-:S13]  /*14760*/  ISETP.NE.AND P0, PT, R0, RZ, PT ;  /* 0x000000ff0000720c */ /* 0x004fda0003f05270 */
[----:B------:R-:W-:Y:S05]  /*14770*/  @!P0 BRA `(.L_x_2174) ;  /* 0x0000000400048947 */ /* 0x000fea0003800000 */
[----:B------:R-:W0:Y:S01]  /*14780*/  S2R R0, SR_TID.X ;  /* 0x0000000000007919 */ /* 0x000e220000002100 */
[----:B-1----:R-:W-:Y:S01]  /*14790*/  LEA R3, R8, UR38, 0x3 ;  /* 0x0000002608037c11 */ /* 0x002fe2000f8e18ff */
[----:B------:R-:W-:Y:S01]  /*147a0*/  BSSY B1, `(.L_x_2175) ;  /* 0x0000006000017945 */ /* 0x000fe20003800000 */
[----:B0-----:R-:W-:Y:S02]  /*147b0*/  LOP3.LUT R2, R0, 0x7f, RZ, 0xc0, !PT ;  /* 0x0000007f00027812 */ /* 0x001fe400078ec0ff */
[----:B------:R-:W-:Y:S02]  /*147c0*/  SHF.L.U32 R0, R9, 0x1f, RZ ;  /* 0x0000001f09007819 */ /* 0x000fe400000006ff */
[----:B------:R-:W-:Y:S02]  /*147d0*/  ISETP.NE.AND P1, PT, R2, RZ, PT ;  /* 0x000000ff0200720c */ /* 0x000fe40003f25270 */
[----:B------:R-:W0:Y:S02]  /*147e0*/  SYNCS.PHASECHK.TRANS64.TRYWAIT P0, [R3+URZ+0x36860], R0 ;  /* 0x03686000030075a7 */ /* 0x000e24000800017f */
[----:B0-----:R-:W-:Y:S09]  /*147f0*/  @!P0 BRA `(.L_x_2176) ;  /* 0x0000001800408947 */ /* 0x001ff20003800000 */
.L_x_2222:
[----:B------:R-:W-:Y:S05]  /*14800*/  BSYNC B1 ;  /* 0x0000000000017941 */ /* 0x000fea0003800000 */
.L_x_2175:
        /* <DEDUP_REMOVED lines=8> */
.L_x_2178:
[----:B------:R-:W-:Y:S05]  /*14890*/  BSYNC B1 ;  /* 0x0000000000017941 */ /* 0x000fea0003800000 */
.L_x_2177:
        /* <DEDUP_REMOVED lines=13> */
.L_x_2179:
        /* <DEDUP_REMOVED lines=13> */
.L_x_2180:
        /* <DEDUP_REMOVED lines=13> */
.L_x_2181:
[----:B------:R-:W-:-:S13]  /*14b10*/  @P0 ELECT P1, URZ, PT ;  /* 0x00000000003f082f */ /* 0x000fda0003820000 */
[----:B------:R-:W-:Y:S01]  /*14b20*/  @P1 R2UR UR13, R16 ;  /* 0x00000000100d12ca */ /* 0x000fe200000e0000 */
[----:B------:R-:W-:Y:S01]  /*14b30*/  UMOV UR12, UR36 ;  /* 0x00000024000c7c82 */ /* 0x000fe20008000000 */
[----:B------:R-:W-:Y:S02]  /*14b40*/  @P1 R2UR UR11, R17 ;  /* 0x00000000110b12ca */ /* 0x000fe400000e0000 */
[----:B------:R-:W-:Y:S02]  /*14b50*/  @P1 PLOP3.LUT P0, PT, P1, PT, PT, 0x8, 0x0 ;  /* 0x000000000000181c */ /* 0x000fe40000f0e170 */
[----:B------:R-:W-:-:S09]  /*14b60*/  PLOP3.LUT P1, PT, PT, PT, PT, 0x8, 0x0 ;  /* 0x000000000000781c */ /* 0x000fd20003f2e170 */
[----:B------:R2:W-:Y:S02]  /*14b70*/  UTMALDG.4D [UR8], [UR6], desc[UR4] ;  /* 0x00000408060075b4 */ /* 0x0005e40008019000 */
[----:B--2---:R-:W-:Y:S05]  /*14b80*/  @P0 BRA.U.ANY `(.L_x_2181) ;  /* 0xfffffffd00e00947 */ /* 0x004fea000393ffff */
.L_x_2174:
[----:B------:R-:W-:Y:S05]  /*14b90*/  BSYNC B0 ;  /* 0x0000000000007941 */ /* 0x000fea0003800000 */
.L_x_2173:
[----:B0-----:R-:W-:Y:S02]  /*14ba0*/  VIADD R0, R8, 0x1 ;  /* 0x0000000108007836 */ /* 0x001fe40000000000 */
[----:B-1----:R-:W-:-:S03]  /*14bb0*/  IMAD.MOV.U32 R3, RZ, RZ, RZ ;  /* 0x000000ffff037224 */ /* 0x002fc600078e00ff */
[----:B------:R-:W-:-:S04]  /*14bc0*/  ISETP.NE.AND P0, PT, R0, 0x2, PT ;  /* 0x000000020000780c */ /* 0x000fc80003f05270 */
[----:B------:R-:W-:Y:S02]  /*14bd0*/  SEL R2, RZ, 0x1, P0 ;  /* 0x00000001ff027807 */ /* 0x000fe40000000000 */
[----:B------:R-:W-:Y:S02]  /*14be0*/  SEL R0, R0, RZ, P0 ;  /* 0x000000ff00007207 */ /* 0x000fe40000000000 */
[----:B------:R-:W-:-:S07]  /*14bf0*/  LOP3.LUT R9, R9, R2, RZ, 0x3c, !PT ;  /* 0x0000000209097212 */ /* 0x000fce00078e3cff */
.L_x_2104:
[----:B------:R-:W0:Y:S01]  /*14c00*/  S2R R5, SR_CgaCtaId ;  /* 0x0000000000057919 */ /* 0x000e220000008800 */
[----:B------:R-:W-:Y:S02]  /*14c10*/  MOV R2, 0x400 ;  /* 0x0000040000027802 */ /* 0x000fe40000000f00 */
[----:B------:R-:W-:Y:S02]  /*14c20*/  SHF.L.U32 R3, R3, 0x1f, RZ ;  /* 0x0000001f03037819 */ /* 0x000fe400000006ff */
[----:B0-----:R-:W-:-:S04]  /*14c30*/  LEA R2, R5, R2, 0x18 ;  /* 0x0000000205027211 */ /* 0x001fc800078ec0ff */
[----:B------:R-:W0:Y:S02]  /*14c40*/  SYNCS.PHASECHK.TRANS64.TRYWAIT P0, [R2+URZ+0x36820], R3 ;  /* 0x03682003020075a7 */ /* 0x000e24000800017f */
[----:B0-----:R-:W-:Y:S05]  /*14c50*/  @!P0 BRA `(.L_x_2182) ;  /* 0x00000014003c8947 */ /* 0x001fea0003800000 */
.L_x_2223:
[----:B------:R-:W-:-:S03]  /*14c60*/  UMOV UR4, 0xffffffff ;  /* 0xffffffff00047882 */ /* 0x000fc60000000000 */
[----:B------:R-:W-:Y:S05]  /*14c70*/  BRA.DIV UR4, `(.L_x_2183) ;  /* 0x0000001604487947 */ /* 0x000fea000b800000 */
[----:B0-----:R-:W0:Y:S02]  /*14c80*/  S2R R3, SR_TID.X ;  /* 0x0000000000037919 */ /* 0x001e240000002100 */
[----:B0-----:R-:W-:-:S04]  /*14c90*/  SHF.R.U32.HI R3, RZ, 0x5, R3 ;  /* 0x00000005ff037819 */ /* 0x001fc80000011603 */
[----:B------:R-:W-:-:S05]  /*14ca0*/  LOP3.LUT R3, R3, 0x3, RZ, 0xc0, !PT ;  /* 0x0000000303037812 */ /* 0x000fca00078ec0ff */
[----:B------:R0:W1:Y:S02]  /*14cb0*/  SHFL.IDX PT, R14, R3, RZ, 0x1f ;  /* 0x00001fff030e7589 */ /* 0x00006400000e0000 */
.L_x_2226:
[----:B-1----:R-:W-:-:S13]  /*14cc0*/  ISETP.NE.AND P0, PT, R14, RZ, PT ;  /* 0x000000ff0e00720c */ /* 0x002fda0003f05270 */
[----:B------:R-:W-:Y:S05]  /*14cd0*/  @P0 BRA `(.L_x_2066) ;  /* 0x0000000000900947 */ /* 0x000fea0003800000 */
[----:B------:R-:W-:-:S03]  /*14ce0*/  UMOV UR4, 0xffffffff ;  /* 0xffffffff00047882 */ /* 0x000fc60000000000 */
[----:B------:R-:W-:Y:S05]  /*14cf0*/  BRA.DIV UR4, `(.L_x_2184) ;  /* 0x00000016045c7947 */ /* 0x000fea000b800000 */
[----:B------:R-:W-:-:S13]  /*14d00*/  ELECT P6, URZ, PT ;  /* 0x00000000003f782f */ /* 0x000fda00038c0000 */
.L_x_2229:
        /* <DEDUP_REMOVED lines=8> */
.L_x_2185:
        /* <DEDUP_REMOVED lines=12> */
.L_x_2230:
[----:B------:R-:W1:Y:S02]  /*14e50*/  SYNCS.PHASECHK.TRANS64.TRYWAIT P0, [R3+URZ], R4 ;  /* 0x00000004030075a7 */ /* 0x000e64000800017f */
[----:B-1----:R-:W-:Y:S05]  /*14e60*/  @!P0 BRA `(.L_x_2187) ;  /* 0x0000001400348947 */ /* 0x002fea0003800000 */
.L_x_2231:
[----:B------:R-:W-:Y:S05]  /*14e70*/  @!P2 BRA `(.L_x_2188) ;  /* 0x000000000004a947 */ /* 0x000fea0003800000 */
[----:B------:R-:W-:Y:S01]  /*14e80*/  BPT.TRAP 0x1 ;  /* 0x000000040000795c */ /* 0x000fe20000300000 */
.L_x_2188:
[----:B-1----:R-:W-:-:S04]  /*14e90*/  VIADD R3, R2, 0x36860 ;  /* 0x0003686002037836 */ /* 0x002fc80000000000 */
[----:B------:R-:W-:-:S04]  /*14ea0*/  IMAD R0, R0, 0x8, R3 ;  /* 0x0000000800007824 */ /* 0x000fc800078e0203 */
[----:B------:R-:W1:Y:S02]  /*14eb0*/  SYNCS.PHASECHK.TRANS64.TRYWAIT P0, [R0+URZ], R5 ;  /* 0x00000005000075a7 */ /* 0x000e64000800017f */
[----:B-1----:R-:W-:Y:S05]  /*14ec0*/  @!P0 BRA `(.L_x_2189) ;  /* 0x0000001400308947 */ /* 0x002fea0003800000 */
.L_x_2232:
[----:B------:R-:W-:-:S07]  /*14ed0*/  IMAD R3, R8, 0x8, R3 ;  /* 0x0000000808037824 */ /* 0x000fce00078e0203 */
.L_x_2190:
[----:B--2---:R2:W3:Y:S02]  /*14ee0*/  SYNCS.PHASECHK.TRANS64.TRYWAIT P0, [R3+URZ], R4 ;  /* 0x00000004030075a7 */ /* 0x0044e4000800017f */
[----:B---3--:R-:W-:Y:S05]  /*14ef0*/  @!P0 NANOSLEEP.SYNCS 0x989680 ;  /* 0x009896800000895d */ /* 0x008fea0003900000 */
[----:B------:R-:W3:Y:S02]  /*14f00*/  @!P0 SYNCS.PHASECHK.TRANS64 P0, [R3+URZ], R4 ;  /* 0x00000004030085a7 */ /* 0x000ee4000800007f */
[----:B---3--:R-:W-:Y:S05]  /*14f10*/  @!P0 BRA `(.L_x_2190) ;  /* 0xfffffffc00f08947 */ /* 0x008fea000383ffff */
.L_x_2066:
[----:B------:R-:W-:Y:S05]  /*14f20*/  BSYNC B6 ;  /* 0x0000000000067941 */ /* 0x000fea0003800000 */
.L_x_2063:
[----:B------:R-:W-:Y:S05]  /*14f30*/  EXIT ;  /* 0x000000000000794d */ /* 0x000fea0003800000 */
.L_x_2070:
[----:B------:R-:W-:-:S13]  /*14f40*/  R2UR UR4, R16 ;  /* 0x00000000100472ca */ /* 0x000fda00000e0000 */
[----:B0-----:R-:W-:-:S04]  /*14f50*/  IMAD.U32 R3, RZ, RZ, UR4 ;  /* 0x00000004ff037e24 */ /* 0x001fc8000f8e00ff */
[----:B------:R0:W1:Y:S03]  /*14f60*/  SYNCS.PHASECHK.TRANS64.TRYWAIT P0, [R3+URZ+0x36800], R0 ;  /* 0x03680000030075a7 */ /* 0x000066000800017f */
[----:B-1----:R-:W-:Y:S05]  /*14f70*/  @!P0 NANOSLEEP.SYNCS 0x989680 ;  /* 0x009896800000895d */ /* 0x002fea0003900000 */
[----:B------:R-:W1:Y:S02]  /*14f80*/  @!P0 SYNCS.PHASECHK.TRANS64 P0, [R3+URZ+0x36800], R0 ;  /* 0x03680000030085a7 */ /* 0x000e64000800007f */
[----:B-1----:R-:W-:Y:S05]  /*14f90*/  @!P0 BRA `(.L_x_2070) ;  /* 0xfffffffc00e88947 */ /* 0x002fea000383ffff */
[----:B------:R-:W-:Y:S05]  /*14fa0*/  BRA `(.L_x_2191) ;  /* 0xfffffec400807947 */ /* 0x000fea000383ffff */
.L_x_2074:
[----:B------:R-:W-:-:S13]  /*14fb0*/  R2UR UR4, R16 ;  /* 0x00000000100472ca */ /* 0x000fda00000e0000 */
[----:B0-----:R-:W-:-:S04]  /*14fc0*/  IMAD.U32 R3, RZ, RZ, UR4 ;  /* 0x00000004ff037e24 */ /* 0x001fc8000f8e00ff */
[----:B------:R0:W2:Y:S03]  /*14fd0*/  SYNCS.PHASECHK.TRANS64.TRYWAIT P2, [R3+URZ+0x36830], R0 ;  /* 0x03683000030075a7 */ /* 0x0000a6000804017f */
[----:B--2---:R-:W-:Y:S05]  /*14fe0*/  @!P2 NANOSLEEP.SYNCS 0x989680 ;  /* 0x009896800000a95d */ /* 0x004fea0003900000 */
[----:B------:R-:W2:Y:S02]  /*14ff0*/  @!P2 SYNCS.PHASECHK.TRANS64 P2, [R3+URZ+0x36830], R0 ;  /* 0x036830000300a5a7 */ /* 0x000ea4000804007f */
[----:B--2---:R-:W-:Y:S05]  /*15000*/  @!P2 BRA `(.L_x_2074) ;  /* 0xfffffffc00e8a947 */ /* 0x004fea000383ffff */
[----:B------:R-:W-:Y:S05]  /*15010*/  BRA `(.L_x_2073) ;  /* 0xfffffec400b47947 */ /* 0x000fea000383ffff */
.L_x_2079:
[----:B-1----:R-:W-:-:S04]  /*15020*/  IMAD.U32 R7, RZ, RZ, UR59 ;  /* 0x0000003bff077e24 */ /* 0x002fc8000f8e00ff */
[----:B------:R1:W2:Y:S03]  /*15030*/  SYNCS.PHASECHK.TRANS64.TRYWAIT P3, [R7+URZ+0x36830], R0 ;  /* 0x03683000070075a7 */ /* 0x0002a6000806017f */
[----:B--2---:R-:W-:Y:S05]  /*15040*/  @!P3 NANOSLEEP.SYNCS 0x989680 ;  /* 0x009896800000b95d */ /* 0x004fea0003900000 */
[----:B------:R-:W2:Y:S02]  /*15050*/  @!P3 SYNCS.PHASECHK.TRANS64 P3, [R7+URZ+0x36830], R0 ;  /* 0x036830000700b5a7 */ /* 0x000ea4000806007f */
[----:B--2---:R-:W-:Y:S05]  /*15060*/  @!P3 BRA `(.L_x_2079) ;  /* 0xfffffffc00ecb947 */ /* 0x004fea000383ffff */
[----:B------:R-:W-:Y:S05]  /*15070*/  BRA `(.L_x_2078) ;  /* 0xffffff08001c7947 */ /* 0x000fea000383ffff */
.L_x_2083:
[----:B-1----:R-:W-:-:S04]  /*15080*/  IMAD.U32 R3, RZ, RZ, UR11 ;  /* 0x0000000bff037e24 */ /* 0x002fc8000f8e00ff */
[----:B------:R1:W2:Y:S03]  /*15090*/  SYNCS.PHASECHK.TRANS64.TRYWAIT P3, [R3+URZ+0x36850], R0 ;  /* 0x03685000030075a7 */ /* 0x0002a6000806017f */
[----:B--2---:R-:W-:Y:S05]  /*150a0*/  @!P3 NANOSLEEP.SYNCS 0x989680 ;  /* 0x009896800000b95d */ /* 0x004fea0003900000 */
[----:B------:R-:W2:Y:S02]  /*150b0*/  @!P3 SYNCS.PHASECHK.TRANS64 P3, [R3+URZ+0x36850], R0 ;  /* 0x036850000300b5a7 */ /* 0x000ea4000806007f */
[----:B--2---:R-:W-:Y:S05]  /*150c0*/  @!P3 BRA `(.L_x_2083) ;  /* 0xfffffffc00ecb947 */ /* 0x004fea000383ffff */
[----:B------:R-:W-:Y:S05]  /*150d0*/  BRA `(.L_x_2082) ;  /* 0xffffff2c00b87947 */ /* 0x000fea000383ffff */
.L_x_2089:
[----:B-1----:R-:W-:-:S04]  /*150e0*/  IMAD.U32 R7, RZ, RZ, UR61 ;  /* 0x0000003dff077e24 */ /* 0x002fc8000f8e00ff */
[----:B------:R1:W2:Y:S03]  /*150f0*/  SYNCS.PHASECHK.TRANS64.TRYWAIT P2, [R7+URZ+0x36830], R0 ;  /* 0x03683000070075a7 */ /* 0x0002a6000804017f */
[----:B--2---:R-:W-:Y:S05]  /*15100*/  @!P2 NANOSLEEP.SYNCS 0x989680 ;  /* 0x009896800000a95d */ /* 0x004fea0003900000 */
[----:B------:R-:W2:Y:S02]  /*15110*/  @!P2 SYNCS.PHASECHK.TRANS64 P2, [R7+URZ+0x36830], R0 ;  /* 0x036830000700a5a7 */ /* 0x000ea4000804007f */
[----:B--2---:R-:W-:Y:S05]  /*15120*/  @!P2 BRA `(.L_x_2089) ;  /* 0xfffffffc00eca947 */ /* 0x004fea000383ffff */
[----:B------:R-:W-:Y:S05]  /*15130*/  BRA `(.L_x_2088) ;  /* 0xffffff4c00587947 */ /* 0x000fea000383ffff */
.L_x_2093:
[----:B-1----:R-:W-:-:S04]  /*15140*/  IMAD.U32 R3, RZ, RZ, UR11 ;  /* 0x0000000bff037e24 */ /* 0x002fc8000f8e00ff */
[----:B------:R1:W2:Y:S03]  /*15150*/  SYNCS.PHASECHK.TRANS64.TRYWAIT P2, [R3+URZ+0x36850], R0 ;  /* 0x03685000030075a7 */ /* 0x0002a6000804017f */
[----:B--2---:R-:W-:Y:S05]  /*15160*/  @!P2 NANOSLEEP.SYNCS 0x989680 ;  /* 0x009896800000a95d */ /* 0x004fea0003900000 */
[----:B------:R-:W2:Y:S02]  /*15170*/  @!P2 SYNCS.PHASECHK.TRANS64 P2, [R3+URZ+0x36850], R0 ;  /* 0x036850000300a5a7 */ /* 0x000ea4000804007f */
[----:B--2---:R-:W-:Y:S05]  /*15180*/  @!P2 BRA `(.L_x_2093) ;  /* 0xfffffffc00eca947 */ /* 0x004fea000383ffff */
[----:B------:R-:W-:Y:S05]  /*15190*/  BRA `(.L_x_2092) ;  /* 0xffffff7400187947 */ /* 0x000fea000383ffff */
.L_x_2098:
[----:B-1----:R-:W-:-:S04]  /*151a0*/  IMAD.U32 R3, RZ, RZ, UR5 ;  /* 0x00000005ff037e24 */ /* 0x002fc8000f8e00ff */
[----:B------:R1:W2:Y:S03]  /*151b0*/  SYNCS.PHASECHK.TRANS64.TRYWAIT P0, [R3+URZ+0x36850], R2 ;  /* 0x03685002030075a7 */ /* 0x0002a6000800017f */
[----:B--2---:R-:W-:Y:S05]  /*151c0*/  @!P0 NANOSLEEP.SYNCS 0x989680 ;  /* 0x009896800000895d */ /* 0x004fea0003900000 */
[----:B------:R-:W2:Y:S02]  /*151d0*/  @!P0 SYNCS.PHASECHK.TRANS64 P0, [R3+URZ+0x36850], R2 ;  /* 0x03685002030085a7 */ /* 0x000ea4000800007f */
[----:B--2---:R-:W-:Y:S05]  /*151e0*/  @!P0 BRA `(.L_x_2098) ;  /* 0xfffffffc00ec8947 */ /* 0x004fea000383ffff */
[----:B------:R-:W-:Y:S05]  /*151f0*/  BRA `(.L_x_2097) ;  /* 0xffffff8c00f07947 */ /* 0x000fea000383ffff */
.L_x_2109:
[----:B------:R-:W-:Y:S02]  /*15200*/  IMAD.MOV.U32 R13, RZ, RZ, R0 ;  /* 0x000000ffff0d7224 */ /* 0x000fe400078e0000 */
[----:B------:R-:W-:Y:S02]  /*15210*/  IMAD.MOV.U32 R12, RZ, RZ, RZ ;  /* 0x000000ffff0c7224 */ /* 0x000fe400078e00ff */
[----:B------:R-:W-:Y:S02]  /*15220*/  IMAD.MOV.U32 R11, RZ, RZ, 0x1f ;  /* 0x0000001fff0b7424 */ /* 0x000fe400078e00ff */
[----:B------:R-:W-:-:S07]  /*15230*/  IMAD.MOV.U32 R15, RZ, RZ, -0x1 ;  /* 0xffffffffff0f7424 */ /* 0x000fce00078e00ff */
[----:B------:R-:W-:Y:S05]  /*15240*/  WARPSYNC.COLLECTIVE R15, `(.L_x_2192) ;  /* 0x000000000f087348 */ /* 0x000fea0003c00000 */
[----:B------:R0:W1:Y:S02]  /*15250*/  SHFL.IDX P6, R14, R13, R12, R11 ;  /* 0x0000000c0d0e7389 */ /* 0x00006400000c000b */
[----:B01----:R-:W-:Y:S01]  /*15260*/  ENDCOLLECTIVE ;  /* 0x000000000000791b */ /* 0x003fe20003800000 */
.L_x_2192:
[----:B------:R-:W-:Y:S05]  /*15270*/  BRA `(.L_x_2193) ;  /* 0xffffffc400547947 */ /* 0x000fea000383ffff */
.L_x_2111:
[----:B------:R-:W-:Y:S01]  /*15280*/  BSSY B0, `(.L_x_2194) ;  /* 0x0000006000007945 */ /* 0x000fe20003800000 */
[----:B------:R-:W-:-:S07]  /*15290*/  IMAD.MOV.U32 R15, RZ, RZ, -0x1 ;  /* 0xffffffffff0f7424 */ /* 0x000fce00078e00ff */
[----:B0-----:R-:W-:Y:S05]  /*152a0*/  WARPSYNC.COLLECTIVE R15, `(.L_x_2195) ;  /* 0x000000000f0c7348 */ /* 0x001fea0003c00000 */
[----:B------:R-:W-:Y:S02]  /*152b0*/  ELECT P6, UR62, PT ;  /* 0x00000000003e782f */ /* 0x000fe400038c0000 */
[----:B------:R-:W-:Y:S01]  /*152c0*/  MOV R14, UR62 ;  /* 0x0000003e000e7c02 */ /* 0x000fe20008000f00 */
[----:B0-----:R-:W-:Y:S10]  /*152d0*/  ENDCOLLECTIVE ;  /* 0x000000000000791b */ /* 0x001ff40003800000 */
.L_x_2195:
[----:B------:R-:W-:Y:S05]  /*152e0*/  BSYNC B0 ;  /* 0x0000000000007941 */ /* 0x000fea0003800000 */
.L_x_2194:
[----:B------:R-:W-:Y:S05]  /*152f0*/  BRA `(.L_x_2196) ;  /* 0xffffffc400547947 */ /* 0x000fea000383ffff */
.L_x_2113:
[----:B0-----:R-:W-:-:S04]  /*15300*/  IMAD.U32 R3, RZ, RZ, UR38 ;  /* 0x00000026ff037e24 */ /* 0x001fc8000f8e00ff */
[----:B------:R0:W1:Y:S03]  /*15310*/  SYNCS.PHASECHK.TRANS64.TRYWAIT P0, [R3+URZ+0x36840], R0 ;  /* 0x03684000030075a7 */ /* 0x000066000800017f */
[----:B-1----:R-:W-:Y:S05]  /*15320*/  @!P0 NANOSLEEP.SYNCS 0x989680 ;  /* 0x009896800000895d */ /* 0x002fea0003900000 */
[----:B------:R-:W1:Y:S02]  /*15330*/  @!P0 SYNCS.PHASECHK.TRANS64 P0, [R3+URZ+0x36840], R0 ;  /* 0x03684000030085a7 */ /* 0x000e64000800007f */
[----:B-1----:R-:W-:Y:S05]  /*15340*/  @!P0 BRA `(.L_x_2113) ;  /* 0xfffffffc00ec8947 */ /* 0x002fea000383ffff */
[----:B------:R-:W-:Y:S05]  /*15350*/  BRA `(.L_x_2197) ;  /* 0xffffffc400b07947 */ /* 0x000fea000383ffff */
.L_x_2116:
        /* <DEDUP_REMOVED lines=9> */
.L_x_2198:
[----:B------:R-:W-:Y:S02]  /*153f0*/  IMAD.MOV.U32 R13, RZ, RZ, R0 ;  /* 0x000000ffff0d7224 */ /* 0x000fe400078e0000 */
[----:B------:R-:W-:-:S07]  /*15400*/  IMAD.MOV.U32 R2, RZ, RZ, R14 ;  /* 0x000000ffff027224 */ /* 0x000fce00078e000e */
[----:B------:R-:W-:Y:S05]  /*15410*/  WARPSYNC.COLLECTIVE R15, `(.L_x_2199) ;  /* 0x000000000f087348 */ /* 0x000fea0003c00000 */
[----:B------:R0:W1:Y:S02]  /*15420*/  SHFL.IDX P6, R14, R13, R12, R11 ;  /* 0x0000000c0d0e7389 */ /* 0x00006400000c000b */
[----:B01----:R-:W-:Y:S01]  /*15430*/  ENDCOLLECTIVE ;  /* 0x000000000000791b */ /* 0x003fe20003800000 */
.L_x_2199:
        /* <DEDUP_REMOVED lines=20> */
.L_x_2200:
[----:B------:R-:W-:Y:S01]  /*15580*/  VIADD R3, R8, 0x20 ;  /* 0x0000002008037836 */ /* 0x000fe20000000000 */
[----:B------:R-:W-:Y:S01]  /*15590*/  @!P3 LEA R20, R9, UR38, 0x1 ;  /* 0x000000260914bc11 */ /* 0x000fe2000f8e08ff */
[----:B------:R-:W-:Y:S02]  /*155a0*/  IMAD.MOV.U32 R13, RZ, RZ, R0 ;  /* 0x000000ffff0d7224 */ /* 0x000fe400078e0000 */
[----:B------:R-:W-:-:S07]  /*155b0*/  IMAD.MOV.U32 R4, RZ, RZ, R14 ;  /* 0x000000ffff047224 */ /* 0x000fce00078e000e */
[----:B------:R-:W-:Y:S05]  /*155c0*/  WARPSYNC.COLLECTIVE R15, `(.L_x_2201) ;  /* 0x000000000f087348 */ /* 0x000fea0003c00000 */
[----:B------:R0:W1:Y:S02]  /*155d0*/  SHFL.IDX P6, R14, R13, R12, R11 ;  /* 0x0000000c0d0e7389 */ /* 0x00006400000c000b */
[----:B01----:R-:W-:Y:S01]  /*155e0*/  ENDCOLLECTIVE ;  /* 0x000000000000791b */ /* 0x003fe20003800000 */
.L_x_2201:
        /* <DEDUP_REMOVED lines=16> */
.L_x_2202:
[----:B------:R-:W-:Y:S01]  /*156f0*/  VIADD R5, R8, 0x30 ;  /* 0x0000003008057836 */ /* 0x000fe20000000000 */
[----:B------:R-:W-:Y:S01]  /*15700*/  @!P3 LEA R21, R9, UR38, 0x1 ;  /* 0x000000260915bc11 */ /* 0x000fe2000f8e08ff */
[----:B------:R-:W-:Y:S02]  /*15710*/  IMAD.MOV.U32 R13, RZ, RZ, R0 ;  /* 0x000000ffff0d7224 */ /* 0x000fe400078e0000 */
[----:B------:R-:W-:-:S07]  /*15720*/  IMAD.MOV.U32 R2, RZ, RZ, R14 ;  /* 0x000000ffff027224 */ /* 0x000fce00078e000e */
[----:B------:R-:W-:Y:S05]  /*15730*/  WARPSYNC.COLLECTIVE R15, `(.L_x_2203) ;  /* 0x000000000f087348 */ /* 0x000fea0003c00000 */
[----:B------:R0:W1:Y:S02]  /*15740*/  SHFL.IDX P6, R14, R13, R12, R11 ;  /* 0x0000000c0d0e7389 */ /* 0x00006400000c000b */
[----:B01----:R-:W-:Y:S01]  /*15750*/  ENDCOLLECTIVE ;  /* 0x000000000000791b */ /* 0x003fe20003800000 */
.L_x_2203:
        /* <DEDUP_REMOVED lines=16> */
.L_x_2204:
[----:B------:R-:W-:Y:S01]  /*15860*/  VIADD R3, R8, 0x40 ;  /* 0x0000004008037836 */ /* 0x000fe20000000000 */
[----:B------:R-:W-:Y:S01]  /*15870*/  @!P3 LEA R20, R9, UR38, 0x1 ;  /* 0x000000260914bc11 */ /* 0x000fe2000f8e08ff */
[----:B------:R-:W-:Y:S02]  /*15880*/  IMAD.MOV.U32 R13, RZ, RZ, R0 ;  /* 0x000000ffff0d7224 */ /* 0x000fe400078e0000 */
[----:B------:R-:W-:-:S07]  /*15890*/  IMAD.MOV.U32 R4, RZ, RZ, R14 ;  /* 0x000000ffff047224 */ /* 0x000fce00078e000e */
[----:B------:R-:W-:Y:S05]  /*158a0*/  WARPSYNC.COLLECTIVE R15, `(.L_x_2205) ;  /* 0x000000000f087348 */ /* 0x000fea0003c00000 */
[----:B------:R0:W1:Y:S02]  /*158b0*/  SHFL.IDX P6, R14, R13, R12, R11 ;  /* 0x0000000c0d0e7389 */ /* 0x00006400000c000b */
[----:B01----:R-:W-:Y:S01]  /*158c0*/  ENDCOLLECTIVE ;  /* 0x000000000000791b */ /* 0x003fe20003800000 */
.L_x_2205:
        /* <DEDUP_REMOVED lines=16> */
.L_x_2206:
[----:B------:R-:W-:Y:S01]  /*159d0*/  VIADD R5, R8, 0x50 ;  /* 0x0000005008057836 */ /* 0x000fe20000000000 */
[----:B------:R-:W-:Y:S01]  /*159e0*/  @!P3 LEA R21, R9, UR38, 0x1 ;  /* 0x000000260915bc11 */ /* 0x000fe2000f8e08ff */
[----:B------:R-:W-:Y:S02]  /*159f0*/  IMAD.MOV.U32 R13, RZ, RZ, R0 ;  /* 0x000000ffff0d7224 */ /* 0x000fe400078e0000 */
[----:B------:R-:W-:-:S07]  /*15a00*/  IMAD.MOV.U32 R2, RZ, RZ, R14 ;  /* 0x000000ffff027224 */ /* 0x000fce00078e000e */
[----:B------:R-:W-:Y:S05]  /*15a10*/  WARPSYNC.COLLECTIVE R15, `(.L_x_2207) ;  /* 0x000000000f087348 */ /* 0x000fea0003c00000 */
[----:B------:R0:W1:Y:S02]  /*15a20*/  SHFL.IDX P6, R14, R13, R12, R11 ;  /* 0x0000000c0d0e7389 */ /* 0x00006400000c000b */
[----:B01----:R-:W-:Y:S01]  /*15a30*/  ENDCOLLECTIVE ;  /* 0x000000000000791b */ /* 0x003fe20003800000 */
.L_x_2207:
        /* <DEDUP_REMOVED lines=16> */
.L_x_2208:
[----:B------:R-:W-:Y:S01]  /*15b40*/  VIADD R3, R8, 0x60 ;  /* 0x0000006008037836 */ /* 0x000fe20000000000 */
[----:B------:R-:W-:Y:S01]  /*15b50*/  @!P3 LEA R20, R9, UR38, 0x1 ;  /* 0x000000260914bc11 */ /* 0x000fe2000f8e08ff */
[----:B------:R-:W-:Y:S02]  /*15b60*/  IMAD.MOV.U32 R13, RZ, RZ, R0 ;  /* 0x000000ffff0d7224 */ /* 0x000fe400078e0000 */
[----:B------:R-:W-:-:S07]  /*15b70*/  IMAD.MOV.U32 R4, RZ, RZ, R14 ;  /* 0x000000ffff047224 */ /* 0x000fce00078e000e */
[----:B------:R-:W-:Y:S05]  /*15b80*/  WARPSYNC.COLLECTIVE R15, `(.L_x_2209) ;  /* 0x000000000f087348 */ /* 0x000fea0003c00000 */
[----:B------:R0:W1:Y:S02]  /*15b90*/  SHFL.IDX P6, R14, R13, R12, R11 ;  /* 0x0000000c0d0e7389 */ /* 0x00006400000c000b */
[----:B01----:R-:W-:Y:S01]  /*15ba0*/  ENDCOLLECTIVE ;  /* 0x000000000000791b */ /* 0x003fe20003800000 */
.L_x_2209:
        /* <DEDUP_REMOVED lines=16> */
.L_x_2210:
[----:B------:R-:W-:Y:S01]  /*15cb0*/  @!P3 LEA R21, R9, UR38, 0x1 ;  /* 0x000000260915bc11 */ /* 0x000fe2000f8e08ff */
[----:B------:R-:W-:Y:S02]  /*15cc0*/  IMAD.MOV.U32 R13, RZ, RZ, R0 ;  /* 0x000000ffff0d7224 */ /* 0x000fe400078e0000 */
[----:B------:R-:W-:-:S07]  /*15cd0*/  IMAD.MOV.U32 R2, RZ, RZ, R14 ;  /* 0x000000ffff027224 */ /* 0x000fce00078e000e */
[----:B------:R-:W-:Y:S05]  /*15ce0*/  WARPSYNC.COLLECTIVE R15, `(.L_x_2211) ;  /* 0x000000000f087348 */ /* 0x000fea0003c00000 */
[----:B------:R0:W1:Y:S02]  /*15cf0*/  SHFL.IDX P6, R14, R13, R12, R11 ;  /* 0x0000000c0d0e7389 */ /* 0x00006400000c000b */
[----:B01----:R-:W-:Y:S01]  /*15d00*/  ENDCOLLECTIVE ;  /* 0x000000000000791b */ /* 0x003fe20003800000 */
.L_x_2211:
        /* <DEDUP_REMOVED lines=15> */
.L_x_2212:
[----:B------:R-:W-:Y:S02]  /*15e00*/  IMAD.MOV.U32 R13, RZ, RZ, R0 ;  /* 0x000000ffff0d7224 */ /* 0x000fe400078e0000 */
[----:B------:R-:W-:-:S07]  /*15e10*/  IMAD.MOV.U32 R4, RZ, RZ, R14 ;  /* 0x000000ffff047224 */ /* 0x000fce00078e000e */
[----:B------:R-:W-:Y:S05]  /*15e20*/  WARPSYNC.COLLECTIVE R15, `(.L_x_2213) ;  /* 0x000000000f087348 */ /* 0x000fea0003c00000 */
[----:B------:R0:W1:Y:S02]  /*15e30*/  SHFL.IDX P6, R14, R13, R12, R11 ;  /* 0x0000000c0d0e7389 */ /* 0x00006400000c000b */
[----:B01----:R-:W-:Y:S01]  /*15e40*/  ENDCOLLECTIVE ;  /* 0x000000000000791b */ /* 0x003fe20003800000 */
.L_x_2213:
[----:B------:R-:W-:Y:S05]  /*15e50*/  BRA `(.L_x_2214) ;  /* 0xffffffc800147947 */ /* 0x000fea000383ffff */
.L_x_2119:
[----:B-1----:R-:W-:-:S04]  /*15e60*/  IMAD.U32 R3, RZ, RZ, UR38 ;  /* 0x00000026ff037e24 */ /* 0x002fc8000f8e00ff */
[----:B------:R1:W2:Y:S03]  /*15e70*/  SYNCS.PHASECHK.TRANS64.TRYWAIT P0, [R3+URZ+0x36820], R2 ;  /* 0x03682002030075a7 */ /* 0x0002a6000800017f */
[----:B--2---:R-:W-:Y:S05]  /*15e80*/  @!P0 NANOSLEEP.SYNCS 0x989680 ;  /* 0x009896800000895d */ /* 0x004fea0003900000 */
[----:B------:R-:W2:Y:S02]  /*15e90*/  @!P0 SYNCS.PHASECHK.TRANS64 P0, [R3+URZ+0x36820], R2 ;  /* 0x03682002030085a7 */ /* 0x000ea4000800007f */
[----:B--2---:R-:W-:Y:S05]  /*15ea0*/  @!P0 BRA `(.L_x_2119) ;  /* 0xfffffffc00ec8947 */ /* 0x004fea000383ffff */
[----:B------:R-:W-:Y:S05]  /*15eb0*/  BRA `(.L_x_2215) ;  /* 0xffffffc8006c7947 */ /* 0x000fea000383ffff */
.L_x_2126:
[----:B-1----:R-:W-:-:S04]  /*15ec0*/  IMAD.U32 R3, RZ, RZ, UR38 ;  /* 0x00000026ff037e24 */ /* 0x002fc8000f8e00ff */
[----:B------:R1:W2:Y:S03]  /*15ed0*/  SYNCS.PHASECHK.TRANS64.TRYWAIT P0, [R3+URZ+0x36848], R2 ;  /* 0x03684802030075a7 */ /* 0x0002a6000800017f */
[----:B--2---:R-:W-:Y:S05]  /*15ee0*/  @!P0 NANOSLEEP.SYNCS 0x989680 ;  /* 0x009896800000895d */ /* 0x004fea0003900000 */
[----:B------:R-:W2:Y:S02]  /*15ef0*/  @!P0 SYNCS.PHASECHK.TRANS64 P0, [R3+URZ+0x36848], R2 ;  /* 0x03684802030085a7 */ /* 0x000ea4000800007f */
[----:B--2---:R-:W-:Y:S05]  /*15f00*/  @!P0 BRA `(.L_x_2126) ;  /* 0xfffffffc00ec8947 */ /* 0x004fea000383ffff */
[----:B------:R-:W-:Y:S05]  /*15f10*/  BRA `(.L_x_2216) ;  /* 0xffffffcc00547947 */ /* 0x000fea000383ffff */
.L_x_2133:
[----:B0-----:R-:W-:-:S04]  /*15f20*/  IMAD.U32 R3, RZ, RZ, UR38 ;  /* 0x00000026ff037e24 */ /* 0x001fc8000f8e00ff */
[----:B------:R0:W1:Y:S03]  /*15f30*/  SYNCS.PHASECHK.TRANS64.TRYWAIT P0, [R3+URZ+0x36860], R2 ;  /* 0x03686002030075a7 */ /* 0x000066000800017f */
[----:B-1----:R-:W-:Y:S05]  /*15f40*/  @!P0 NANOSLEEP.SYNCS 0x989680 ;  /* 0x009896800000895d */ /* 0x002fea0003900000 */
[----:B------:R-:W1:Y:S02]  /*15f50*/  @!P0 SYNCS.PHASECHK.TRANS64 P0, [R3+URZ+0x36860], R2 ;  /* 0x03686002030085a7 */ /* 0x000e64000800007f */
[----:B-1----:R-:W-:Y:S05]  /*15f60*/  @!P0 BRA `(.L_x_2133) ;  /* 0xfffffffc00ec8947 */ /* 0x002fea000383ffff */
[----:B------:R-:W-:Y:S05]  /*15f70*/  BRA `(.L_x_2217) ;  /* 0xffffffd0002c7947 */ /* 0x000fea000383ffff */
.L_x_2143:
[----:B-1----:R-:W-:-:S04]  /*15f80*/  IMAD.U32 R3, RZ, RZ, UR38 ;  /* 0x00000026ff037e24 */ /* 0x002fc8000f8e00ff */
[----:B------:R1:W2:Y:S03]  /*15f90*/  SYNCS.PHASECHK.TRANS64.TRYWAIT P0, [R3+URZ+0x36840], R2 ;  /* 0x03684002030075a7 */ /* 0x0002a6000800017f */
[----:B--2---:R-:W-:Y:S05]  /*15fa0*/  @!P0 NANOSLEEP.SYNCS 0x989680 ;  /* 0x009896800000895d */ /* 0x004fea0003900000 */
[----:B------:R-:W2:Y:S02]  /*15fb0*/  @!P0 SYNCS.PHASECHK.TRANS64 P0, [R3+URZ+0x36840], R2 ;  /* 0x03684002030085a7 */ /* 0x000ea4000800007f */
[----:B--2---:R-:W-:Y:S05]  /*15fc0*/  @!P0 BRA `(.L_x_2143) ;  /* 0xfffffffc00ec8947 */ /* 0x004fea000383ffff */
[----:B------:R-:W-:Y:S05]  /*15fd0*/  BRA `(.L_x_2218) ;  /* 0xffffffd400887947 */ /* 0x000fea000383ffff */
.L_x_2150:
[----:B0-----:R-:W-:-:S04]  /*15fe0*/  IMAD.U32 R3, RZ, RZ, UR38 ;  /* 0x00000026ff037e24 */ /* 0x001fc8000f8e00ff */
[----:B------:R0:W1:Y:S03]  /*15ff0*/  SYNCS.PHASECHK.TRANS64.TRYWAIT P0, [R3+URZ+0x36868], R2 ;  /* 0x03686802030075a7 */ /* 0x000066000800017f */
[----:B-1----:R-:W-:Y:S05]  /*16000*/  @!P0 NANOSLEEP.SYNCS 0x989680 ;  /* 0x009896800000895d */ /* 0x002fea0003900000 */
[----:B------:R-:W1:Y:S02]  /*16010*/  @!P0 SYNCS.PHASECHK.TRANS64 P0, [R3+URZ+0x36868], R2 ;  /* 0x03686802030085a7 */ /* 0x000e64000800007f */
[----:B-1----:R-:W-:Y:S05]  /*16020*/  @!P0 BRA `(.L_x_2150) ;  /* 0xfffffffc00ec8947 */ /* 0x002fea000383ffff */
[----:B------:R-:W-:Y:S05]  /*16030*/  BRA `(.L_x_2219) ;  /* 0xffffffd800607947 */ /* 0x000fea000383ffff */
.L_x_2160:
[----:B-1----:R-:W-:-:S04]  /*16040*/  IMAD.U32 R3, RZ, RZ, UR38 ;  /* 0x00000026ff037e24 */ /* 0x002fc8000f8e00ff */
[----:B------:R1:W2:Y:S03]  /*16050*/  SYNCS.PHASECHK.TRANS64.TRYWAIT P0, [R3+URZ+0x36848], R2 ;  /* 0x03684802030075a7 */ /* 0x0002a6000800017f */
[----:B--2---:R-:W-:Y:S05]  /*16060*/  @!P0 NANOSLEEP.SYNCS 0x989680 ;  /* 0x009896800000895d */ /* 0x004fea0003900000 */
[----:B------:R-:W2:Y:S02]  /*16070*/  @!P0 SYNCS.PHASECHK.TRANS64 P0, [R3+URZ+0x36848], R2 ;  /* 0x03684802030085a7 */ /* 0x000ea4000800007f */
[----:B--2---:R-:W-:Y:S05]  /*16080*/  @!P0 BRA `(.L_x_2160) ;  /* 0xfffffffc00ec8947 */ /* 0x004fea000383ffff */
[----:B------:R-:W-:Y:S05]  /*16090*/  BRA `(.L_x_2220) ;  /* 0xffffffdc00d47947 */ /* 0x000fea000383ffff */
.L_x_2167:
[----:B0-----:R-:W-:-:S04]  /*160a0*/  IMAD.U32 R3, RZ, RZ, UR38 ;  /* 0x00000026ff037e24 */ /* 0x001fc8000f8e00ff */
[----:B------:R0:W1:Y:S03]  /*160b0*/  SYNCS.PHASECHK.TRANS64.TRYWAIT P0, [R3+URZ+0x36860], R2 ;  /* 0x03686002030075a7 */ /* 0x000066000800017f */
[----:B-1----:R-:W-:Y:S05]  /*160c0*/  @!P0 NANOSLEEP.SYNCS 0x989680 ;  /* 0x009896800000895d */ /* 0x002fea0003900000 */
[----:B------:R-:W1:Y:S02]  /*160d0*/  @!P0 SYNCS.PHASECHK.TRANS64 P0, [R3+URZ+0x36860], R2 ;  /* 0x03686002030085a7 */ /* 0x000e64000800007f */
[----:B-1----:R-:W-:Y:S05]  /*160e0*/  @!P0 BRA `(.L_x_2167) ;  /* 0xfffffffc00ec8947 */ /* 0x002fea000383ffff */
[----:B------:R-:W-:Y:S05]  /*160f0*/  BRA `(.L_x_2221) ;  /* 0xffffffe000a87947 */ /* 0x000fea000383ffff */
.L_x_2176:
[----:B0-----:R0:W1:Y:S02]  /*16100*/  SYNCS.PHASECHK.TRANS64.TRYWAIT P0, [R3+URZ+0x36860], R0 ;  /* 0x03686000030075a7 */ /* 0x001064000800017f */
[----:B-1----:R-:W-:Y:S05]  /*16110*/  @!P0 NANOSLEEP.SYNCS 0x989680 ;  /* 0x009896800000895d */ /* 0x002fea0003900000 */
[----:B------:R-:W1:Y:S02]  /*16120*/  @!P0 SYNCS.PHASECHK.TRANS64 P0, [R3+URZ+0x36860], R0 ;  /* 0x03686000030085a7 */ /* 0x000e64000800007f */
[----:B-1----:R-:W-:Y:S05]  /*16130*/  @!P0 BRA `(.L_x_2176) ;  /* 0xfffffffc00f08947 */ /* 0x002fea000383ffff */
[----:B------:R-:W-:Y:S05]  /*16140*/  BRA `(.L_x_2222) ;  /* 0xffffffe400ac7947 */ /* 0x000fea000383ffff */
.L_x_2182:
[----:B0-----:R0:W1:Y:S02]  /*16150*/  SYNCS.PHASECHK.TRANS64.TRYWAIT P0, [R2+URZ+0x36820], R3 ;  /* 0x03682003020075a7 */ /* 0x001064000800017f */
[----:B-1----:R-:W-:Y:S05]  /*16160*/  @!P0 NANOSLEEP.SYNCS 0x989680 ;  /* 0x009896800000895d */ /* 0x002fea0003900000 */
[----:B------:R-:W1:Y:S02]  /*16170*/  @!P0 SYNCS.PHASECHK.TRANS64 P0, [R2+URZ+0x36820], R3 ;  /* 0x03682003020085a7 */ /* 0x000e64000800007f */
[----:B-1----:R-:W-:Y:S05]  /*16180*/  @!P0 BRA `(.L_x_2182) ;  /* 0xfffffffc00f08947 */ /* 0x002fea000383ffff */
[----:B------:R-:W-:Y:S05]  /*16190*/  BRA `(.L_x_2223) ;  /* 0xffffffe800b07947 */ /* 0x000fea000383ffff */
.L_x_2183:
        /* <DEDUP_REMOVED lines=11> */
.L_x_2225:
[----:B------:R-:W-:Y:S05]  /*16250*/  BSYNC B0 ;  /* 0x0000000000007941 */ /* 0x000fea0003800000 */
.L_x_2224:
[----:B------:R-:W-:Y:S05]  /*16260*/  BRA `(.L_x_2226) ;  /* 0xffffffe800947947 */ /* 0x000fea000383ffff */
.L_x_2184:
[----:B------:R-:W-:Y:S01]  /*16270*/  BSSY B0, `(.L_x_2227) ;  /* 0x0000006000007945 */ /* 0x000fe20003800000 */
[----:B------:R-:W-:-:S07]  /*16280*/  IMAD.MOV.U32 R15, RZ, RZ, -0x1 ;  /* 0xffffffffff0f7424 */ /* 0x000fce00078e00ff */
[----:B0-----:R-:W-:Y:S05]  /*16290*/  WARPSYNC.COLLECTIVE R15, `(.L_x_2228) ;  /* 0x000000000f0c7348 */ /* 0x001fea0003c00000 */
[----:B------:R-:W-:Y:S02]  /*162a0*/  ELECT P6, UR62, PT ;  /* 0x00000000003e782f */ /* 0x000fe400038c0000 */
[----:B------:R-:W-:Y:S01]  /*162b0*/  MOV R14, UR62 ;  /* 0x0000003e000e7c02 */ /* 0x000fe20008000f00 */
[----:B0-----:R-:W-:Y:S10]  /*162c0*/  ENDCOLLECTIVE ;  /* 0x000000000000791b */ /* 0x001ff40003800000 */
.L_x_2228:
[----:B------:R-:W-:Y:S05]  /*162d0*/  BSYNC B0 ;  /* 0x0000000000007941 */ /* 0x000fea0003800000 */
.L_x_2227:
[----:B------:R-:W-:Y:S05]  /*162e0*/  BRA `(.L_x_2229) ;  /* 0xffffffe800887947 */ /* 0x000fea000383ffff */
.L_x_2186:
[----:B0-----:R0:W1:Y:S02]  /*162f0*/  SYNCS.PHASECHK.TRANS64.TRYWAIT P0, [R6+URZ], R5 ;  /* 0x00000005060075a7 */ /* 0x001064000800017f */
[----:B-1----:R-:W-:Y:S05]  /*16300*/  @!P0 NANOSLEEP.SYNCS 0x989680 ;  /* 0x009896800000895d */ /* 0x002fea0003900000 */
[----:B------:R-:W1:Y:S02]  /*16310*/  @!P0 SYNCS.PHASECHK.TRANS64 P0, [R6+URZ], R5 ;  /* 0x00000005060085a7 */ /* 0x000e64000800007f */
[----:B-1----:R-:W-:Y:S05]  /*16320*/  @!P0 BRA `(.L_x_2186) ;  /* 0xfffffffc00f08947 */ /* 0x002fea000383ffff */
[----:B------:R-:W-:Y:S05]  /*16330*/  BRA `(.L_x_2230) ;  /* 0xffffffe800c47947 */ /* 0x000fea000383ffff */
.L_x_2187:
[----:B-1----:R1:W2:Y:S02]  /*16340*/  SYNCS.PHASECHK.TRANS64.TRYWAIT P0, [R3+URZ], R4 ;  /* 0x00000004030075a7 */ /* 0x0022a4000800017f */
[----:B--2---:R-:W-:Y:S05]  /*16350*/  @!P0 NANOSLEEP.SYNCS 0x989680 ;  /* 0x009896800000895d */ /* 0x004fea0003900000 */
[----:B------:R-:W2:Y:S02]  /*16360*/  @!P0 SYNCS.PHASECHK.TRANS64 P0, [R3+URZ], R4 ;  /* 0x00000004030085a7 */ /* 0x000ea4000800007f */
[----:B--2---:R-:W-:Y:S05]  /*16370*/  @!P0 BRA `(.L_x_2187) ;  /* 0xfffffffc00f08947 */ /* 0x004fea000383ffff */
[----:B------:R-:W-:Y:S05]  /*16380*/  BRA `(.L_x_2231) ;  /* 0xffffffe800b87947 */ /* 0x000fea000383ffff */
.L_x_2189:
[----:B-1----:R1:W2:Y:S02]  /*16390*/  SYNCS.PHASECHK.TRANS64.TRYWAIT P0, [R0+URZ], R5 ;  /* 0x00000005000075a7 */ /* 0x0022a4000800017f */
[----:B--2---:R-:W-:Y:S05]  /*163a0*/  @!P0 NANOSLEEP.SYNCS 0x989680 ;  /* 0x009896800000895d */ /* 0x004fea0003900000 */
[----:B------:R-:W2:Y:S02]  /*163b0*/  @!P0 SYNCS.PHASECHK.TRANS64 P0, [R0+URZ], R5 ;  /* 0x00000005000085a7 */ /* 0x000ea4000800007f */
[----:B--2---:R-:W-:Y:S05]  /*163c0*/  @!P0 BRA `(.L_x_2189) ;  /* 0xfffffffc00f08947 */ /* 0x004fea000383ffff */
[----:B------:R-:W-:Y:S05]  /*163d0*/  BRA `(.L_x_2232) ;  /* 0xffffffe800bc7947 */ /* 0x000fea000383ffff */
.L_x_2233:
        /* <DEDUP_REMOVED lines=10> */
.L_x_3028:


//--------------------- .text._ZN7cutlass13device_kernelIN5flash11enable_sm90INS1_16FlashAttnFwdSm90INS1_25CollectiveMainloopFwdSm90ILi2EN4cute5tupleIJNS5_1CILi1EEES8_S8_EEENS6_IJNS7_ILi128EEENS7_ILi112EEENS7_ILi192EEEEEELi192ENS_6half_tEfNS_4arch4Sm90ELb1ELb0ELb0ELb1ELb0ELb0ELb0ELb1ELb1ELb1ELb1ELb0EEENS1_21CollectiveEpilogueFwdINS6_IJSA_SC_SB_EEES9_SE_SG_Li256ELb1ELb1ELb1ELb0EEENS1_36VarlenDynamicPersistentTileSchedulerILi128ELi112ELi256ELi128ELb1ELb1ELb1ELb1ELb1ELb1EEEEEEEEEvNT_6ParamsE --------------------------
	.section	.text._ZN7cutlass13device_kernelIN5flash11enable_sm90INS1_16FlashAttnFwdSm90INS1_25CollectiveMainloopFwdSm90ILi2EN4cute5tupleIJNS5_1CILi1EEES8_S8_EEENS6_IJNS7_ILi128EEENS7_ILi112EEENS7_ILi192EEEEEELi192ENS_6half_tEfNS_4arch4Sm90ELb1ELb0ELb0ELb1ELb0ELb0ELb0ELb1ELb1ELb1ELb1ELb0EEENS1_21CollectiveEpilogueFwdINS6_IJSA_SC_SB_EEES9_SE_SG_Li256ELb1ELb1ELb1ELb0EEENS1_36VarlenDynamicPersistentTileSchedulerILi128ELi112ELi256ELi128ELb1ELb1ELb1ELb1ELb1ELb1EEEEEEEEEvNT_6ParamsE,"ax",@progbits
	.align	128
.text._ZN7cutlass13device_kernelIN5flash11enable_sm90INS1_16FlashAttnFwdSm90INS1_25CollectiveMainloopFwdSm90ILi2EN4cute5tupleIJNS5_1CILi1EEES8_S8_EEENS6_IJNS7_ILi128EEENS7_ILi112EEENS7_ILi192EEEEEELi192ENS_6half_tEfNS_4arch4Sm90ELb1ELb0ELb0ELb1ELb0ELb0ELb0ELb1ELb1ELb1ELb1ELb0EEENS1_21CollectiveEpilogueFwdINS6_IJSA_SC_SB_EEES9_SE_SG_Li256ELb1ELb1ELb1ELb0EEENS1_36VarlenDynamicPersistentTileSchedulerILi128ELi112ELi256ELi128ELb1ELb1ELb1ELb1ELb1ELb1EEEEEEEEEvNT_6ParamsE:
        .type           _ZN7cutlass13device_kernelIN5flash11enable_sm90INS1_16FlashAttnFwdSm90INS1_25CollectiveMainloopFwdSm90ILi2EN4cute5tupleIJNS5_1CILi1EEES8_S8_EEENS6_IJNS7_ILi128EEENS7_ILi112EEENS7_ILi192EEEEEELi192ENS_6half_tEfNS_4arch4Sm90ELb1ELb0ELb0ELb1ELb0ELb0ELb0ELb1ELb1ELb1ELb1ELb0EEENS1_21CollectiveEpilogueFwdINS6_IJSA_SC_SB_EEES9_SE_SG_Li256ELb1ELb1ELb1ELb0EEENS1_36VarlenDynamicPersistentTileSchedulerILi128ELi112ELi256ELi128ELb1ELb1ELb1ELb1ELb1ELb1EEEEEEEEEvNT_6ParamsE,@function
        .size           _ZN7cutlass13device_kernelIN5flash11enable_sm90INS1_16FlashAttnFwdSm90INS1_25CollectiveMainloopFwdSm90ILi2EN4cute5tupleIJNS5_1CILi1EEES8_S8_EEENS6_IJNS7_ILi128EEENS7_ILi112EEENS7_ILi192EEEEEELi192ENS_6half_tEfNS_4arch4Sm90ELb1ELb0ELb0ELb1ELb0ELb0ELb0ELb1ELb1ELb1ELb1ELb0EEENS1_21CollectiveEpilogueFwdINS6_IJSA_SC_SB_EEES9_SE_SG_Li256ELb1ELb1ELb1ELb0EEENS1_36VarlenDynamicPersistentTileSchedulerILi128ELi112ELi256ELi128ELb1ELb1ELb1ELb1ELb1ELb1EEEEEEEEEvNT_6ParamsE,(.L_x_3029 - _ZN7cutlass13device_kernelIN5flash11enable_sm90INS1_16FlashAttnFwdSm90INS1_25CollectiveMainloopFwdSm90ILi2EN4cute5tupleIJNS5_1CILi1EEES8_S8_EEENS6_IJNS7_ILi128EEENS7_ILi112EEENS7_ILi192EEEEEELi192ENS_6half_tEfNS_4arch4Sm90ELb1ELb0ELb0ELb1ELb0ELb0ELb0ELb1ELb1ELb1ELb1ELb0EEENS1_21CollectiveEpilogueFwdINS6_IJSA_SC_SB_EEES9_SE_SG_Li256ELb1ELb1ELb1ELb0EEENS1_36VarlenDynamicPersistentTileSchedulerILi128ELi112ELi256ELi128ELb1ELb1ELb1ELb1ELb1ELb1EEEEEEEEEvNT_6ParamsE)
        .other          _ZN7cutlass13device_kernelIN5flash11enable_sm90INS1_16FlashAttnFwdSm90INS1_25CollectiveMainloopFwdSm90ILi2EN4cute5tupleIJNS5_1CILi1EEES8_S8_EEENS6_IJNS7_ILi128EEENS7_ILi112EEENS7_ILi192EEEEEELi192ENS_6half_tEfNS_4arch4Sm90ELb1ELb0ELb0ELb1ELb0ELb0ELb0ELb1ELb1ELb1ELb1ELb0EEENS1_21CollectiveEpilogueFwdINS6_IJSA_SC_SB_EEES9_SE_SG_Li256ELb1ELb1ELb1ELb0EEENS1_36VarlenDynamicPersistentTileSchedulerILi128ELi112ELi256ELi128ELb1ELb1ELb1ELb1ELb1ELb1EEEEEEEEEvNT_6ParamsE,@"STO_CUDA_ENTRY STV_DEFAULT"
_ZN7cutlass13device_kernelIN5flash11enable_sm90INS1_16FlashAttnFwdSm90INS1_25CollectiveMainloopFwdSm90ILi2EN4cute5tupleIJNS5_1CILi1EEES8_S8_EEENS6_IJNS7_ILi128EEENS7_ILi112EEENS7_ILi192EEEEEELi192ENS_6half_tEfNS_4arch4Sm90ELb1ELb0ELb0ELb1ELb0ELb0ELb0ELb1ELb1ELb1ELb1ELb0EEENS1_21CollectiveEpilogueFwdINS6_IJSA_SC_SB_EEES9_SE_SG_Li256ELb1ELb1ELb1ELb0EEENS1_36VarlenDynamicPersistentTileSchedulerILi128ELi112ELi256ELi128ELb1ELb1ELb1ELb1ELb1ELb1EEEEEEEEEvNT_6ParamsE:
        /* <DEDUP_REMOVED lines=18> */
.L_x_2235:
[----:B------:R-:W-:Y:S05]  /*0120*/  BSYNC B0 ;  /* 0x0000000000007941 */ /* 0x000fea0003800000 */
.L_x_2234:
        /* <DEDUP_REMOVED lines=41> */
.L_x_2236:
        /* <DEDUP_REMOVED lines=22> */
.L_x_2237:
        /* <DEDUP_REMOVED lines=18> */
.L_x_2238:
        /* <DEDUP_REMOVED lines=22> */
.L_x_2239:
        /* <DEDUP_REMOVED lines=22> */
.L_x_2240:
        /* <DEDUP_REMOVED lines=8> */
.L_x_2242:
        /* <DEDUP_REMOVED lines=16> */
[----:B------:R-:W-:Y:S01]  /*0a80*/  UMOV UR60, URZ ;  /* 0x0000003f003c7c82 */ /* 0x000fe20008000000 */
[----:B------:R-:W-:Y:S01]  /*0a90*/  R2UR UR6, R10 ;  /* 0x000000000a0672ca */ /* 0x000fe200000e0000 */
[----:B------:R-:W0:Y:S01]  /*0aa0*/  S2R R0, SR_TID.X ;  /* 0x0000000000007919 */ /* 0x000e220000002100 */
[----:B------:R-:W-:Y:S01]  /*0ab0*/  R2UR UR7, R11 ;  /* 0x000000000b0772ca */ /* 0x000fe200000e0000 */
[----:B------:R-:W-:Y:S01]  /*0ac0*/  UMOV UR36, URZ ;  /* 0x0000003f00247c82 */ /* 0x000fe20008000000 */
[----:B0-----:R-:W-:-:S05]  /*0ad0*/  VIADD R12, R0, 0xffffff80 ;  /* 0xffffff80000c7836 */ /* 0x001fca0000000000 */
[----:B------:R-:W-:-:S04]  /*0ae0*/  SHF.R.S32.HI R0, RZ, 0x1f, R12 ;  /* 0x0000001fff007819 */ /* 0x000fc8000001140c */
[CC--:B------:R-:W-:Y:S02]  /*0af0*/  LEA.HI R3, R0.reuse, R12.reuse, RZ, 0x4 ;  /* 0x0000000c00037211 */ /* 0x0c0fe400078f20ff */
[CC--:B------:R-:W-:Y:S02]  /*0b00*/  LEA.HI R4, R0.reuse, R12.reuse, RZ, 0x5 ;  /* 0x0000000c00047211 */ /* 0x0c0fe400078f28ff */
[----:B------:R-:W-:Y:S02]  /*0b10*/  SHF.R.S32.HI R6, RZ, 0x4, R3 ;  /* 0x00000004ff067819 */ /* 0x000fe40000011403 */
[----:B------:R-:W-:Y:S01]  /*0b20*/  LEA.HI R11, R0, R12, RZ, 0x2 ;  /* 0x0000000c000b7211 */ /* 0x000fe200078f10ff */
[----:B------:R-:W-:Y:S01]  /*0b30*/  IMAD.SHL.U32 R5, R4, 0x20, RZ ;  /* 0x0000002004057824 */ /* 0x000fe200078e00ff */
[C---:B------:R-:W-:Y:S02]  /*0b40*/  LOP3.LUT R4, R3.reuse, 0x3fffff0, RZ, 0xc0, !PT ;  /* 0x03fffff003047812 */ /* 0x040fe400078ec0ff */
[----:B------:R-:W-:-:S02]  /*0b50*/  LEA.HI R3, R3, R6, RZ, 0x1 ;  /* 0x0000000603037211 */ /* 0x000fc400078f08ff */
[----:B------:R-:W-:Y:S01]  /*0b60*/  LOP3.LUT R5, R5, 0xfffffc00, RZ, 0xc0, !PT ;  /* 0xfffffc0005057812 */ /* 0x000fe200078ec0ff */
[----:B------:R-:W-:Y:S01]  /*0b70*/  IMAD.IADD R4, R12, 0x1, -R4 ;  /* 0x000000010c047824 */ /* 0x000fe200078e0a04 */
[----:B------:R-:W-:Y:S02]  /*0b80*/  LOP3.LUT R3, R3, 0x1ffffffe, RZ, 0xc0, !PT ;  /* 0x1ffffffe03037812 */ /* 0x000fe400078ec0ff */
[----:B------:R-:W-:Y:S01]  /*0b90*/  LOP3.LUT R11, R11, 0xfffffffc, RZ, 0xc0, !PT ;  /* 0xfffffffc0b0b7812 */ /* 0x000fe200078ec0ff */
[----:B------:R-:W-:Y:S02]  /*0ba0*/  IMAD R4, R4, 0x40, R5 ;  /* 0x0000004004047824 */ /* 0x000fe400078e0205 */
[----:B------:R-:W-:Y:S02]  /*0bb0*/  IMAD.IADD R3, R6, 0x1, -R3 ;  /* 0x0000000106037824 */ /* 0x000fe400078e0a03 */
[----:B------:R-:W-:Y:S02]  /*0bc0*/  IMAD.IADD R11, R12, 0x1, -R11 ;  /* 0x000000010c0b7824 */ /* 0x000fe400078e0a0b */
[----:B------:R-:W-:-:S03]  /*0bd0*/  IMAD R3, R3, 0x8, R4 ;  /* 0x0000000803037824 */ /* 0x000fc600078e0204 */
[----:B------:R-:W-:Y:S02]  /*0be0*/  LEA.HI R5, R11, R11, RZ, 0x1 ;  /* 0x0000000b0b057211 */ /* 0x000fe400078f08ff */
[----:B------:R0:W-:Y:S02]  /*0bf0*/  STL [R1+0x48], R3 ;  /* 0x0000480301007387 */ /* 0x0001e40000100800 */
[----:B------:R-:W-:-:S05]  /*0c00*/  LOP3.LUT R4, R5, 0x1ffffffe, RZ, 0xc0, !PT ;  /* 0x1ffffffe05047812 */ /* 0x000fca00078ec0ff */
        /* <DEDUP_REMOVED lines=19> */
[----:B0-----:R-:W-:-:S02]  /*0d40*/  LOP3.LUT R3, R8, 0x7ffffffc, RZ, 0xc0, !PT ;  /* 0x7ffffffc08037812 */ /* 0x001fc400078ec0ff */
[----:B------:R-:W-:Y:S02]  /*0d50*/  LEA.HI R10, R10, R9, RZ, 0x3 ;  /* 0x000000090a0a7211 */ /* 0x000fe400078f18ff */
[----:B------:R-:W-:Y:S01]  /*0d60*/  SHF.R.S32.HI R7, RZ, 0x5, R7 ;  /* 0x00000005ff077819 */ /* 0x000fe20000011407 */
[----:B------:R-:W-:Y:S01]  /*0d70*/  IMAD.IADD R3, R234, 0x1, -R3 ;  /* 0x00000001ea037824 */ /* 0x000fe200078e0a03 */
[----:B------:R-:W-:-:S03]  /*0d80*/  LOP3.LUT R10, R10, 0xfffffff8, RZ, 0xc0, !PT ;  /* 0xfffffff80a0a7812 */ /* 0x000fc600078ec0ff */
[----:B------:R-:W-:Y:S02]  /*0d90*/  IMAD.SHL.U32 R18, R3, 0x2, RZ ;  /* 0x0000000203127824 */ /* 0x000fe400078e00ff */
[----:B------:R-:W-:Y:S02]  /*0da0*/  IMAD.IADD R10, R9, 0x1, -R10 ;  /* 0x00000001090a7824 */ /* 0x000fe400078e0a0a */
[C---:B------:R-:W-:Y:S02]  /*0db0*/  VIADD R229, R18.reuse, 0x8 ;  /* 0x0000000812e57836 */ /* 0x040fe40000000000 */
[----:B------:R-:W-:Y:S02]  /*0dc0*/  IMAD R7, R7, 0x10, R10 ;  /* 0x0000001007077824 */ /* 0x000fe400078e020a */
[----:B------:R-:W-:Y:S02]  /*0dd0*/  VIADD R228, R18, 0x10 ;  /* 0x0000001012e47836 */ /* 0x000fe40000000000 */
[----:B------:R-:W-:-:S02]  /*0de0*/  IMAD R5, R2, 0x40, R7 ;  /* 0x0000004002057824 */ /* 0x000fc400078e0207 */
[----:B------:R-:W-:Y:S01]  /*0df0*/  IMAD.U32 R2, RZ, RZ, UR4 ;  /* 0x00000004ff027e24 */ /* 0x000fe2000f8e00ff */
[----:B------:R-:W-:Y:S01]  /*0e00*/  SHF.R.S32.HI R0, RZ, 0x1f, R228 ;  /* 0x0000001fff007819 */ /* 0x000fe200000114e4 */
[C---:B------:R-:W-:Y:S01]  /*0e10*/  VIADD R227, R18.reuse, 0x30 ;  /* 0x0000003012e37836 */ /* 0x040fe20000000000 */
[----:B------:R-:W-:Y:S01]  /*0e20*/  STL [R1+0x44], R5 ;  /* 0x0000440501007387 */ /* 0x000fe20000100800 */
[C---:B------:R-:W-:Y:S01]  /*0e30*/  VIADD R226, R18.reuse, 0x38 ;  /* 0x0000003812e27836 */ /* 0x040fe20000000000 */
[----:B------:R-:W-:Y:S01]  /*0e40*/  UMOV UR4, URZ ;  /* 0x0000003f00047c82 */ /* 0x000fe20008000000 */
[C---:B------:R-:W-:Y:S01]  /*0e50*/  VIADD R225, R18.reuse, 0x40 ;  /* 0x0000004012e17836 */ /* 0x040fe20000000000 */
[----:B------:R0:W-:Y:S01]  /*0e60*/  STL [R1+0x50], R2 ;  /* 0x0000500201007387 */ /* 0x0001e20000100800 */
[C---:B------:R-:W-:Y:S01]  /*0e70*/  VIADD R224, R18.reuse, 0x48 ;  /* 0x0000004812e07836 */ /* 0x040fe20000000000 */
[----:B------:R-:W-:Y:S01]  /*0e80*/  SHF.R.S32.HI R3, RZ, 0x1f, R227 ;  /* 0x0000001fff037819 */ /* 0x000fe200000114e3 */
[C---:B------:R-:W-:Y:S01]  /*0e90*/  VIADD R223, R18.reuse, 0x50 ;  /* 0x0000005012df7836 */ /* 0x040fe20000000000 */
[----:B------:R-:W-:Y:S01]  /*0ea0*/  SHF.R.S32.HI R0, RZ, 0x1f, R225 ;  /* 0x0000001fff007819 */ /* 0x000fe200000114e1 */
[C---:B------:R-:W-:Y:S01]  /*0eb0*/  VIADD R222, R18.reuse, 0x58 ;  /* 0x0000005812de7836 */ /* 0x040fe20000000000 */
[----:B------:R-:W-:Y:S01]  /*0ec0*/  SHF.R.S32.HI R3, RZ, 0x1f, R224 ;  /* 0x0000001fff037819 */ /* 0x000fe200000114e0 */
[----:B------:R-:W-:-:S02]  /*0ed0*/  VIADD R221, R18, 0x60 ;  /* 0x0000006012dd7836 */ /* 0x000fc40000000000 */
        /* <DEDUP_REMOVED lines=22> */
[----:B------:R-:W-:Y:S01]  /*1040*/  IMAD.U32 R233, RZ, RZ, UR4 ;  /* 0x00000004ffe97e24 */ /* 0x000fe2000f8e00ff */
[----:B------:R-:W-:Y:S01]  /*1050*/  SHF.R.S32.HI R2, RZ, 0x1f, R214 ;  /* 0x0000001fff027819 */ /* 0x000fe200000114d6 */
[C---:B------:R-:W-:Y:S01]  /*1060*/  VIADD R207, R18.reuse, 0x18 ;  /* 0x0000001812cf7836 */ /* 0x040fe20000000000 */
[----:B------:R-:W-:Y:S01]  /*1070*/  SHF.R.S32.HI R0, RZ, 0x1f, R213 ;  /* 0x0000001fff007819 */ /* 0x000fe200000114d5 */
[----:B------:R-:W-:Y:S01]  /*1080*/  VIADD R206, R18, 0x28 ;  /* 0x0000002812ce7836 */ /* 0x000fe20000000000 */
[----:B------:R-:W-:Y:S01]  /*1090*/  SHF.R.S32.HI R237, RZ, 0x1f, R212 ;  /* 0x0000001fffed7819 */ /* 0x000fe200000114d4 */
[----:B------:R-:W-:Y:S01]  /*10a0*/  IMAD R23, R4, 0x8, R5 ;  /* 0x0000000804177824 */ /* 0x000fe200078e0205 */
[----:B------:R-:W-:-:S02]  /*10b0*/  SHF.R.S32.HI R236, RZ, 0x1f, R211 ;  /* 0x0000001fffec7819 */ /* 0x000fc400000114d3 */
[----:B------:R-:W-:-:S07]  /*10c0*/  SHF.R.S32.HI R235, RZ, 0x1f, R210 ;  /* 0x0000001fffeb7819 */ /* 0x000fce00000114d2 */
.L_x_2300:
[----:B------:R-:W-:Y:S01]  /*10d0*/  ULDC.64 UR8, c[0x0][0xc88] ;  /* 0x0003220000087ab9 */ /* 0x000fe20000000a00 */
[----:B------:R-:W-:Y:S01]  /*10e0*/  ULDC.64 UR12, c[0x0][0x208] ;  /* 0x00008200000c7ab9 */ /* 0x000fe20000000a00 */
[----:B------:R-:W-:Y:S01]  /*10f0*/  UIMAD.WIDE UR8, UR7, 0x4, UR8 ;  /* 0x00000004070878a5 */ /* 0x000fe2000f8e0208 */
[----:B------:R-:W-:-:S05]  /*1100*/  ULDC.64 UR10, c[0x0][0xa18] ;  /* 0x00028600000a7ab9 */ /* 0x000fca0000000a00 */
[----:B01-34-:R-:W-:Y:S02]  /*1110*/  IMAD.U32 R2, RZ, RZ, UR8 ;  /* 0x00000008ff027e24 */ /* 0x01bfe4000f8e00ff */
[----:B--2---:R-:W-:Y:S01]  /*1120*/  IMAD.U32 R3, RZ, RZ, UR9 ;  /* 0x00000009ff037e24 */ /* 0x004fe2000f8e00ff */
        /* <DEDUP_REMOVED lines=9> */
[----:B------:R-:W-:Y:S02]  /*11c0*/  USHF.R.S32.HI UR14, URZ, 0x1f, UR4 ;  /* 0x0000001f3f0e7899 */ /* 0x000fe40008011404 */
[----:B------:R-:W-:Y:S01]  /*11d0*/  IMAD.U32 R209, RZ, RZ, UR4 ;  /* 0x00000004ffd17e24 */ /* 0x000fe2000f8e00ff */
[----:B------:R-:W-:-:S04]  /*11e0*/  @UP0 ULEA UR8, UP2, UR4, UR8, 0x2 ;  /* 0x0000000804080291 */ /* 0x000fc8000f84103f */
[----:B------:R-:W-:Y:S02]  /*11f0*/  @UP0 ULEA.HI.X UR9, UR4, UR9, UR14, 0x2, UP2 ;  /* 0x0000000904090291 */ /* 0x000fe400090f140e */
[----:B------:R-:W-:Y:S01]  /*1200*/  IMAD.U32 R232, RZ, RZ, UR14 ;  /* 0x0000000effe87e24 */ /* 0x000fe2000f8e00ff */
[----:B------:R-:W-:Y:S01]  /*1210*/  @UP1 ULEA UR10, UP0, UR4, UR10, 0x2 ;  /* 0x0000000a040a1291 */ /* 0x000fe2000f80103f */
[----:B------:R-:W-:-:S03]  /*1220*/  IMAD.U32 R2, RZ, RZ, UR8 ;  /* 0x00000008ff027e24 */ /* 0x000fc6000f8e00ff */
[----:B------:R-:W-:Y:S01]  /*1230*/  @UP1 ULEA.HI.X UR11, UR4, UR11, UR14, 0x2, UP0 ;  /* 0x0000000b040b1291 */ /* 0x000fe200080f140e */
[----:B------:R-:W-:Y:S01]  /*1240*/  IMAD.U32 R3, RZ, RZ, UR9 ;  /* 0x00000009ff037e24 */ /* 0x000fe2000f8e00ff */
[----:B------:R-:W-:Y:S01]  /*1250*/  ULDC.64 UR8, c[0x0][0x418] ;  /* 0x0001060000087ab9 */ /* 0x000fe20000000a00 */
[----:B------:R-:W-:-:S03]  /*1260*/  IMAD.U32 R4, RZ, RZ, UR10 ;  /* 0x0000000aff047e24 */ /* 0x000fc6000f8e00ff */
[----:B------:R-:W-:Y:S01]  /*1270*/  IMAD.U32 R5, RZ, RZ, UR11 ;  /* 0x0000000bff057e24 */ /* 0x000fe2000f8e00ff */
[----:B------:R-:W2:Y:S01]  /*1280*/  @P0 LDG.E R2, desc[UR12][R2.64] ;  /* 0x0000000c02020981 */ /* 0x000ea2000c1e1900 */
[----:B------:R-:W-:Y:S02]  /*1290*/  UISETP.NE.U32.AND UP0, UPT, UR8, URZ, UPT ;  /* 0x0000003f0800728c */ /* 0x000fe4000bf05070 */
[----:B------:R-:W-:Y:S01]  /*12a0*/  ULOP3.LUT UR7, UR6, 0xff000000, URZ, 0xc0, !UPT ;  /* 0xff00000006077892 */ /* 0x000fe2000f8ec03f */
[----:B------:R-:W3:Y:S01]  /*12b0*/  @P2 LDG.E R4, desc[UR12][R4.64] ;  /* 0x0000000c04042981 */ /* 0x000ee2000c1e1900 */
[----:B------:R-:W-:Y:S01]  /*12c0*/  ULDC UR11, c[0x0][0x288] ;  /* 0x0000a200000b7ab9 */ /* 0x000fe20000000800 */
[----:B------:R-:W-:Y:S02]  /*12d0*/  UISETP.NE.AND.EX UP0, UPT, UR9, URZ, UPT, UP0 ;  /* 0x0000003f0900728c */ /* 0x000fe4000bf05300 */
[----:B------:R-:W-:Y:S01]  /*12e0*/  ULOP3.LUT UR8, UR6, 0xff0000, URZ, 0xc0, !UPT ;  /* 0x00ff000006087892 */ /* 0x000fe2000f8ec03f */
[----:B------:R-:W-:Y:S01]  /*12f0*/  ULDC UR9, c[0x0][0x424] ;  /* 0x0001090000097ab9 */ /* 0x000fe20000000800 */
[----:B------:R-:W-:Y:S01]  /*1300*/  ULDC.64 UR12, c[0x0][0xa20] ;  /* 0x00028800000c7ab9 */ /* 0x000fe20000000a00 */
[----:B------:R-:W-:Y:S01]  /*1310*/  ULOP3.LUT UR6, UR6, 0xffff, URZ, 0xc0, !UPT ;  /* 0x0000ffff06067892 */ /* 0x000fe2000f8ec03f */
[----:B------:R-:W-:Y:S01]  /*1320*/  ISETP.NE.U32.AND P1, PT, RZ, UR12, PT ;  /* 0x0000000cff007c0c */ /* 0x000fe2000bf25070 */
[----:B------:R-:W-:-:S02]  /*1330*/  USHF.R.U32.HI UR7, URZ, 0x8, UR7 ;  /* 0x000000083f077899 */ /* 0x000fc40008011607 */
[----:B------:R-:W-:Y:S01]  /*1340*/  USEL UR9, UR9, 0x1, UP0 ;  /* 0x0000000109097887 */ /* 0x000fe20008000000 */
[----:B------:R-:W-:Y:S01]  /*1350*/  ISETP.NE.AND.EX P1, PT, RZ, UR13, PT, P1 ;  /* 0x0000000dff007c0c */ /* 0x000fe2000bf25310 */
[----:B------:R-:W-:Y:S01]  /*1360*/  ULDC UR10, c[0x0][0x2f0] ;  /* 0x0000bc00000a7ab9 */ /* 0x000fe20000000800 */
[----:B------:R-:W-:Y:S01]  /*1370*/  UMOV UR4, URZ ;  /* 0x0000003f00047c82 */ /* 0x000fe20008000000 */
[----:B------:R-:W-:Y:S01]  /*1380*/  ULEA.HI UR8, UR8, UR7, URZ, 0x10 ;  /* 0x0000000708087291 */ /* 0x000fe2000f8f803f */
[----:B------:R-:W-:Y:S01]  /*1390*/  IMAD.U32 R230, RZ, RZ, UR6 ;  /* 0x00000006ffe67e24 */ /* 0x000fe2000f8e00ff */
[----:B------:R-:W-:Y:S01]  /*13a0*/  UIMAD UR9, UR9, UR10, URZ ;  /* 0x0000000a090972a4 */ /* 0x000fe2000f8e023f */
[----:B--2---:R-:W-:Y:S02]  /*13b0*/  @P0 R2UR UR4, R2 ;  /* 0x00000000020402ca */ /* 0x004fe400000e0000 */
[----:B---3--:R-:W-:-:S13]  /*13c0*/  @P2 R2UR UR11, R4 ;  /* 0x00000000040b22ca */ /* 0x008fda00000e0000 */
[----:B------:R-:W-:Y:S01]  /*13d0*/  IMAD.U32 R16, RZ, RZ, UR11 ;  /* 0x0000000bff107e24 */ /* 0x000fe2000f8e00ff */
[----:B-----5:R-:W-:Y:S06]  /*13e0*/  @P2 BRA `(.L_x_2243) ;  /* 0x0000000000402947 */ /* 0x020fec0003800000 */
        /* <DEDUP_REMOVED lines=14> */
[----:B------:R-:W-:-:S06]  /*14d0*/  UIADD3 UR6, -UR6, UR7, URZ ;  /* 0x0000000706067290 */ /* 0x000fcc000fffe13f */
[----:B------:R-:W-:-:S07]  /*14e0*/  IMAD.U32 R16, RZ, RZ, UR6 ;  /* 0x00000006ff107e24 */ /* 0x000fce000f8e00ff */
.L_x_2243:
[----:B------:R-:W-:Y:S05]  /*14f0*/  @!P1 BRA `(.L_x_2244) ;  /* 0x0000000000289947 */ /* 0x000fea0003800000 */
[----:B------:R-:W-:Y:S01]  /*1500*/  R2UR UR7, R209 ;  /* 0x00000000d10772ca */ /* 0x000fe200000e0000 */
[----:B------:R-:W-:Y:S01]  /*1510*/  ULDC.64 UR10, c[0x0][0x208] ;  /* 0x00008200000a7ab9 */ /* 0x000fe20000000a00 */
[----:B------:R-:W-:-:S11]  /*1520*/  R2UR UR9, R232 ;  /* 0x00000000e80972ca */ /* 0x000fd600000e0000 */
[----:B------:R-:W-:-:S04]  /*1530*/  ULEA UR6, UP0, UR7, UR12, 0x2 ;  /* 0x0000000c07067291 */ /* 0x000fc8000f80103f */
[----:B------:R-:W-:Y:S02]  /*1540*/  ULEA.HI.X UR7, UR7, UR13, UR9, 0x2, UP0 ;  /* 0x0000000d07077291 */ /* 0x000fe400080f1409 */
[----:B------:R-:W-:-:S04]  /*1550*/  IMAD.U32 R2, RZ, RZ, UR6 ;  /* 0x00000006ff027e24 */ /* 0x000fc8000f8e00ff */
[----:B------:R-:W-:-:S05]  /*1560*/  IMAD.U32 R3, RZ, RZ, UR7 ;  /* 0x00000007ff037e24 */ /* 0x000fca000f8e00ff */
[----:B------:R-:W2:Y:S02]  /*1570*/  LDG.E R2, desc[UR10][R2.64] ;  /* 0x0000000a02027981 */ /* 0x000ea4000c1e1900 */
[----:B--2---:R-:W-:Y:S01]  /*1580*/  R2UR UR9, R2 ;  /* 0x00000000020972ca */ /* 0x004fe200000e0000 */
[----:B------:R-:W-:-:S14]  /*1590*/  BRA `(.L_x_2245) ;  /* 0x00000000003c7947 */ /* 0x000fdc0003800000 */
.L_x_2244:
        /* <DEDUP_REMOVED lines=15> */
.L_x_2245:
[----:B------:R-:W-:Y:S01]  /*1690*/  ULDC UR6, c[0x0][0x448] ;  /* 0x0001120000067ab9 */ /* 0x000fe20000000800 */
[----:B------:R-:W-:Y:S01]  /*16a0*/  R2UR UR7, R16 ;  /* 0x00000000100772ca */ /* 0x000fe200000e0000 */
[----:B------:R-:W-:Y:S02]  /*16b0*/  UISETP.NE.AND UP0, UPT, UR6, 0x1, UPT ;  /* 0x000000010600788c */ /* 0x000fe4000bf05270 */
[----:B------:R-:W-:Y:S02]  /*16c0*/  USHF.L.U32 UR5, UR5, 0x7, URZ ;  /* 0x0000000705057899 */ /* 0x000fe4000800063f */
[----:B------:R-:W-:Y:S02]  /*16d0*/  UIADD3 UR10, -UR4, UR9, URZ ;  /* 0x00000009040a7290 */ /* 0x000fe4000fffe13f */
[----:B------:R-:W-:Y:S02]  /*16e0*/  UIADD3 UR6, UR5, 0x7f, URZ ;  /* 0x0000007f05067890 */ /* 0x000fe4000fffe03f */
[----:B------:R-:W-:-:S02]  /*16f0*/  IMAD.U32 R22, RZ, RZ, UR5 ;  /* 0x00000005ff167e24 */ /* 0x000fc4000f8e00ff */
[----:B------:R-:W-:Y:S01]  /*1700*/  IMAD.U32 R17, RZ, RZ, UR10 ;  /* 0x0000000aff117e24 */ /* 0x000fe2000f8e00ff */
[----:B------:R-:W-:Y:S01]  /*1710*/  @UP0 ULDC UR4, c[0x0][0x44c] ;  /* 0x0001130000040ab9 */ /* 0x000fe20000000800 */
[----:B------:R-:W-:Y:S01]  /*1720*/  @UP0 ULDC UR9, c[0x0][0x450] ;  /* 0x0001140000090ab9 */ /* 0x000fe20000000800 */
[----:B------:R-:W-:Y:S02]  /*1730*/  UIMAD.WIDE.U32 UR4, UR6, UR4, URZ ;  /* 0x00000004060472a5 */ /* 0x000fe4000f8e003f */
[----:B------:R-:W-:Y:S02]  /*1740*/  UIADD3 UR7, UR10, 0x70, -UR7 ;  /* 0x000000700a077890 */ /* 0x000fe4000fffe807 */
[----:B------:R-:W-:Y:S02]  /*1750*/  @UP0 USHF.R.U32.HI UR6, URZ, UR9, UR5 ;  /* 0x000000093f060299 */ /* 0x000fe40008011605 */
[----:B------:R-:W-:Y:S02]  /*1760*/  UIADD3 UR5, UR10, 0x6f, URZ ;  /* 0x0000006f0a057890 */ /* 0x000fe4000fffe03f */
        /* <DEDUP_REMOVED lines=10> */
[----:B------:R-:W-:-:S04]  /*1810*/  UISETP.LT.AND UP0, UPT, UR4, UR6, UPT ;  /* 0x000000060400728c */ /* 0x000fc8000bf01270 */
[----:B------:R-:W-:Y:S01]  /*1820*/  USEL UR9, UR4, UR6, UP0 ;  /* 0x0000000604097287 */ /* 0x000fe20008000000 */
[----:B------:R-:W-:Y:S01]  /*1830*/  IMAD.U32 R205, RZ, RZ, UR5 ;  /* 0x00000005ffcd7e24 */ /* 0x000fe2000f8e00ff */
[----:B------:R-:W-:Y:S02]  /*1840*/  ULOP3.LUT UR6, UR8, 0xff, URZ, 0xc0, !UPT ;  /* 0x000000ff08067892 */ /* 0x000fe4000f8ec03f */
[----:B------:R-:W-:Y:S01]  /*1850*/  UISETP.GE.AND UP0, UPT, UR9, 0x1, UPT ;  /* 0x000000010900788c */ /* 0x000fe2000bf06270 */
[----:B------:R-:W-:-:S03]  /*1860*/  UMOV UR4, URZ ;  /* 0x0000003f00047c82 */ /* 0x000fc60008000000 */
[----:B------:R-:W-:Y:S02]  /*1870*/  IMAD.U32 R208, RZ, RZ, UR6 ;  /* 0x00000006ffd07e24 */ /* 0x000fe4000f8e00ff */
[----:B------:R-:W-:-:S13]  /*1880*/  PLOP3.LUT P0, PT, PT, PT, UP0, 0x80, 0x0 ;  /* 0x000000000000781c */ /* 0x000fda0003f0f008 */
[----:B------:R-:W-:Y:S05]  /*1890*/  @!P0 BRA `(.L_x_2246) ;  /* 0x0000000000948947 */ /* 0x000fea0003800000 */
        /* <DEDUP_REMOVED lines=37> */
.L_x_2246:
        /* <DEDUP_REMOVED lines=97> */
.L_x_2248:
        /* <DEDUP_REMOVED lines=12> */
.L_x_2431:
[----:B------:R-:W-:Y:S05]  /*21c0*/  @!P0 BRA `(.L_x_2250) ;  /* 0x0000000000048947 */ /* 0x000fea0003800000 */
[----:B------:R-:W-:Y:S01]  /*21d0*/  BPT.TRAP 0x1 ;  /* 0x000000040000795c */ /* 0x000fe20000300000 */
.L_x_2250:
[----:B0-----:R-:W-:Y:S02]  /*21e0*/  IMAD.U32 R0, RZ, RZ, UR36 ;  /* 0x00000024ff007e24 */ /* 0x001fe4000f8e00ff */
[----:B------:R-:W-:-:S03]  /*21f0*/  IMAD.U32 R3, RZ, RZ, UR60 ;  /* 0x0000003cff037e24 */ /* 0x000fc6000f8e00ff */
[----:B------:R-:W-:Y:S02]  /*2200*/  LEA R0, R0, UR39, 0x3 ;  /* 0x0000002700007c11 */ /* 0x000fe4000f8e18ff */
[----:B------:R-:W-:-:S04]  /*2210*/  SHF.L.U32 R3, R3, 0x1f, RZ ;  /* 0x0000001f03037819 */ /* 0x000fc800000006ff */
[----:B------:R0:W1:Y:S01]  /*2220*/  SYNCS.PHASECHK.TRANS64.TRYWAIT P2, [R0+URZ+0x36830], R3 ;  /* 0x03683003000075a7 */ /* 0x000062000804017f */
[----:B------:R-:W-:Y:S05]  /*2230*/  @!P0 BRA `(.L_x_2251) ;  /* 0x0000000000048947 */ /* 0x000fea0003800000 */
[----:B------:R-:W-:Y:S01]  /*2240*/  BPT.TRAP 0x1 ;  /* 0x000000040000795c */ /* 0x000fe20000300000 */
.L_x_2251:
[----:B------:R-:W2:Y:S02]  /*2250*/  S2R R2, SR_TID.X ;  /* 0x0000000000027919 */ /* 0x000ea40000002100 */
[----:B--2---:R-:W-:Y:S01]  /*2260*/  LOP3.LUT P1, RZ, R2, 0x7f, RZ, 0xc0, !PT ;  /* 0x0000007f02ff7812 */ /* 0x004fe2000782c0ff */
[----:B-1----:R-:W-:-:S12]  /*2270*/  @P2 BRA `(.L_x_2252) ;  /* 0x0000000000082947 */ /* 0x002fd80003800000 */
[----:B------:R-:W1:Y:S02]  /*2280*/  SYNCS.PHASECHK.TRANS64.TRYWAIT P2, [R0+URZ+0x36830], R3 ;  /* 0x03683003000075a7 */ /* 0x000e64000804017f */
[----:B-1----:R-:W-:Y:S05]  /*2290*/  @!P2 BRA `(.L_x_2253) ;  /* 0x0000018400e4a947 */ /* 0x002fea0003800000 */
.L_x_2252:
[----:B------:R-:W-:Y:S05]  /*22a0*/  WARPSYNC.ALL ;  /* 0x0000000000007948 */ /* 0x000fea0003800000 */
[----:B------:R-:W-:Y:S01]  /*22b0*/  UIADD3 UR4, UR39, 0x21400, URZ ;  /* 0x0002140027047890 */ /* 0x000fe2000fffe03f */
[----:B------:R-:W-:Y:S01]  /*22c0*/  WARPGROUP.ARRIVE ;  /* 0x00000000000079c5 */ /* 0x000fe20000000000 */
[----:B------:R-:W-:Y:S01]  /*22d0*/  ULOP3.LUT UR38, UR38, 0x10000, URZ, 0xfc, !UPT ;  /* 0x0001000026267892 */ /* 0x000fe2000f8efc3f */
[----:B01----:R-:W-:Y:S01]  /*22e0*/  @!P1 VIADD R0, R0, 0x36840 ;  /* 0x0003684000009836 */ /* 0x003fe20000000000 */
[----:B------:R-:W-:Y:S01]  /*22f0*/  USHF.R.U32.HI UR4, URZ, 0x4, UR4 ;  /* 0x000000043f047899 */ /* 0x000fe20008011604 */
[----:B------:R-:W-:Y:S01]  /*2300*/  CS2R R118, SRZ ;  /* 0x0000000000767805 */ /* 0x000fe2000001ff00 */
[----:B------:R-:W-:Y:S01]  /*2310*/  UMOV UR53, 0x40000040 ;  /* 0x4000004000357882 */ /* 0x000fe20000000000 */
[----:B------:R-:W-:Y:S01]  /*2320*/  UMOV UR55, 0x40000040 ;  /* 0x4000004000377882 */ /* 0x000fe20000000000 */
[----:B------:R-:W-:Y:S01]  /*2330*/  ULOP3.LUT UR4, UR4, 0x3fff, URZ, 0xc0, !UPT ;  /* 0x00003fff04047892 */ /* 0x000fe2000f8ec03f */
[----:B------:R-:W-:Y:S01]  /*2340*/  @!P1 PRMT R0, RZ, 0x654, R0 ;  /* 0x00000654ff009816 */ /* 0x000fe20000000000 */
[----:B------:R-:W-:Y:S01]  /*2350*/  UMOV UR52, UR38 ;  /* 0x0000002600347c82 */ /* 0x000fe20008000000 */
[----:B------:R-:W-:Y:S01]  /*2360*/  UMOV UR7, 0x40000040 ;  /* 0x4000004000077882 */ /* 0x000fe20000000000 */
[----:B------:R-:W-:Y:S01]  /*2370*/  ULOP3.LUT UR5, UR4, 0x10000, URZ, 0xfc, !UPT ;  /* 0x0001000004057892 */ /* 0x000fe2000f8efc3f */
[----:B------:R-:W-:Y:S01]  /*2380*/  CS2R R116, SRZ ;  /* 0x0000000000747805 */ /* 0x000fe2000001ff00 */
[----:B------:R-:W-:Y:S01]  /*2390*/  UMOV UR8, UR52 ;  /* 0x0000003400087c82 */ /* 0x000fe20008000000 */
[----:B------:R-:W-:Y:S01]  /*23a0*/  UMOV UR4, UR52 ;  /* 0x0000003400047c82 */ /* 0x000fe20008000000 */
[----:B------:R-:W-:Y:S01]  /*23b0*/  UIMAD UR37, UR36, 0xa80, UR5 ;  /* 0x00000a80242578a4 */ /* 0x000fe2000f8e0205 */
[----:B------:R-:W-:Y:S01]  /*23c0*/  CS2R R114, SRZ ;  /* 0x0000000000727805 */ /* 0x000fe2000001ff00 */
[----:B------:R-:W-:Y:S01]  /*23d0*/  IMAD.U32 R7, RZ, RZ, UR5 ;  /* 0x00000005ff077e24 */ /* 0x000fe2000f8e00ff */
[----:B------:R-:W-:Y:S01]  /*23e0*/  UMOV UR5, UR53 ;  /* 0x0000003500057c82 */ /* 0x000fe20008000000 */
[----:B------:R-:W-:Y:S01]  /*23f0*/  UIADD3 UR6, UR37, 0x80, URZ ;  /* 0x0000008025067890 */ /* 0x000fe2000fffe03f */
[----:B------:R-:W-:Y:S01]  /*2400*/  CS2R R112, SRZ ;  /* 0x0000000000707805 */ /* 0x000fe2000001ff00 */
[----:B------:R-:W-:Y:S01]  /*2410*/  UIADD3 UR10, UR37, 0x200, URZ ;  /* 0x00000200250a7890 */ /* 0x000fe2000fffe03f */
[----:B------:R-:W-:Y:S01]  /*2420*/  CS2R R110, SRZ ;  /* 0x00000000006e7805 */ /* 0x000fe2000001ff00 */
[----:B------:R-:W-:Y:S01]  /*2430*/  UMOV UR54, UR37 ;  /* 0x0000002500367c82 */ /* 0x000fe20008000000 */
[----:B------:R-:W-:Y:S01]  /*2440*/  UMOV UR9, UR53 ;  /* 0x0000003500097c82 */ /* 0x000fe20008000000 */
[----:B------:R-:W-:Y:S01]  /*2450*/  HGMMA.64x16x16.F32 R72, gdesc[UR52], RZ, !UPT, gsb0 ;  /* 0x00200000344879f0 */ /* 0x000fe2000c0008ff */
[----:B------:R-:W-:Y:S01]  /*2460*/  UMOV UR11, 0x40000040 ;  /* 0x40000040000b7882 */ /* 0x000fe20000000000 */
[----:B------:R-:W-:Y:S01]  /*2470*/  UIADD3 UR14, UR37, 0x280, URZ ;  /* 0x00000280250e7890 */ /* 0x000fe2000fffe03f */
[----:B------:R-:W-:Y:S01]  /*2480*/  R2UR UR55, R17 ;  /* 0x00000000113772ca */ /* 0x000fe200000e0000 */
[----:B------:R-:W-:Y:S01]  /*2490*/  UMOV UR12, UR52 ;  /* 0x00000034000c7c82 */ /* 0x000fe20008000000 */
[----:B------:R-:W-:Y:S01]  /*24a0*/  UMOV UR13, UR53 ;  /* 0x00000035000d7c82 */ /* 0x000fe20008000000 */
[----:B------:R-:W-:Y:S01]  /*24b0*/  UMOV UR15, 0x40000040 ;  /* 0x40000040000f7882 */ /* 0x000fe20000000000 */
[----:B------:R-:W-:Y:S01]  /*24c0*/  UIADD3 UR16, UR38, 0x2, URZ ;  /* 0x0000000226107890 */ /* 0x000fe2000fffe03f */
[----:B------:R-:W-:Y:S01]  /*24d0*/  R2UR UR54, R16 ;  /* 0x00000000103672ca */ /* 0x000fe200000e0000 */
[----:B------:R-:W-:Y:S01]  /*24e0*/  UIADD3 UR18, UR37, 0x284, URZ ;  /* 0x0000028425127890 */ /* 0x000fe2000fffe03f */
[----:B------:R-:W-:Y:S01]  /*24f0*/  CS2R R108, SRZ ;  /* 0x00000000006c7805 */ /* 0x000fe2000001ff00 */
[----:B------:R-:W-:Y:S01]  /*2500*/  UMOV UR19, 0x40000040 ;  /* 0x4000004000137882 */ /* 0x000fe20000000000 */
        /* <DEDUP_REMOVED lines=10> */
[----:B------:R-:W-:Y:S01]  /*25b0*/  IMAD.U32 R6, RZ, RZ, UR54 ;  /* 0x00000036ff067e24 */ /* 0x000fe2000f8e00ff */
        /* <DEDUP_REMOVED lines=13> */
[----:B------:R-:W-:-:S02]  /*2690*/  CS2R R92, SRZ ;  /* 0x00000000005c7805 */ /* 0x000fc4000001ff00 */
[----:B------:R-:W-:Y:S02]  /*26a0*/  CS2R R90, SRZ ;  /* 0x00000000005a7805 */ /* 0x000fe4000001ff00 */
[----:B------:R-:W-:Y:S02]  /*26b0*/  CS2R R88, SRZ ;  /* 0x0000000000587805 */ /* 0x000fe4000001ff00 */
[----:B------:R-:W-:Y:S02]  /*26c0*/  CS2R R86, SRZ ;  /* 0x0000000000567805 */ /* 0x000fe4000001ff00 */
[----:B------:R-:W-:Y:S01]  /*26d0*/  CS2R R84, SRZ ;  /* 0x0000000000547805 */ /* 0x000fe2000001ff00 */
        /* <DEDUP_REMOVED lines=84> */
[----:B------:R-:W-:Y:S02]  /*2c20*/  ULDC UR7, c[0x0][0x448] ;  /* 0x0001120000077ab9 */ /* 0x000fe40000000800 */
[----:B------:R-:W-:Y:S02]  /*2c30*/  UISETP.NE.AND UP0, UPT, UR7, 0x1, UPT ;  /* 0x000000010700788c */ /* 0x000fe4000bf05270 */
[----:B------:R-:W-:-:S04]  /*2c40*/  UIADD3 UR7, UR37, 0xa04, URZ ;  /* 0x00000a0425077890 */ /* 0x000fc8000fffe03f */
[----:B------:R-:W-:Y:S01]  /*2c50*/  PLOP3.LUT P2, PT, PT, PT, UP0, 0x80, 0x0 ;  /* 0x000000000000781c */ /* 0x000fe20003f4f008 */
        /* <DEDUP_REMOVED lines=41> */
[----:B------:R-:W-:Y:S01]  /*2ef0*/  ULDC UR11, c[0x0][0x988] ;  /* 0x00026200000b7ab9 */ /* 0x000fe20000000800 */
        /* <DEDUP_REMOVED lines=40> */
[----:B------:R-:W-:Y:S01]  /*3180*/  R2UR UR15, R22 ;  /* 0x00000000160f72ca */ /* 0x000fe200000e0000 */
[----:B------:R-:W-:-:S12]  /*3190*/  @UP0 ULDC UR14, c[0x0][0x450] ;  /* 0x00011400000e0ab9 */ /* 0x000fd80000000800 */
[----:B------:R-:W-:Y:S01]  /*31a0*/  VIADD R2, R23, UR15 ;  /* 0x0000000f17027c36 */ /* 0x000fe20008000000 */
        /* <DEDUP_REMOVED lines=263> */
[----:B------:R-:W-:-:S06]  /*4220*/  UIMAD UR7, UR61, -0x70, UR55 ;  /* 0xffffff903d0778a4 */ /* 0x000fcc000f8e0237 */
[----:B------:R-:W-:Y:S01]  /*4230*/  IMAD.U32 R5, RZ, RZ, UR7 ;  /* 0x00000007ff057e24 */ /* 0x000fe2000f8e00ff */
[----:B------:R-:W-:Y:S02]  /*4240*/  WARPGROUP.DEPBAR.LE gsb0, 0x0 ;  /* 0x00008000000079c5 */ /* 0x000fe40000010000 */
[----:B------:R-:W-:-:S06]  /*4250*/  WARPGROUP.ARRIVE ;  /* 0x00000000000079c5 */ /* 0x000fcc0000000000 */
[----:B------:R-:W-:Y:S01]  /*4260*/  HGMMA.64x16x16.F32 R32, gdesc[UR48], R32, gsb0 ;  /* 0x00200000302079f0 */ /* 0x000fe20008000820 */
[----:B------:R-:W-:Y:S01]  /*4270*/  UMOV UR48, UR6 ;  /* 0x0000000600307c82 */ /* 0x000fe20008000000 */
[----:B------:R-:W-:Y:S01]  /*4280*/  UMOV UR49, 0x40000040 ;  /* 0x4000004000317882 */ /* 0x000fe20000000000 */
[----:B------:R-:W-:Y:S01]  /*4290*/  UMOV UR50, UR10 ;  /* 0x0000000a00327c82 */ /* 0x000fe20008000000 */
[----:B------:R-:W-:Y:S01]  /*42a0*/  UMOV UR51, 0x40000040 ;  /* 0x4000004000337882 */ /* 0x000fe20000000000 */
[----:B------:R-:W-:Y:S01]  /*42b0*/  @UP0 ULDC UR6, c[0x0][0x44c] ;  /* 0x0001130000060ab9 */ /* 0x000fe20000000800 */
[----:B------:R-:W-:Y:S01]  /*42c0*/  UMOV UR10, UR15 ;  /* 0x0000000f000a7c82 */ /* 0x000fe20008000000 */
[----:B------:R-:W-:Y:S01]  /*42d0*/  @P2 IMAD.HI.U32 R3, R2, UR6, RZ ;  /* 0x0000000602032c27 */ /* 0x000fe2000f8e00ff */
[----:B------:R-:W-:-:S04]  /*42e0*/  @UP0 ULDC UR6, c[0x0][0x450] ;  /* 0x0001140000060ab9 */ /* 0x000fc80000000800 */
[----:B------:R-:W-:Y:S01]  /*42f0*/  @P2 SHF.R.U32.HI R2, RZ, UR6, R3 ;  /* 0x00000006ff022c19 */ /* 0x000fe20008011603 */
[----:B------:R-:W-:-:S04]  /*4300*/  UIMAD UR6, UR61, -0x70, URZ ;  /* 0xffffff903d0678a4 */ /* 0x000fc8000f8e023f */
[----:B------:R-:W0:Y:S02]  /*4310*/  SHFL.IDX PT, R4, R2, 0x1, 0x1c1f ;  /* 0x003c1f0002047f89 */ /* 0x000e2400000e0000 */
[----:B------:R-:W-:Y:S01]  /*4320*/  IMAD.U32 R3, RZ, RZ, UR6 ;  /* 0x00000006ff037e24 */ /* 0x000fe2000f8e00ff */
[----:B------:R-:W-:Y:S01]  /*4330*/  @UP0 ULDC UR6, c[0x0][0x44c] ;  /* 0x0001130000060ab9 */ /* 0x000fe20000000800 */
[----:B------:R-:W1:Y:S01]  /*4340*/  SHFL.IDX PT, R2, R2, RZ, 0x1c1f ;  /* 0x001c1fff02027589 */ /* 0x000e6200000e0000 */
[----:B------:R-:W-:Y:S01]  /*4350*/  UIMAD.WIDE.U32 UR6, UR15, UR6, URZ ;  /* 0x000000060f0672a5 */ /* 0x000fe2000f8e003f */
[----:B------:R-:W-:Y:S02]  /*4360*/  R2UR UR15, R19 ;  /* 0x00000000130f72ca */ /* 0x000fe400000e0000 */
[----:B------:R-:W-:Y:S01]  /*4370*/  IADD3 R3, -R18, 0x71, R3 ;  /* 0x0000007112037810 */ /* 0x000fe20007ffe103 */
[----:B------:R-:W-:-:S03]  /*4380*/  @UP0 USHF.R.U32.HI UR10, URZ, UR14, UR7 ;  /* 0x0000000e3f0a0299 */ /* 0x000fc60008011607 */
[----:B------:R-:W-:Y:S01]  /*4390*/  IADD3 R6, -R6, UR55, R3 ;  /* 0x0000003706067c10 */ /* 0x000fe2000fffe103 */
[----:B------:R-:W-:Y:S01]  /*43a0*/  UIADD3 UR7, UR10, UR55, -UR54 ;  /* 0x000000370a077290 */ /* 0x000fe2000fffe836 */
[----:B------:R-:W-:Y:S01]  /*43b0*/  IADD3 R3, -R18, 0x70, R5 ;  /* 0x0000007012037810 */ /* 0x000fe20007ffe105 */
[----:B------:R-:W-:Y:S02]  /*43c0*/  UMOV UR6, URZ ;  /* 0x0000003f00067c82 */ /* 0x000fe40008000000 */
[----:B------:R-:W-:-:S04]  /*43d0*/  UIMAD.WIDE UR6, UR7, -0x6db6db6d, UR6 ;  /* 0x92492493070678a5 */ /* 0x000fc8000f8e0206 */
[----:B------:R-:W-:Y:S01]  /*43e0*/  USHF.R.U32.HI UR6, URZ, 0x1f, UR7 ;  /* 0x0000001f3f067899 */ /* 0x000fe20008011607 */
[----:B0-----:R-:W-:-:S03]  /*43f0*/  VIADDMNMX R4, R4, R6, R3, PT ;  /* 0x0000000604047246 */ /* 0x001fc60003800103 */
[----:B------:R-:W-:Y:S01]  /*4400*/  ULEA.HI.SX32 UR6, UR7, UR6, 0x1a ;  /* 0x0000000607067291 */ /* 0x000fe2000f8fd23f */
[----:B------:R-:W-:-:S03]  /*4410*/  ISETP.GT.AND P3, PT, R4, RZ, PT ;  /* 0x000000ff0400720c */ /* 0x000fc60003f64270 */
[----:B------:R-:W-:Y:S01]  /*4420*/  UISETP.LT.AND UP1, UPT, UR15, UR6, UPT ;  /* 0x000000060f00728c */ /* 0x000fe2000bf21270 */
[C---:B------:R-:W-:Y:S02]  /*4430*/  ISETP.GT.AND P4, PT, R4.reuse, 0x1, PT ;  /* 0x000000010400780c */ /* 0x040fe40003f84270 */
[----:B------:R-:W-:Y:S01]  /*4440*/  ISETP.GT.AND P5, PT, R4, 0x8, PT ;  /* 0x000000080400780c */ /* 0x000fe20003fa4270 */
[----:B------:R-:W-:Y:S01]  /*4450*/  USEL UR7, UR15, UR6, !UP1 ;  /* 0x000000060f077287 */ /* 0x000fe2000c800000 */
        /* <DEDUP_REMOVED lines=86> */
[----:B------:R-:W-:Y:S01]  /*49c0*/  ISETP.GT.AND P3, PT, R4, 0x49, PT ;  /* 0x000000490400780c */ /* 0x000fe20003f64270 */
[----:B------:R-:W-:Y:S01]  /*49d0*/  UIADD3 UR37, UR61, -0x2, URZ ;  /* 0xfffffffe3d257890 */ /* 0x000fe2000fffe03f */
[----:B------:R-:W-:-:S02]  /*49e0*/  FSEL R46, R46, -INF , P4 ;  /* 0xff8000002e2e7808 */ /* 0x000fc40002000000 */
[----:B------:R-:W-:Y:S01]  /*49f0*/  FMNMX.FTZ R5, R43, R82, !PT ;  /* 0x000000522b057209 */ /* 0x000fe20007810000 */
[----:B------:R-:W-:Y:S01]  /*4a00*/  UISETP.GE.AND UP1, UPT, UR37, UR7, UPT ;  /* 0x000000072500728c */ /* 0x000fe2000bf26270 */
[----:B------:R-:W-:Y:S02]  /*4a10*/  ISETP.GT.AND P4, PT, R4, 0x50, PT ;  /* 0x000000500400780c */ /* 0x000fe40003f84270 */
[----:B------:R-:W-:Y:S02]  /*4a20*/  FSEL R47, R47, -INF , P3 ;  /* 0xff8000002f2f7808 */ /* 0x000fe40001800000 */
[----:B------:R-:W-:Y:S02]  /*4a30*/  FMNMX.FTZ R82, R46, R5, !PT ;  /* 0x000000052e527209 */ /* 0x000fe40007810000 */
[----:B------:R-:W-:Y:S02]  /*4a40*/  ISETP.GT.AND P3, PT, R4, 0x51, PT ;  /* 0x000000510400780c */ /* 0x000fe40003f64270 */
[----:B------:R-:W-:Y:S01]  /*4a50*/  FMNMX.FTZ R5, R47, R82, !PT ;  /* 0x000000522f057209 */ /* 0x000fe20007810000 */
[----:B------:R-:W-:-:S02]  /*4a60*/  WARPGROUP.DEPBAR.LE gsb0, 0x0 ;  /* 0x00008000000079c5 */ /* 0x000fc40000010000 */
[----:B------:R-:W-:Y:S01]  /*4a70*/  WARPGROUP.ARRIVE ;  /* 0x00000000000079c5 */ /* 0x000fe20000000000 */
[----:B------:R-:W-:Y:S02]  /*4a80*/  FSEL R34, R34, -INF , P4 ;  /* 0xff80000022227808 */ /* 0x000fe40002000000 */
[----:B------:R-:W-:Y:S02]  /*4a90*/  ISETP.GT.AND P4, PT, R4, 0x58, PT ;  /* 0x000000580400780c */ /* 0x000fe40003f84270 */
[----:B------:R-:W-:Y:S01]  /*4aa0*/  FSEL R35, R35, -INF , P3 ;  /* 0xff80000023237808 */ /* 0x000fe20001800000 */
[----:B------:R-:W-:Y:S01]  /*4ab0*/  HGMMA.64x16x16.F32 R24, gdesc[UR48], R24, gsb0 ;  /* 0x00200000301879f0 */ /* 0x000fe20008000818 */
        /* <DEDUP_REMOVED lines=8> */
[----:B------:R-:W-:Y:S01]  /*4b40*/  FMNMX.FTZ R5, R39, R82, !PT ;  /* 0x0000005227057209 */ /* 0x000fe20007810000 */
[----:B------:R-:W-:-:S02]  /*4b50*/  WARPGROUP.DEPBAR.LE gsb0, 0x0 ;  /* 0x00008000000079c5 */ /* 0x000fc40000010000 */
[----:B------:R-:W-:Y:S01]  /*4b60*/  FSEL R26, R26, -INF , P4 ;  /* 0xff8000001a1a7808 */ /* 0x000fe20002000000 */
[----:B------:R0:W-:Y:S01]  /*4b70*/  @!P1 SYNCS.ARRIVE.TRANS64.RED.A1T0 RZ, [R0+URZ], RZ ;  /* 0x000000ff00ff99a7 */ /* 0x0001e2000810043f */
[----:B------:R-:W-:Y:S02]  /*4b80*/  ISETP.GT.AND P4, PT, R4, 0x68, PT ;  /* 0x000000680400780c */ /* 0x000fe40003f84270 */
[----:B------:R-:W-:Y:S02]  /*4b90*/  FSEL R27, R27, -INF , P3 ;  /* 0xff8000001b1b7808 */ /* 0x000fe40001800000 */
[----:B------:R-:W-:Y:S02]  /*4ba0*/  FMNMX.FTZ R82, R26, R5, !PT ;  /* 0x000000051a527209 */ /* 0x000fe40007810000 */
[----:B------:R-:W-:Y:S02]  /*4bb0*/  ISETP.GT.AND P3, PT, R4, 0x69, PT ;  /* 0x000000690400780c */ /* 0x000fe40003f64270 */
[----:B------:R-:W-:-:S02]  /*4bc0*/  FSEL R30, R30, -INF , P4 ;  /* 0xff8000001e1e7808 */ /* 0x000fc40002000000 */
[----:B------:R-:W-:Y:S02]  /*4bd0*/  FMNMX.FTZ R5, R27, R82, !PT ;  /* 0x000000521b057209 */ /* 0x000fe40007810000 */
[----:B------:R-:W-:Y:S02]  /*4be0*/  CS2R R82, SRZ ;  /* 0x0000000000527805 */ /* 0x000fe4000001ff00 */
[----:B------:R-:W-:Y:S02]  /*4bf0*/  FSEL R31, R31, -INF , P3 ;  /* 0xff8000001f1f7808 */ /* 0x000fe40001800000 */
[----:B------:R-:W-:Y:S02]  /*4c00*/  FMNMX.FTZ R4, R30, R5, !PT ;  /* 0x000000051e047209 */ /* 0x000fe40007810000 */
[----:B------:R-:W-:Y:S02]  /*4c10*/  ISETP.GT.AND P4, PT, R3, 0x1, PT ;  /* 0x000000010300780c */ /* 0x000fe40003f84270 */
[----:B------:R-:W-:-:S02]  /*4c20*/  FMNMX.FTZ R9, R31, R4, !PT ;  /* 0x000000041f097209 */ /* 0x000fc40007810000 */
[----:B------:R-:W-:Y:S02]  /*4c30*/  FSEL R73, R73, -INF , P4 ;  /* 0xff80000049497808 */ /* 0x000fe40002000000 */
[----:B------:R-:W-:Y:S01]  /*4c40*/  ISETP.GT.AND P4, PT, R3, 0x11, PT ;  /* 0x000000110300780c */ /* 0x000fe20003f84270 */
[----:B------:R-:W1:Y:S03]  /*4c50*/  SHFL.BFLY PT, R4, R9, 0x2, 0x1f ;  /* 0x0c401f0009047f89 */ /* 0x000e6600000e0000 */
[----:B------:R-:W-:Y:S02]  /*4c60*/  FSEL R65, R65, -INF , P4 ;  /* 0xff80000041417808 */ /* 0x000fe40002000000 */
[----:B------:R-:W-:-:S04]  /*4c70*/  ISETP.GT.AND P4, PT, R3, 0x19, PT ;  /* 0x000000190300780c */ /* 0x000fc80003f84270 */
[----:B------:R-:W-:Y:S02]  /*4c80*/  FSEL R69, R69, -INF , P4 ;  /* 0xff80000045457808 */ /* 0x000fe40002000000 */
[----:B------:R-:W-:-:S04]  /*4c90*/  ISETP.GT.AND P4, PT, R3, 0x21, PT ;  /* 0x000000210300780c */ /* 0x000fc80003f84270 */
[----:B------:R-:W-:Y:S02]  /*4ca0*/  FSEL R57, R57, -INF , P4 ;  /* 0xff80000039397808 */ /* 0x000fe40002000000 */
[----:B------:R-:W-:-:S04]  /*4cb0*/  ISETP.GT.AND P4, PT, R3, 0x29, PT ;  /* 0x000000290300780c */ /* 0x000fc80003f84270 */
[----:B------:R-:W-:Y:S02]  /*4cc0*/  FSEL R61, R61, -INF , P4 ;  /* 0xff8000003d3d7808 */ /* 0x000fe40002000000 */
[----:B------:R-:W-:Y:S02]  /*4cd0*/  ISETP.GT.AND P4, PT, R3, 0x31, PT ;  /* 0x000000310300780c */ /* 0x000fe40003f84270 */
[----:B-1----:R-:W-:Y:S02]  /*4ce0*/  FMNMX.FTZ R11, R9, R4, !PT ;  /* 0x00000004090b7209 */ /* 0x002fe40007810000 */
[----:B------:R-:W-:Y:S02]  /*4cf0*/  FSEL R49, R49, -INF , P4 ;  /* 0xff80000031317808 */ /* 0x000fe40002000000 */
[----:B------:R-:W-:Y:S01]  /*4d00*/  ISETP.GT.AND P4, PT, R3, 0x39, PT ;  /* 0x000000390300780c */ /* 0x000fe20003f84270 */
[----:B------:R-:W1:Y:S03]  /*4d10*/  SHFL.BFLY PT, R4, R11, 0x1, 0x1f ;  /* 0x0c201f000b047f89 */ /* 0x000e6600000e0000 */
[----:B------:R-:W-:-:S02]  /*4d20*/  FSEL R53, R53, -INF , P4 ;  /* 0xff80000035357808 */ /* 0x000fc40002000000 */
        /* <DEDUP_REMOVED lines=9> */
[C---:B------:R-:W-:Y:S01]  /*4dc0*/  FSETP.NEU.FTZ.AND P3, PT, R4.reuse, -INF , PT ;  /* 0xff8000000400780b */ /* 0x040fe20003f7d000 */
[----:B------:R-:W-:Y:S01]  /*4dd0*/  FMUL.FTZ R5, R4, UR11 ;  /* 0x0000000b04057c20 */ /* 0x000fe20008410000 */
[----:B------:R-:W-:-:S04]  /*4de0*/  ISETP.GT.AND P4, PT, R3, 0x61, PT ;  /* 0x000000610300780c */ /* 0x000fc80003f84270 */
[----:B------:R-:W-:Y:S02]  /*4df0*/  FSEL R5, R5, RZ, P3 ;  /* 0x000000ff05057208 */ /* 0x000fe40001800000 */
[----:B------:R-:W-:Y:S02]  /*4e00*/  ISETP.GT.AND P3, PT, R3, RZ, PT ;  /* 0x000000ff0300720c */ /* 0x000fe40003f64270 */
[----:B------:R-:W-:Y:S01]  /*4e10*/  FSEL R25, R25, -INF , P4 ;  /* 0xff80000019197808 */ /* 0x000fe20002000000 */
[--C-:B------:R-:W-:Y:S01]  /*4e20*/  FFMA.FTZ R2, R8, UR11, -R5.reuse ;  /* 0x0000000b08027c23 */ /* 0x100fe20008010805 */
[----:B------:R-:W-:Y:S01]  /*4e30*/  FSEL R72, R72, -INF , P3 ;  /* 0xff80000048487808 */ /* 0x000fe20001800000 */
[--C-:B------:R-:W-:Y:S01]  /*4e40*/  FFMA.FTZ R10, R10, UR11, -R5.reuse ;  /* 0x0000000b0a0a7c23 */ /* 0x100fe20008010805 */
[----:B------:R-:W-:Y:S01]  /*4e50*/  ISETP.GT.AND P3, PT, R3, 0x9, PT ;  /* 0x000000090300780c */ /* 0x000fe20003f64270 */
[--C-:B------:R-:W-:Y:S01]  /*4e60*/  FFMA.FTZ R12, R12, UR11, -R5.reuse ;  /* 0x0000000b0c0c7c23 */ /* 0x100fe20008010805 */
[----:B------:R-:W-:Y:S01]  /*4e70*/  FMNMX.FTZ R9, R72, R73, !PT ;  /* 0x0000004948097209 */ /* 0x000fe20007810000 */
        /* <DEDUP_REMOVED lines=9> */
[----:B------:R-:W-:Y:S01]  /*4f10*/  FMNMX.FTZ R9, R77, R6, !PT ;  /* 0x000000064d097209 */ /* 0x000fe20007810000 */
[----:B------:R-:W-:Y:S01]  /*4f20*/  MUFU.EX2 R2, R2 ;  /* 0x0000000200027308 */ /* 0x000fe20000000800 */
[----:B------:R-:W-:Y:S01]  /*4f30*/  ISETP.GT.AND P3, PT, R3, 0x18, PT ;  /* 0x000000180300780c */ /* 0x000fe20003f64270 */
[--C-:B------:R-:W-:Y:S01]  /*4f40*/  FFMA.FTZ R187, R46, UR11, -R5.reuse ;  /* 0x0000000b2ebb7c23 */ /* 0x100fe20008010805 */
[----:B------:R-:W-:Y:S01]  /*4f50*/  FMNMX.FTZ R6, R64, R9, !PT ;  /* 0x0000000940067209 */ /* 0x000fe20007810000 */
[--C-:B------:R-:W-:Y:S01]  /*4f60*/  FFMA.FTZ R197, R66, UR11, -R5.reuse ;  /* 0x0000000b42c57c23 */ /* 0x100fe20008010805 */
[----:B------:R-:W-:Y:S01]  /*4f70*/  FSEL R68, R68, -INF , P3 ;  /* 0xff80000044447808 */ /* 0x000fe20001800000 */
[--C-:B------:R-:W-:Y:S01]  /*4f80*/  FFMA.FTZ R199, R70, UR11, -R5.reuse ;  /* 0x0000000b46c77c23 */ /* 0x100fe20008010805 */
[----:B------:R-:W-:Y:S01]  /*4f90*/  FMNMX.FTZ R9, R65, R6, !PT ;  /* 0x0000000641097209 */ /* 0x000fe20007810000 */
[----:B------:R-:W1:Y:S01]  /*4fa0*/  MUFU.EX2 R201, R201 ;  /* 0x000000c900c97308 */ /* 0x000e620000000800 */
[----:B------:R-:W-:Y:S01]  /*4fb0*/  ISETP.GT.AND P3, PT, R3, 0x20, PT ;  /* 0x000000200300780c */ /* 0x000fe20003f64270 */
[--C-:B------:R-:W-:Y:S01]  /*4fc0*/  FFMA.FTZ R185, R42, UR11, -R5.reuse ;  /* 0x0000000b2ab97c23 */ /* 0x100fe20008010805 */
[----:B------:R-:W-:Y:S01]  /*4fd0*/  FMNMX.FTZ R8, R68, R9, !PT ;  /* 0x0000000944087209 */ /* 0x000fe20007810000 */
[--C-:B------:R-:W-:Y:S01]  /*4fe0*/  FFMA.FTZ R181, R34, UR11, -R5.reuse ;  /* 0x0000000b22b57c23 */ /* 0x100fe20008010805 */
[----:B------:R-:W-:Y:S01]  /*4ff0*/  FSEL R56, R56, -INF , P3 ;  /* 0xff80000038387808 */ /* 0x000fe20001800000 */
[--C-:B------:R-:W-:Y:S01]  /*5000*/  FFMA.FTZ R183, R38, UR11, -R5.reuse ;  /* 0x0000000b26b77c23 */ /* 0x100fe20008010805 */
[----:B------:R-:W-:Y:S01]  /*5010*/  FMNMX.FTZ R9, R69, R8, !PT ;  /* 0x0000000845097209 */ /* 0x000fe20007810000 */
[----:B------:R2:W-:Y:S01]  /*5020*/  MUFU.EX2 R6, R10 ;  /* 0x0000000a00067308 */ /* 0x0005e20000000800 */
[----:B------:R-:W-:Y:S01]  /*5030*/  ISETP.GT.AND P3, PT, R3, 0x28, PT ;  /* 0x000000280300780c */ /* 0x000fe20003f64270 */
[--C-:B------:R-:W-:Y:S01]  /*5040*/  FFMA.FTZ R177, R26, UR11, -R5.reuse ;  /* 0x0000000b1ab17c23 */ /* 0x100fe20008010805 */
[----:B------:R-:W-:Y:S01]  /*5050*/  FMNMX.FTZ R8, R56, R9, !PT ;  /* 0x0000000938087209 */ /* 0x000fe20007810000 */
[--C-:B------:R-:W-:Y:S01]  /*5060*/  FFMA.FTZ R179, R30, UR11, -R5.reuse ;  /* 0x0000000b1eb37c23 */ /* 0x100fe20008010805 */
[----:B------:R-:W-:Y:S01]  /*5070*/  FSEL R60, R60, -INF , P3 ;  /* 0xff8000003c3c7808 */ /* 0x000fe20001800000 */
[--C-:B------:R-:W-:Y:S01]  /*5080*/  FFMA.FTZ R193, R58, UR11, -R5.reuse ;  /* 0x0000000b3ac17c23 */ /* 0x100fe20008010805 */
[----:B------:R-:W-:Y:S01]  /*5090*/  FMNMX.FTZ R9, R57, R8, !PT ;  /* 0x0000000839097209 */ /* 0x000fe20007810000 */
[----:B------:R-:W3:Y:S01]  /*50a0*/  MUFU.EX2 R203, R203 ;  /* 0x000000cb00cb7308 */ /* 0x000ee20000000800 */
[----:B------:R-:W-:Y:S01]  /*50b0*/  ISETP.GT.AND P3, PT, R3, 0x30, PT ;  /* 0x000000300300780c */ /* 0x000fe20003f64270 */
[--C-:B------:R-:W-:Y:S01]  /*50c0*/  FFMA.FTZ R195, R62, UR11, -R5.reuse ;  /* 0x0000000b3ec37c23 */ /* 0x100fe20008010805 */
[----:B--2---:R-:W-:Y:S01]  /*50d0*/  FMNMX.FTZ R10, R60, R9, !PT ;  /* 0x000000093c0a7209 */ /* 0x004fe20007810000 */
        /* <DEDUP_REMOVED lines=12> */
[----:B------:R-:W4:Y:S01]  /*51a0*/  MUFU.EX2 R197, R197 ;  /* 0x000000c500c57308 */ /* 0x000f220000000800 */
        /* <DEDUP_REMOVED lines=9> */
[----:B------:R-:W-:Y:S01]  /*5240*/  FFMA.FTZ R30, R31, UR11, -R5 ;  /* 0x0000000b1f1e7c23 */ /* 0x000fe20008010805 */
[----:B------:R-:W-:-:S02]  /*5250*/  FMNMX.FTZ R12, R15, R12, !PT ;  /* 0x0000000c0f0c7209 */ /* 0x000fc40007810000 */
[----:B------:R-:W-:Y:S02]  /*5260*/  CS2R R78, SRZ ;  /* 0x00000000004e7805 */ /* 0x000fe4000001ff00 */
[----:B------:R-:W-:Y:S02]  /*5270*/  FSEL R44, R44, -INF , P3 ;  /* 0xff8000002c2c7808 */ /* 0x000fe40001800000 */
[----:B------:R-:W-:Y:S02]  /*5280*/  CS2R R74, SRZ ;  /* 0x00000000004a7805 */ /* 0x000fe4000001ff00 */
[----:B------:R-:W-:Y:S01]  /*5290*/  FMNMX.FTZ R9, R41, R12, !PT ;  /* 0x0000000c29097209 */ /* 0x000fe20007810000 */
[----:B------:R-:W5:Y:S01]  /*52a0*/  MUFU.EX2 R199, R199 ;  /* 0x000000c700c77308 */ /* 0x000f620000000800 */
[----:B------:R-:W-:Y:S02]  /*52b0*/  ISETP.GT.AND P3, PT, R3, 0x50, PT ;  /* 0x000000500300780c */ /* 0x000fe40003f64270 */
[----:B------:R-:W-:-:S02]  /*52c0*/  CS2R R70, SRZ ;  /* 0x0000000000467805 */ /* 0x000fc4000001ff00 */
[----:B--2---:R-:W-:Y:S02]  /*52d0*/  FMNMX.FTZ R14, R44, R9, !PT ;  /* 0x000000092c0e7209 */ /* 0x004fe40007810000 */
[----:B------:R-:W-:Y:S02]  /*52e0*/  CS2R R66, SRZ ;  /* 0x0000000000427805 */ /* 0x000fe4000001ff00 */
[----:B------:R-:W-:Y:S02]  /*52f0*/  FSEL R32, R32, -INF , P3 ;  /* 0xff80000020207808 */ /* 0x000fe40001800000 */
[----:B------:R-:W-:Y:S02]  /*5300*/  CS2R R62, SRZ ;  /* 0x00000000003e7805 */ /* 0x000fe4000001ff00 */
[----:B------:R-:W-:Y:S01]  /*5310*/  FMNMX.FTZ R9, R45, R14, !PT ;  /* 0x0000000e2d097209 */ /* 0x000fe20007810000 */
[----:B------:R2:W-:Y:S01]  /*5320*/  MUFU.EX2 R12, R20 ;  /* 0x00000014000c7308 */ /* 0x0005e20000000800 */
[----:B------:R-:W-:-:S02]  /*5330*/  ISETP.GT.AND P3, PT, R3, 0x58, PT ;  /* 0x000000580300780c */ /* 0x000fc40003f64270 */
[----:B------:R-:W-:Y:S02]  /*5340*/  CS2R R58, SRZ ;  /* 0x00000000003a7805 */ /* 0x000fe4000001ff00 */
[----:B------:R-:W-:Y:S02]  /*5350*/  FMNMX.FTZ R14, R32, R9, !PT ;  /* 0x00000009200e7209 */ /* 0x000fe40007810000 */
[----:B------:R-:W-:Y:S02]  /*5360*/  FSEL R36, R36, -INF , P3 ;  /* 0xff80000024247808 */ /* 0x000fe40001800000 */
[----:B------:R-:W-:Y:S01]  /*5370*/  FMNMX.FTZ R9, R33, R14, !PT ;  /* 0x0000000e21097209 */ /* 0x000fe20007810000 */
[----:B------:R-:W0:Y:S01]  /*5380*/  MUFU.EX2 R193, R193 ;  /* 0x000000c100c17308 */ /* 0x000e220000000800 */
[----:B------:R-:W-:Y:S02]  /*5390*/  ISETP.GT.AND P3, PT, R3, 0x60, PT ;  /* 0x000000600300780c */ /* 0x000fe40003f64270 */
[----:B--2---:R-:W-:-:S02]  /*53a0*/  FMNMX.FTZ R20, R36, R9, !PT ;  /* 0x0000000924147209 */ /* 0x004fc40007810000 */
[----:B------:R-:W-:Y:S02]  /*53b0*/  FSEL R24, R24, -INF , P3 ;  /* 0xff80000018187808 */ /* 0x000fe40001800000 */
[----:B------:R-:W-:Y:S01]  /*53c0*/  FMNMX.FTZ R9, R37, R20, !PT ;  /* 0x0000001425097209 */ /* 0x000fe20007810000 */
[----:B------:R-:W-:Y:S01]  /*53d0*/  MUFU.EX2 R195, R195 ;  /* 0x000000c300c37308 */ /* 0x000fe20000000800 */
[C---:B------:R-:W-:Y:S02]  /*53e0*/  ISETP.GT.AND P3, PT, R3.reuse, 0x68, PT ;  /* 0x000000680300780c */ /* 0x040fe40003f64270 */
[----:B------:R-:W-:Y:S02]  /*53f0*/  FMNMX.FTZ R20, R24, R9, !PT ;  /* 0x0000000918147209 */ /* 0x000fe40007810000 */
[----:B------:R-:W-:Y:S02]  /*5400*/  FSEL R9, R28, -INF , P3 ;  /* 0xff8000001c097808 */ /* 0x000fe40001800000 */
[----:B------:R-:W-:Y:S01]  /*5410*/  ISETP.GT.AND P4, PT, R3, 0x69, PT ;  /* 0x000000690300780c */ /* 0x000fe20003f84270 */
[----:B------:R2:W-:Y:S01]  /*5420*/  MUFU.EX2 R14, R80 ;  /* 0x00000050000e7308 */ /* 0x0005e20000000800 */
[----:B------:R-:W-:-:S02]  /*5430*/  FMNMX.FTZ R28, R25, R20, !PT ;  /* 0x00000014191c7209 */ /* 0x000fc40007810000 */
[----:B------:R-:W-:Y:S02]  /*5440*/  FSEL R29, R29, -INF , P4 ;  /* 0xff8000001d1d7808 */ /* 0x000fe40002000000 */
[----:B------:R-:W-:-:S03]  /*5450*/  FMNMX.FTZ R28, R9, R28, !PT ;  /* 0x0000001c091c7209 */ /* 0x000fc60007810000 */
[----:B------:R-:W-:Y:S01]  /*5460*/  MUFU.EX2 R189, R189 ;  /* 0x000000bd00bd7308 */ /* 0x000fe20000000800 */
[----:B------:R-:W-:Y:S01]  /*5470*/  FMNMX.FTZ R3, R29, R28, !PT ;  /* 0x0000001c1d037209 */ /* 0x000fe20007810000 */
[----:B------:R-:W-:Y:S01]  /*5480*/  FFMA.FTZ R28, R55, UR11, -R5 ;  /* 0x0000000b371c7c23 */ /* 0x000fe20008010805 */
[----:B--2---:R-:W-:-:S03]  /*5490*/  CS2R R80, SRZ ;  /* 0x0000000000507805 */ /* 0x004fc6000001ff00 */
[----:B------:R-:W2:Y:S02]  /*54a0*/  SHFL.BFLY PT, R50, R3, 0x2, 0x1f ;  /* 0x0c401f0003327f89 */ /* 0x000ea400000e0000 */
[----:B------:R-:W-:Y:S08]  /*54b0*/  MUFU.EX2 R20, R51 ;  /* 0x0000003300147308 */ /* 0x000ff00000000800 */
[----:B------:R-:W-:Y:S08]  /*54c0*/  MUFU.EX2 R191, R191 ;  /* 0x000000bf00bf7308 */ /* 0x000ff00000000800 */
[----:B------:R-:W-:Y:S01]  /*54d0*/  MUFU.EX2 R28, R28 ;  /* 0x0000001c001c7308 */ /* 0x000fe20000000800 */
[----:B--2---:R-:W-:-:S07]  /*54e0*/  FMNMX.FTZ R50, R3, R50, !PT ;  /* 0x0000003203327209 */ /* 0x004fce0007810000 */
[----:B------:R-:W-:Y:S01]  /*54f0*/  MUFU.EX2 R185, R185 ;  /* 0x000000b900b97308 */ /* 0x000fe20000000800 */
[----:B------:R-:W2:Y:S07]  /*5500*/  SHFL.BFLY PT, R3, R50, 0x1, 0x1f ;  /* 0x0c201f0032037f89 */ /* 0x000eae00000e0000 */
[----:B------:R-:W-:Y:S08]  /*5510*/  MUFU.EX2 R40, R40 ;  /* 0x0000002800287308 */ /* 0x000ff00000000800 */
[----:B------:R-:W-:Y:S08]  /*5520*/  MUFU.EX2 R187, R187 ;  /* 0x000000bb00bb7308 */ /* 0x000ff00000000800 */
[----:B------:R-:W-:Y:S01]  /*5530*/  MUFU.EX2 R42, R42 ;  /* 0x0000002a002a7308 */ /* 0x000fe20000000800 */
[----:B--2---:R-:W-:Y:S01]  /*5540*/  FMNMX.FTZ R3, R50, R3, !PT ;  /* 0x0000000332037209 */ /* 0x004fe20007810000 */
[----:B-1----:R-:W-:Y:S01]  /*5550*/  FADD.FTZ R50, R201, R2 ;  /* 0x00000002c9327221 */ /* 0x002fe20000010000 */
[----:B------:R-:W-:-:S02]  /*5560*/  F2FP.F16.F32.PACK_AB R201, R2, R201 ;  /* 0x000000c902c9723e */ /* 0x000fc400000000ff */
[C---:B------:R-:W-:Y:S01]  /*5570*/  FSETP.NEU.FTZ.AND P3, PT, R3.reuse, -INF , PT ;  /* 0xff8000000300780b */ /* 0x040fe20003f7d000 */
[----:B------:R-:W-:Y:S01]  /*5580*/  FMUL.FTZ R11, R3, UR11 ;  /* 0x0000000b030b7c20 */ /* 0x000fe20008410000 */
[----:B---3--:R-:W-:Y:S01]  /*5590*/  FADD.FTZ R5, R203, R50 ;  /* 0x00000032cb057221 */ /* 0x008fe20000010000 */
[----:B------:R-:W-:Y:S01]  /*55a0*/  MUFU.EX2 R181, R181 ;  /* 0x000000b500b57308 */ /* 0x000fe20000000800 */
[C---:B------:R-:W-:Y:S02]  /*55b0*/  F2FP.F16.F32.PACK_AB R203, R6.reuse, R203 ;  /* 0x000000cb06cb723e */ /* 0x040fe400000000ff */
[----:B------:R-:W-:Y:S01]  /*55c0*/  FSEL R46, R11, RZ, P3 ;  /* 0x000000ff0b2e7208 */ /* 0x000fe20001800000 */
[----:B------:R-:W-:Y:S01]  /*55d0*/  FADD.FTZ R50, R6, R5 ;  /* 0x0000000506327221 */ /* 0x000fe20000010000 */
[----:B------:R-:W-:-:S03]  /*55e0*/  PLOP3.LUT P3, PT, PT, PT, UP1, 0x80, 0x0 ;  /* 0x000000000000781c */ /* 0x000fc60003f6f018 */
[--C-:B------:R-:W-:Y:S01]  /*55f0*/  FFMA.FTZ R200, R72, UR11, -R46.reuse ;  /* 0x0000000b48c87c23 */ /* 0x100fe2000801082e */
[--C-:B------:R-:W-:Y:S01]  /*5600*/  FFMA.FTZ R11, R73, UR11, -R46.reuse ;  /* 0x0000000b490b7c23 */ /* 0x100fe2000801082e */
[--C-:B------:R-:W-:Y:S01]  /*5610*/  FFMA.FTZ R202, R76, UR11, -R46.reuse ;  /* 0x0000000b4cca7c23 */ /* 0x100fe2000801082e */
[--C-:B------:R-:W-:Y:S01]  /*5620*/  FFMA.FTZ R13, R77, UR11, -R46.reuse ;  /* 0x0000000b4d0d7c23 */ /* 0x100fe2000801082e */
[--C-:B------:R-:W-:Y:S01]  /*5630*/  FFMA.FTZ R196, R64, UR11, -R46.reuse ;  /* 0x0000000b40c47c23 */ /* 0x100fe2000801082e */
[----:B------:R-:W-:Y:S01]  /*5640*/  FFMA.FTZ R65, R65, UR11, -R46 ;  /* 0x0000000b41417c23 */ /* 0x000fe2000801082e */
[----:B------:R-:W-:Y:S01]  /*5650*/  MUFU.EX2 R200, R200 ;  /* 0x000000c800c87308 */ /* 0x000fe20000000800 */
[----:B----4-:R-:W-:Y:S01]  /*5660*/  FADD.FTZ R5, R197, R50 ;  /* 0x00000032c5057221 */ /* 0x010fe20000010000 */
[--C-:B------:R-:W-:Y:S01]  /*5670*/  FFMA.FTZ R68, R68, UR11, -R46.reuse ;  /* 0x0000000b44447c23 */ /* 0x100fe2000801082e */
[--C-:B------:R-:W-:Y:S01]  /*5680*/  FFMA.FTZ R69, R69, UR11, -R46.reuse ;  /* 0x0000000b45457c23 */ /* 0x100fe2000801082e */
[--C-:B------:R-:W-:Y:S01]  /*5690*/  FFMA.FTZ R56, R56, UR11, -R46.reuse ;  /* 0x0000000b38387c23 */ /* 0x100fe2000801082e */
[----:B------:R-:W-:Y:S01]  /*56a0*/  FADD.FTZ R50, R8, R5 ;  /* 0x0000000508327221 */ /* 0x000fe20000010000 */
[--C-:B------:R-:W-:Y:S01]  /*56b0*/  FFMA.FTZ R57, R57, UR11, -R46.reuse ;  /* 0x0000000b39397c23 */ /* 0x100fe2000801082e */
[----:B------:R-:W-:Y:S01]  /*56c0*/  FFMA.FTZ R60, R60, UR11, -R46 ;  /* 0x0000000b3c3c7c23 */ /* 0x000fe2000801082e */
[----:B------:R-:W1:Y:S01]  /*56d0*/  MUFU.EX2 R11, R11 ;  /* 0x0000000b000b7308 */ /* 0x000e620000000800 */
[----:B-----5:R-:W-:Y:S01]  /*56e0*/  FADD.FTZ R21, R199, R50 ;  /* 0x00000032c7157221 */ /* 0x020fe20000010000 */
[--C-:B------:R-:W-:Y:S01]  /*56f0*/  FFMA.FTZ R61, R61, UR11, -R46.reuse ;  /* 0x0000000b3d3d7c23 */ /* 0x100fe2000801082e */
[--C-:B------:R-:W-:Y:S01]  /*5700*/  FFMA.FTZ R48, R48, UR11, -R46.reuse ;  /* 0x0000000b30307c23 */ /* 0x100fe2000801082e */
[--C-:B------:R-:W-:Y:S01]  /*5710*/  FFMA.FTZ R49, R49, UR11, -R46.reuse ;  /* 0x0000000b31317c23 */ /* 0x100fe2000801082e */
[----:B------:R-:W-:Y:S01]  /*5720*/  FADD.FTZ R54, R10, R21 ;  /* 0x000000150a367221 */ /* 0x000fe20000010000 */
[--C-:B------:R-:W-:Y:S01]  /*5730*/  FFMA.FTZ R52, R52, UR11, -R46.reuse ;  /* 0x0000000b34347c23 */ /* 0x100fe2000801082e */
[----:B------:R-:W-:Y:S01]  /*5740*/  FFMA.FTZ R53, R53, UR11, -R46 ;  /* 0x0000000b35357c23 */ /* 0x000fe2000801082e */
[----:B------:R-:W2:Y:S01]  /*5750*/  MUFU.EX2 R202, R202 ;  /* 0x000000ca00ca7308 */ /* 0x000ea20000000800 */
[----:B0-----:R-:W-:Y:S01]  /*5760*/  FADD.FTZ R21, R193, R54 ;  /* 0x00000036c1157221 */ /* 0x001fe20000010000 */
[--C-:B------:R-:W-:Y:S01]  /*5770*/  FFMA.FTZ R15, R15, UR11, -R46.reuse ;  /* 0x0000000b0f0f7c23 */ /* 0x100fe2000801082e */
[--C-:B------:R-:W-:Y:S01]  /*5780*/  FFMA.FTZ R41, R41, UR11, -R46.reuse ;  /* 0x0000000b29297c23 */ /* 0x100fe2000801082e */
[--C-:B------:R-:W-:Y:S01]  /*5790*/  FFMA.FTZ R44, R44, UR11, -R46.reuse ;  /* 0x0000000b2c2c7c23 */ /* 0x100fe2000801082e */
[----:B------:R-:W-:Y:S01]  /*57a0*/  FADD.FTZ R54, R12, R21 ;  /* 0x000000150c367221 */ /* 0x000fe20000010000 */
[--C-:B------:R-:W-:Y:S01]  /*57b0*/  FFMA.FTZ R45, R45, UR11, -R46.reuse ;  /* 0x0000000b2d2d7c23 */ /* 0x100fe2000801082e */
[----:B------:R-:W-:Y:S01]  /*57c0*/  FFMA.FTZ R32, R32, UR11, -R46 ;  /* 0x0000000b20207c23 */ /* 0x000fe2000801082e */
[----:B------:R-:W0:Y:S01]  /*57d0*/  MUFU.EX2 R13, R13 ;  /* 0x0000000d000d7308 */ /* 0x000e220000000800 */
[----:B-1----:R-:W-:Y:S01]  /*57e0*/  FADD.FTZ R5, R200, R11 ;  /* 0x0000000bc8057221 */ /* 0x002fe20000010000 */
        /* <DEDUP_REMOVED lines=9> */
[--C-:B------:R-:W-:Y:S01]  /*5880*/  FFMA.FTZ R25, R25, UR11, -R46.reuse ;  /* 0x0000000b19197c23 */ /* 0x100fe2000801082e */
[--C-:B------:R-:W-:Y:S01]  /*5890*/  FFMA.FTZ R9, R9, UR11, -R46.reuse ;  /* 0x0000000b09097c23 */ /* 0x100fe2000801082e */
[----:B------:R-:W-:Y:S01]  /*58a0*/  FFMA.FTZ R29, R29, UR11, -R46 ;  /* 0x0000000b1d1d7c23 */ /* 0x000fe2000801082e */
[----:B------:R-:W-:Y:S01]  /*58b0*/  FADD.FTZ R54, R20, R21 ;  /* 0x0000001514367221 */ /* 0x000fe20000010000 */
[----:B------:R-:W-:Y:S01]  /*58c0*/  F2FP.F16.F32.PACK_AB R200, R11, R200 ;  /* 0x000000c80bc8723e */ /* 0x000fe200000000ff */
[----:B------:R-:W2:Y:S01]  /*58d0*/  MUFU.EX2 R65, R65 ;  /* 0x0000004100417308 */ /* 0x000ea20000000800 */
[----:B0-----:R-:W-:Y:S01]  /*58e0*/  FADD.FTZ R5, R13, R50 ;  /* 0x000000320d057221 */ /* 0x001fe20000010000 */
[----:B------:R-:W-:Y:S01]  /*58f0*/  FADD.FTZ R21, R191, R54 ;  /* 0x00000036bf157221 */ /* 0x000fe20000010000 */
[----:B------:R-:W-:Y:S01]  /*5900*/  F2FP.F16.F32.PACK_AB R197, R8, R197 ;  /* 0x000000c508c5723e */ /* 0x000fe200000000ff */
[----:B------:R-:W-:Y:S01]  /*5910*/  IMAD.U32 R8, RZ, RZ, UR7 ;  /* 0x00000007ff087e24 */ /* 0x000fe2000f8e00ff */
[----:B------:R-:W-:-:S02]  /*5920*/  F2FP.F16.F32.PACK_AB R191, R28, R191 ;  /* 0x000000bf1cbf723e */ /* 0x000fc400000000ff */
[----:B------:R-:W-:Y:S02]  /*5930*/  CS2R R76, SRZ ;  /* 0x00000000004c7805 */ /* 0x000fe4000001ff00 */
[----:B------:R-:W-:Y:S01]  /*5940*/  F2FP.F16.F32.PACK_AB R199, R10, R199 ;  /* 0x000000c70ac7723e */ /* 0x000fe200000000ff */
[----:B------:R-:W0:Y:S01]  /*5950*/  MUFU.EX2 R68, R68 ;  /* 0x0000004400447308 */ /* 0x000e220000000800 */
[----:B-1----:R-:W-:Y:S01]  /*5960*/  FADD.FTZ R50, R196, R5 ;  /* 0x00000005c4327221 */ /* 0x002fe20000010000 */
[----:B------:R-:W-:Y:S02]  /*5970*/  F2FP.F16.F32.PACK_AB R193, R12, R193 ;  /* 0x000000c10cc1723e */ /* 0x000fe400000000ff */
[----:B------:R-:W-:Y:S02]  /*5980*/  CS2R R72, SRZ ;  /* 0x0000000000487805 */ /* 0x000fe4000001ff00 */
[----:B------:R-:W-:Y:S02]  /*5990*/  F2FP.F16.F32.PACK_AB R195, R14, R195 ;  /* 0x000000c30ec3723e */ /* 0x000fe400000000ff */
[----:B------:R-:W-:-:S02]  /*59a0*/  CS2R R54, SRZ ;  /* 0x0000000000367805 */ /* 0x000fc4000001ff00 */
[----:B------:R-:W-:Y:S02]  /*59b0*/  F2FP.F16.F32.PACK_AB R189, R20, R189 ;  /* 0x000000bd14bd723e */ /* 0x000fe400000000ff */
[----:B------:R-:W-:Y:S01]  /*59c0*/  CS2R R46, SRZ ;  /* 0x00000000002e7805 */ /* 0x000fe2000001ff00 */
[----:B------:R-:W1:Y:S01]  /*59d0*/  MUFU.EX2 R69, R69 ;  /* 0x0000004500457308 */ /* 0x000e620000000800 */
[C---:B--2---:R-:W-:Y:S01]  /*59e0*/  FADD.FTZ R5, R65.reuse, R50 ;  /* 0x0000003241057221 */ /* 0x044fe20000010000 */
[----:B------:R-:W-:Y:S02]  /*59f0*/  F2FP.F16.F32.PACK_AB R196, R65, R196 ;  /* 0x000000c441c4723e */ /* 0x000fe400000000ff */
[----:B------:R-:W-:Y:S02]  /*5a00*/  CS2R R64, SRZ ;  /* 0x0000000000407805 */ /* 0x000fe4000001ff00 */
[----:B------:R-:W-:Y:S02]  /*5a10*/  F2FP.F16.F32.PACK_AB R202, R13, R202 ;  /* 0x000000ca0dca723e */ /* 0x000fe400000000ff */
[----:B------:R-:W2:Y:S01]  /*5a20*/  MUFU.EX2 R56, R56 ;  /* 0x0000003800387308 */ /* 0x000ea20000000800 */
[----:B0-----:R-:W-:-:S07]  /*5a30*/  FADD.FTZ R50, R68, R5 ;  /* 0x0000000544327221 */ /* 0x001fce0000010000 */
[----:B------:R-:W0:Y:S01]  /*5a40*/  MUFU.EX2 R57, R57 ;  /* 0x0000003900397308 */ /* 0x000e220000000800 */
[C---:B-1----:R-:W-:Y:S01]  /*5a50*/  FADD.FTZ R5, R69.reuse, R50 ;  /* 0x0000003245057221 */ /* 0x042fe20000010000 */
[----:B------:R-:W-:Y:S02]  /*5a60*/  F2FP.F16.F32.PACK_AB R198, R69, R68 ;  /* 0x0000004445c6723e */ /* 0x000fe400000000ff */
[----:B------:R-:W-:-:S04]  /*5a70*/  CS2R R68, SRZ ;  /* 0x0000000000447805 */ /* 0x000fc8000001ff00 */
[----:B------:R-:W1:Y:S01]  /*5a80*/  MUFU.EX2 R60, R60 ;  /* 0x0000003c003c7308 */ /* 0x000e620000000800 */
[----:B--2---:R-:W-:-:S07]  /*5a90*/  FADD.FTZ R50, R56, R5 ;  /* 0x0000000538327221 */ /* 0x004fce0000010000 */
[----:B------:R-:W2:Y:S01]  /*5aa0*/  MUFU.EX2 R61, R61 ;  /* 0x0000003d003d7308 */ /* 0x000ea20000000800 */
[C---:B0-----:R-:W-:Y:S01]  /*5ab0*/  FADD.FTZ R5, R57.reuse, R50 ;  /* 0x0000003239057221 */ /* 0x041fe20000010000 */
[----:B------:R-:W-:Y:S01]  /*5ac0*/  FADD.FTZ R50, R28, R21 ;  /* 0x000000151c327221 */ /* 0x000fe20000010000 */
[----:B------:R-:W-:Y:S02]  /*5ad0*/  F2FP.F16.F32.PACK_AB R192, R57, R56 ;  /* 0x0000003839c0723e */ /* 0x000fe400000000ff */
[----:B------:R-:W-:Y:S01]  /*5ae0*/  CS2R R56, SRZ ;  /* 0x0000000000387805 */ /* 0x000fe2000001ff00 */
[----:B------:R-:W-:Y:S01]  /*5af0*/  FADD.FTZ R21, R185, R50 ;  /* 0x00000032b9157221 */ /* 0x000fe20000010000 */
[----:B------:R-:W-:Y:S01]  /*5b00*/  F2FP.F16.F32.PACK_AB R185, R40, R185 ;  /* 0x000000b928b9723e */ /* 0x000fe200000000ff */
[----:B------:R-:W0:Y:S01]  /*5b10*/  MUFU.EX2 R48, R48 ;  /* 0x0000003000307308 */ /* 0x000e220000000800 */
[----:B-1----:R-:W-:Y:S01]  /*5b20*/  FADD.FTZ R0, R60, R5 ;  /* 0x000000053c007221 */ /* 0x002fe20000010000 */
[----:B------:R-:W-:-:S04]  /*5b30*/  FADD.FTZ R50, R40, R21 ;  /* 0x0000001528327221 */ /* 0x000fc80000010000 */
[----:B------:R-:W-:Y:S01]  /*5b40*/  FADD.FTZ R21, R187, R50 ;  /* 0x00000032bb157221 */ /* 0x000fe20000010000 */
[C---:B------:R-:W-:Y:S01]  /*5b50*/  F2FP.F16.F32.PACK_AB R187, R42.reuse, R187 ;  /* 0x000000bb2abb723e */ /* 0x040fe200000000ff */
[----:B------:R-:W1:Y:S01]  /*5b60*/  MUFU.EX2 R49, R49 ;  /* 0x0000003100317308 */ /* 0x000e620000000800 */
[C---:B--2---:R-:W-:Y:S01]  /*5b70*/  FADD.FTZ R5, R61.reuse, R0 ;  /* 0x000000003d057221 */ /* 0x044fe20000010000 */
[----:B------:R-:W-:Y:S01]  /*5b80*/  FADD.FTZ R2, R42, R21 ;  /* 0x000000152a027221 */ /* 0x000fe20000010000 */
[----:B------:R-:W-:Y:S02]  /*5b90*/  F2FP.F16.F32.PACK_AB R194, R61, R60 ;  /* 0x0000003c3dc2723e */ /* 0x000fe400000000ff */
[----:B------:R-:W-:Y:S02]  /*5ba0*/  CS2R R60, SRZ ;  /* 0x00000000003c7805 */ /* 0x000fe4000001ff00 */
[----:B------:R-:W-:Y:S01]  /*5bb0*/  CS2R R50, SRZ ;  /* 0x0000000000327805 */ /* 0x000fe2000001ff00 */
[----:B------:R-:W-:Y:S01]  /*5bc0*/  FADD.FTZ R21, R181, R2 ;  /* 0x00000002b5157221 */ /* 0x000fe20000010000 */
[----:B------:R-:W-:Y:S01]  /*5bd0*/  CS2R R42, SRZ ;  /* 0x00000000002a7805 */ /* 0x000fe2000001ff00 */
        /* <DEDUP_REMOVED lines=10> */
[----:B------:R-:W-:Y:S02]  /*5c80*/  F2FP.F16.F32.PACK_AB R190, R53, R52 ;  /* 0x0000003435be723e */ /* 0x000fe400000000ff */
[----:B------:R-:W-:-:S04]  /*5c90*/  CS2R R52, SRZ ;  /* 0x0000000000347805 */ /* 0x000fc8000001ff00 */
[----:B------:R0:W3:Y:S01]  /*5ca0*/  MUFU.EX2 R184, R41 ;  /* 0x0000002900b87308 */ /* 0x0000e20000000800 */
[----:B-1----:R-:W-:-:S07]  /*5cb0*/  FADD.FTZ R5, R15, R0 ;  /* 0x000000000f057221 */ /* 0x002fce0000010000 */
[----:B------:R-:W1:Y:S01]  /*5cc0*/  MUFU.EX2 R183, R183 ;  /* 0x000000b700b77308 */ /* 0x000e620000000800 */
[C---:B--2---:R-:W-:Y:S01]  /*5cd0*/  FADD.FTZ R0, R34.reuse, R21 ;  /* 0x0000001522007221 */ /* 0x044fe20000010000 */
[----:B------:R-:W-:Y:S02]  /*5ce0*/  F2FP.F16.F32.PACK_AB R181, R34, R181 ;  /* 0x000000b522b5723e */ /* 0x000fe400000000ff */
[----:B0-----:R-:W-:Y:S02]  /*5cf0*/  CS2R R40, SRZ ;  /* 0x0000000000287805 */ /* 0x001fe4000001ff00 */
[----:B------:R-:W-:Y:S02]  /*5d00*/  CS2R R34, SRZ ;  /* 0x0000000000227805 */ /* 0x000fe4000001ff00 */
[----:B------:R-:W0:Y:S01]  /*5d10*/  MUFU.EX2 R44, R44 ;  /* 0x0000002c002c7308 */ /* 0x000e220000000800 */
[C---:B---3--:R-:W-:Y:S01]  /*5d20*/  FADD.FTZ R5, R184.reuse, R5 ;  /* 0x00000005b8057221 */ /* 0x048fe20000010000 */
[----:B------:R-:W-:-:S06]  /*5d30*/  F2FP.F16.F32.PACK_AB R184, R184, R15 ;  /* 0x0000000fb8b8723e */ /* 0x000fcc00000000ff */
[----:B------:R-:W2:Y:S01]  /*5d40*/  MUFU.EX2 R45, R45 ;  /* 0x0000002d002d7308 */ /* 0x000ea20000000800 */
[----:B-1----:R-:W-:-:S07]  /*5d50*/  FADD.FTZ R21, R183, R0 ;  /* 0x00000000b7157221 */ /* 0x002fce0000010000 */
[----:B------:R-:W1:Y:S01]  /*5d60*/  MUFU.EX2 R32, R32 ;  /* 0x0000002000207308 */ /* 0x000e620000000800 */
[----:B0-----:R-:W-:-:S07]  /*5d70*/  FADD.FTZ R0, R44, R5 ;  /* 0x000000052c007221 */ /* 0x001fce0000010000 */
[----:B------:R-:W0:Y:S01]  /*5d80*/  MUFU.EX2 R33, R33 ;  /* 0x0000002100217308 */ /* 0x000e220000000800 */
[C---:B--2---:R-:W-:Y:S01]  /*5d90*/  FADD.FTZ R5, R45.reuse, R0 ;  /* 0x000000002d057221 */ /* 0x044fe20000010000 */
[----:B------:R-:W-:Y:S02]  /*5da0*/  F2FP.F16.F32.PACK_AB R186, R45, R44 ;  /* 0x0000002c2dba723e */ /* 0x000fe400000000ff */
[----:B------:R-:W-:-:S04]  /*5db0*/  CS2R R44, SRZ ;  /* 0x00000000002c7805 */ /* 0x000fc8000001ff00 */
[----:B------:R-:W2:Y:S01]  /*5dc0*/  MUFU.EX2 R36, R36 ;  /* 0x0000002400247308 */ /* 0x000ea20000000800 */
[----:B-1----:R-:W-:-:S07]  /*5dd0*/  FADD.FTZ R0, R32, R5 ;  /* 0x0000000520007221 */ /* 0x002fce0000010000 */
[----:B------:R-:W1:Y:S01]  /*5de0*/  MUFU.EX2 R38, R38 ;  /* 0x0000002600267308 */ /* 0x000e620000000800 */
[C---:B0-----:R-:W-:Y:S01]  /*5df0*/  FADD.FTZ R5, R33.reuse, R0 ;  /* 0x0000000021057221 */ /* 0x041fe20000010000 */
[----:B------:R-:W-:Y:S02]  /*5e00*/  F2FP.F16.F32.PACK_AB R180, R33, R32 ;  /* 0x0000002021b4723e */ /* 0x000fe400000000ff */
[----:B------:R-:W-:-:S04]  /*5e10*/  CS2R R32, SRZ ;  /* 0x0000000000207805 */ /* 0x000fc8000001ff00 */
[----:B------:R-:W0:Y:S01]  /*5e20*/  MUFU.EX2 R37, R37 ;  /* 0x0000002500257308 */ /* 0x000e220000000800 */
[----:B--2---:R-:W-:-:S07]  /*5e30*/  FADD.FTZ R0, R36, R5 ;  /* 0x0000000524007221 */ /* 0x004fce0000010000 */
[----:B------:R-:W2:Y:S01]  /*5e40*/  MUFU.EX2 R177, R177 ;  /* 0x000000b100b17308 */ /* 0x000ea20000000800 */
[C---:B-1----:R-:W-:Y:S01]  /*5e50*/  FADD.FTZ R2, R38.reuse, R21 ;  /* 0x0000001526027221 */ /* 0x042fe20000010000 */
[----:B------:R-:W-:Y:S02]  /*5e60*/  F2FP.F16.F32.PACK_AB R183, R38, R183 ;  /* 0x000000b726b7723e */ /* 0x000fe400000000ff */
[----:B------:R-:W-:-:S04]  /*5e70*/  CS2R R38, SRZ ;  /* 0x0000000000267805 */ /* 0x000fc8000001ff00 */
[----:B------:R-:W1:Y:S01]  /*5e80*/  MUFU.EX2 R24, R24 ;  /* 0x0000001800187308 */ /* 0x000e620000000800 */
[C---:B0-----:R-:W-:Y:S01]  /*5e90*/  FADD.FTZ R11, R37.reuse, R0 ;  /* 0x00000000250b7221 */ /* 0x041fe20000010000 */
[----:B------:R-:W-:Y:S02]  /*5ea0*/  F2FP.F16.F32.PACK_AB R182, R37, R36 ;  /* 0x0000002425b6723e */ /* 0x000fe400000000ff */
[----:B------:R-:W-:-:S04]  /*5eb0*/  CS2R R36, SRZ ;  /* 0x0000000000247805 */ /* 0x000fc8000001ff00 */
[----:B------:R-:W0:Y:S01]  /*5ec0*/  MUFU.EX2 R26, R26 ;  /* 0x0000001a001a7308 */ /* 0x000e220000000800 */
[----:B--2---:R-:W-:-:S07]  /*5ed0*/  FADD.FTZ R21, R177, R2 ;  /* 0x00000002b1157221 */ /* 0x004fce0000010000 */
[----:B------:R-:W2:Y:S01]  /*5ee0*/  MUFU.EX2 R25, R25 ;  /* 0x0000001900197308 */ /* 0x000ea20000000800 */
[----:B-1----:R-:W-:-:S07]  /*5ef0*/  FADD.FTZ R0, R24, R11 ;  /* 0x0000000b18007221 */ /* 0x002fce0000010000 */
[----:B------:R-:W1:Y:S01]  /*5f00*/  MUFU.EX2 R179, R179 ;  /* 0x000000b300b37308 */ /* 0x000e620000000800 */
[C---:B0-----:R-:W-:Y:S01]  /*5f10*/  FADD.FTZ R2, R26.reuse, R21 ;  /* 0x000000151a027221 */ /* 0x041fe20000010000 */
[----:B------:R-:W-:Y:S02]  /*5f20*/  F2FP.F16.F32.PACK_AB R177, R26, R177 ;  /* 0x000000b11ab1723e */ /* 0x000fe400000000ff */
[----:B------:R-:W-:-:S04]  /*5f30*/  CS2R R26, SRZ ;  /* 0x00000000001a7805 */ /* 0x000fc8000001ff00 */
[----:B------:R-:W0:Y:S01]  /*5f40*/  MUFU.EX2 R9, R9 ;  /* 0x0000000900097308 */ /* 0x000e220000000800 */
[C---:B--2---:R-:W-:Y:S01]  /*5f50*/  FADD.FTZ R0, R25.reuse, R0 ;  /* 0x0000000019007221 */ /* 0x044fe20000010000 */
[----:B------:R-:W-:Y:S02]  /*5f60*/  F2FP.F16.F32.PACK_AB R176, R25, R24 ;  /* 0x0000001819b0723e */ /* 0x000fe400000000ff */
[----:B------:R-:W-:-:S04]  /*5f70*/  CS2R R24, SRZ ;  /* 0x0000000000187805 */ /* 0x000fc8000001ff00 */
[----:B------:R-:W2:Y:S01]  /*5f80*/  MUFU.EX2 R30, R30 ;  /* 0x0000001e001e7308 */ /* 0x000ea20000000800 */
[----:B-1----:R-:W-:Y:S01]  /*5f90*/  FADD.FTZ R21, R179, R2 ;  /* 0x00000002b3157221 */ /* 0x002fe20000010000 */
[----:B------:R-:W-:-:S06]  /*5fa0*/  IMAD.MOV.U32 R2, RZ, RZ, 0x3f800000 ;  /* 0x3f800000ff027424 */ /* 0x000fcc00078e00ff */
[----:B------:R1:W3:Y:S01]  /*5fb0*/  MUFU.EX2 R178, R29 ;  /* 0x0000001d00b27308 */ /* 0x0002e20000000800 */
[----:B0-----:R-:W-:Y:S01]  /*5fc0*/  FADD.FTZ R11, R9, R0 ;  /* 0x00000000090b7221 */ /* 0x001fe20000010000 */
[----:B------:R-:W-:Y:S02]  /*5fd0*/  IMAD.MOV.U32 R0, RZ, RZ, 0x3f800000 ;  /* 0x3f800000ff007424 */ /* 0x000fe400078e00ff */
[C---:B--2---:R-:W-:Y:S01]  /*5fe0*/  FADD.FTZ R5, R30.reuse, R21 ;  /* 0x000000151e057221 */ /* 0x044fe20000010000 */
[----:B------:R-:W-:Y:S02]  /*5ff0*/  F2FP.F16.F32.PACK_AB R179, R30, R179 ;  /* 0x000000b31eb3723e */ /* 0x000fe400000000ff */
[----:B------:R-:W-:Y:S02]  /*6000*/  CS2R R30, SRZ ;  /* 0x00000000001e7805 */ /* 0x000fe4000001ff00 */
[----:B-1----:R-:W-:Y:S01]  /*6010*/  CS2R R28, SRZ ;  /* 0x00000000001c7805 */ /* 0x002fe2000001ff00 */
[C---:B---3--:R-:W-:Y:S01]  /*6020*/  FADD.FTZ R6, R178.reuse, R11 ;  /* 0x0000000bb2067221 */ /* 0x048fe20000010000 */
[----:B------:R-:W-:Y:S01]  /*6030*/  F2FP.F16.F32.PACK_AB R178, R178, R9 ;  /* 0x00000009b2b2723e */ /* 0x000fe200000000ff */
[----:B------:R-:W-:Y:S06]  /*6040*/  @!P3 BRA `(.L_x_2254) ;  /* 0x00000044004cb947 */ /* 0x000fec0003800000 */
[----:B------:R-:W-:Y:S01]  /*6050*/  IMAD.MOV.U32 R9, RZ, RZ, R4 ;  /* 0x000000ffff097224 */ /* 0x000fe200078e0004 */
[----:B------:R-:W-:Y:S01]  /*6060*/  UMOV UR61, UR60 ;  /* 0x0000003c003d7c82 */ /* 0x000fe20008000000 */
[----:B------:R-:W-:Y:S01]  /*6070*/  IMAD.MOV.U32 R10, RZ, RZ, R3 ;  /* 0x000000ffff0a7224 */ /* 0x000fe200078e0003 */
[----:B------:R-:W-:Y:S01]  /*6080*/  UMOV UR7, UR36 ;  /* 0x0000002400077c82 */ /* 0x000fe20008000000 */
[----:B------:R-:W-:Y:S02]  /*6090*/  IMAD.MOV.U32 R2, RZ, RZ, 0x3f800000 ;  /* 0x3f800000ff027424 */ /* 0x000fe400078e00ff */
[----:B------:R-:W-:-:S07]  /*60a0*/  IMAD.MOV.U32 R119, RZ, RZ, RZ ;  /* 0x000000ffff777224 */ /* 0x000fce00078e00ff */
.L_x_2263:
[----:B------:R-:W-:-:S04]  /*60b0*/  UIADD3 UR6, UR7, 0x1, URZ ;  /* 0x0000000107067890 */ /* 0x000fc8000fffe03f */
[----:B------:R-:W-:-:S04]  /*60c0*/  UISETP.NE.AND UP1, UPT, UR6, 0x2, UPT ;  /* 0x000000020600788c */ /* 0x000fc8000bf25270 */
[----:B------:R-:W-:Y:S02]  /*60d0*/  USEL UR60, URZ, 0x1, UP1 ;  /* 0x000000013f3c7887 */ /* 0x000fe40008800000 */
[----:B------:R-:W-:Y:S02]  /*60e0*/  USEL UR36, UR6, URZ, UP1 ;  /* 0x0000003f06247287 */ /* 0x000fe40008800000 */
[----:B------:R-:W-:Y:S01]  /*60f0*/  ULOP3.LUT UR60, UR61, UR60, URZ, 0x3c, !UPT ;  /* 0x0000003c3d3c7292 */ /* 0x000fe2000f8e3c3f */
[----:B------:R-:W-:Y:S11]  /*6100*/  @!P0 BRA `(.L_x_2255) ;  /* 0x0000000000048947 */ /* 0x000ff60003800000 */
[----:B------:R-:W-:Y:S01]  /*6110*/  BPT.TRAP 0x1 ;  /* 0x000000040000795c */ /* 0x000fe20000300000 */
.L_x_2255:
[----:B------:R-:W-:Y:S01]  /*6120*/  ULEA UR38, UR36, UR39, 0x3 ;  /* 0x0000002724267291 */ /* 0x000fe2000f8e183f */
[----:B------:R-:W-:-:S05]  /*6130*/  IMAD.U32 R3, RZ, RZ, UR60 ;  /* 0x0000003cff037e24 */ /* 0x000fca000f8e00ff */
[----:B------:R-:W-:-:S04]  /*6140*/  SHF.L.U32 R3, R3, 0x1f, RZ ;  /* 0x0000001f03037819 */ /* 0x000fc800000006ff */
[----:B------:R0:W1:Y:S01]  /*6150*/  SYNCS.PHASECHK.TRANS64.TRYWAIT P3, [UR38+0x36830], R3 ;  /* 0x03683003ff0075a7 */ /* 0x0000620008060166 */
[----:B------:R-:W-:Y:S05]  /*6160*/  @!P0 BRA `(.L_x_2256) ;  /* 0x0000000000048947 */ /* 0x000fea0003800000 */
[----:B------:R-:W-:Y:S01]  /*6170*/  BPT.TRAP 0x1 ;  /* 0x000000040000795c */ /* 0x000fe20000300000 */
.L_x_2256:
[----:B-1----:R-:W-:Y:S05]  /*6180*/  @P3 BRA `(.L_x_2257) ;  /* 0x0000000000083947 */ /* 0x002fea0003800000 */
[----:B------:R-:W1:Y:S02]  /*6190*/  SYNCS.PHASECHK.TRANS64.TRYWAIT P3, [UR38+0x36830], R3 ;  /* 0x03683003ff0075a7 */ /* 0x000e640008060166 */
[----:B-1----:R-:W-:Y:S05]  /*61a0*/  @!P3 BRA `(.L_x_2258) ;  /* 0x000001480034b947 */ /* 0x002fea0003800000 */
.L_x_2257:
[----:B------:R-:W-:Y:S01]  /*61b0*/  R2UR UR6, R7 ;  /* 0x00000000070672ca */ /* 0x000fe200000e0000 */
[----:B------:R-:W-:Y:S01]  /*61c0*/  WARPGROUP.ARRIVE ;  /* 0x00000000000079c5 */ /* 0x000fe20000000000 */
[----:B------:R-:W-:Y:S01]  /*61d0*/  UMOV UR56, UR52 ;  /* 0x0000003400387c82 */ /* 0x000fe20008000000 */
[----:B------:R-:W-:Y:S01]  /*61e0*/  UMOV UR57, UR53 ;  /* 0x0000003500397c82 */ /* 0x000fe20008000000 */
[----:B------:R-:W-:Y:S01]  /*61f0*/  UMOV UR59, 0x40000040 ;  /* 0x40000040003b7882 */ /* 0x000fe20000000000 */
[----:B------:R-:W-:Y:S01]  /*6200*/  UMOV UR55, 0x40000040 ;  /* 0x4000004000377882 */ /* 0x000fe20000000000 */
[----:B01----:R-:W-:Y:S01]  /*6210*/  MOV R3, UR49 ;  /* 0x0000003100037c02 */ /* 0x003fe20008000f00 */
[----:B------:R-:W-:Y:S01]  /*6220*/  UMOV UR49, UR53 ;  /* 0x0000003500317c82 */ /* 0x000fe20008000000 */
[----:B------:R-:W-:Y:S01]  /*6230*/  MOV R4, UR48 ;  /* 0x0000003000047c02 */ /* 0x000fe20008000f00 */
[----:B------:R-:W-:Y:S01]  /*6240*/  UMOV UR48, UR52 ;  /* 0x0000003400307c82 */ /* 0x000fe20008000000 */
[----:B------:R-:W-:Y:S01]  /*6250*/  UMOV UR51, 0x40000040 ;  /* 0x4000004000337882 */ /* 0x000fe20000000000 */
[----:B------:R-:W-:Y:S01]  /*6260*/  UMOV UR19, 0x40000040 ;  /* 0x4000004000137882 */ /* 0x000fe20000000000 */
[----:B------:R-:W-:Y:S01]  /*6270*/  UMOV UR23, 0x40000040 ;  /* 0x4000004000177882 */ /* 0x000fe20000000000 */
[----:B------:R-:W-:Y:S01]  /*6280*/  UIMAD UR6, UR36, 0xa80, UR6 ;  /* 0x00000a80240678a4 */ /* 0x000fe2000f8e0206 */
[-C--:B------:R-:W-:Y:S01]  /*6290*/  FMUL.FTZ R24, R24, R0.reuse ;  /* 0x0000000018187220 */ /* 0x080fe20000410000 */
[----:B------:R-:W-:Y:S01]  /*62a0*/  UMOV UR27, 0x40000040 ;  /* 0x40000040001b7882 */ /* 0x000fe20000000000 */
[----:B------:R-:W-:Y:S01]  /*62b0*/  UMOV UR31, 0x40000040 ;  /* 0x40000040001f7882 */ /* 0x000fe20000000000 */
[----:B------:R-:W-:Y:S01]  /*62c0*/  UIADD3 UR54, UR6, 0x80, URZ ;  /* 0x0000008006367890 */ /* 0x000fe2000fffe03f */
[-C--:B------:R-:W-:Y:S01]  /*62d0*/  FMUL.FTZ R25, R25, R0.reuse ;  /* 0x0000000019197220 */ /* 0x080fe20000410000 */
[----:B------:R-:W-:Y:S01]  /*62e0*/  UIADD3 UR10, UR6, 0x100, URZ ;  /* 0x00000100060a7890 */ /* 0x000fe2000fffe03f */
[-C--:B------:R-:W-:Y:S01]  /*62f0*/  FMUL.FTZ R28, R28, R0.reuse ;  /* 0x000000001c1c7220 */ /* 0x080fe20000410000 */
[----:B------:R-:W-:Y:S01]  /*6300*/  UMOV UR58, UR6 ;  /* 0x00000006003a7c82 */ /* 0x000fe20008000000 */
[----:B------:R-:W-:Y:S01]  /*6310*/  UIADD3 UR11, UR6, 0x300, URZ ;  /* 0x00000300060b7890 */ /* 0x000fe2000fffe03f */
[----:B------:R-:W-:Y:S01]  /*6320*/  HGMMA.64x16x16.F32 R168, gdesc[UR56], RZ, !UPT, gsb0 ;  /* 0x0020000038a879f0 */ /* 0x000fe2000c0008ff */
[----:B------:R-:W-:Y:S01]  /*6330*/  UIADD3 UR58, UR6, 0x180, URZ ;  /* 0x00000180063a7890 */ /* 0x000fe2000fffe03f */
[-C--:B------:R-:W-:Y:S01]  /*6340*/  FMUL.FTZ R29, R29, R0.reuse ;  /* 0x000000001d1d7220 */ /* 0x080fe20000410000 */
[----:B------:R-:W-:Y:S01]  /*6350*/  UMOV UR50, UR10 ;  /* 0x0000000a00327c82 */ /* 0x000fe20008000000 */
        /* <DEDUP_REMOVED lines=119> */
[----:B------:R-:W-:Y:S01]  /*6ad0*/  FMUL.FTZ R119, R119, R2 ;  /* 0x0000000277777220 */ /* 0x000fe20000410000 */
[----:B------:R-:W-:-:S02]  /*6ae0*/  WARPGROUP.DEPBAR.LE gsb0, 0x0 ;  /* 0x00008000000079c5 */ /* 0x000fc40000010000 */
[----:B------:R-:W-:-:S06]  /*6af0*/  WARPGROUP.ARRIVE ;  /* 0x00000000000079c5 */ /* 0x000fcc0000000000 */
[----:B------:R-:W-:Y:S01]  /*6b00*/  HGMMA.64x16x16.F32 R144, gdesc[UR56], RZ, !UPT, gsb0 ;  /* 0x00200000389079f0 */ /* 0x000fe2000c0008ff */
[----:B------:R-:W-:Y:S01]  /*6b10*/  UMOV UR56, UR52 ;  /* 0x0000003400387c82 */ /* 0x000fe20008000000 */
[----:B------:R-:W-:Y:S01]  /*6b20*/  UMOV UR57, UR53 ;  /* 0x0000003500397c82 */ /* 0x000fe20008000000 */
[----:B------:R-:W-:Y:S01]  /*6b30*/  UMOV UR58, UR10 ;  /* 0x0000000a003a7c82 */ /* 0x000fe20008000000 */
[----:B------:R-:W-:Y:S01]  /*6b40*/  UMOV UR59, 0x40000040 ;  /* 0x40000040003b7882 */ /* 0x000fe20000000000 */
[----:B------:R-:W-:Y:S01]  /*6b50*/  UIADD3 UR10, UR6, 0x82, URZ ;  /* 0x00000082060a7890 */ /* 0x000fe2000fffe03f */
[----:B------:R-:W-:Y:S02]  /*6b60*/  WARPGROUP.DEPBAR.LE gsb0, 0x0 ;  /* 0x00008000000079c5 */ /* 0x000fe40000010000 */
[----:B------:R-:W-:-:S06]  /*6b70*/  WARPGROUP.ARRIVE ;  /* 0x00000000000079c5 */ /* 0x000fcc0000000000 */
[----:B------:R-:W-:Y:S01]  /*6b80*/  HGMMA.64x16x16.F32 R136, gdesc[UR52], RZ, !UPT, gsb0 ;  /* 0x00200000348879f0 */ /* 0x000fe2000c0008ff */
[----:B------:R-:W-:Y:S01]  /*6b90*/  UMOV UR54, UR11 ;  /* 0x0000000b00367c82 */ /* 0x000fe20008000000 */
[----:B------:R-:W-:Y:S01]  /*6ba0*/  UMOV UR55, 0x40000040 ;  /* 0x4000004000377882 */ /* 0x000fe20000000000 */
[----:B------:R-:W-:Y:S01]  /*6bb0*/  UIADD3 UR11, UR6, 0x102, URZ ;  /* 0x00000102060b7890 */ /* 0x000fe2000fffe03f */
        /* <DEDUP_REMOVED lines=454> */
.L_x_2259:
[----:B------:R-:W-:Y:S01]  /*8820*/  ULEA UR10, UR7, UR39, 0x3 ;  /* 0x00000027070a7291 */ /* 0x000fe2000f8e183f */
[----:B------:R-:W-:-:S05]  /*8830*/  IMAD.U32 R0, RZ, RZ, UR61 ;  /* 0x0000003dff007e24 */ /* 0x000fca000f8e00ff */
[----:B------:R-:W-:-:S04]  /*8840*/  SHF.L.U32 R0, R0, 0x1f, RZ ;  /* 0x0000001f00007819 */ /* 0x000fc800000006ff */
[----:B------:R0:W1:Y:S01]  /*8850*/  SYNCS.PHASECHK.TRANS64.TRYWAIT P3, [UR10+0x36850], R0 ;  /* 0x03685000ff0075a7 */ /* 0x000062000806014a */
[----:B------:R-:W-:Y:S05]  /*8860*/  @!P0 BRA `(.L_x_2260) ;  /* 0x0000000000048947 */ /* 0x000fea0003800000 */
[----:B------:R-:W-:Y:S01]  /*8870*/  BPT.TRAP 0x1 ;  /* 0x000000040000795c */ /* 0x000fe20000300000 */
.L_x_2260:
[----:B-1----:R-:W-:Y:S05]  /*8880*/  @P3 BRA `(.L_x_2261) ;  /* 0x0000000000083947 */ /* 0x002fea0003800000 */
[----:B------:R-:W1:Y:S02]  /*8890*/  SYNCS.PHASECHK.TRANS64.TRYWAIT P3, [UR10+0x36850], R0 ;  /* 0x03685000ff0075a7 */ /* 0x000e64000806014a */
[----:B-1----:R-:W-:Y:S05]  /*88a0*/  @!P3 BRA `(.L_x_2262) ;  /* 0x00000120008cb947 */ /* 0x002fea0003800000 */
.L_x_2261:
[----:B------:R-:W-:Y:S01]  /*88b0*/  UIADD3 UR6, UR39, 0x400, URZ ;  /* 0x0000040027067890 */ /* 0x000fe2000fffe03f */
[----:B------:R-:W-:Y:S01]  /*88c0*/  WARPGROUP.ARRIVE ;  /* 0x00000000000079c5 */ /* 0x000fe20000000000 */
[----:B------:R-:W-:Y:S01]  /*88d0*/  R2UR UR18, R22 ;  /* 0x00000000161272ca */ /* 0x000fe200000e0000 */
[----:B------:R-:W-:Y:S01]  /*88e0*/  UMOV UR61, UR60 ;  /* 0x0000003c003d7c82 */ /* 0x000fe20008000000 */
[----:B------:R-:W-:Y:S01]  /*88f0*/  USHF.R.U32.HI UR6, URZ, 0x4, UR6 ;  /* 0x000000043f067899 */ /* 0x000fe20008011606 */
[----:B------:R-:W-:Y:S02]  /*8900*/  R2UR UR15, R16 ;  /* 0x00000000100f72ca */ /* 0x000fe400000e0000 */
[----:B------:R-:W-:Y:S01]  /*8910*/  R2UR UR11, R17 ;  /* 0x00000000110b72ca */ /* 0x000fe200000e0000 */
[----:B------:R-:W-:-:S04]  /*8920*/  ULOP3.LUT UR6, UR6, 0x3fff, URZ, 0xc0, !UPT ;  /* 0x00003fff06067892 */ /* 0x000fc8000f8ec03f */
[----:B------:R-:W-:-:S03]  /*8930*/  ULOP3.LUT UR6, UR6, 0x3800000, URZ, 0xfc, !UPT ;  /* 0x0380000006067892 */ /* 0x000fc6000f8efc3f */
[----:B------:R-:W-:Y:S01]  /*8940*/  VIADD R3, R23, UR18 ;  /* 0x0000001217037c36 */ /* 0x000fe20008000000 */
[----:B------:R-:W-:Y:S02]  /*8950*/  UIMAD UR14, UR7, 0xa80, UR6 ;  /* 0x00000a80070e78a4 */ /* 0x000fe4000f8e0206 */
[----:B------:R-:W-:Y:S01]  /*8960*/  IMAD.U32 R4, RZ, RZ, UR15 ;  /* 0x0000000fff047e24 */ /* 0x000fe2000f8e00ff */
[----:B------:R-:W-:Y:S01]  /*8970*/  UMOV UR7, 0x40000040 ;  /* 0x4000004000077882 */ /* 0x000fe20000000000 */
[----:B------:R-:W-:-:S03]  /*8980*/  R2UR UR15, R8 ;  /* 0x00000000080f72ca */ /* 0x000fc600000e0000 */
[----:B------:R-:W-:Y:S02]  /*8990*/  UMOV UR6, UR14 ;  /* 0x0000000e00067c82 */ /* 0x000fe40008000000 */
[----:B------:R-:W-:Y:S01]  /*89a0*/  HGMMA.64x192x16.F32 R24, R200, gdesc[UR4].tnspB, R24, gsb0 ;  /* 0x42e00004c8187df0 */ /* 0x000fe20008000818 */
[----:B------:R-:W-:Y:S01]  /*89b0*/  UIADD3 UR6, UR14, 0x80, URZ ;  /* 0x000000800e067890 */ /* 0x000fe2000fffe03f */
[----:B------:R-:W-:-:S06]  /*89c0*/  UMOV UR7, 0x40000040 ;  /* 0x4000004000077882 */ /* 0x000fcc0000000000 */
[----:B------:R-:W-:Y:S01]  /*89d0*/  UISETP.GT.AND UP1, UPT, UR37, UR15, UPT ;  /* 0x0000000f2500728c */ /* 0x000fe2000bf24270 */
[----:B------:R-:W-:Y:S02]  /*89e0*/  WARPGROUP.DEPBAR.LE gsb0, 0x0 ;  /* 0x00008000000079c5 */ /* 0x000fe40000010000 */
[----:B------:R-:W-:-:S09]  /*89f0*/  WARPGROUP.ARRIVE ;  /* 0x00000000000079c5 */ /* 0x000fd20000000000 */
        /* <DEDUP_REMOVED lines=16> */
[----:B------:R-:W-:Y:S02]  /*8b00*/  UIMAD UR6, UR37, -0x70, URZ ;  /* 0xffffff90250678a4 */ /* 0x000fe4000f8e023f */
[----:B------:R-:W-:Y:S02]  /*8b10*/  UIADD3 UR37, UR37, -0x1, URZ ;  /* 0xffffffff25257890 */ /* 0x000fe4000fffe03f */
[----:B------:R-:W0:Y:S02]  /*8b20*/  SHFL.IDX PT, R2, R3, 0x1, 0x1c1f ;  /* 0x003c1f0003027f89 */ /* 0x000e2400000e0000 */
[----:B------:R-:W-:Y:S01]  /*8b30*/  IMAD.U32 R11, RZ, RZ, UR6 ;  /* 0x00000006ff0b7e24 */ /* 0x000fe2000f8e00ff */
[----:B------:R-:W-:Y:S01]  /*8b40*/  UIADD3 UR6, UR14, 0x200, URZ ;  /* 0x000002000e067890 */ /* 0x000fe2000fffe03f */
[----:B------:R-:W1:Y:S03]  /*8b50*/  SHFL.IDX PT, R3, R3, RZ, 0x1c1f ;  /* 0x001c1fff03037589 */ /* 0x000e6600000e0000 */
[----:B------:R-:W-:-:S04]  /*8b60*/  IADD3 R0, -R18, 0x1, R11 ;  /* 0x0000000112007810 */ /* 0x000fc80007ffe10b */
[----:B------:R-:W-:Y:S01]  /*8b70*/  IADD3 R0, -R4, UR11, R0 ;  /* 0x0000000b04007c10 */ /* 0x000fe2000fffe100 */
[----:B------:R-:W-:-:S04]  /*8b80*/  ULDC UR11, c[0x0][0x988] ;  /* 0x00026200000b7ab9 */ /* 0x000fc80000000800 */
[C---:B0-----:R-:W-:Y:S02]  /*8b90*/  IMAD.IADD R2, R0.reuse, 0x1, R2 ;  /* 0x0000000100027824 */ /* 0x041fe400078e0202 */
[----:B-1----:R-:W-:-:S03]  /*8ba0*/  IMAD.IADD R0, R0, 0x1, R3 ;  /* 0x0000000100007824 */ /* 0x002fc600078e0203 */
        /* <DEDUP_REMOVED lines=81> */
[----:B------:R-:W-:Y:S01]  /*90c0*/  FSEL R127, R127, -INF , P5 ;  /* 0xff8000007f7f7808 */ /* 0x000fe20002800000 */
[----:B------:R-:W-:Y:S02]  /*90d0*/  WARPGROUP.DEPBAR.LE gsb0, 0x0 ;  /* 0x00008000000079c5 */ /* 0x000fe40000010000 */
[----:B------:R-:W-:Y:S01]  /*90e0*/  WARPGROUP.ARRIVE ;  /* 0x00000000000079c5 */ /* 0x000fe20000000000 */
[----:B------:R-:W-:-:S02]  /*90f0*/  FMNMX.FTZ R4, R126, R4, !PT ;  /* 0x000000047e047209 */ /* 0x000fc40007810000 */
[C---:B------:R-:W-:Y:S02]  /*9100*/  ISETP.GT.AND P6, PT, R0.reuse, RZ, PT ;  /* 0x000000ff0000720c */ /* 0x040fe40003fc4270 */
[----:B------:R-:W-:Y:S01]  /*9110*/  FMNMX.FTZ R4, R127, R4, !PT ;  /* 0x000000047f047209 */ /* 0x000fe20007810000 */
[----:B------:R-:W-:Y:S01]  /*9120*/  HGMMA.64x192x16.F32 R24, R184, gdesc[UR4].tnspB, R24, gsb0 ;  /* 0x42e00004b8187df0 */ /* 0x000fe20008000818 */
[----:B------:R-:W-:Y:S01]  /*9130*/  UIADD3 UR6, UR14, 0x280, URZ ;  /* 0x000002800e067890 */ /* 0x000fe2000fffe03f */
[----:B------:R-:W-:Y:S01]  /*9140*/  ISETP.GT.AND P5, PT, R0, 0x1, PT ;  /* 0x000000010000780c */ /* 0x000fe20003fa4270 */
[----:B------:R-:W-:Y:S01]  /*9150*/  UMOV UR7, 0x40000040 ;  /* 0x4000004000077882 */ /* 0x000fe20000000000 */
[----:B------:R-:W0:Y:S01]  /*9160*/  SHFL.BFLY PT, R2, R4, 0x2, 0x1f ;  /* 0x0c401f0004027f89 */ /* 0x000e2200000e0000 */
[----:B------:R-:W-:Y:S02]  /*9170*/  FSEL R168, R168, -INF , P6 ;  /* 0xff800000a8a87808 */ /* 0x000fe40003000000 */
[----:B------:R-:W-:-:S02]  /*9180*/  ISETP.GT.AND P4, PT, R0, 0x8, PT ;  /* 0x000000080000780c */ /* 0x000fc40003f84270 */
[----:B------:R-:W-:Y:S02]  /*9190*/  FSEL R169, R169, -INF , P5 ;  /* 0xff800000a9a97808 */ /* 0x000fe40002800000 */
[----:B------:R-:W-:Y:S02]  /*91a0*/  ISETP.GT.AND P6, PT, R0, 0x9, PT ;  /* 0x000000090000780c */ /* 0x000fe40003fc4270 */
[----:B------:R-:W-:Y:S02]  /*91b0*/  FSEL R172, R172, -INF , P4 ;  /* 0xff800000acac7808 */ /* 0x000fe40002000000 */
[----:B------:R-:W-:Y:S02]  /*91c0*/  FSEL R173, R173, -INF , P6 ;  /* 0xff800000adad7808 */ /* 0x000fe40003000000 */
[C---:B------:R-:W-:Y:S02]  /*91d0*/  ISETP.GT.AND P6, PT, R0.reuse, 0x10, PT ;  /* 0x000000100000780c */ /* 0x040fe40003fc4270 */
[----:B------:R-:W-:-:S02]  /*91e0*/  ISETP.GT.AND P5, PT, R0, 0x11, PT ;  /* 0x000000110000780c */ /* 0x000fc40003fa4270 */
[----:B------:R-:W-:Y:S02]  /*91f0*/  FSEL R160, R160, -INF , P6 ;  /* 0xff800000a0a07808 */ /* 0x000fe40003000000 */
[C---:B------:R-:W-:Y:S02]  /*9200*/  ISETP.GT.AND P4, PT, R0.reuse, 0x18, PT ;  /* 0x000000180000780c */ /* 0x040fe40003f84270 */
[----:B------:R-:W-:Y:S02]  /*9210*/  FSEL R161, R161, -INF , P5 ;  /* 0xff800000a1a17808 */ /* 0x000fe40002800000 */
[----:B------:R-:W-:Y:S02]  /*9220*/  ISETP.GT.AND P6, PT, R0, 0x19, PT ;  /* 0x000000190000780c */ /* 0x000fe40003fc4270 */
[----:B0-----:R-:W-:Y:S02]  /*9230*/  FMNMX.FTZ R4, R4, R2, !PT ;  /* 0x0000000204047209 */ /* 0x001fe40007810000 */
[----:B------:R-:W-:-:S02]  /*9240*/  FSEL R164, R164, -INF , P4 ;  /* 0xff800000a4a47808 */ /* 0x000fc40002000000 */
[----:B------:R-:W-:Y:S01]  /*9250*/  FSEL R165, R165, -INF , P6 ;  /* 0xff800000a5a57808 */ /* 0x000fe20003000000 */
[----:B------:R-:W0:Y:S01]  /*9260*/  SHFL.BFLY PT, R2, R4, 0x1, 0x1f ;  /* 0x0c201f0004027f89 */ /* 0x000e2200000e0000 */
[C---:B------:R-:W-:Y:S02]  /*9270*/  ISETP.GT.AND P6, PT, R0.reuse, 0x20, PT ;  /* 0x000000200000780c */ /* 0x040fe40003fc4270 */
[----:B------:R-:W-:Y:S02]  /*9280*/  ISETP.GT.AND P5, PT, R0, 0x21, PT ;  /* 0x000000210000780c */ /* 0x000fe40003fa4270 */
[----:B------:R-:W-:Y:S02]  /*9290*/  FSEL R152, R152, -INF , P6 ;  /* 0xff80000098987808 */ /* 0x000fe40003000000 */
[----:B------:R-:W-:Y:S02]  /*92a0*/  ISETP.GT.AND P4, PT, R0, 0x28, PT ;  /* 0x000000280000780c */ /* 0x000fe40003f84270 */
[----:B------:R-:W-:-:S02]  /*92b0*/  FSEL R153, R153, -INF , P5 ;  /* 0xff80000099997808 */ /* 0x000fc40002800000 */
[----:B------:R-:W-:Y:S02]  /*92c0*/  ISETP.GT.AND P6, PT, R0, 0x29, PT ;  /* 0x000000290000780c */ /* 0x000fe40003fc4270 */
[----:B------:R-:W-:Y:S02]  /*92d0*/  FSEL R156, R156, -INF , P4 ;  /* 0xff8000009c9c7808 */ /* 0x000fe40002000000 */
[----:B------:R-:W-:Y:S02]  /*92e0*/  FSEL R157, R157, -INF , P6 ;  /* 0xff8000009d9d7808 */ /* 0x000fe40003000000 */
[C---:B------:R-:W-:Y:S02]  /*92f0*/  ISETP.GT.AND P6, PT, R0.reuse, 0x30, PT ;  /* 0x000000300000780c */ /* 0x040fe40003fc4270 */
[----:B------:R-:W-:Y:S02]  /*9300*/  ISETP.GT.AND P5, PT, R0, 0x31, PT ;  /* 0x000000310000780c */ /* 0x000fe40003fa4270 */
[----:B------:R-:W-:-:S02]  /*9310*/  FSEL R144, R144, -INF , P6 ;  /* 0xff80000090907808 */ /* 0x000fc40003000000 */
[----:B------:R-:W-:Y:S02]  /*9320*/  ISETP.GT.AND P4, PT, R0, 0x38, PT ;  /* 0x000000380000780c */ /* 0x000fe40003f84270 */
[----:B0-----:R-:W-:Y:S02]  /*9330*/  FMNMX.FTZ R4, R4, R2, !PT ;  /* 0x0000000204047209 */ /* 0x001fe40007810000 */
[----:B------:R-:W-:Y:S02]  /*9340*/  FMNMX.FTZ R2, R168, R10, !PT ;  /* 0x0000000aa8027209 */ /* 0x000fe40007810000 */
[----:B------:R-:W-:Y:S01]  /*9350*/  FSEL R145, R145, -INF , P5 ;  /* 0xff80000091917808 */ /* 0x000fe20002800000 */
[----:B------:R-:W-:Y:S01]  /*9360*/  FMUL.FTZ R11, R4, UR11 ;  /* 0x0000000b040b7c20 */ /* 0x000fe20008410000 */
[----:B------:R-:W-:Y:S02]  /*9370*/  FMNMX.FTZ R3, R169, R2, !PT ;  /* 0x00000002a9037209 */ /* 0x000fe40007810000 */
[----:B------:R-:W-:-:S02]  /*9380*/  ISETP.GT.AND P6, PT, R0, 0x39, PT ;  /* 0x000000390000780c */ /* 0x000fc40003fc4270 */
[----:B------:R-:W-:Y:S02]  /*9390*/  FMNMX.FTZ R2, R172, R3, !PT ;  /* 0x00000003ac027209 */ /* 0x000fe40007810000 */
[----:B------:R-:W-:Y:S02]  /*93a0*/  FSEL R148, R148, -INF , P4 ;  /* 0xff80000094947808 */ /* 0x000fe40002000000 */
[----:B------:R-:W-:Y:S02]  /*93b0*/  FMNMX.FTZ R3, R173, R2, !PT ;  /* 0x00000002ad037209 */ /* 0x000fe40007810000 */
[----:B------:R-:W-:Y:S02]  /*93c0*/  FSEL R149, R149, -INF , P6 ;  /* 0xff80000095957808 */ /* 0x000fe40003000000 */
[----:B------:R-:W-:Y:S02]  /*93d0*/  FMNMX.FTZ R2, R160, R3, !PT ;  /* 0x00000003a0027209 */ /* 0x000fe40007810000 */
[----:B------:R-:W-:-:S02]  /*93e0*/  ISETP.GT.AND P6, PT, R0, 0x40, PT ;  /* 0x000000400000780c */ /* 0x000fc40003fc4270 */
[----:B------:R-:W-:Y:S02]  /*93f0*/  FMNMX.FTZ R3, R161, R2, !PT ;  /* 0x00000002a1037209 */ /* 0x000fe40007810000 */
[----:B------:R-:W-:Y:S02]  /*9400*/  ISETP.GT.AND P5, PT, R0, 0x41, PT ;  /* 0x000000410000780c */ /* 0x000fe40003fa4270 */
[----:B------:R-:W-:Y:S02]  /*9410*/  FMNMX.FTZ R2, R164, R3, !PT ;  /* 0x00000003a4027209 */ /* 0x000fe40007810000 */
[----:B------:R-:W-:Y:S02]  /*9420*/  FSEL R136, R136, -INF , P6 ;  /* 0xff80000088887808 */ /* 0x000fe40003000000 */
[----:B------:R-:W-:Y:S02]  /*9430*/  FMNMX.FTZ R3, R165, R2, !PT ;  /* 0x00000002a5037209 */ /* 0x000fe40007810000 */
[----:B------:R-:W-:-:S02]  /*9440*/  ISETP.GT.AND P4, PT, R0, 0x48, PT ;  /* 0x000000480000780c */ /* 0x000fc40003f84270 */
[----:B------:R-:W-:Y:S02]  /*9450*/  FMNMX.FTZ R2, R152, R3, !PT ;  /* 0x0000000398027209 */ /* 0x000fe40007810000 */
[----:B------:R-:W-:Y:S02]  /*9460*/  FSEL R137, R137, -INF , P5 ;  /* 0xff80000089897808 */ /* 0x000fe40002800000 */
[----:B------:R-:W-:Y:S02]  /*9470*/  FMNMX.FTZ R3, R153, R2, !PT ;  /* 0x0000000299037209 */ /* 0x000fe40007810000 */
[----:B------:R-:W-:Y:S02]  /*9480*/  FSETP.NEU.FTZ.AND P3, PT, R4, -INF , PT ;  /* 0xff8000000400780b */ /* 0x000fe40003f7d000 */
[----:B------:R-:W-:Y:S02]  /*9490*/  FMNMX.FTZ R2, R156, R3, !PT ;  /* 0x000000039c027209 */ /* 0x000fe40007810000 */
[----:B------:R-:W-:-:S02]  /*94a0*/  ISETP.GT.AND P6, PT, R0, 0x49, PT ;  /* 0x000000490000780c */ /* 0x000fc40003fc4270 */
[----:B------:R-:W-:Y:S02]  /*94b0*/  FMNMX.FTZ R3, R157, R2, !PT ;  /* 0x000000029d037209 */ /* 0x000fe40007810000 */
[----:B------:R-:W-:Y:S02]  /*94c0*/  FSEL R140, R140, -INF , P4 ;  /* 0xff8000008c8c7808 */ /* 0x000fe40002000000 */
[----:B------:R-:W-:Y:S02]  /*94d0*/  FMNMX.FTZ R2, R144, R3, !PT ;  /* 0x0000000390027209 */ /* 0x000fe40007810000 */
[----:B------:R-:W-:Y:S02]  /*94e0*/  FSEL R11, R11, RZ, P3 ;  /* 0x000000ff0b0b7208 */ /* 0x000fe40001800000 */
[----:B------:R-:W-:Y:S02]  /*94f0*/  FMNMX.FTZ R3, R145, R2, !PT ;  /* 0x0000000291037209 */ /* 0x000fe40007810000 */
[----:B------:R-:W-:Y:S01]  /*9500*/  FSEL R141, R141, -INF , P6 ;  /* 0xff8000008d8d7808 */ /* 0x000fe20003000000 */
[--C-:B------:R-:W-:Y:S01]  /*9510*/  FFMA.FTZ R193, R154, UR11, -R11.reuse ;  /* 0x0000000b9ac17c23 */ /* 0x100fe2000801080b */
[----:B------:R-:W-:Y:S01]  /*9520*/  FMNMX.FTZ R2, R148, R3, !PT ;  /* 0x0000000394027209 */ /* 0x000fe20007810000 */
[--C-:B------:R-:W-:Y:S01]  /*9530*/  FFMA.FTZ R20, R155, UR11, -R11.reuse ;  /* 0x0000000b9b147c23 */ /* 0x100fe2000801080b */
[----:B------:R-:W-:Y:S01]  /*9540*/  ISETP.GT.AND P6, PT, R0, 0x50, PT ;  /* 0x000000500000780c */ /* 0x000fe20003fc4270 */
[--C-:B------:R-:W-:Y:S01]  /*9550*/  FFMA.FTZ R195, R158, UR11, -R11.reuse ;  /* 0x0000000b9ec37c23 */ /* 0x100fe2000801080b */
[----:B------:R-:W-:Y:S01]  /*9560*/  FMNMX.FTZ R3, R149, R2, !PT ;  /* 0x0000000295037209 */ /* 0x000fe20007810000 */
        /* <DEDUP_REMOVED lines=8> */
[--C-:B------:R-:W-:Y:S01]  /*95f0*/  FFMA.FTZ R203, R174, UR11, -R11.reuse ;  /* 0x0000000baecb7c23 */ /* 0x100fe2000801080b */
[----:B------:R-:W-:Y:S01]  /*9600*/  ISETP.GT.AND P4, PT, R0, 0x58, PT ;  /* 0x000000580000780c */ /* 0x000fe20003f84270 */
[----:B------:R-:W-:Y:S01]  /*9610*/  MUFU.EX2 R201, R201 ;  /* 0x000000c900c97308 */ /* 0x000fe20000000800 */
        /* <DEDUP_REMOVED lines=14> */
[----:B------:R-:W-:Y:S01]  /*9700*/  FSEL R133, R133, -INF , P6 ;  /* 0xff80000085857808 */ /* 0x000fe20003000000 */
[----:B------:R-:W-:Y:S01]  /*9710*/  MUFU.EX2 R203, R203 ;  /* 0x000000cb00cb7308 */ /* 0x000fe20000000800 */
[----:B------:R-:W-:Y:S01]  /*9720*/  ISETP.GT.AND P6, PT, R0, 0x60, PT ;  /* 0x000000600000780c */ /* 0x000fe20003fc4270 */
[--C-:B------:R-:W-:Y:S01]  /*9730*/  FFMA.FTZ R15, R167, UR11, -R11.reuse ;  /* 0x0000000ba70f7c23 */ /* 0x100fe2000801080b */
[----:B------:R-:W-:Y:S01]  /*9740*/  FMNMX.FTZ R2, R132, R3, !PT ;  /* 0x0000000384027209 */ /* 0x000fe20007810000 */
[--C-:B------:R-:W-:Y:S01]  /*9750*/  FFMA.FTZ R191, R150, UR11, -R11.reuse ;  /* 0x0000000b96bf7c23 */ /* 0x100fe2000801080b */
[----:B------:R-:W-:Y:S01]  /*9760*/  ISETP.GT.AND P5, PT, R0, 0x61, PT ;  /* 0x000000610000780c */ /* 0x000fe20003fa4270 */
[--C-:B------:R-:W-:Y:S01]  /*9770*/  FFMA.FTZ R122, R122, UR11, -R11.reuse ;  /* 0x0000000b7a7a7c23 */ /* 0x100fe2000801080b */
[----:B------:R-:W-:Y:S01]  /*9780*/  FSEL R155, R120, -INF , P6 ;  /* 0xff800000789b7808 */ /* 0x000fe20003000000 */
[----:B------:R-:W-:Y:S01]  /*9790*/  MUFU.EX2 R13, R13 ;  /* 0x0000000d000d7308 */ /* 0x000fe20000000800 */
[----:B------:R-:W-:Y:S01]  /*97a0*/  FMNMX.FTZ R2, R133, R2, !PT ;  /* 0x0000000285027209 */ /* 0x000fe20007810000 */
[--C-:B------:R-:W-:Y:S01]  /*97b0*/  FFMA.FTZ R120, R151, UR11, -R11.reuse ;  /* 0x0000000b97787c23 */ /* 0x100fe2000801080b */
[C---:B------:R-:W-:Y:S01]  /*97c0*/  ISETP.GT.AND P4, PT, R0.reuse, 0x68, PT ;  /* 0x000000680000780c */ /* 0x040fe20003f84270 */
[--C-:B------:R-:W-:Y:S01]  /*97d0*/  FFMA.FTZ R123, R123, UR11, -R11.reuse ;  /* 0x0000000b7b7b7c23 */ /* 0x100fe2000801080b */
[----:B------:R-:W-:Y:S01]  /*97e0*/  FSEL R158, R121, -INF , P5 ;  /* 0xff800000799e7808 */ /* 0x000fe20002800000 */
[--C-:B------:R-:W-:Y:S01]  /*97f0*/  FFMA.FTZ R121, R143, UR11, -R11.reuse ;  /* 0x0000000b8f797c23 */ /* 0x100fe2000801080b */
[----:B------:R-:W-:Y:S01]  /*9800*/  FMNMX.FTZ R3, R155, R2, !PT ;  /* 0x000000029b037209 */ /* 0x000fe20007810000 */
[----:B------:R-:W-:Y:S01]  /*9810*/  MUFU.EX2 R197, R197 ;  /* 0x000000c500c57308 */ /* 0x000fe20000000800 */
[----:B------:R-:W-:Y:S01]  /*9820*/  ISETP.GT.AND P6, PT, R0, 0x69, PT ;  /* 0x000000690000780c */ /* 0x000fe20003fc4270 */
[--C-:B------:R-:W-:Y:S01]  /*9830*/  FFMA.FTZ R126, R126, UR11, -R11.reuse ;  /* 0x0000000b7e7e7c23 */ /* 0x100fe2000801080b */
[----:B------:R-:W-:Y:S01]  /*9840*/  FSEL R146, R124, -INF , P4 ;  /* 0xff8000007c927808 */ /* 0x000fe20002000000 */
[----:B------:R-:W-:Y:S01]  /*9850*/  FFMA.FTZ R124, R139, UR11, -R11 ;  /* 0x0000000b8b7c7c23 */ /* 0x000fe2000801080b */
[----:B------:R-:W-:-:S02]  /*9860*/  FMNMX.FTZ R3, R158, R3, !PT ;  /* 0x000000039e037209 */ /* 0x000fc40007810000 */
[----:B------:R-:W-:Y:S01]  /*9870*/  FSEL R159, R125, -INF , P6 ;  /* 0xff8000007d9f7808 */ /* 0x000fe20003000000 */
[----:B------:R-:W-:Y:S01]  /*9880*/  FFMA.FTZ R125, R147, UR11, -R11 ;  /* 0x0000000b937d7c23 */ /* 0x000fe2000801080b */
[----:B------:R-:W-:Y:S01]  /*9890*/  FMNMX.FTZ R0, R146, R3, !PT ;  /* 0x0000000392007209 */ /* 0x000fe20007810000 */
[----:B------:R-:W-:Y:S03]  /*98a0*/  MUFU.EX2 R14, R14 ;  /* 0x0000000e000e7308 */ /* 0x000fe60000000800 */
[----:B------:R-:W-:-:S05]  /*98b0*/  FMNMX.FTZ R0, R159, R0, !PT ;  /* 0x000000009f007209 */ /* 0x000fca0007810000 */
[----:B------:R-:W0:Y:S01]  /*98c0*/  SHFL.BFLY PT, R2, R0, 0x2, 0x1f ;  /* 0x0c401f0000027f89 */ /* 0x000e2200000e0000 */
[----:B------:R-:W-:Y:S08]  /*98d0*/  MUFU.EX2 R199, R199 ;  /* 0x000000c700c77308 */ /* 0x000ff00000000800 */
[----:B------:R-:W-:Y:S08]  /*98e0*/  MUFU.EX2 R15, R15 ;  /* 0x0000000f000f7308 */ /* 0x000ff00000000800 */
[----:B------:R-:W-:Y:S01]  /*98f0*/  MUFU.EX2 R193, R193 ;  /* 0x000000c100c17308 */ /* 0x000fe20000000800 */
[----:B------:R-:W-:-:S02]  /*9900*/  WARPGROUP.DEPBAR.LE gsb0, 0x0 ;  /* 0x00008000000079c5 */ /* 0x000fc40000010000 */
[----:B------:R-:W-:Y:S01]  /*9910*/  WARPGROUP.ARRIVE ;  /* 0x00000000000079c5 */ /* 0x000fe20000000000 */
[----:B0-----:R-:W-:Y:S01]  /*9920*/  FMNMX.FTZ R2, R0, R2, !PT ;  /* 0x0000000200027209 */ /* 0x001fe20007810000 */
[--C-:B------:R-:W-:Y:S01]  /*9930*/  FFMA.FTZ R185, R138, UR11, -R11.reuse ;  /* 0x0000000b8ab97c23 */ /* 0x100fe2000801080b */
[----:B------:R-:W-:Y:S01]  /*9940*/  FSEL R0, R4, RZ, P3 ;  /* 0x000000ff04007208 */ /* 0x000fe20001800000 */
[----:B------:R-:W-:Y:S01]  /*9950*/  FFMA.FTZ R187, R142, UR11, -R11 ;  /* 0x0000000b8ebb7c23 */ /* 0x000fe2000801080b */
[----:B------:R-:W-:Y:S01]  /*9960*/  MUFU.EX2 R20, R20 ;  /* 0x0000001400147308 */ /* 0x000fe20000000800 */
[----:B------:R-:W-:Y:S01]  /*9970*/  HGMMA.64x192x16.F32 R24, R180, gdesc[UR4].tnspB, R24, gsb0 ;  /* 0x42e00004b4187df0 */ /* 0x000fe20008000818 */
[----:B------:R-:W-:Y:S01]  /*9980*/  UIADD3 UR6, UR14, 0x300, URZ ;  /* 0x000003000e067890 */ /* 0x000fe2000fffe03f */
[----:B------:R-:W0:Y:S01]  /*9990*/  SHFL.BFLY PT, R3, R2, 0x1, 0x1f ;  /* 0x0c201f0002037f89 */ /* 0x000e2200000e0000 */
[----:B------:R-:W-:Y:S01]  /*99a0*/  UMOV UR7, 0x40000040 ;  /* 0x4000004000077882 */ /* 0x000fe20000000000 */
[----:B------:R-:W-:Y:S01]  /*99b0*/  FADD.FTZ R0, -R0, R9 ;  /* 0x0000000900007221 */ /* 0x000fe20000010100 */
[----:B------:R-:W-:-:S02]  /*99c0*/  PLOP3.LUT P3, PT, PT, PT, UP1, 0x80, 0x0 ;  /* 0x000000000000781c */ /* 0x000fc40003f6f018 */
[----:B------:R-:W-:Y:S08]  /*99d0*/  MUFU.EX2 R195, R195 ;  /* 0x000000c300c37308 */ /* 0x000ff00000000800 */
[----:B------:R-:W-:Y:S08]  /*99e0*/  MUFU.EX2 R21, R21 ;  /* 0x0000001500157308 */ /* 0x000ff00000000800 */
[----:B------:R-:W-:Y:S01]  /*99f0*/  MUFU.EX2 R189, R189 ;  /* 0x000000bd00bd7308 */ /* 0x000fe20000000800 */
[----:B0-----:R-:W-:Y:S01]  /*9a00*/  FMNMX.FTZ R3, R2, R3, !PT ;  /* 0x0000000302037209 */ /* 0x001fe20007810000 */
[----:B------:R-:W-:-:S03]  /*9a10*/  FMUL.FTZ R2, R0, UR11 ;  /* 0x0000000b00027c20 */ /* 0x000fc60008410000 */
[----:B------:R-:W-:-:S03]  /*9a20*/  FSETP.NEU.FTZ.AND P4, PT, R3, -INF , PT ;  /* 0xff8000000300780b */ /* 0x000fc60003f9d000 */
[----:B------:R-:W-:Y:S01]  /*9a30*/  MUFU.EX2 R125, R125 ;  /* 0x0000007d007d7308 */ /* 0x000fe20000000800 */
[----:B------:R-:W-:-:S05]  /*9a40*/  FSEL R9, R3, RZ, P4 ;  /* 0x000000ff03097208 */ /* 0x000fca0002000000 */
[----:B------:R-:W-:Y:S02]  /*9a50*/  FADD.FTZ R9, -R9, R10 ;  /* 0x0000000a09097221 */ /* 0x000fe40000010100 */
[----:B------:R-:W0:Y:S01]  /*9a60*/  MUFU.EX2 R2, R2 ;  /* 0x0000000200027308 */ /* 0x000e220000000800 */
[----:B------:R-:W-:Y:S02]  /*9a70*/  IMAD.U32 R10, RZ, RZ, UR38 ;  /* 0x00000026ff0a7e24 */ /* 0x000fe4000f8e00ff */
[----:B------:R-:W-:Y:S02]  /*9a80*/  FMUL.FTZ R0, R9, UR11 ;  /* 0x0000000b09007c20 */ /* 0x000fe40008410000 */
[----:B------:R-:W-:-:S03]  /*9a90*/  @!P1 VIADD R10, R10, 0x36840 ;  /* 0x000368400a0a9836 */ /* 0x000fc60000000000 */
[----:B------:R-:W-:Y:S02]  /*9aa0*/  MUFU.EX2 R191, R191 ;  /* 0x000000bf00bf7308 */ /* 0x000fe40000000800 */
[----:B------:R-:W-:-:S06]  /*9ab0*/  @!P1 PRMT R10, RZ, 0x654, R10 ;  /* 0x00000654ff0a9816 */ /* 0x000fcc000000000a */
[----:B------:R-:W-:Y:S01]  /*9ac0*/  MUFU.EX2 R0, R0 ;  /* 0x0000000000007308 */ /* 0x000fe20000000800 */
[----:B0-----:R-:W-:Y:S01]  /*9ad0*/  FFMA.FTZ R147, R2, R5, R201 ;  /* 0x0000000502937223 */ /* 0x001fe200000100c9 */
[----:B------:R-:W-:-:S06]  /*9ae0*/  F2FP.F16.F32.PACK_AB R201, R12, R201 ;  /* 0x000000c90cc9723e */ /* 0x000fcc00000000ff */
        /* <DEDUP_REMOVED lines=13> */
[----:B------:R-:W-:Y:S01]  /*9bc0*/  FMUL.FTZ R131, R3, UR11 ;  /* 0x0000000b03837c20 */ /* 0x000fe20008410000 */
[--C-:B------:R-:W-:Y:S01]  /*9bd0*/  FFMA.FTZ R183, R134, UR11, -R11.reuse ;  /* 0x0000000b86b77c23 */ /* 0x100fe2000801080b */
[----:B------:R-:W-:Y:S02]  /*9be0*/  FFMA.FTZ R11, R127, UR11, -R11 ;  /* 0x0000000b7f0b7c23 */ /* 0x000fe4000801080b */
[----:B------:R-:W-:Y:S01]  /*9bf0*/  HGMMA.64x192x16.F32 R24, R176, gdesc[UR4].tnspB, R24, gsb0 ;  /* 0x42e00004b0187df0 */ /* 0x000fe20008000818 */
[----:B------:R-:W-:Y:S01]  /*9c00*/  FSEL R131, R131, RZ, P4 ;  /* 0x000000ff83837208 */ /* 0x000fe20002000000 */
[----:B------:R-:W-:Y:S01]  /*9c10*/  MUFU.EX2 R181, R181 ;  /* 0x000000b500b57308 */ /* 0x000fe20000000800 */
[----:B------:R-:W-:-:S03]  /*9c20*/  UMOV UR7, UR36 ;  /* 0x0000002400077c82 */ /* 0x000fc60008000000 */
        /* <DEDUP_REMOVED lines=8> */
[----:B------:R-:W-:Y:S02]  /*9cb0*/  IMAD.U32 R145, RZ, RZ, UR10 ;  /* 0x0000000aff917e24 */ /* 0x000fe4000f8e00ff */
[--C-:B------:R-:W-:Y:S01]  /*9cc0*/  FFMA.FTZ R138, R161, UR11, -R131.reuse ;  /* 0x0000000ba18a7c23 */ /* 0x100fe20008010883 */
[--C-:B------:R-:W-:Y:S01]  /*9cd0*/  FFMA.FTZ R184, R136, UR11, -R131.reuse ;  /* 0x0000000b88b87c23 */ /* 0x100fe20008010883 */
[----:B------:R-:W-:Y:S01]  /*9ce0*/  FFMA.FTZ R198, R164, UR11, -R131 ;  /* 0x0000000ba4c67c23 */ /* 0x000fe20008010883 */
[----:B------:R-:W-:-:S02]  /*9cf0*/  @!P1 VIADD R136, R145, 0x36860 ;  /* 0x0003686091889836 */ /* 0x000fc40000000000 */
[--C-:B------:R-:W-:Y:S01]  /*9d00*/  FFMA.FTZ R139, R165, UR11, -R131.reuse ;  /* 0x0000000ba58b7c23 */ /* 0x100fe20008010883 */
[----:B------:R-:W1:Y:S01]  /*9d10*/  MUFU.EX2 R134, R134 ;  /* 0x0000008600867308 */ /* 0x000e620000000800 */
[--C-:B------:R-:W-:Y:S01]  /*9d20*/  FFMA.FTZ R192, R152, UR11, -R131.reuse ;  /* 0x0000000b98c07c23 */ /* 0x100fe20008010883 */
[--C-:B------:R-:W-:Y:S01]  /*9d30*/  FFMA.FTZ R142, R153, UR11, -R131.reuse ;  /* 0x0000000b998e7c23 */ /* 0x100fe20008010883 */
[----:B------:R-:W-:Y:S01]  /*9d40*/  @!P1 PRMT R136, RZ, 0x654, R136 ;  /* 0x00000654ff889816 */ /* 0x000fe20000000088 */
[--C-:B------:R-:W-:Y:S01]  /*9d50*/  FFMA.FTZ R194, R156, UR11, -R131.reuse ;  /* 0x0000000b9cc27c23 */ /* 0x100fe20008010883 */
[--C-:B------:R-:W-:Y:S01]  /*9d60*/  FFMA.FTZ R143, R157, UR11, -R131.reuse ;  /* 0x0000000b9d8f7c23 */ /* 0x100fe20008010883 */
[--C-:B------:R-:W-:Y:S01]  /*9d70*/  FFMA.FTZ R182, R132, UR11, -R131.reuse ;  /* 0x0000000b84b67c23 */ /* 0x100fe20008010883 */
[----:B------:R-:W-:Y:S01]  /*9d80*/  FFMA.FTZ R137, R137, UR11, -R131 ;  /* 0x0000000b89897c23 */ /* 0x000fe20008010883 */
[----:B------:R-:W2:Y:S01]  /*9d90*/  MUFU.EX2 R202, R202 ;  /* 0x000000ca00ca7308 */ /* 0x000ea20000000800 */
[----:B0-----:R-:W-:Y:S01]  /*9da0*/  FFMA.FTZ R145, R0, R6, R200 ;  /* 0x0000000600917223 */ /* 0x001fe200000100c8 */
[----:B------:R-:W-:Y:S01]  /*9db0*/  FADD.FTZ R6, R12, R147 ;  /* 0x000000930c067221 */ /* 0x000fe20000010000 */
[--C-:B------:R-:W-:Y:S01]  /*9dc0*/  FFMA.FTZ R190, R148, UR11, -R131.reuse ;  /* 0x0000000b94be7c23 */ /* 0x100fe20008010883 */
[--C-:B------:R-:W-:Y:S01]  /*9dd0*/  FFMA.FTZ R9, R149, UR11, -R131.reuse ;  /* 0x0000000b95097c23 */ /* 0x100fe20008010883 */
[--C-:B------:R-:W-:Y:S01]  /*9de0*/  FFMA.FTZ R186, R140, UR11, -R131.reuse ;  /* 0x0000000b8cba7c23 */ /* 0x100fe20008010883 */
[--C-:B------:R-:W-:Y:S01]  /*9df0*/  FFMA.FTZ R180, R154, UR11, -R131.reuse ;  /* 0x0000000b9ab47c23 */ /* 0x100fe20008010883 */
[----:B------:R-:W-:Y:S01]  /*9e00*/  FFMA.FTZ R133, R133, UR11, -R131 ;  /* 0x0000000b85857c23 */ /* 0x000fe20008010883 */
[----:B------:R-:W0:Y:S01]  /*9e10*/  MUFU.EX2 R135, R135 ;  /* 0x0000008700877308 */ /* 0x000e220000000800 */
[----:B-1----:R-:W-:Y:S01]  /*9e20*/  FADD.FTZ R145, R134, R145 ;  /* 0x0000009186917221 */ /* 0x002fe20000010000 */
[--C-:B------:R-:W-:Y:S01]  /*9e30*/  FFMA.FTZ R155, R155, UR11, -R131.reuse ;  /* 0x0000000b9b9b7c23 */ /* 0x100fe20008010883 */
[--C-:B------:R-:W-:Y:S01]  /*9e40*/  FFMA.FTZ R158, R158, UR11, -R131.reuse ;  /* 0x0000000b9e9e7c23 */ /* 0x100fe20008010883 */
[----:B------:R-:W-:Y:S01]  /*9e50*/  FFMA.FTZ R146, R146, UR11, -R131 ;  /* 0x0000000b92927c23 */ /* 0x000fe20008010883 */
[----:B------:R-:W-:-:S03]  /*9e60*/  F2FP.F16.F32.PACK_AB R200, R134, R200 ;  /* 0x000000c886c8723e */ /* 0x000fc600000000ff */
        /* <DEDUP_REMOVED lines=20> */
[----:B------:R-:W1:Y:S01]  /*9fb0*/  MUFU.EX2 R158, R158 ;  /* 0x0000009e009e7308 */ /* 0x000e620000000800 */
[----:B------:R-:W-:-:S02]  /*9fc0*/  WARPGROUP.DEPBAR.LE gsb0, 0x0 ;  /* 0x00008000000079c5 */ /* 0x000fc40000010000 */
[----:B------:R2:W-:Y:S01]  /*9fd0*/  @!P1 SYNCS.ARRIVE.TRANS64.RED.A1T0 RZ, [R10+URZ], RZ ;  /* 0x000000ff0aff99a7 */ /* 0x0005e2000810043f */
[----:B------:R-:W-:-:S04]  /*9fe0*/  F2FP.F16.F32.PACK_AB R177, R123, R122 ;  /* 0x0000007a7bb1723e */ /* 0x000fc800000000ff */
[----:B------:R-:W-:Y:S01]  /*9ff0*/  MUFU.EX2 R146, R146 ;  /* 0x0000009200927308 */ /* 0x000fe20000000800 */
[----:B--2---:R-:W-:Y:S01]  /*a000*/  FADD.FTZ R10, R202, R145 ;  /* 0x00000091ca0a7221 */ /* 0x004fe20000010000 */
[----:B------:R2:W-:Y:S01]  /*a010*/  @!P1 SYNCS.ARRIVE.TRANS64.RED.A1T0 RZ, [R136+URZ], RZ ;  /* 0x000000ff88ff99a7 */ /* 0x0005e2000810043f */
[C---:B0-----:R-:W-:Y:S02]  /*a020*/  F2FP.F16.F32.PACK_AB R202, R135.reuse, R202 ;  /* 0x000000ca87ca723e */ /* 0x041fe400000000ff */
[----:B------:R-:W-:-:S03]  /*a030*/  FADD.FTZ R127, R135, R10 ;  /* 0x0000000a877f7221 */ /* 0x000fc60000010000 */
[----:B------:R-:W0:Y:S01]  /*a040*/  MUFU.EX2 R11, R11 ;  /* 0x0000000b000b7308 */ /* 0x000e220000000800 */
[----:B-1----:R-:W-:Y:S01]  /*a050*/  F2FP.F16.F32.PACK_AB R176, R158, R155 ;  /* 0x0000009b9eb0723e */ /* 0x002fe200000000ff */
[----:B--2---:R-:W-:Y:S01]  /*a060*/  FADD.FTZ R136, R203, R6 ;  /* 0x00000006cb887221 */ /* 0x004fe20000010000 */
[----:B------:R-:W-:Y:S01]  /*a070*/  FFMA.FTZ R6, R141, UR11, -R131 ;  /* 0x0000000b8d067c23 */ /* 0x000fe20008010883 */
[----:B------:R-:W-:Y:S01]  /*a080*/  FADD.FTZ R141, R196, R127 ;  /* 0x0000007fc48d7221 */ /* 0x000fe20000010000 */
[----:B------:R-:W-:Y:S01]  /*a090*/  FFMA.FTZ R127, R129, UR11, -R131 ;  /* 0x0000000b817f7c23 */ /* 0x000fe20008010883 */
[C---:B------:R-:W-:Y:S01]  /*a0a0*/  FADD.FTZ R136, R13.reuse, R136 ;  /* 0x000000880d887221 */ /* 0x040fe20000010000 */
[----:B------:R-:W-:Y:S01]  /*a0b0*/  F2FP.F16.F32.PACK_AB R203, R13, R203 ;  /* 0x000000cb0dcb723e */ /* 0x000fe200000000ff */
[----:B------:R-:W-:Y:S01]  /*a0c0*/  FADD.FTZ R141, R138, R141 ;  /* 0x0000008d8a8d7221 */ /* 0x000fe20000010000 */
[----:B------:R-:W-:Y:S01]  /*a0d0*/  MUFU.EX2 R6, R6 ;  /* 0x0000000600067308 */ /* 0x000fe20000000800 */
[----:B------:R-:W-:Y:S01]  /*a0e0*/  FADD.FTZ R129, R197, R136 ;  /* 0x00000088c5817221 */ /* 0x000fe20000010000 */
[----:B------:R-:W-:Y:S01]  /*a0f0*/  FFMA.FTZ R131, R159, UR11, -R131 ;  /* 0x0000000b9f837c23 */ /* 0x000fe20008010883 */
[----:B------:R-:W-:Y:S01]  /*a100*/  FADD.FTZ R132, R198, R141 ;  /* 0x0000008dc6847221 */ /* 0x000fe20000010000 */
[----:B------:R-:W-:Y:S01]  /*a110*/  F2FP.F16.F32.PACK_AB R196, R138, R196 ;  /* 0x000000c48ac4723e */ /* 0x000fe200000000ff */
[C---:B------:R-:W-:Y:S01]  /*a120*/  FADD.FTZ R10, R14.reuse, R129 ;  /* 0x000000810e0a7221 */ /* 0x040fe20000010000 */
[----:B------:R-:W-:Y:S01]  /*a130*/  F2FP.F16.F32.PACK_AB R197, R14, R197 ;  /* 0x000000c50ec5723e */ /* 0x000fe200000000ff */
[----:B------:R-:W-:Y:S01]  /*a140*/  FADD.FTZ R129, R139, R132 ;  /* 0x000000848b817221 */ /* 0x000fe20000010000 */
[----:B------:R-:W-:Y:S01]  /*a150*/  MUFU.EX2 R127, R127 ;  /* 0x0000007f007f7308 */ /* 0x000fe20000000800 */
[----:B------:R-:W-:Y:S01]  /*a160*/  FADD.FTZ R10, R199, R10 ;  /* 0x0000000ac70a7221 */ /* 0x000fe20000010000 */
[----:B------:R-:W-:Y:S01]  /*a170*/  F2FP.F16.F32.PACK_AB R199, R15, R199 ;  /* 0x000000c70fc7723e */ /* 0x000fe200000000ff */
[----:B------:R-:W-:Y:S01]  /*a180*/  FADD.FTZ R129, R192, R129 ;  /* 0x00000081c0817221 */ /* 0x000fe20000010000 */
[----:B------:R-:W-:Y:S01]  /*a190*/  F2FP.F16.F32.PACK_AB R198, R139, R198 ;  /* 0x000000c68bc6723e */ /* 0x000fe200000000ff */
[----:B------:R-:W-:Y:S01]  /*a1a0*/  FADD.FTZ R10, R15, R10 ;  /* 0x0000000a0f0a7221 */ /* 0x000fe20000010000 */
[C---:B------:R-:W-:Y:S01]  /*a1b0*/  F2FP.F16.F32.PACK_AB R192, R142.reuse, R192 ;  /* 0x000000c08ec0723e */ /* 0x040fe200000000ff */
[----:B------:R-:W-:Y:S01]  /*a1c0*/  FADD.FTZ R129, R142, R129 ;  /* 0x000000818e817221 */ /* 0x000fe20000010000 */
[----:B------:R-:W1:Y:S01]  /*a1d0*/  MUFU.EX2 R131, R131 ;  /* 0x0000008300837308 */ /* 0x000e620000000800 */
[----:B------:R-:W-:Y:S01]  /*a1e0*/  FADD.FTZ R137, R193, R10 ;  /* 0x0000000ac1897221 */ /* 0x000fe20000010000 */
[----:B------:R-:W-:Y:S01]  /*a1f0*/  F2FP.F16.F32.PACK_AB R193, R20, R193 ;  /* 0x000000c114c1723e */ /* 0x000fe200000000ff */
[----:B------:R-:W-:Y:S01]  /*a200*/  FADD.FTZ R12, R194, R129 ;  /* 0x00000081c20c7221 */ /* 0x000fe20000010000 */
[----:B------:R-:W-:Y:S01]  /*a210*/  F2FP.F16.F32.PACK_AB R194, R143, R194 ;  /* 0x000000c28fc2723e */ /* 0x000fe200000000ff */
[----:B------:R-:W-:Y:S01]  /*a220*/  FADD.FTZ R10, R20, R137 ;  /* 0x00000089140a7221 */ /* 0x000fe20000010000 */
[----:B0-----:R-:W-:Y:S01]  /*a230*/  F2FP.F16.F32.PACK_AB R179, R11, R126 ;  /* 0x0000007e0bb3723e */ /* 0x001fe200000000ff */
[----:B------:R-:W-:-:S02]  /*a240*/  FADD.FTZ R13, R143, R12 ;  /* 0x0000000c8f0d7221 */ /* 0x000fc40000010000 */
[----:B------:R-:W-:Y:S01]  /*a250*/  FADD.FTZ R10, R195, R10 ;  /* 0x0000000ac30a7221 */ /* 0x000fe20000010000 */
[C---:B------:R-:W-:Y:S01]  /*a260*/  F2FP.F16.F32.PACK_AB R195, R21.reuse, R195 ;  /* 0x000000c315c3723e */ /* 0x040fe200000000ff */
[----:B------:R-:W-:Y:S01]  /*a270*/  FADD.FTZ R13, R188, R13 ;  /* 0x0000000dbc0d7221 */ /* 0x000fe20000010000 */
[C---:B------:R-:W-:Y:S01]  /*a280*/  F2FP.F16.F32.PACK_AB R188, R144.reuse, R188 ;  /* 0x000000bc90bc723e */ /* 0x040fe200000000ff */
[----:B------:R-:W-:Y:S02]  /*a290*/  FADD.FTZ R10, R21, R10 ;  /* 0x0000000a150a7221 */ /* 0x000fe40000010000 */
[----:B------:R-:W-:Y:S02]  /*a2a0*/  FADD.FTZ R13, R144, R13 ;  /* 0x0000000d900d7221 */ /* 0x000fe40000010000 */
[----:B------:R-:W-:Y:S01]  /*a2b0*/  FADD.FTZ R10, R189, R10 ;  /* 0x0000000abd0a7221 */ /* 0x000fe20000010000 */
[----:B------:R-:W-:Y:S01]  /*a2c0*/  F2FP.F16.F32.PACK_AB R189, R125, R189 ;  /* 0x000000bd7dbd723e */ /* 0x000fe200000000ff */
[----:B------:R-:W-:Y:S01]  /*a2d0*/  FADD.FTZ R12, R190, R13 ;  /* 0x0000000dbe0c7221 */ /* 0x000fe20000010000 */
[----:B------:R-:W-:Y:S01]  /*a2e0*/  F2FP.F16.F32.PACK_AB R190, R9, R190 ;  /* 0x000000be09be723e */ /* 0x000fe200000000ff */
[----:B------:R-:W-:Y:S01]  /*a2f0*/  FADD.FTZ R10, R125, R10 ;  /* 0x0000000a7d0a7221 */ /* 0x000fe20000010000 */
[----:B-1----:R-:W-:Y:S01]  /*a300*/  F2FP.F16.F32.PACK_AB R178, R131, R146 ;  /* 0x0000009283b2723e */ /* 0x002fe200000000ff */
[----:B------:R-:W-:-:S02]  /*a310*/  FADD.FTZ R15, R9, R12 ;  /* 0x0000000c090f7221 */ /* 0x000fc40000010000 */
[----:B------:R-:W-:Y:S01]  /*a320*/  FADD.FTZ R13, R191, R10 ;  /* 0x0000000abf0d7221 */ /* 0x000fe20000010000 */
[----:B------:R-:W-:Y:S01]  /*a330*/  F2FP.F16.F32.PACK_AB R191, R120, R191 ;  /* 0x000000bf78bf723e */ /* 0x000fe200000000ff */
        /* <DEDUP_REMOVED lines=8> */
[----:B------:R-:W-:-:S02]  /*a3c0*/  FADD.FTZ R10, R124, R13 ;  /* 0x0000000d7c0a7221 */ /* 0x000fc40000010000 */
[----:B------:R-:W-:Y:S02]  /*a3d0*/  FADD.FTZ R15, R6, R15 ;  /* 0x0000000f060f7221 */ /* 0x000fe40000010000 */
[----:B------:R-:W-:Y:S01]  /*a3e0*/  FADD.FTZ R10, R187, R10 ;  /* 0x0000000abb0a7221 */ /* 0x000fe20000010000 */
[----:B------:R-:W-:-:S03]  /*a3f0*/  F2FP.F16.F32.PACK_AB R187, R121, R187 ;  /* 0x000000bb79bb723e */ /* 0x000fc600000000ff */
[----:B------:R-:W-:Y:S01]  /*a400*/  FADD.FTZ R9, R121, R10 ;  /* 0x0000000a79097221 */ /* 0x000fe20000010000 */
[----:B------:R-:W-:Y:S01]  /*a410*/  FADD.FTZ R10, R180, R15 ;  /* 0x0000000fb40a7221 */ /* 0x000fe20000010000 */
[C---:B------:R-:W-:Y:S02]  /*a420*/  F2FP.F16.F32.PACK_AB R180, R127.reuse, R180 ;  /* 0x000000b47fb4723e */ /* 0x040fe400000000ff */
[----:B------:R-:W-:Y:S01]  /*a430*/  FADD.FTZ R12, R128, R9 ;  /* 0x00000009800c7221 */ /* 0x000fe20000010000 */
[----:B------:R-:W-:Y:S01]  /*a440*/  FADD.FTZ R5, R127, R10 ;  /* 0x0000000a7f057221 */ /* 0x000fe20000010000 */
[----:B------:R-:W-:Y:S02]  /*a450*/  IMAD.MOV.U32 R10, RZ, RZ, R3 ;  /* 0x000000ffff0a7224 */ /* 0x000fe400078e0003 */
[C---:B------:R-:W-:Y:S01]  /*a460*/  FADD.FTZ R12, R181.reuse, R12 ;  /* 0x0000000cb50c7221 */ /* 0x040fe20000010000 */
[----:B------:R-:W-:Y:S01]  /*a470*/  FADD.FTZ R6, R182, R5 ;  /* 0x00000005b6067221 */ /* 0x000fe20000010000 */
[----:B------:R-:W-:-:S02]  /*a480*/  F2FP.F16.F32.PACK_AB R181, R181, R128 ;  /* 0x00000080b5b5723e */ /* 0x000fc400000000ff */
[----:B------:R-:W-:Y:S01]  /*a490*/  FADD.FTZ R5, R183, R12 ;  /* 0x0000000cb7057221 */ /* 0x000fe20000010000 */
[C---:B------:R-:W-:Y:S01]  /*a4a0*/  FADD.FTZ R6, R133.reuse, R6 ;  /* 0x0000000685067221 */ /* 0x040fe20000010000 */
[----:B------:R-:W-:Y:S02]  /*a4b0*/  F2FP.F16.F32.PACK_AB R182, R133, R182 ;  /* 0x000000b685b6723e */ /* 0x000fe400000000ff */
[C---:B------:R-:W-:Y:S01]  /*a4c0*/  FADD.FTZ R5, R130.reuse, R5 ;  /* 0x0000000582057221 */ /* 0x040fe20000010000 */
[----:B------:R-:W-:Y:S01]  /*a4d0*/  FADD.FTZ R9, R155, R6 ;  /* 0x000000069b097221 */ /* 0x000fe20000010000 */
[----:B------:R-:W-:Y:S02]  /*a4e0*/  F2FP.F16.F32.PACK_AB R183, R130, R183 ;  /* 0x000000b782b7723e */ /* 0x000fe400000000ff */
[----:B------:R-:W-:Y:S01]  /*a4f0*/  FADD.FTZ R6, R122, R5 ;  /* 0x000000057a067221 */ /* 0x000fe20000010000 */
[----:B------:R-:W-:-:S03]  /*a500*/  FADD.FTZ R9, R158, R9 ;  /* 0x000000099e097221 */ /* 0x000fc60000010000 */
[----:B------:R-:W-:Y:S01]  /*a510*/  FADD.FTZ R5, R123, R6 ;  /* 0x000000067b057221 */ /* 0x000fe20000010000 */
[----:B------:R-:W-:-:S03]  /*a520*/  FADD.FTZ R9, R146, R9 ;  /* 0x0000000992097221 */ /* 0x000fc60000010000 */
[----:B------:R-:W-:Y:S01]  /*a530*/  FADD.FTZ R5, R126, R5 ;  /* 0x000000057e057221 */ /* 0x000fe20000010000 */
[----:B------:R-:W-:Y:S01]  /*a540*/  FADD.FTZ R6, R131, R9 ;  /* 0x0000000983067221 */ /* 0x000fe20000010000 */
[----:B------:R-:W-:Y:S02]  /*a550*/  IMAD.MOV.U32 R9, RZ, RZ, R4 ;  /* 0x000000ffff097224 */ /* 0x000fe400078e0004 */
[----:B------:R-:W-:Y:S01]  /*a560*/  FADD.FTZ R5, R11, R5 ;  /* 0x000000050b057221 */ /* 0x000fe20000010000 */
[----:B------:R-:W-:Y:S06]  /*a570*/  @P3 BRA `(.L_x_2263) ;  /* 0xffffffb800cc3947 */ /* 0x000fec000383ffff */
.L_x_2254:
[----:B------:R-:W-:-:S13]  /*a580*/  R2UR UR6, R19 ;  /* 0x00000000130672ca */ /* 0x000fda00000e0000 */
[----:B------:R-:W-:-:S06]  /*a590*/  UISETP.GE.AND UP0, UPT, UR37, UR6, UPT ;  /* 0x000000062500728c */ /* 0x000fcc000bf06270 */
[----:B------:R-:W-:-:S13]  /*a5a0*/  PLOP3.LUT P2, PT, PT, PT, UP0, 0x80, 0x0 ;  /* 0x000000000000781c */ /* 0x000fda0003f4f008 */
[----:B------:R-:W-:Y:S05]  /*a5b0*/  @!P2 BRA `(.L_x_2264) ;  /* 0x0000003c0048a947 */ /* 0x000fea0003800000 */
[----:B------:R-:W-:Y:S01]  /*a5c0*/  IMAD.MOV.U32 R8, RZ, RZ, R4 ;  /* 0x000000ffff087224 */ /* 0x000fe200078e0004 */
[----:B------:R-:W-:Y:S01]  /*a5d0*/  UMOV UR38, UR60 ;  /* 0x0000003c00267c82 */ /* 0x000fe20008000000 */
[----:B------:R-:W-:Y:S01]  /*a5e0*/  IMAD.MOV.U32 R9, RZ, RZ, R3 ;  /* 0x000000ffff097224 */ /* 0x000fe200078e0003 */
[----:B------:R-:W-:Y:S01]  /*a5f0*/  UMOV UR7, UR36 ;  /* 0x0000002400077c82 */ /* 0x000fe20008000000 */
[----:B------:R-:W-:-:S05]  /*a600*/  ULDC UR61, c[0x0][0x988] ;  /* 0x00026200003d7ab9 */ /* 0x000fca0000000800 */
.L_x_2273:
[----:B------:R-:W-:-:S04]  /*a610*/  UIADD3 UR36, UR7, 0x1, URZ ;  /* 0x0000000107247890 */ /* 0x000fc8000fffe03f */
[----:B------:R-:W-:-:S04]  /*a620*/  UISETP.NE.AND UP0, UPT, UR36, 0x2, UPT ;  /* 0x000000022400788c */ /* 0x000fc8000bf05270 */
[----:B------:R-:W-:Y:S02]  /*a630*/  USEL UR60, URZ, 0x1, UP0 ;  /* 0x000000013f3c7887 */ /* 0x000fe40008000000 */
[----:B------:R-:W-:Y:S02]  /*a640*/  USEL UR36, UR36, URZ, UP0 ;  /* 0x0000003f24247287 */ /* 0x000fe40008000000 */
[----:B------:R-:W-:Y:S01]  /*a650*/  ULOP3.LUT UR60, UR38, UR60, URZ, 0x3c, !UPT ;  /* 0x0000003c263c7292 */ /* 0x000fe2000f8e3c3f */
[----:B------:R-:W-:Y:S11]  /*a660*/  @!P0 BRA `(.L_x_2265) ;  /* 0x0000000000048947 */ /* 0x000ff60003800000 */
[----:B------:R-:W-:Y:S01]  /*a670*/  BPT.TRAP 0x1 ;  /* 0x000000040000795c */ /* 0x000fe20000300000 */
.L_x_2265:
[----:B------:R-:W-:Y:S01]  /*a680*/  ULEA UR6, UR36, UR39, 0x3 ;  /* 0x0000002724067291 */ /* 0x000fe2000f8e183f */
[----:B------:R-:W-:-:S05]  /*a690*/  IMAD.U32 R3, RZ, RZ, UR60 ;  /* 0x0000003cff037e24 */ /* 0x000fca000f8e00ff */
[----:B------:R-:W-:-:S04]  /*a6a0*/  SHF.L.U32 R3, R3, 0x1f, RZ ;  /* 0x0000001f03037819 */ /* 0x000fc800000006ff */
[----:B------:R0:W1:Y:S01]  /*a6b0*/  SYNCS.PHASECHK.TRANS64.TRYWAIT P2, [UR6+0x36830], R3 ;  /* 0x03683003ff0075a7 */ /* 0x0000620008040146 */
[----:B------:R-:W-:Y:S05]  /*a6c0*/  @!P0 BRA `(.L_x_2266) ;  /* 0x0000000000048947 */ /* 0x000fea0003800000 */
[----:B------:R-:W-:Y:S01]  /*a6d0*/  BPT.TRAP 0x1 ;  /* 0x000000040000795c */ /* 0x000fe20000300000 */
.L_x_2266:
[----:B-1----:R-:W-:Y:S05]  /*a6e0*/  @P2 BRA `(.L_x_2267) ;  /* 0x0000000000082947 */ /* 0x002fea0003800000 */
[----:B------:R-:W1:Y:S02]  /*a6f0*/  SYNCS.PHASECHK.TRANS64.TRYWAIT P2, [UR6+0x36830], R3 ;  /* 0x03683003ff0075a7 */ /* 0x000e640008040146 */
[----:B-1----:R-:W-:Y:S05]  /*a700*/  @!P2 BRA `(.L_x_2268) ;  /* 0x00000104000ca947 */ /* 0x002fea0003800000 */
.L_x_2267:
        /* <DEDUP_REMOVED lines=11> */
[----:B------:R-:W-:Y:S01]  /*a7c0*/  MOV R10, UR49 ;  /* 0x00000031000a7c02 */ /* 0x000fe20008000f00 */
[----:B------:R-:W-:Y:S01]  /*a7d0*/  UMOV UR49, UR53 ;  /* 0x0000003500317c82 */ /* 0x000fe20008000000 */
[----:B------:R-:W-:Y:S01]  /*a7e0*/  UIMAD UR6, UR36, 0xa80, UR6 ;  /* 0x00000a80240678a4 */ /* 0x000fe2000f8e0206 */
[----:B------:R-:W-:Y:S01]  /*a7f0*/  MOV R11, UR48 ;  /* 0x00000030000b7c02 */ /* 0x000fe20008000f00 */
[----:B------:R-:W-:Y:S01]  /*a800*/  UMOV UR48, UR52 ;  /* 0x0000003400307c82 */ /* 0x000fe20008000000 */
        /* <DEDUP_REMOVED lines=605> */
.L_x_2269:
[----:B------:R-:W-:Y:S01]  /*cde0*/  ULEA UR10, UR7, UR39, 0x3 ;  /* 0x00000027070a7291 */ /* 0x000fe2000f8e183f */
[----:B------:R-:W-:-:S05]  /*cdf0*/  IMAD.U32 R0, RZ, RZ, UR38 ;  /* 0x00000026ff007e24 */ /* 0x000fca000f8e00ff */
[----:B------:R-:W-:-:S04]  /*ce00*/  SHF.L.U32 R0, R0, 0x1f, RZ ;  /* 0x0000001f00007819 */ /* 0x000fc800000006ff */
[----:B------:R0:W1:Y:S01]  /*ce10*/  SYNCS.PHASECHK.TRANS64.TRYWAIT P2, [UR10+0x36850], R0 ;  /* 0x03685000ff0075a7 */ /* 0x000062000804014a */
[----:B------:R-:W-:Y:S05]  /*ce20*/  @!P0 BRA `(.L_x_2270) ;  /* 0x0000000000048947 */ /* 0x000fea0003800000 */
[----:B------:R-:W-:Y:S01]  /*ce30*/  BPT.TRAP 0x1 ;  /* 0x000000040000795c */ /* 0x000fe20000300000 */
.L_x_2270:
[----:B-1----:R-:W-:Y:S05]  /*ce40*/  @P2 BRA `(.L_x_2271) ;  /* 0x0000000000082947 */ /* 0x002fea0003800000 */
[----:B------:R-:W1:Y:S02]  /*ce50*/  SYNCS.PHASECHK.TRANS64.TRYWAIT P2, [UR10+0x36850], R0 ;  /* 0x03685000ff0075a7 */ /* 0x000e64000804014a */
[----:B-1----:R-:W-:Y:S05]  /*ce60*/  @!P2 BRA `(.L_x_2272) ;  /* 0x000000dc004ca947 */ /* 0x002fea0003800000 */
.L_x_2271:
[----:B------:R-:W-:Y:S01]  /*ce70*/  UIADD3 UR6, UR39, 0x400, URZ ;  /* 0x0000040027067890 */ /* 0x000fe2000fffe03f */
[----:B------:R-:W-:Y:S01]  /*ce80*/  WARPGROUP.ARRIVE ;  /* 0x00000000000079c5 */ /* 0x000fe20000000000 */
[----:B01----:R-:W-:Y:S01]  /*ce90*/  FMNMX.FTZ R0, R168, R9, !PT ;  /* 0x00000009a8007209 */ /* 0x003fe20007810000 */
[----:B------:R-:W-:Y:S01]  /*cea0*/  UMOV UR11, UR61 ;  /* 0x0000003d000b7c82 */ /* 0x000fe20008000000 */
[----:B------:R-:W-:Y:S01]  /*ceb0*/  USHF.R.U32.HI UR6, URZ, 0x4, UR6 ;  /* 0x000000043f067899 */ /* 0x000fe20008011606 */
[----:B------:R-:W-:Y:S01]  /*cec0*/  R2UR UR15, R19 ;  /* 0x00000000130f72ca */ /* 0x000fe200000e0000 */
[----:B------:R-:W-:Y:S01]  /*ced0*/  UMOV UR38, UR60 ;  /* 0x0000003c00267c82 */ /* 0x000fe20008000000 */
[----:B------:R-:W-:Y:S01]  /*cee0*/  FMNMX.FTZ R3, R169, R0, !PT ;  /* 0x00000000a9037209 */ /* 0x000fe20007810000 */
[----:B------:R-:W-:-:S03]  /*cef0*/  ULOP3.LUT UR6, UR6, 0x3fff, URZ, 0xc0, !UPT ;  /* 0x00003fff06067892 */ /* 0x000fc6000f8ec03f */
[----:B------:R-:W-:Y:S01]  /*cf00*/  FMNMX.FTZ R0, R172, R3, !PT ;  /* 0x00000003ac007209 */ /* 0x000fe20007810000 */
[----:B------:R-:W-:-:S03]  /*cf10*/  ULOP3.LUT UR6, UR6, 0x3800000, URZ, 0xfc, !UPT ;  /* 0x0380000006067892 */ /* 0x000fc6000f8efc3f */
[----:B------:R-:W-:Y:S01]  /*cf20*/  FMNMX.FTZ R3, R173, R0, !PT ;  /* 0x00000000ad037209 */ /* 0x000fe20007810000 */
[----:B------:R-:W-:Y:S02]  /*cf30*/  UIMAD UR14, UR7, 0xa80, UR6 ;  /* 0x00000a80070e78a4 */ /* 0x000fe4000f8e0206 */
[----:B------:R-:W-:Y:S01]  /*cf40*/  UISETP.GT.AND UP0, UPT, UR37, UR15, UPT ;  /* 0x0000000f2500728c */ /* 0x000fe2000bf04270 */
[----:B------:R-:W-:Y:S01]  /*cf50*/  FMNMX.FTZ R0, R160, R3, !PT ;  /* 0x00000003a0007209 */ /* 0x000fe20007810000 */
[----:B------:R-:W-:Y:S01]  /*cf60*/  UMOV UR7, 0x40000040 ;  /* 0x4000004000077882 */ /* 0x000fe20000000000 */
[----:B------:R-:W-:Y:S02]  /*cf70*/  UIADD3 UR37, UR37, -0x1, URZ ;  /* 0xffffffff25257890 */ /* 0x000fe4000fffe03f */
[----:B------:R-:W-:Y:S01]  /*cf80*/  UMOV UR6, UR14 ;  /* 0x0000000e00067c82 */ /* 0x000fe20008000000 */
[----:B------:R-:W-:Y:S01]  /*cf90*/  FMNMX.FTZ R3, R161, R0, !PT ;  /* 0x00000000a1037209 */ /* 0x000fe20007810000 */
[----:B------:R-:W-:Y:S01]  /*cfa0*/  HGMMA.64x192x16.F32 R24, R200, gdesc[UR4].tnspB, R24, gsb0 ;  /* 0x42e00004c8187df0 */ /* 0x000fe20008000818 */
[----:B------:R-:W-:Y:S01]  /*cfb0*/  UIADD3 UR6, UR14, 0x80, URZ ;  /* 0x000000800e067890 */ /* 0x000fe2000fffe03f */
[----:B------:R-:W-:Y:S01]  /*cfc0*/  PLOP3.LUT P2, PT, PT, PT, UP0, 0x80, 0x0 ;  /* 0x000000000000781c */ /* 0x000fe20003f4f008 */
        /* <DEDUP_REMOVED lines=27> */
[----:B------:R-:W-:-:S03]  /*d180*/  FMNMX.FTZ R4, R170, R8, !PT ;  /* 0x00000008aa047209 */ /* 0x000fc60007810000 */
[----:B------:R-:W-:Y:S01]  /*d190*/  FADD.FTZ R2, -R3, R9 ;  /* 0x0000000903027221 */ /* 0x000fe20000010100 */
[----:B------:R-:W-:-:S03]  /*d1a0*/  FMNMX.FTZ R11, R171, R4, !PT ;  /* 0x00000004ab0b7209 */ /* 0x000fc60007810000 */
[----:B------:R-:W-:Y:S01]  /*d1b0*/  FMUL.FTZ R10, R2, UR11 ;  /* 0x0000000b020a7c20 */ /* 0x000fe20008410000 */
[----:B------:R-:W-:Y:S01]  /*d1c0*/  FMNMX.FTZ R4, R174, R11, !PT ;  /* 0x0000000bae047209 */ /* 0x000fe20007810000 */
[----:B------:R-:W-:Y:S02]  /*d1d0*/  FMUL.FTZ R2, R3, UR11 ;  /* 0x0000000b03027c20 */ /* 0x000fe40008410000 */
[----:B------:R0:W-:Y:S01]  /*d1e0*/  MUFU.EX2 R0, R10 ;  /* 0x0000000a00007308 */ /* 0x0001e20000000800 */
        /* <DEDUP_REMOVED lines=10> */
[--C-:B0-----:R-:W-:Y:S01]  /*d290*/  FFMA.FTZ R10, R153, UR11, -R2.reuse ;  /* 0x0000000b990a7c23 */ /* 0x101fe20008010802 */
        /* <DEDUP_REMOVED lines=16> */
[----:B------:R-:W-:Y:S01]  /*d3a0*/  FMNMX.FTZ R4, R150, R11, !PT ;  /* 0x0000000b96047209 */ /* 0x000fe20007810000 */
[----:B------:R-:W-:Y:S02]  /*d3b0*/  WARPGROUP.DEPBAR.LE gsb0, 0x0 ;  /* 0x00008000000079c5 */ /* 0x000fe40000010000 */
[----:B------:R-:W-:Y:S01]  /*d3c0*/  WARPGROUP.ARRIVE ;  /* 0x00000000000079c5 */ /* 0x000fe20000000000 */
[----:B------:R-:W-:Y:S01]  /*d3d0*/  FMNMX.FTZ R11, R151, R4, !PT ;  /* 0x00000004970b7209 */ /* 0x000fe20007810000 */
[--C-:B------:R-:W-:Y:S01]  /*d3e0*/  FFMA.FTZ R200, R168, UR11, -R2.reuse ;  /* 0x0000000ba8c87c23 */ /* 0x100fe20008010802 */
[----:B------:R-:W-:Y:S01]  /*d3f0*/  FFMA.FTZ R202, R172, UR11, -R2 ;  /* 0x0000000bacca7c23 */ /* 0x000fe20008010802 */
[----:B------:R-:W-:Y:S01]  /*d400*/  MUFU.EX2 R10, R10 ;  /* 0x0000000a000a7308 */ /* 0x000fe20000000800 */
[----:B------:R-:W-:Y:S01]  /*d410*/  FMNMX.FTZ R4, R138, R11, !PT ;  /* 0x0000000b8a047209 */ /* 0x000fe20007810000 */
[----:B------:R-:W-:Y:S01]  /*d420*/  HGMMA.64x192x16.F32 R24, R196, gdesc[UR4].tnspB, R24, gsb0 ;  /* 0x42e00004c4187df0 */ /* 0x000fe20008000818 */
[----:B------:R-:W-:Y:S01]  /*d430*/  UIADD3 UR6, UR14, 0x100, URZ ;  /* 0x000001000e067890 */ /* 0x000fe2000fffe03f */
[----:B------:R-:W-:Y:S01]  /*d440*/  UMOV UR7, 0x40000040 ;  /* 0x4000004000077882 */ /* 0x000fe20000000000 */
        /* <DEDUP_REMOVED lines=8> */
[----:B0-----:R-:W-:Y:S01]  /*d4d0*/  FFMA.FTZ R6, R0, R6, R200 ;  /* 0x0000000600067223 */ /* 0x001fe200000100c8 */
[----:B------:R-:W-:Y:S02]  /*d4e0*/  FMNMX.FTZ R4, R134, R11, !PT ;  /* 0x0000000b86047209 */ /* 0x000fe40007810000 */
[----:B------:R-:W-:Y:S02]  /*d4f0*/  F2FP.F16.F32.PACK_AB R200, R9, R200 ;  /* 0x000000c809c8723e */ /* 0x000fe400000000ff */
[----:B------:R-:W-:Y:S02]  /*d500*/  FMNMX.FTZ R11, R135, R4, !PT ;  /* 0x00000004870b7209 */ /* 0x000fe40007810000 */
[----:B------:R-:W-:Y:S02]  /*d510*/  MUFU.EX2 R13, R13 ;  /* 0x0000000d000d7308 */ /* 0x000fe40000000800 */
[----:B------:R-:W-:-:S04]  /*d520*/  FMNMX.FTZ R4, R122, R11, !PT ;  /* 0x0000000b7a047209 */ /* 0x000fc80007810000 */
[----:B------:R-:W-:Y:S02]  /*d530*/  FMNMX.FTZ R11, R123, R4, !PT ;  /* 0x000000047b0b7209 */ /* 0x000fe40007810000 */
[----:B------:R-:W-:Y:S02]  /*d540*/  MUFU.EX2 R14, R14 ;  /* 0x0000000e000e7308 */ /* 0x000fe40000000800 */
[----:B------:R-:W-:-:S04]  /*d550*/  FMNMX.FTZ R4, R126, R11, !PT ;  /* 0x0000000b7e047209 */ /* 0x000fc80007810000 */
[----:B------:R-:W-:Y:S02]  /*d560*/  FMNMX.FTZ R4, R127, R4, !PT ;  /* 0x000000047f047209 */ /* 0x000fe40007810000 */
[----:B------:R-:W-:Y:S03]  /*d570*/  MUFU.EX2 R11, R149 ;  /* 0x00000095000b7308 */ /* 0x000fe60000000800 */
[----:B------:R-:W0:Y:S05]  /*d580*/  SHFL.BFLY PT, R21, R4, 0x2, 0x1f ;  /* 0x0c401f0004157f89 */ /* 0x000e2a00000e0000 */
[----:B------:R-:W-:Y:S08]  /*d590*/  MUFU.EX2 R20, R20 ;  /* 0x0000001400147308 */ /* 0x000ff00000000800 */
[----:B------:R-:W-:Y:S08]  /*d5a0*/  MUFU.EX2 R120, R120 ;  /* 0x0000007800787308 */ /* 0x000ff00000000800 */
[----:B------:R-:W-:Y:S01]  /*d5b0*/  MUFU.EX2 R121, R121 ;  /* 0x0000007900797308 */ /* 0x000fe20000000800 */
[----:B0-----:R-:W-:Y:S01]  /*d5c0*/  FMNMX.FTZ R137, R4, R21, !PT ;  /* 0x0000001504897209 */ /* 0x001fe20007810000 */
[--C-:B------:R-:W-:Y:S01]  /*d5d0*/  FFMA.FTZ R21, R129, UR11, -R2.reuse ;  /* 0x0000000b81157c23 */ /* 0x100fe20008010802 */
[----:B------:R-:W-:-:S03]  /*d5e0*/  FFMA.FTZ R129, R125, UR11, -R2 ;  /* 0x0000000b7d817c23 */ /* 0x000fc60008010802 */
[----:B------:R-:W0:Y:S02]  /*d5f0*/  SHFL.BFLY PT, R4, R137, 0x1, 0x1f ;  /* 0x0c201f0089047f89 */ /* 0x000e2400000e0000 */
[----:B------:R-:W-:Y:S01]  /*d600*/  MUFU.EX2 R21, R21 ;  /* 0x0000001500157308 */ /* 0x000fe20000000800 */
[----:B0-----:R-:W-:-:S05]  /*d610*/  FMNMX.FTZ R4, R137, R4, !PT ;  /* 0x0000000489047209 */ /* 0x001fca0007810000 */
[----:B------:R-:W-:-:S04]  /*d620*/  FMUL.FTZ R125, R4, UR11 ;  /* 0x0000000b047d7c20 */ /* 0x000fc80008410000 */
        /* <DEDUP_REMOVED lines=12> */
[----:B------:R-:W-:-:S02]  /*d6f0*/  FFMA.FTZ R126, R126, UR11, -R125 ;  /* 0x0000000b7e7e7c23 */ /* 0x000fc4000801087d */
[----:B------:R-:W-:Y:S08]  /*d700*/  MUFU.EX2 R124, R124 ;  /* 0x0000007c007c7308 */ /* 0x000ff00000000800 */
[----:B------:R-:W-:Y:S08]  /*d710*/  MUFU.EX2 R203, R203 ;  /* 0x000000cb00cb7308 */ /* 0x000ff00000000800 */
[----:B------:R-:W-:Y:S08]  /*d720*/  MUFU.EX2 R137, R137 ;  /* 0x0000008900897308 */ /* 0x000ff00000000800 */
[----:B------:R-:W-:Y:S08]  /*d730*/  MUFU.EX2 R134, R134 ;  /* 0x0000008600867308 */ /* 0x000ff00000000800 */
[----:B------:R-:W0:Y:S08]  /*d740*/  MUFU.EX2 R135, R135 ;  /* 0x0000008700877308 */ /* 0x000e300000000800 */
        /* <DEDUP_REMOVED lines=10> */
[----:B------:R-:W-:-:S07]  /*d7f0*/  UMOV UR7, 0x40000040 ;  /* 0x4000004000077882 */ /* 0x000fce0000000000 */
        /* <DEDUP_REMOVED lines=20> */
[----:B------:R-:W-:Y:S02]  /*d940*/  IMAD.U32 R144, RZ, RZ, UR36 ;  /* 0x00000024ff907e24 */ /* 0x000fe4000f8e00ff */
[--C-:B------:R-:W-:Y:S01]  /*d950*/  FFMA.FTZ R189, R146, UR11, -R125.reuse ;  /* 0x0000000b92bd7c23 */ /* 0x100fe2000801087d */
[----:B------:R-:W-:Y:S01]  /*d960*/  IMAD.U32 R146, RZ, RZ, UR10 ;  /* 0x0000000aff927e24 */ /* 0x000fe2000f8e00ff */
[----:B------:R-:W-:Y:S01]  /*d970*/  HGMMA.64x192x16.F32 R24, R184, gdesc[UR4].tnspB, R24, gsb0 ;  /* 0x42e00004b8187df0 */ /* 0x000fe20008000818 */
[----:B------:R-:W-:Y:S01]  /*d980*/  UIADD3 UR6, UR14, 0x280, URZ ;  /* 0x000002800e067890 */ /* 0x000fe2000fffe03f */
[----:B------:R-:W-:Y:S01]  /*d990*/  @!P1 LEA R144, R144, UR39, 0x3 ;  /* 0x0000002790909c11 */ /* 0x000fe2000f8e18ff */
[----:B------:R-:W-:Y:S01]  /*d9a0*/  UMOV UR7, 0x40000040 ;  /* 0x4000004000077882 */ /* 0x000fe20000000000 */
[----:B------:R-:W-:Y:S01]  /*d9b0*/  @!P1 VIADD R146, R146, 0x36860 ;  /* 0x0003686092929836 */ /* 0x000fe20000000000 */
[----:B------:R-:W-:Y:S01]  /*d9c0*/  MUFU.EX2 R188, R188 ;  /* 0x000000bc00bc7308 */ /* 0x000fe20000000800 */
[----:B------:R-:W-:Y:S01]  /*d9d0*/  FFMA.FTZ R191, R150, UR11, -R125 ;  /* 0x0000000b96bf7c23 */ /* 0x000fe2000801087d */
[----:B------:R-:W-:-:S02]  /*d9e0*/  @!P1 VIADD R144, R144, 0x36840 ;  /* 0x0003684090909836 */ /* 0x000fc40000000000 */
[----:B------:R-:W-:-:S03]  /*d9f0*/  @!P1 PRMT R146, RZ, 0x654, R146 ;  /* 0x00000654ff929816 */ /* 0x000fc60000000092 */
[----:B------:R-:W-:Y:S01]  /*da00*/  @!P1 PRMT R145, RZ, 0x654, R144 ;  /* 0x00000654ff919816 */ /* 0x000fe20000000090 */
[----:B------:R-:W-:Y:S08]  /*da10*/  MUFU.EX2 R189, R189 ;  /* 0x000000bd00bd7308 */ /* 0x000ff00000000800 */
[----:B------:R-:W-:Y:S08]  /*da20*/  MUFU.EX2 R190, R190 ;  /* 0x000000be00be7308 */ /* 0x000ff00000000800 */
[----:B------:R-:W-:Y:S08]  /*da30*/  MUFU.EX2 R191, R191 ;  /* 0x000000bf00bf7308 */ /* 0x000ff00000000800 */
[----:B------:R-:W-:Y:S01]  /*da40*/  MUFU.EX2 R144, R151 ;  /* 0x0000009700907308 */ /* 0x000fe20000000800 */
[----:B------:R-:W-:-:S02]  /*da50*/  WARPGROUP.DEPBAR.LE gsb0, 0x0 ;  /* 0x00008000000079c5 */ /* 0x000fc40000010000 */
[----:B------:R-:W-:Y:S01]  /*da60*/  WARPGROUP.ARRIVE ;  /* 0x00000000000079c5 */ /* 0x000fe20000000000 */
[--C-:B------:R-:W-:Y:S01]  /*da70*/  FFMA.FTZ R184, R136, UR11, -R2.reuse ;  /* 0x0000000b88b87c23 */ /* 0x100fe20008010802 */
[--C-:B------:R-:W-:Y:S01]  /*da80*/  FFMA.FTZ R186, R140, UR11, -R2.reuse ;  /* 0x0000000b8cba7c23 */ /* 0x100fe20008010802 */
[----:B------:R-:W-:Y:S01]  /*da90*/  FFMA.FTZ R136, R141, UR11, -R2 ;  /* 0x0000000b8d887c23 */ /* 0x000fe20008010802 */
[--C-:B------:R-:W-:Y:S01]  /*daa0*/  FFMA.FTZ R185, R138, UR11, -R125.reuse ;  /* 0x0000000b8ab97c23 */ /* 0x100fe2000801087d */
[--C-:B------:R-:W-:Y:S01]  /*dab0*/  FFMA.FTZ R140, R159, UR11, -R125.reuse ;  /* 0x0000000b9f8c7c23 */ /* 0x100fe2000801087d */
[----:B------:R-:W-:Y:S01]  /*dac0*/  HGMMA.64x192x16.F32 R24, R180, gdesc[UR4].tnspB, R24, gsb0 ;  /* 0x42e00004b4187df0 */ /* 0x000fe20008000818 */
[----:B------:R-:W-:Y:S01]  /*dad0*/  UIADD3 UR6, UR14, 0x300, URZ ;  /* 0x000003000e067890 */ /* 0x000fe2000fffe03f */
[--C-:B------:R-:W-:Y:S01]  /*dae0*/  FFMA.FTZ R141, R147, UR11, -R125.reuse ;  /* 0x0000000b938d7c23 */ /* 0x100fe2000801087d */
[----:B------:R-:W-:Y:S01]  /*daf0*/  UMOV UR7, 0x40000040 ;  /* 0x4000004000077882 */ /* 0x000fe20000000000 */
[----:B------:R-:W-:Y:S01]  /*db00*/  MUFU.EX2 R184, R184 ;  /* 0x000000b800b87308 */ /* 0x000fe20000000800 */
[----:B------:R-:W-:-:S07]  /*db10*/  FFMA.FTZ R187, R142, UR11, -R125 ;  /* 0x0000000b8ebb7c23 */ /* 0x000fce000801087d */
        /* <DEDUP_REMOVED lines=11> */
[----:B------:R-:W-:Y:S01]  /*dbd0*/  FADD.FTZ R2, -R4, R8 ;  /* 0x0000000804027221 */ /* 0x000fe20000010100 */
[--C-:B------:R-:W-:Y:S01]  /*dbe0*/  FFMA.FTZ R132, R163, UR11, -R125.reuse ;  /* 0x0000000ba3847c23 */ /* 0x100fe2000801087d */
[----:B------:R-:W-:Y:S01]  /*dbf0*/  HGMMA.64x192x16.F32 R24, R176, gdesc[UR4].tnspB, R24, gsb0 ;  /* 0x42e00004b0187df0 */ /* 0x000fe20008000818 */
[----:B------:R-:W-:Y:S01]  /*dc00*/  MUFU.EX2 R8, R129 ;  /* 0x0000008100087308 */ /* 0x000fe20000000800 */
[----:B------:R-:W-:Y:S01]  /*dc10*/  FMUL.FTZ R2, R2, UR11 ;  /* 0x0000000b02027c20 */ /* 0x000fe20008410000 */
[--C-:B------:R-:W-:Y:S01]  /*dc20*/  FFMA.FTZ R133, R167, UR11, -R125.reuse ;  /* 0x0000000ba7857c23 */ /* 0x100fe2000801087d */
[----:B------:R-:W-:Y:S01]  /*dc30*/  FFMA.FTZ R181, R130, UR11, -R125 ;  /* 0x0000000b82b57c23 */ /* 0x000fe2000801087d */
[----:B------:R-:W-:Y:S01]  /*dc40*/  UMOV UR7, UR36 ;  /* 0x0000002400077c82 */ /* 0x000fe20008000000 */
[----:B0-----:R-:W-:-:S03]  /*dc50*/  F2FP.F16.F32.PACK_AB R183, R135, R134 ;  /* 0x0000008687b7723e */ /* 0x001fc600000000ff */
[----:B------:R-:W0:Y:S08]  /*dc60*/  MUFU.EX2 R2, R2 ;  /* 0x0000000200027308 */ /* 0x000e300000000800 */
[----:B------:R-:W1:Y:S08]  /*dc70*/  MUFU.EX2 R129, R175 ;  /* 0x000000af00817308 */ /* 0x000e700000000800 */
[----:B------:R-:W2:Y:S01]  /*dc80*/  MUFU.EX2 R132, R132 ;  /* 0x0000008400847308 */ /* 0x000ea20000000800 */
[----:B0-----:R-:W-:Y:S01]  /*dc90*/  FFMA.FTZ R5, R2, R5, R201 ;  /* 0x0000000502057223 */ /* 0x001fe200000100c9 */
[----:B------:R-:W-:-:S03]  /*dca0*/  F2FP.F16.F32.PACK_AB R201, R124, R201 ;  /* 0x000000c97cc9723e */ /* 0x000fc600000000ff */
[----:B------:R-:W-:-:S03]  /*dcb0*/  FADD.FTZ R138, R124, R5 ;  /* 0x000000057c8a7221 */ /* 0x000fc60000010000 */
[----:B------:R-:W0:Y:S01]  /*dcc0*/  MUFU.EX2 R133, R133 ;  /* 0x0000008500857308 */ /* 0x000e220000000800 */
[----:B------:R-:W-:Y:S01]  /*dcd0*/  FADD.FTZ R138, R203, R138 ;  /* 0x0000008acb8a7221 */ /* 0x000fe20000010000 */
[----:B-1----:R-:W-:-:S03]  /*dce0*/  F2FP.F16.F32.PACK_AB R203, R129, R203 ;  /* 0x000000cb81cb723e */ /* 0x002fc600000000ff */
[----:B------:R-:W-:-:S03]  /*dcf0*/  FADD.FTZ R138, R129, R138 ;  /* 0x0000008a818a7221 */ /* 0x000fc60000010000 */
[----:B------:R-:W-:Y:S08]  /*dd00*/  MUFU.EX2 R180, R180 ;  /* 0x000000b400b47308 */ /* 0x000ff00000000800 */
[----:B------:R-:W-:Y:S08]  /*dd10*/  MUFU.EX2 R181, R181 ;  /* 0x000000b500b57308 */ /* 0x000ff00000000800 */
[----:B------:R-:W-:Y:S08]  /*dd20*/  MUFU.EX2 R124, R131 ;  /* 0x00000083007c7308 */ /* 0x000ff00000000800 */
[----:B------:R-:W-:Y:S08]  /*dd30*/  MUFU.EX2 R182, R182 ;  /* 0x000000b600b67308 */ /* 0x000ff00000000800 */
[----:B------:R-:W-:Y:S01]  /*dd40*/  MUFU.EX2 R128, R128 ;  /* 0x0000008000807308 */ /* 0x000fe20000000800 */
[----:B------:R-:W-:-:S02]  /*dd50*/  WARPGROUP.DEPBAR.LE gsb0, 0x0 ;  /* 0x00008000000079c5 */ /* 0x000fc40000010000 */
[----:B------:R1:W-:Y:S05]  /*dd60*/  @!P1 SYNCS.ARRIVE.TRANS64.RED.A1T0 RZ, [R145+URZ], RZ ;  /* 0x000000ff91ff99a7 */ /* 0x0003ea000810043f */
[----:B------:R-:W-:Y:S01]  /*dd70*/  MUFU.EX2 R179, R126 ;  /* 0x0000007e00b37308 */ /* 0x000fe20000000800 */
[----:B------:R-:W-:Y:S02]  /*dd80*/  F2FP.F16.F32.PACK_AB R178, R8, R121 ;  /* 0x0000007908b2723e */ /* 0x000fe400000000ff */
[----:B------:R-:W-:Y:S01]  /*dd90*/  F2FP.F16.F32.PACK_AB R176, R120, R20 ;  /* 0x0000001478b0723e */ /* 0x000fe200000000ff */
[----:B-1----:R-:W-:Y:S01]  /*dda0*/  FADD.FTZ R145, R9, R6 ;  /* 0x0000000609917221 */ /* 0x002fe20000010000 */
[----:B------:R1:W-:Y:S01]  /*ddb0*/  @!P1 SYNCS.ARRIVE.TRANS64.RED.A1T0 RZ, [R146+URZ], RZ ;  /* 0x000000ff92ff99a7 */ /* 0x0003e2000810043f */
[----:B------:R-:W-:Y:S01]  /*ddc0*/  FFMA.FTZ R6, R139, UR11, -R125 ;  /* 0x0000000b8b067c23 */ /* 0x000fe2000801087d */
[----:B------:R-:W-:Y:S01]  /*ddd0*/  FADD.FTZ R139, R197, R138 ;  /* 0x0000008ac58b7221 */ /* 0x000fe20000010000 */
[----:B--2---:R-:W-:-:S03]  /*dde0*/  F2FP.F16.F32.PACK_AB R197, R132, R197 ;  /* 0x000000c584c5723e */ /* 0x004fc600000000ff */
[----:B------:R-:W-:Y:S01]  /*ddf0*/  FADD.FTZ R130, R132, R139 ;  /* 0x0000008b84827221 */ /* 0x000fe20000010000 */
[----:B------:R-:W-:Y:S01]  /*de00*/  MUFU.EX2 R6, R6 ;  /* 0x0000000600067308 */ /* 0x000fe20000000800 */
[----:B-1----:R-:W-:Y:S01]  /*de10*/  FADD.FTZ R146, R202, R145 ;  /* 0x00000091ca927221 */ /* 0x002fe20000010000 */
[----:B------:R-:W-:Y:S01]  /*de20*/  F2FP.F16.F32.PACK_AB R202, R17, R202 ;  /* 0x000000ca11ca723e */ /* 0x000fe200000000ff */
[----:B------:R-:W-:Y:S01]  /*de30*/  FADD.FTZ R130, R199, R130 ;  /* 0x00000082c7827221 */ /* 0x000fe20000010000 */
[----:B0-----:R-:W-:Y:S01]  /*de40*/  F2FP.F16.F32.PACK_AB R199, R133, R199 ;  /* 0x000000c785c7723e */ /* 0x001fe200000000ff */
[----:B------:R-:W-:Y:S02]  /*de50*/  FADD.FTZ R5, R17, R146 ;  /* 0x0000009211057221 */ /* 0x000fe40000010000 */
[----:B------:R-:W-:Y:S02]  /*de60*/  FADD.FTZ R130, R133, R130 ;  /* 0x0000008285827221 */ /* 0x000fe40000010000 */
[----:B------:R-:W-:Y:S01]  /*de70*/  FADD.FTZ R5, R196, R5 ;  /* 0x00000005c4057221 */ /* 0x000fe20000010000 */
[C---:B------:R-:W-:Y:S01]  /*de80*/  F2FP.F16.F32.PACK_AB R196, R16.reuse, R196 ;  /* 0x000000c410c4723e */ /* 0x040fe200000000ff */
[----:B------:R-:W-:Y:S01]  /*de90*/  FADD.FTZ R130, R193, R130 ;  /* 0x00000082c1827221 */ /* 0x000fe20000010000 */
[----:B------:R-:W-:Y:S01]  /*dea0*/  F2FP.F16.F32.PACK_AB R193, R137, R193 ;  /* 0x000000c189c1723e */ /* 0x000fe200000000ff */
[----:B------:R-:W-:-:S02]  /*deb0*/  FADD.FTZ R5, R16, R5 ;  /* 0x0000000510057221 */ /* 0x000fc40000010000 */
[----:B------:R-:W-:Y:S02]  /*dec0*/  FADD.FTZ R130, R137, R130 ;  /* 0x0000008289827221 */ /* 0x000fe40000010000 */
[----:B------:R-:W-:Y:S01]  /*ded0*/  FADD.FTZ R139, R198, R5 ;  /* 0x00000005c68b7221 */ /* 0x000fe20000010000 */
[----:B------:R-:W-:Y:S01]  /*dee0*/  F2FP.F16.F32.PACK_AB R198, R12, R198 ;  /* 0x000000c60cc6723e */ /* 0x000fe200000000ff */
[----:B------:R-:W-:Y:S01]  /*def0*/  FADD.FTZ R9, R195, R130 ;  /* 0x00000082c3097221 */ /* 0x000fe20000010000 */
[----:B------:R-:W-:Y:S01]  /*df00*/  FFMA.FTZ R5, R122, UR11, -R125 ;  /* 0x0000000b7a057c23 */ /* 0x000fe2000801087d */
[----:B------:R-:W-:Y:S01]  /*df10*/  FADD.FTZ R139, R12, R139 ;  /* 0x0000008b0c8b7221 */ /* 0x000fe20000010000 */
[----:B------:R-:W-:Y:S01]  /*df20*/  MUFU.EX2 R122, R143 ;  /* 0x0000008f007a7308 */ /* 0x000fe20000000800 */
[----:B------:R-:W-:Y:S01]  /*df30*/  FADD.FTZ R130, R140, R9 ;  /* 0x000000098c827221 */ /* 0x000fe20000010000 */
[----:B------:R-:W-:Y:S01]  /*df40*/  FFMA.FTZ R125, R127, UR11, -R125 ;  /* 0x0000000b7f7d7c23 */ /* 0x000fe2000801087d */
[----:B------:R-:W-:Y:S01]  /*df50*/  FADD.FTZ R139, R192, R139 ;  /* 0x0000008bc08b7221 */ /* 0x000fe20000010000 */
[----:B------:R-:W-:Y:S01]  /*df60*/  F2FP.F16.F32.PACK_AB R192, R10, R192 ;  /* 0x000000c00ac0723e */ /* 0x000fe200000000ff */
[----:B------:R-:W-:Y:S01]  /*df70*/  FADD.FTZ R130, R189, R130 ;  /* 0x00000082bd827221 */ /* 0x000fe20000010000 */
[----:B------:R-:W-:Y:S01]  /*df80*/  F2FP.F16.F32.PACK_AB R195, R140, R195 ;  /* 0x000000c38cc3723e */ /* 0x000fe200000000ff */
[----:B------:R-:W-:Y:S01]  /*df90*/  FADD.FTZ R139, R10, R139 ;  /* 0x0000008b0a8b7221 */ /* 0x000fe20000010000 */
[----:B------:R-:W0:Y:S01]  /*dfa0*/  MUFU.EX2 R5, R5 ;  /* 0x0000000500057308 */ /* 0x000e220000000800 */
[C---:B------:R-:W-:Y:S01]  /*dfb0*/  FADD.FTZ R130, R141.reuse, R130 ;  /* 0x000000828d827221 */ /* 0x040fe20000010000 */
[----:B------:R-:W-:Y:S01]  /*dfc0*/  F2FP.F16.F32.PACK_AB R189, R141, R189 ;  /* 0x000000bd8dbd723e */ /* 0x000fe200000000ff */
[----:B------:R-:W-:Y:S01]  /*dfd0*/  FADD.FTZ R138, R194, R139 ;  /* 0x0000008bc28a7221 */ /* 0x000fe20000010000 */
[----:B------:R-:W-:-:S03]  /*dfe0*/  F2FP.F16.F32.PACK_AB R194, R15, R194 ;  /* 0x000000c20fc2723e */ /* 0x000fc600000000ff */
[----:B------:R-:W-:-:S04]  /*dff0*/  FADD.FTZ R17, R15, R138 ;  /* 0x0000008a0f117221 */ /* 0x000fc80000010000 */
[----:B------:R-:W-:Y:S01]  /*e000*/  FADD.FTZ R138, R188, R17 ;  /* 0x00000011bc8a7221 */ /* 0x000fe20000010000 */
[----:B------:R-:W-:-:S03]  /*e010*/  F2FP.F16.F32.PACK_AB R188, R13, R188 ;  /* 0x000000bc0dbc723e */ /* 0x000fc600000000ff */
[----:B------:R-:W-:Y:S01]  /*e020*/  FADD.FTZ R9, R13, R138 ;  /* 0x0000008a0d097221 */ /* 0x000fe20000010000 */
[----:B0-----:R-:W-:-:S03]  /*e030*/  F2FP.F16.F32.PACK_AB R177, R123, R5 ;  /* 0x000000057bb1723e */ /* 0x001fc600000000ff */
        /* <DEDUP_REMOVED lines=23> */
[----:B------:R-:W0:Y:S01]  /*e1b0*/  MUFU.EX2 R12, R125 ;  /* 0x0000007d000c7308 */ /* 0x000e220000000800 */
[----:B------:R-:W-:Y:S01]  /*e1c0*/  F2FP.F16.F32.PACK_AB R181, R124, R181 ;  /* 0x000000b57cb5723e */ /* 0x000fe200000000ff */
[----:B------:R-:W-:Y:S01]  /*e1d0*/  FADD.FTZ R11, R182, R11 ;  /* 0x0000000bb60b7221 */ /* 0x000fe20000010000 */
[----:B------:R-:W-:Y:S01]  /*e1e0*/  FADD.FTZ R6, R134, R9 ;  /* 0x0000000986067221 */ /* 0x000fe20000010000 */
[----:B------:R-:W-:-:S02]  /*e1f0*/  F2FP.F16.F32.PACK_AB R182, R128, R182 ;  /* 0x000000b680b6723e */ /* 0x000fc400000000ff */
        /* <DEDUP_REMOVED lines=8> */
[----:B0-----:R-:W-:Y:S02]  /*e280*/  F2FP.F16.F32.PACK_AB R179, R12, R179 ;  /* 0x000000b30cb3723e */ /* 0x001fe400000000ff */
[----:B------:R-:W-:Y:S01]  /*e290*/  FADD.FTZ R6, R8, R5 ;  /* 0x0000000508067221 */ /* 0x000fe20000010000 */
[----:B------:R-:W-:Y:S01]  /*e2a0*/  FADD.FTZ R5, R12, R9 ;  /* 0x000000090c057221 */ /* 0x000fe20000010000 */
[----:B------:R-:W-:Y:S02]  /*e2b0*/  IMAD.MOV.U32 R8, RZ, RZ, R4 ;  /* 0x000000ffff087224 */ /* 0x000fe400078e0004 */
[----:B------:R-:W-:Y:S01]  /*e2c0*/  IMAD.MOV.U32 R9, RZ, RZ, R3 ;  /* 0x000000ffff097224 */ /* 0x000fe200078e0003 */
[----:B------:R-:W-:Y:S06]  /*e2d0*/  @P2 BRA `(.L_x_2273) ;  /* 0xffffffc000cc2947 */ /* 0x000fec000383ffff */
.L_x_2264:
        /* <DEDUP_REMOVED lines=99> */
.L_x_2274:
[----:B------:R-:W-:Y:S01]  /*e910*/  ULEA UR5, UR36, UR39, 0x3 ;  /* 0x0000002724057291 */ /* 0x000fe2000f8e183f */
[----:B------:R-:W-:-:S05]  /*e920*/  IMAD.U32 R0, RZ, RZ, UR60 ;  /* 0x0000003cff007e24 */ /* 0x000fca000f8e00ff */
[----:B------:R-:W-:-:S04]  /*e930*/  SHF.L.U32 R0, R0, 0x1f, RZ ;  /* 0x0000001f00007819 */ /* 0x000fc800000006ff */
[----:B------:R0:W1:Y:S01]  /*e940*/  SYNCS.PHASECHK.TRANS64.TRYWAIT P2, [UR5+0x36850], R0 ;  /* 0x03685000ff0075a7 */ /* 0x0000620008040145 */
[----:B------:R-:W-:Y:S05]  /*e950*/  @!P0 BRA `(.L_x_2275) ;  /* 0x0000000000048947 */ /* 0x000fea0003800000 */
[----:B------:R-:W-:Y:S01]  /*e960*/  BPT.TRAP 0x1 ;  /* 0x000000040000795c */ /* 0x000fe20000300000 */
.L_x_2275:
[----:B-1----:R-:W-:Y:S05]  /*e970*/  @P2 BRA `(.L_x_2276) ;  /* 0x0000000000082947 */ /* 0x002fea0003800000 */
[----:B------:R-:W1:Y:S02]  /*e980*/  SYNCS.PHASECHK.TRANS64.TRYWAIT P0, [UR5+0x36850], R0 ;  /* 0x03685000ff0075a7 */ /* 0x000e640008000145 */
[----:B-1----:R-:W-:Y:S05]  /*e990*/  @!P0 BRA `(.L_x_2277) ;  /* 0x000000c000988947 */ /* 0x002fea0003800000 */
.L_x_2276:
[----:B------:R-:W-:Y:S01]  /*e9a0*/  UIADD3 UR39, UR39, 0x400, URZ ;  /* 0x0000040027277890 */ /* 0x000fe2000fffe03f */
[----:B------:R-:W-:Y:S01]  /*e9b0*/  WARPGROUP.ARRIVE ;  /* 0x00000000000079c5 */ /* 0x000fe20000000000 */
[----:B------:R-:W-:Y:S01]  /*e9c0*/  UMOV UR7, 0x40000040 ;  /* 0x4000004000077882 */ /* 0x000fe20000000000 */
[----:B-1----:R-:W1:Y:S01]  /*e9d0*/  SHFL.BFLY PT, R7, R6, 0x2, 0x1f ;  /* 0x0c401f0006077f89 */ /* 0x002e6200000e0000 */
[----:B------:R-:W-:Y:S01]  /*e9e0*/  USHF.R.U32.HI UR39, URZ, 0x4, UR39 ;  /* 0x000000043f277899 */ /* 0x000fe20008011627 */
[----:B------:R-:W-:Y:S01]  /*e9f0*/  IMAD.U32 R11, RZ, RZ, UR5 ;  /* 0x00000005ff0b7e24 */ /* 0x000fe2000f8e00ff */
[----:B------:R-:W-:Y:S01]  /*ea00*/  R2UR UR8, R233 ;  /* 0x00000000e90872ca */ /* 0x000fe200000e0000 */
[----:B0-----:R-:W0:Y:S01]  /*ea10*/  SHFL.BFLY PT, R0, R5, 0x2, 0x1f ;  /* 0x0c401f0005007f89 */ /* 0x001e2200000e0000 */
[----:B------:R-:W-:Y:S01]  /*ea20*/  ULOP3.LUT UR39, UR39, 0x3fff, URZ, 0xc0, !UPT ;  /* 0x00003fff27277892 */ /* 0x000fe2000f8ec03f */
[----:B------:R-:W-:Y:S02]  /*ea30*/  @!P1 VIADD R11, R11, 0x36860 ;  /* 0x000368600b0b9836 */ /* 0x000fe40000000000 */
[----:B------:R-:W-:Y:S01]  /*ea40*/  IMAD.MOV.U32 R8, RZ, RZ, RZ ;  /* 0x000000ffff087224 */ /* 0x000fe200078e00ff */
[----:B------:R-:W-:-:S02]  /*ea50*/  ULOP3.LUT UR4, UR39, 0x3800000, URZ, 0xfc, !UPT ;  /* 0x0380000027047892 */ /* 0x000fc4000f8efc3f */
[----:B------:R-:W-:Y:S02]  /*ea60*/  @!P1 PRMT R11, RZ, 0x654, R11 ;  /* 0x00000654ff0b9816 */ /* 0x000fe4000000000b */
[----:B------:R-:W-:Y:S02]  /*ea70*/  UIMAD UR4, UR36, 0xa80, UR4 ;  /* 0x00000a80240478a4 */ /* 0x000fe4000f8e0204 */
[----:B------:R-:W-:Y:S02]  /*ea80*/  UIADD3 UR36, UR36, 0x1, URZ ;  /* 0x0000000124247890 */ /* 0x000fe4000fffe03f */
[----:B------:R-:W-:Y:S02]  /*ea90*/  UIADD3 UR8, UR8, 0x1, URZ ;  /* 0x0000000108087890 */ /* 0x000fe4000fffe03f */
[----:B------:R-:W-:Y:S01]  /*eaa0*/  UISETP.NE.AND UP0, UPT, UR36, 0x2, UPT ;  /* 0x000000022400788c */ /* 0x000fe2000bf05270 */
[----:B------:R-:W-:Y:S02]  /*eab0*/  UMOV UR6, UR4 ;  /* 0x0000000400067c82 */ /* 0x000fe40008000000 */
[----:B------:R-:W-:Y:S01]  /*eac0*/  HGMMA.64x192x16.F32 R24, R200, gdesc[UR4].tnspB, R24, gsb0 ;  /* 0x42e00004c8187df0 */ /* 0x000fe20008000818 */
[----:B------:R-:W-:Y:S01]  /*ead0*/  UIADD3 UR6, UR4, 0x80, URZ ;  /* 0x0000008004067890 */ /* 0x000fe2000fffe03f */
[----:B-1----:R-:W-:Y:S01]  /*eae0*/  FADD.FTZ R7, R7, R6 ;  /* 0x0000000607077221 */ /* 0x002fe20000010000 */
[----:B------:R-:W-:Y:S01]  /*eaf0*/  UMOV UR7, 0x40000040 ;  /* 0x4000004000077882 */ /* 0x000fe20000000000 */
[----:B------:R-:W-:-:S02]  /*eb00*/  IMAD.U32 R6, RZ, RZ, UR11 ;  /* 0x0000000bff067e24 */ /* 0x000fc4000f8e00ff */
[----:B0-----:R-:W-:Y:S01]  /*eb10*/  FADD.FTZ R2, R0, R5 ;  /* 0x0000000500027221 */ /* 0x001fe20000010000 */
[----:B------:R-:W-:Y:S01]  /*eb20*/  IMAD.MOV.U32 R5, RZ, RZ, RZ ;  /* 0x000000ffff057224 */ /* 0x000fe200078e00ff */
[----:B------:R-:W0:Y:S01]  /*eb30*/  SHFL.BFLY PT, R0, R7, 0x1, 0x1f ;  /* 0x0c201f0007007f89 */ /* 0x000e2200000e0000 */
[----:B------:R-:W-:Y:S01]  /*eb40*/  IMAD.U32 R233, RZ, RZ, UR8 ;  /* 0x00000008ffe97e24 */ /* 0x000fe2000f8e00ff */
[----:B------:R-:W-:Y:S02]  /*eb50*/  USEL UR36, UR36, URZ, UP0 ;  /* 0x0000003f24247287 */ /* 0x000fe40008000000 */
[----:B------:R-:W1:Y:S01]  /*eb60*/  SHFL.BFLY PT, R9, R2, 0x1, 0x1f ;  /* 0x0c201f0002097f89 */ /* 0x000e6200000e0000 */
[----:B0-----:R-:W-:Y:S01]  /*eb70*/  FADD.FTZ R12, R7, R0 ;  /* 0x00000000070c7221 */ /* 0x001fe20000010000 */
[----:B------:R-:W-:Y:S02]  /*eb80*/  IMAD.U32 R7, RZ, RZ, UR11 ;  /* 0x0000000bff077e24 */ /* 0x000fe4000f8e00ff */
[----:B------:R-:W-:-:S02]  /*eb90*/  IMAD.MOV.U32 R0, RZ, RZ, -0x800000 ;  /* 0xff800000ff007424 */ /* 0x000fc400078e00ff */
[----:B-1----:R-:W-:Y:S01]  /*eba0*/  FADD.FTZ R13, R2, R9 ;  /* 0x00000009020d7221 */ /* 0x002fe20000010000 */
[----:B------:R-:W-:Y:S01]  /*ebb0*/  FSETP.NE.FTZ.AND P0, PT, R12, RZ, PT ;  /* 0x000000ff0c00720b */ /* 0x000fe20003f15000 */
[----:B------:R-:W-:-:S03]  /*ebc0*/  IMAD.MOV.U32 R2, RZ, RZ, -0x800000 ;  /* 0xff800000ff027424 */ /* 0x000fc600078e00ff */
[----:B------:R-:W-:-:S09]  /*ebd0*/  FSETP.NE.FTZ.AND P2, PT, R13, RZ, PT ;  /* 0x000000ff0d00720b */ /* 0x000fd20003f55000 */
[----:B------:R-:W0:Y:S01]  /*ebe0*/  @P0 MUFU.LG2 R9, R12 ;  /* 0x0000000c00090308 */ /* 0x000e220000000c00 */
[----:B------:R-:W-:-:S07]  /*ebf0*/  @P0 FMUL.FTZ R6, R6, 0.69314718246459960938 ;  /* 0x3f31721806060820 */ /* 0x000fce0000410000 */
[----:B------:R-:W1:Y:S08]  /*ec00*/  @P2 MUFU.LG2 R10, R13 ;  /* 0x0000000d000a2308 */ /* 0x000e700000000c00 */
[----:B------:R2:W3:Y:S01]  /*ec10*/  @P0 MUFU.RCP R8, R12 ;  /* 0x0000000c00080308 */ /* 0x0004e20000001000 */
[----:B0-----:R-:W-:-:S04]  /*ec20*/  @P0 FMUL.FTZ R9, R9, 0.69314718246459960938 ;  /* 0x3f31721809090820 */ /* 0x001fc80000410000 */
[----:B------:R-:W-:Y:S01]  /*ec30*/  @P0 FFMA.FTZ R0, R6, R3, R9 ;  /* 0x0000000306000223 */ /* 0x000fe20000010009 */
[----:B------:R-:W-:Y:S02]  /*ec40*/  PLOP3.LUT P0, PT, PT, PT, PT, 0x8, 0x0 ;  /* 0x000000000000781c */ /* 0x000fe40003f0e170 */
[----:B------:R-:W0:Y:S01]  /*ec50*/  @P2 MUFU.RCP R5, R13 ;  /* 0x0000000d00052308 */ /* 0x000e220000001000 */
[----:B--2---:R-:W-:Y:S01]  /*ec60*/  @P2 FMUL.FTZ R12, R7, 0.69314718246459960938 ;  /* 0x3f317218070c2820 */ /* 0x004fe20000410000 */
        /* <DEDUP_REMOVED lines=35> */
[-C--:B---3--:R-:W-:Y:S01]  /*eea0*/  FMUL.FTZ R24, R24, R8.reuse ;  /* 0x0000000818187220 */ /* 0x088fe20000410000 */
        /* <DEDUP_REMOVED lines=95> */
.L_x_2247:
        /* <DEDUP_REMOVED lines=17> */
[----:B------:R-:W-:Y:S01]  /*f5b0*/  ULDC.64 UR24, c[0x0][0x208] ;  /* 0x0000820000187ab9 */ /* 0x000fe20000000a00 */
[----:B------:R-:W-:Y:S02]  /*f5c0*/  R2UR UR21, R205 ;  /* 0x00000000cd1572ca */ /* 0x000fe400000e0000 */
[----:B------:R-:W-:Y:S02]  /*f5d0*/  R2UR UR18, R22 ;  /* 0x00000000161272ca */ /* 0x000fe400000e0000 */
[----:B------:R-:W-:-:S02]  /*f5e0*/  R2UR UR20, R208 ;  /* 0x00000000d01472ca */ /* 0x000fc400000e0000 */
[----:B------:R-:W-:-:S05]  /*f5f0*/  R2UR UR23, R230 ;  /* 0x00000000e61772ca */ /* 0x000fca00000e0000 */
[----:B------:R-:W-:Y:S01]  /*f600*/  USHF.L.U64.HI UR16, UR19, 0x2, UR17 ;  /* 0x0000000213107899 */ /* 0x000fe20008010211 */
[----:B------:R-:W-:Y:S01]  /*f610*/  UMOV UR10, UR8 ;  /* 0x00000008000a7c82 */ /* 0x000fe20008000000 */
[----:B0-----:R-:W-:Y:S01]  /*f620*/  UMOV UR11, UR4 ;  /* 0x00000004000b7c82 */ /* 0x001fe20008000000 */
[----:B------:R-:W-:-:S04]  /*f630*/  USHF.L.U32 UR4, UR19, 0x2, URZ ;  /* 0x0000000213047899 */ /* 0x000fc8000800063f */
[----:B------:R-:W-:-:S04]  /*f640*/  UIADD3 UR9, UP0, UR4, UR14, URZ ;  /* 0x0000000e04097290 */ /* 0x000fc8000ff1e03f */
[----:B------:R-:W-:Y:S01]  /*f650*/  UIADD3.X UR12, UR16, UR15, URZ, UP0, !UPT ;  /* 0x0000000f100c7290 */ /* 0x000fe200087fe43f */
        /* <DEDUP_REMOVED lines=13> */
[----:B------:R-:W-:-:S02]  /*f730*/  IADD3 R88, P0, R4, 0x4020, RZ ;  /* 0x0000402004587810 */ /* 0x000fc40007f1e0ff */
        /* <DEDUP_REMOVED lines=11> */
[----:B------:R-:W-:Y:S01]  /*f7f0*/  SHF.R.U64 R7, R7, 0x3, RZ ;  /* 0x0000000307077819 */ /* 0x000fe200000012ff */
[--C-:B------:R-:W-:Y:S01]  /*f800*/  IMAD.X R129, RZ, RZ, R5.reuse, P6 ;  /* 0x000000ffff817224 */ /* 0x100fe200030e0605 */
[----:B------:R-:W-:Y:S01]  /*f810*/  LOP3.LUT R4, R3, R4, RZ, 0x3c, !PT ;  /* 0x0000000403047212 */ /* 0x000fe200078e3cff */
[----:B------:R-:W-:Y:S01]  /*f820*/  IMAD.X R9, RZ, RZ, R5, P5 ;  /* 0x000000ffff097224 */ /* 0x000fe200028e0605 */
[----:B------:R-:W-:-:S02]  /*f830*/  LOP3.LUT R3, R6, 0x380, RZ, 0xc0, !PT ;  /* 0x0000038006037812 */ /* 0x000fc400078ec0ff */
[----:B------:R-:W-:Y:S02]  /*f840*/  LOP3.LUT R12, R7, R8, RZ, 0x3c, !PT ;  /* 0x00000008070c7212 */ /* 0x000fe400078e3cff */
[----:B------:R-:W-:Y:S02]  /*f850*/  LOP3.LUT R8, R135, 0x380, RZ, 0xc0, !PT ;  /* 0x0000038087087812 */ /* 0x000fe400078ec0ff */
[----:B------:R-:W-:Y:S02]  /*f860*/  LOP3.LUT R14, R19, 0x380, RZ, 0xc0, !PT ;  /* 0x00000380130e7812 */ /* 0x000fe400078ec0ff */
[----:B------:R-:W-:Y:S02]  /*f870*/  SHF.R.U64 R3, R3, 0x3, RZ ;  /* 0x0000000303037819 */ /* 0x000fe400000012ff */
[----:B------:R-:W-:Y:S02]  /*f880*/  SHF.R.U64 R8, R8, 0x3, RZ ;  /* 0x0000000308087819 */ /* 0x000fe400000012ff */
[----:B------:R-:W-:-:S02]  /*f890*/  SHF.R.U64 R14, R14, 0x3, RZ ;  /* 0x000000030e0e7819 */ /* 0x000fc400000012ff */
[----:B------:R-:W-:Y:S02]  /*f8a0*/  LOP3.LUT R10, R3, R6, RZ, 0x3c, !PT ;  /* 0x00000006030a7212 */ /* 0x000fe400078e3cff */
[----:B------:R-:W-:Y:S02]  /*f8b0*/  LOP3.LUT R16, R131, 0x380, RZ, 0xc0, !PT ;  /* 0x0000038083107812 */ /* 0x000fe400078ec0ff */
[----:B------:R-:W-:Y:S02]  /*f8c0*/  LOP3.LUT R3, R88, 0x380, RZ, 0xc0, !PT ;  /* 0x0000038058037812 */ /* 0x000fe400078ec0ff */
[----:B------:R-:W-:Y:S02]  /*f8d0*/  LOP3.LUT R6, R133, 0x380, RZ, 0xc0, !PT ;  /* 0x0000038085067812 */ /* 0x000fe400078ec0ff */
[----:B------:R-:W-:Y:S02]  /*f8e0*/  LOP3.LUT R7, R92, 0x380, RZ, 0xc0, !PT ;  /* 0x000003805c077812 */ /* 0x000fe400078ec0ff */
[----:B------:R-:W-:-:S02]  /*f8f0*/  LOP3.LUT R94, R8, R135, RZ, 0x3c, !PT ;  /* 0x00000087085e7212 */ /* 0x000fc400078e3cff */
[----:B------:R-:W-:Y:S02]  /*f900*/  LOP3.LUT R14, R14, R19, RZ, 0x3c, !PT ;  /* 0x000000130e0e7212 */ /* 0x000fe400078e3cff */
[----:B------:R-:W-:Y:S02]  /*f910*/  LOP3.LUT R8, R137, 0x380, RZ, 0xc0, !PT ;  /* 0x0000038089087812 */ /* 0x000fe400078ec0ff */
[----:B------:R-:W-:Y:S02]  /*f920*/  SHF.R.U64 R16, R16, 0x3, RZ ;  /* 0x0000000310107819 */ /* 0x000fe400000012ff */
[----:B------:R-:W-:Y:S02]  /*f930*/  SHF.R.U64 R3, R3, 0x3, RZ ;  /* 0x0000000303037819 */ /* 0x000fe400000012ff */
[----:B------:R-:W-:Y:S02]  /*f940*/  LOP3.LUT R19, R128, 0x380, RZ, 0xc0, !PT ;  /* 0x0000038080137812 */ /* 0x000fe400078ec0ff */
[----:B------:R-:W-:-:S02]  /*f950*/  LOP3.LUT R130, R139, 0x380, RZ, 0xc0, !PT ;  /* 0x000003808b827812 */ /* 0x000fc400078ec0ff */
[----:B------:R-:W-:Y:S02]  /*f960*/  SHF.R.U64 R6, R6, 0x3, RZ ;  /* 0x0000000306067819 */ /* 0x000fe400000012ff */
[----:B------:R-:W-:Y:S02]  /*f970*/  SHF.R.U64 R7, R7, 0x3, RZ ;  /* 0x0000000307077819 */ /* 0x000fe400000012ff */
[----:B------:R-:W-:Y:S02]  /*f980*/  SHF.R.U64 R8, R8, 0x3, RZ ;  /* 0x0000000308087819 */ /* 0x000fe400000012ff */
[----:B------:R-:W-:Y:S02]  /*f990*/  LOP3.LUT R16, R16, R131, RZ, 0x3c, !PT ;  /* 0x0000008310107212 */ /* 0x000fe400078e3cff */
[----:B------:R-:W-:Y:S02]  /*f9a0*/  LOP3.LUT R88, R3, R88, RZ, 0x3c, !PT ;  /* 0x0000005803587212 */ /* 0x000fe400078e3cff */
[----:B------:R-:W-:-:S02]  /*f9b0*/  SHF.R.U64 R19, R19, 0x3, RZ ;  /* 0x0000000313137819 */ /* 0x000fc400000012ff */
[----:B------:R-:W-:Y:S02]  /*f9c0*/  SHF.R.U64 R130, R130, 0x3, RZ ;  /* 0x0000000382827819 */ /* 0x000fe400000012ff */
[----:B------:R-:W-:Y:S02]  /*f9d0*/  LOP3.LUT R90, R6, R133, RZ, 0x3c, !PT ;  /* 0x00000085065a7212 */ /* 0x000fe400078e3cff */
[----:B------:R-:W-:Y:S02]  /*f9e0*/  LOP3.LUT R92, R7, R92, RZ, 0x3c, !PT ;  /* 0x0000005c075c7212 */ /* 0x000fe400078e3cff */
[----:B------:R-:W-:Y:S02]  /*f9f0*/  MOV R3, R4 ;  /* 0x0000000400037202 */ /* 0x000fe40000000f00 */
[----:B------:R-:W-:Y:S02]  /*fa00*/  F2FP.F16.F32.PACK_AB R4, R25, R24 ;  /* 0x000000181904723e */ /* 0x000fe400000000ff */
[----:B------:R-:W-:-:S02]  /*fa10*/  F2FP.F16.F32.PACK_AB R5, R27, R26 ;  /* 0x0000001a1b05723e */ /* 0x000fc400000000ff */
[----:B------:R-:W-:Y:S02]  /*fa20*/  F2FP.F16.F32.PACK_AB R6, R29, R28 ;  /* 0x0000001c1d06723e */ /* 0x000fe400000000ff */
[----:B------:R-:W-:Y:S02]  /*fa30*/  F2FP.F16.F32.PACK_AB R7, R31, R30 ;  /* 0x0000001e1f07723e */ /* 0x000fe400000000ff */
[----:B------:R-:W-:Y:S02]  /*fa40*/  LOP3.LUT R126, R8, R137, RZ, 0x3c, !PT ;  /* 0x00000089087e7212 */ /* 0x000fe400078e3cff */
[----:B------:R-:W-:Y:S01]  /*fa50*/  MOV R133, R12 ;  /* 0x0000000c00857202 */ /* 0x000fe20000000f00 */
[----:B------:R0:W-:Y:S01]  /*fa60*/  STSM.16.M88.4 [R3], R4 ;  /* 0x0000000403007844 */ /* 0x0001e20000000200 */
[----:B------:R-:W-:Y:S02]  /*fa70*/  MOV R132, R14 ;  /* 0x0000000e00847202 */ /* 0x000fe40000000f00 */
[----:B------:R-:W-:-:S02]  /*fa80*/  LOP3.LUT R128, R19, R128, RZ, 0x3c, !PT ;  /* 0x0000008013807212 */ /* 0x000fc400078e3cff */
[----:B------:R-:W-:Y:S02]  /*fa90*/  LOP3.LUT R8, R130, R139, RZ, 0x3c, !PT ;  /* 0x0000008b82087212 */ /* 0x000fe400078e3cff */
[----:B------:R-:W-:Y:S02]  /*faa0*/  MOV R134, R10 ;  /* 0x0000000a00867202 */ /* 0x000fe40000000f00 */
        /* <DEDUP_REMOVED lines=15> */
[----:B------:R-:W-:Y:S01]  /*fba0*/  F2FP.F16.F32.PACK_AB R93, R51, R50 ;  /* 0x00000032335d723e */ /* 0x000fe200000000ff */
[----:B------:R2:W-:Y:S01]  /*fbb0*/  STSM.16.M88.4 [R133], R88 ;  /* 0x0000005885007844 */ /* 0x0005e20000000200 */
[----:B------:R-:W-:-:S02]  /*fbc0*/  F2FP.F16.F32.PACK_AB R94, R53, R52 ;  /* 0x00000034355e723e */ /* 0x000fc400000000ff */
[----:B------:R-:W-:Y:S02]  /*fbd0*/  F2FP.F16.F32.PACK_AB R95, R55, R54 ;  /* 0x00000036375f723e */ /* 0x000fe400000000ff */
[----:B0-----:R-:W-:Y:S02]  /*fbe0*/  MOV R3, R8 ;  /* 0x0000000800037202 */ /* 0x001fe40000000f00 */
[----:B------:R-:W-:Y:S01]  /*fbf0*/  F2FP.F16.F32.PACK_AB R4, R57, R56 ;  /* 0x000000383904723e */ /* 0x000fe200000000ff */
[----:B------:R0:W-:Y:S01]  /*fc00*/  STSM.16.M88.4 [R132], R92 ;  /* 0x0000005c84007844 */ /* 0x0001e20000000200 */
[----:B------:R-:W-:Y:S02]  /*fc10*/  F2FP.F16.F32.PACK_AB R5, R59, R58 ;  /* 0x0000003a3b05723e */ /* 0x000fe400000000ff */
[----:B------:R-:W-:Y:S02]  /*fc20*/  F2FP.F16.F32.PACK_AB R6, R61, R60 ;  /* 0x0000003c3d06723e */ /* 0x000fe400000000ff */
[----:B------:R-:W-:-:S02]  /*fc30*/  F2FP.F16.F32.PACK_AB R7, R63, R62 ;  /* 0x0000003e3f07723e */ /* 0x000fc400000000ff */
[----:B------:R-:W-:Y:S02]  /*fc40*/  F2FP.F16.F32.PACK_AB R8, R65, R64 ;  /* 0x000000404108723e */ /* 0x000fe400000000ff */
[----:B------:R-:W-:Y:S01]  /*fc50*/  F2FP.F16.F32.PACK_AB R9, R67, R66 ;  /* 0x000000424309723e */ /* 0x000fe200000000ff */
[----:B------:R3:W-:Y:S01]  /*fc60*/  STSM.16.M88.4 [R131], R4 ;  /* 0x0000000483007844 */ /* 0x0007e20000000200 */
[----:B------:R-:W-:Y:S02]  /*fc70*/  F2FP.F16.F32.PACK_AB R10, R69, R68 ;  /* 0x00000044450a723e */ /* 0x000fe400000000ff */
[----:B------:R-:W-:Y:S02]  /*fc80*/  F2FP.F16.F32.PACK_AB R11, R71, R70 ;  /* 0x00000046470b723e */ /* 0x000fe400000000ff */
[----:B-1----:R-:W-:Y:S02]  /*fc90*/  F2FP.F16.F32.PACK_AB R12, R73, R72 ;  /* 0x00000048490c723e */ /* 0x002fe400000000ff */
[----:B------:R-:W-:Y:S01]  /*fca0*/  F2FP.F16.F32.PACK_AB R13, R75, R74 ;  /* 0x0000004a4b0d723e */ /* 0x000fe200000000ff */
[----:B------:R-:W-:Y:S01]  /*fcb0*/  STSM.16.M88.4 [R19], R8 ;  /* 0x0000000813007844 */ /* 0x000fe20000000200 */
[----:B------:R-:W-:-:S02]  /*fcc0*/  F2FP.F16.F32.PACK_AB R14, R77, R76 ;  /* 0x0000004c4d0e723e */ /* 0x000fc400000000ff */
[----:B------:R-:W-:Y:S02]  /*fcd0*/  F2FP.F16.F32.PACK_AB R15, R79, R78 ;  /* 0x0000004e4f0f723e */ /* 0x000fe400000000ff */
[----:B--2---:R-:W-:Y:S02]  /*fce0*/  F2FP.F16.F32.PACK_AB R88, R81, R80 ;  /* 0x000000505158723e */ /* 0x004fe400000000ff */
[----:B------:R-:W-:Y:S01]  /*fcf0*/  F2FP.F16.F32.PACK_AB R89, R83, R82 ;  /* 0x000000525359723e */ /* 0x000fe200000000ff */
[----:B------:R1:W-:Y:S01]  /*fd00*/  STSM.16.M88.4 [R17], R12 ;  /* 0x0000000c11007844 */ /* 0x0003e20000000200 */
[----:B------:R-:W-:Y:S02]  /*fd10*/  F2FP.F16.F32.PACK_AB R90, R85, R84 ;  /* 0x00000054555a723e */ /* 0x000fe400000000ff */
[----:B------:R-:W-:Y:S02]  /*fd20*/  F2FP.F16.F32.PACK_AB R91, R87, R86 ;  /* 0x00000056575b723e */ /* 0x000fe400000000ff */
[----:B0-----:R-:W-:-:S02]  /*fd30*/  F2FP.F16.F32.PACK_AB R92, R21, R20 ;  /* 0x00000014155c723e */ /* 0x001fc400000000ff */
[----:B------:R-:W-:Y:S01]  /*fd40*/  F2FP.F16.F32.PACK_AB R93, R123, R122 ;  /* 0x0000007a7b5d723e */ /* 0x000fe200000000ff */
[----:B------:R0:W-:Y:S01]  /*fd50*/  STSM.16.M88.4 [R16], R88 ;  /* 0x0000005810007844 */ /* 0x0001e20000000200 */
[----:B------:R-:W-:Y:S02]  /*fd60*/  F2FP.F16.F32.PACK_AB R94, R121, R120 ;  /* 0x00000078795e723e */ /* 0x000fe400000000ff */
[----:B------:R-:W-:Y:S02]  /*fd70*/  F2FP.F16.F32.PACK_AB R95, R125, R124 ;  /* 0x0000007c7d5f723e */ /* 0x000fe400000000ff */
[----:B------:R-:W-:Y:S02]  /*fd80*/  MOV R126, R126 ;  /* 0x0000007e007e7202 */ /* 0x000fe40000000f00 */
[----:B---3--:R-:W-:Y:S01]  /*fd90*/  F2FP.F16.F32.PACK_AB R4, R97, R96 ;  /* 0x000000606104723e */ /* 0x008fe200000000ff */
[----:B------:R-:W-:Y:S01]  /*fda0*/  STSM.16.M88.4 [R130], R92 ;  /* 0x0000005c82007844 */ /* 0x000fe20000000200 */
[----:B------:R-:W-:Y:S01]  /*fdb0*/  F2FP.F16.F32.PACK_AB R5, R99, R98 ;  /* 0x000000626305723e */ /* 0x000fe200000000ff */
[----:B-1----:R-:W-:Y:S01]  /*fdc0*/  IMAD.U32 R17, RZ, RZ, UR12 ;  /* 0x0000000cff117e24 */ /* 0x002fe2000f8e00ff */
[----:B------:R-:W-:Y:S01]  /*fdd0*/  F2FP.F16.F32.PACK_AB R6, R101, R100 ;  /* 0x000000646506723e */ /* 0x000fe200000000ff */
[----:B------:R-:W-:Y:S01]  /*fde0*/  ULDC.64 UR12, c[0x0][0xc08] ;  /* 0x00030200000c7ab9 */ /* 0x000fe20000000a00 */
[----:B------:R-:W-:-:S02]  /*fdf0*/  F2FP.F16.F32.PACK_AB R7, R103, R102 ;  /* 0x000000666707723e */ /* 0x000fc400000000ff */
[----:B------:R-:W-:Y:S01]  /*fe00*/  MOV R128, R128 ;  /* 0x0000008000807202 */ /* 0x000fe20000000f00 */
[----:B0-----:R-:W-:Y:S01]  /*fe10*/  IMAD.U32 R16, RZ, RZ, UR9 ;  /* 0x00000009ff107e24 */ /* 0x001fe2000f8e00ff */
[----:B------:R-:W-:Y:S01]  /*fe20*/  F2FP.F16.F32.PACK_AB R8, R105, R104 ;  /* 0x000000686908723e */ /* 0x000fe200000000ff */
[----:B------:R-:W-:Y:S01]  /*fe30*/  STSM.16.M88.4 [R126], R4 ;  /* 0x000000047e007844 */ /* 0x000fe20000000200 */
[----:B------:R-:W-:Y:S02]  /*fe40*/  F2FP.F16.F32.PACK_AB R9, R107, R106 ;  /* 0x0000006a6b09723e */ /* 0x000fe400000000ff */
[----:B------:R-:W-:Y:S02]  /*fe50*/  F2FP.F16.F32.PACK_AB R10, R109, R108 ;  /* 0x0000006c6d0a723e */ /* 0x000fe400000000ff */
        /* <DEDUP_REMOVED lines=9> */
[----:B------:R-:W-:-:S07]  /*fef0*/  ISETP.NE.AND.EX P0, PT, RZ, UR15, PT, P0 ;  /* 0x0000000fff007c0c */ /* 0x000fce000bf05300 */
[----:B0-----:R-:W0:Y:S06]  /*ff00*/  LDC R3, c[0x0][0xbe8] ;  /* 0x0002fa00ff037b82 */ /* 0x001e2c0000000800 */
[----:B------:R-:W2:Y:S01]  /*ff10*/  @P0 LDG.E R19, desc[UR24][R16.64] ;  /* 0x0000001810130981 */ /* 0x000ea2000c1e1900 */
[----:B------:R-:W-:-:S04]  /*ff20*/  UISETP.NE.U32.AND UP0, UPT, UR12, URZ, UPT ;  /* 0x0000003f0c00728c */ /* 0x000fc8000bf05070 */
[----:B------:R-:W-:-:S06]  /*ff30*/  UISETP.NE.AND.EX UP0, UPT, UR13, URZ, UPT, UP0 ;  /* 0x0000003f0d00728c */ /* 0x000fcc000bf05300 */
[----:B------:R-:W-:Y:S02]  /*ff40*/  PLOP3.LUT P4, PT, PT, PT, UP0, 0x80, 0x0 ;  /* 0x000000000000781c */ /* 0x000fe40003f8f008 */
[----:B0-----:R-:W-:-:S03]  /*ff50*/  ISETP.NE.AND P1, PT, R3, 0x1, PT ;  /* 0x000000010300780c */ /* 0x001fc60003f25270 */
[----:B------:R-:W-:-:S03]  /*ff60*/  @UP0 UIADD3 UR12, UP1, UR4, UR12, URZ ;  /* 0x0000000c040c0290 */ /* 0x000fc6000ff3e03f */
[----:B------:R-:W-:Y:S01]  /*ff70*/  ULDC UR4, c[0x0][0xa88] ;  /* 0x0002a20000047ab9 */ /* 0x000fe20000000800 */
[----:B------:R-:W-:Y:S01]  /*ff80*/  @UP0 UIADD3.X UR13, UR16, UR13, URZ, UP1, !UPT ;  /* 0x0000000d100d0290 */ /* 0x000fe20008ffe43f */
[----:B------:R-:W-:Y:S01]  /*ff90*/  IMAD.U32 R10, RZ, RZ, UR4 ;  /* 0x00000004ff0a7e24 */ /* 0x000fe2000f8e00ff */
[----:B------:R-:W-:Y:S01]  /*ffa0*/  UISETP.NE.AND UP0, UPT, UR21, URZ, UPT ;  /* 0x0000003f1500728c */ /* 0x000fe2000bf05270 */
[----:B------:R-:W-:Y:S01]  /*ffb0*/  IMAD.U32 R4, RZ, RZ, UR12 ;  /* 0x0000000cff047e24 */ /* 0x000fe2000f8e00ff */
[----:B------:R-:W-:Y:S02]  /*ffc0*/  ULDC UR4, c[0x0][0xad4] ;  /* 0x0002b50000047ab9 */ /* 0x000fe40000000800 */
[----:B------:R-:W0:Y:S01]  /*ffd0*/  @P1 LDC R6, c[0x0][0xbec] ;  /* 0x0002fb00ff061b82 */ /* 0x000e220000000800 */
[----:B------:R-:W-:Y:S01]  /*ffe0*/  USEL UR4, UR21, UR4, UP0 ;  /* 0x0000000415047287 */ /* 0x000fe20008000000 */
[----:B------:R-:W-:Y:S01]  /*fff0*/  IMAD.U32 R5, RZ, RZ, UR13 ;  /* 0x0000000dff057e24 */ /* 0x000fe2000f8e00ff */
[----:B------:R-:W-:-:S02]  /*10000*/  UMOV UR22, 0x9b8 ;  /* 0x000009b800167882 */ /* 0x000fc40000000000 */
[----:B------:R-:W-:-:S03]  /*10010*/  UISETP.GT.AND UP1, UPT, UR4, 0x1, UPT ;  /* 0x000000010400788c */ /* 0x000fc6000bf24270 */
[----:B------:R-:W1:Y:S01]  /*10020*/  @P1 LDC R9, c[0x0][0xbf0] ;  /* 0x0002fc00ff091b82 */ /* 0x000e620000000800 */
[----:B------:R-:W-:Y:S01]  /*10030*/  USEL UR22, UR22, 0x978, UP1 ;  /* 0x0000097816167887 */ /* 0x000fe20008800000 */
[----:B------:R-:W-:Y:S01]  /*10040*/  VIADD R15, R23, UR18 ;  /* 0x00000012170f7c36 */ /* 0x000fe20008000000 */
[----:B------:R-:W-:Y:S01]  /*10050*/  UISETP.NE.U32.AND UP0, UPT, UR14, URZ, UPT ;  /* 0x0000003f0e00728c */ /* 0x000fe2000bf05070 */
[----:B------:R0:W5:Y:S01]  /*10060*/  @P4 LDG.E R10, desc[UR24][R4.64] ;  /* 0x00000018040a4981 */ /* 0x000162000c1e1900 */
[----:B------:R-:W-:Y:S01]  /*10070*/  UMOV UR4, URZ ;  /* 0x0000003f00047c82 */ /* 0x000fe20008000000 */
[----:B------:R-:W-:Y:S01]  /*10080*/  USEL UR20, UR20, URZ, UP1 ;  /* 0x0000003f14147287 */ /* 0x000fe20008800000 */
[----:B------:R-:W-:Y:S01]  /*10090*/  IMAD.MOV.U32 R7, RZ, RZ, R15 ;  /* 0x000000ffff077224 */ /* 0x000fe200078e000f */
[----:B------:R-:W-:-:S04]  /*100a0*/  UISETP.NE.AND.EX UP0, UPT, UR15, URZ, UPT, UP0 ;  /* 0x0000003f0f00728c */ /* 0x000fc8000bf05300 */
        /* <DEDUP_REMOVED lines=46> */
.L_x_2280:
[----:B------:R-:W2:Y:S01]  /*10390*/  LDL R5, [R1+0x44] ;  /* 0x0000440001057983 */ /* 0x000ea20000100800 */
[----:B------:R-:W-:Y:S01]  /*103a0*/  R2UR UR12, R22 ;  /* 0x00000000160c72ca */ /* 0x000fe200000e0000 */
[----:B-----5:R-:W-:Y:S01]  /*103b0*/  IMAD R16, R10, R3, RZ ;  /* 0x000000030a107224 */ /* 0x020fe200078e02ff */
[----:B------:R-:W-:Y:S01]  /*103c0*/  LOP3.LUT P0, RZ, R234, 0x3, RZ, 0xc0, !PT ;  /* 0x00000003eaff7812 */ /* 0x000fe2000780c0ff */
[----:B------:R-:W-:Y:S04]  /*103d0*/  SHFL.IDX PT, R6, R11, RZ, 0x1c1f ;  /* 0x001c1fff0b067589 */ /* 0x000fe800000e0000 */
[----:B------:R-:W0:Y:S04]  /*103e0*/  SHFL.IDX PT, R7, R4, RZ, 0x1c1f ;  /* 0x001c1fff04077589 */ /* 0x000e2800000e0000 */
[----:B------:R-:W-:Y:S04]  /*103f0*/  SHFL.IDX PT, R8, R11, 0x1, 0x1c1f ;  /* 0x003c1f000b087f89 */ /* 0x000fe800000e0000 */
[----:B------:R-:W1:Y:S01]  /*10400*/  SHFL.IDX PT, R9, R4, 0x1, 0x1c1f ;  /* 0x003c1f0004097f89 */ /* 0x000e6200000e0000 */
[----:B--2---:R-:W-:Y:S01]  /*10410*/  VIADD R13, R5, UR12 ;  /* 0x0000000c050d7c36 */ /* 0x004fe20008000000 */
[----:B------:R-:W-:-:S03]  /*10420*/  ULDC.64 UR12, c[0x0][0x208] ;  /* 0x00008200000c7ab9 */ /* 0x000fc60000000a00 */
[C---:B------:R-:W-:Y:S01]  /*10430*/  VIADD R5, R13.reuse, 0x8 ;  /* 0x000000080d057836 */ /* 0x040fe20000000000 */
[----:B------:R-:W-:-:S04]  /*10440*/  ISETP.GE.OR P2, PT, R13, R16, P0 ;  /* 0x000000100d00720c */ /* 0x000fc80000746670 */
[----:B------:R-:W-:-:S09]  /*10450*/  ISETP.GE.OR P0, PT, R5, R16, P0 ;  /* 0x000000100500720c */ /* 0x000fd20000706670 */
[----:B0-----:R0:W-:Y:S04]  /*10460*/  @!P2 ST.E desc[UR12][R6.64], R0 ;  /* 0x000000000600a985 */ /* 0x0011e8000c10190c */
[----:B-1----:R0:W-:Y:S01]  /*10470*/  @!P0 ST.E desc[UR12][R8.64], R2 ;  /* 0x0000000208008985 */ /* 0x0021e2000c10190c */
[----:B------:R-:W-:-:S13]  /*10480*/  PLOP3.LUT P0, PT, PT, PT, UP1, 0x80, 0x0 ;  /* 0x000000000000781c */ /* 0x000fda0003f0f018 */
[----:B0-----:R-:W-:Y:S05]  /*10490*/  @P0 BRA `(.L_x_2281) ;  /* 0x0000000c00640947 */ /* 0x001fea0003800000 */
[----:B------:R-:W-:Y:S01]  /*104a0*/  R2UR UR17, R22 ;  /* 0x00000000161172ca */ /* 0x000fe200000e0000 */
[----:B------:R-:W-:Y:S01]  /*104b0*/  IMAD.SHL.U32 R22, R204, 0x8, RZ ;  /* 0x00000008cc167824 */ /* 0x000fe200078e00ff */
[----:B------:R-:W0:Y:S01]  /*104c0*/  @P1 LDC R2, c[0x0][0xbec] ;  /* 0x0002fb00ff021b82 */ /* 0x000e220000000800 */
[----:B------:R-:W-:Y:S01]  /*104d0*/  IMAD.MOV.U32 R5, RZ, RZ, 0x2 ;  /* 0x00000002ff057424 */ /* 0x000fe200078e00ff */
[----:B------:R-:W-:Y:S01]  /*104e0*/  ULDC.64 UR12, c[0x0][0x208] ;  /* 0x00008200000c7ab9 */ /* 0x000fe20000000a00 */
[----:B------:R-:W-:Y:S01]  /*104f0*/  IMAD R4, R231, 0x40, R22 ;  /* 0x00000040e7047824 */ /* 0x000fe200078e0216 */
[----:B------:R-:W-:Y:S01]  /*10500*/  ULDC.64 UR14, c[0x0][0xaa0] ;  /* 0x0002a800000e7ab9 */ /* 0x000fe20000000a00 */
[----:B------:R-:W-:Y:S02]  /*10510*/  R2UR UR18, R230 ;  /* 0x00000000e61272ca */ /* 0x000fe400000e0000 */
        /* <DEDUP_REMOVED lines=87> */
[----:B0-----:R-:W-:Y:S01]  /*10a90*/  @P1 IMAD.HI.U32 R0, R19, R2, RZ ;  /* 0x0000000213001227 */ /* 0x001fe200078e00ff */
[----:B------:R-:W-:-:S03]  /*10aa0*/  UIMAD UR11, UR18, UR13, UR11 ;  /* 0x0000000d120b72a4 */ /* 0x000fc6000f8e020b */
[----:B------:R-:W-:Y:S02]  /*10ab0*/  ULDC.64 UR12, c[0x0][0xaf0] ;  /* 0x0002bc00000c7ab9 */ /* 0x000fe40000000a00 */
[----:B------:R-:W-:Y:S01]  /*10ac0*/  UIMAD UR4, UR4, UR12, URZ ;  /* 0x0000000c040472a4 */ /* 0x000fe2000f8e023f */
[----:B------:R-:W-:Y:S01]  /*10ad0*/  IMAD.MOV.U32 R17, RZ, RZ, R19 ;  /* 0x000000ffff117224 */ /* 0x000fe200078e0013 */
[----:B-1----:R-:W-:Y:S01]  /*10ae0*/  @P1 SHF.R.U32.HI R17, RZ, R21, R0 ;  /* 0x00000015ff111219 */ /* 0x002fe20000011600 */
        /* <DEDUP_REMOVED lines=15> */
[----:B------:R-:W-:Y:S02]  /*10be0*/  IMAD.IADD R3, R3, 0x1, R61 ;  /* 0x0000000103037824 */ /* 0x000fe400078e023d */
[----:B------:R-:W-:Y:S02]  /*10bf0*/  IMAD R0, R0, UR10, RZ ;  /* 0x0000000a00007c24 */ /* 0x000fe4000f8e02ff */
[----:B------:R-:W-:Y:S01]  /*10c00*/  VIADD R63, R231, UR17 ;  /* 0x00000011e73f7c36 */ /* 0x000fe20008000000 */
[----:B------:R-:W-:Y:S01]  /*10c10*/  UIADD3 UR8, UR8, 0x36820, URZ ;  /* 0x0003682008087890 */ /* 0x000fe2000fffe03f */
[C---:B------:R-:W-:Y:S02]  /*10c20*/  IMAD R21, R19.reuse, UR11, R0 ;  /* 0x0000000b13157c24 */ /* 0x040fe4000f8e0200 */
[----:B------:R-:W-:Y:S01]  /*10c30*/  IMAD.WIDE.U32 R2, R19, UR10, R2 ;  /* 0x0000000a13027c25 */ /* 0x000fe2000f8e0002 */
[----:B------:R-:W-:Y:S01]  /*10c40*/  ISETP.GE.AND P2, PT, R63, R16, PT ;  /* 0x000000103f00720c */ /* 0x000fe20003f46270 */
[----:B------:R-:W-:-:S02]  /*10c50*/  ULDC.64 UR10, c[0x0][0xa80] ;  /* 0x0002a000000a7ab9 */ /* 0x000fc40000000a00 */
[----:B------:R-:W-:Y:S01]  /*10c60*/  VIADD R17, R63, 0x20 ;  /* 0x000000203f117836 */ /* 0x000fe20000000000 */
[----:B------:R-:W-:Y:S01]  /*10c70*/  UPRMT UR8, URZ, 0x654, UR8 ;  /* 0x000006543f087896 */ /* 0x000fe20008000008 */
[----:B------:R-:W-:Y:S01]  /*10c80*/  IMAD.IADD R3, R3, 0x1, R21 ;  /* 0x0000000103037824 */ /* 0x000fe200078e0215 */
[C---:B------:R-:W-:Y:S01]  /*10c90*/  LEA R0, P3, R2.reuse, UR10, 0x1 ;  /* 0x0000000a02007c11 */ /* 0x040fe2000f8608ff */
[----:B------:R-:W-:Y:S01]  /*10ca0*/  VIADD R19, R63, 0x40 ;  /* 0x000000403f137836 */ /* 0x000fe20000000000 */
[-C--:B------:R-:W-:Y:S02]  /*10cb0*/  ISETP.GE.AND P0, PT, R17, R16.reuse, PT ;  /* 0x000000101100720c */ /* 0x080fe40003f06270 */
[----:B------:R-:W-:Y:S01]  /*10cc0*/  LEA.HI.X R17, R2, UR11, R3, 0x1, P3 ;  /* 0x0000000b02117c11 */ /* 0x000fe200098f0c03 */
[C---:B------:R-:W-:Y:S01]  /*10cd0*/  VIADD R64, R22.reuse, 0x40 ;  /* 0x0000004016407836 */ /* 0x040fe20000000000 */
[----:B------:R-:W-:Y:S01]  /*10ce0*/  ISETP.GE.AND P1, PT, R19, R16, PT ;  /* 0x000000101300720c */ /* 0x000fe20003f26270 */
[----:B------:R-:W-:Y:S01]  /*10cf0*/  VIADD R66, R22, 0x80 ;  /* 0x0000008016427836 */ /* 0x000fe20000000000 */
[----:B--2---:R-:W-:Y:S01]  /*10d00*/  SYNCS.ARRIVE.TRANS64.RED.A1T0 RZ, [UR8], RZ ;  /* 0x000000ffffff79a7 */ /* 0x004fe20008100408 */
[----:B------:R0:W1:Y:S01]  /*10d10*/  SHFL.IDX PT, R60, R0, RZ, 0x181f ;  /* 0x00181fff003c7589 */ /* 0x00006200000e0000 */
[----:B------:R-:W-:Y:S03]  /*10d20*/  BSSY B1, `(.L_x_2282) ;  /* 0x0000014000017945 */ /* 0x000fe60003800000 */
[----:B------:R0:W2:Y:S01]  /*10d30*/  SHFL.IDX PT, R19, R17, RZ, 0x181f ;  /* 0x00181fff11137589 */ /* 0x0000a200000e0000 */
[----:B------:R-:W-:-:S02]  /*10d40*/  SHF.R.S32.HI R62, RZ, 0x1f, R22 ;  /* 0x0000001fff3e7819 */ /* 0x000fc40000011416 */
        /* <DEDUP_REMOVED lines=9> */
[-C--:B------:R-:W-:Y:S02]  /*10de0*/  @!P3 LEA R20, P5, R64, R60.reuse, 0x1 ;  /* 0x0000003c4014b211 */ /* 0x080fe400078a08ff */
[-C--:B--2---:R-:W-:Y:S02]  /*10df0*/  @!P4 LEA.HI.X R3, R22, R19.reuse, R62, 0x1, P6 ;  /* 0x000000131603c211 */ /* 0x084fe400030f0c3e */
[----:B------:R-:W-:Y:S02]  /*10e00*/  @!P2 LEA R60, P6, R66, R60, 0x1 ;  /* 0x0000003c423ca211 */ /* 0x000fe400078c08ff */
[-C--:B------:R-:W-:Y:S01]  /*10e10*/  @!P3 LEA.HI.X R21, R64, R19.reuse, R65, 0x1, P5 ;  /* 0x000000134015b211 */ /* 0x080fe200028f0c41 */
[----:B-----5:R3:W-:Y:S01]  /*10e20*/  @!P4 ST.E.128 desc[UR8][R2.64], R4 ;  /* 0x000000040200c985 */ /* 0x0207e2000c101d08 */
[----:B------:R-:W-:-:S03]  /*10e30*/  @!P2 LEA.HI.X R61, R66, R19, R67, 0x1, P6 ;  /* 0x00000013423da211 */ /* 0x000fc600030f0c43 */
[----:B------:R3:W-:Y:S04]  /*10e40*/  @!P3 ST.E.128 desc[UR8][R20.64], R28 ;  /* 0x0000001c1400b985 */ /* 0x0007e8000c101d08 */
[----:B------:R3:W-:Y:S02]  /*10e50*/  @!P2 ST.E.128 desc[UR8][R60.64], R44 ;  /* 0x0000002c3c00a985 */ /* 0x0007e4000c101d08 */
.L_x_2283:
[----:B------:R-:W-:Y:S05]  /*10e60*/  BSYNC B1 ;  /* 0x0000000000017941 */ /* 0x000fea0003800000 */
.L_x_2282:
        /* <DEDUP_REMOVED lines=18> */
.L_x_2285:
[----:B------:R-:W-:Y:S05]  /*10f90*/  BSYNC B1 ;  /* 0x0000000000017941 */ /* 0x000fea0003800000 */
.L_x_2284:
        /* <DEDUP_REMOVED lines=18> */
.L_x_2287:
[----:B------:R-:W-:Y:S05]  /*110c0*/  BSYNC B1 ;  /* 0x0000000000017941 */ /* 0x000fea0003800000 */
.L_x_2286:
[----:B0-----:R-:W-:Y:S01]  /*110d0*/  VIADD R3, R63, 0x60 ;  /* 0x000000603f037836 */ /* 0x001fe20000000000 */
[----:B---3--:R-:W0:Y:S04]  /*110e0*/  SHFL.IDX PT, R17, R17, 0x3, 0x181f ;  /* 0x00781f0011117f89 */ /* 0x008e2800000e0000 */
[----:B------:R-:W-:Y:S01]  /*110f0*/  ISETP.GE.AND P0, PT, R3, R16, PT ;  /* 0x000000100300720c */ /* 0x000fe20003f06270 */
[----:B------:R-:W3:-:S12]  /*11100*/  SHFL.IDX PT, R0, R0, 0x3, 0x181f ;  /* 0x00781f0000007f89 */ /* 0x000ed800000e0000 */
[----:B------:R-:W-:Y:S05]  /*11110*/  @P0 BRA `(.L_x_2288) ;  /* 0x0000002000600947 */ /* 0x000fea0003800000 */
        /* <DEDUP_REMOVED lines=17> */
.L_x_2281:
        /* <DEDUP_REMOVED lines=39> */
[----:B------:R-:W-:Y:S01]  /*114a0*/  UIMAD UR4, UR17, UR13, UR11 ;  /* 0x0000000d110472a4 */ /* 0x000fe2000f8e020b */
[----:B------:R-:W-:Y:S02]  /*114b0*/  SHF.R.S32.HI R127, RZ, 0x1f, R222 ;  /* 0x0000001fff7f7819 */ /* 0x000fe400000114de */
[----:B------:R-:W-:Y:S01]  /*114c0*/  ULDC.64 UR12, c[0x0][0xb30] ;  /* 0x0002cc00000c7ab9 */ /* 0x000fe20000000a00 */
[----:B------:R-:W-:Y:S01]  /*114d0*/  IMAD R9, R3, R2, R15 ;  /* 0x0000000203097224 */ /* 0x000fe200078e020f */
[----:B------:R-:W-:Y:S01]  /*114e0*/  SHF.R.S32.HI R128, RZ, 0x1f, R223 ;  /* 0x0000001fff807819 */ /* 0x000fe200000114df */
[----:B------:R-:W-:Y:S01]  /*114f0*/  IMAD R0, R0, UR12, RZ ;  /* 0x0000000c00007c24 */ /* 0x000fe2000f8e02ff */
[----:B------:R-:W-:Y:S01]  /*11500*/  SHF.R.S32.HI R129, RZ, 0x1f, R224 ;  /* 0x0000001fff817819 */ /* 0x000fe200000114e0 */
[----:B------:R-:W-:Y:S01]  /*11510*/  IMAD.U32 R3, RZ, RZ, UR11 ;  /* 0x0000000bff037e24 */ /* 0x000fe2000f8e00ff */
        /* <DEDUP_REMOVED lines=23> */
[----:B------:R-:W-:Y:S01]  /*11690*/  VIADD R13, R18, 0x20 ;  /* 0x00000020120d7836 */ /* 0x000fe20000000000 */
[----:B------:R-:W-:Y:S01]  /*116a0*/  ISETP.GE.AND P4, PT, R229, UR4, PT ;  /* 0x00000004e5007c0c */ /* 0x000fe2000bf86270 */
[----:B------:R-:W-:Y:S01]  /*116b0*/  ULDC.64 UR8, c[0x0][0x208] ;  /* 0x0000820000087ab9 */ /* 0x000fe20000000a00 */
[----:B------:R-:W-:Y:S02]  /*116c0*/  ISETP.GE.AND P3, PT, R228, UR4, PT ;  /* 0x00000004e4007c0c */ /* 0x000fe4000bf66270 */
[----:B------:R-:W-:Y:S02]  /*116d0*/  ISETP.GE.AND P5, PT, R18, UR4, PT ;  /* 0x0000000412007c0c */ /* 0x000fe4000bfa6270 */
[----:B------:R-:W-:Y:S02]  /*116e0*/  ISETP.GE.AND P0, PT, R13, UR4, PT ;  /* 0x000000040d007c0c */ /* 0x000fe4000bf06270 */
[----:B------:R-:W-:-:S02]  /*116f0*/  ISETP.GE.AND P1, PT, R207, UR4, PT ;  /* 0x00000004cf007c0c */ /* 0x000fc4000bf26270 */
[----:B------:R-:W-:Y:S02]  /*11700*/  SHF.R.S32.HI R12, RZ, 0x1f, R13 ;  /* 0x0000001fff0c7819 */ /* 0x000fe4000001140d */
[----:B------:R-:W-:Y:S02]  /*11710*/  SHF.R.S32.HI R17, RZ, 0x1f, R206 ;  /* 0x0000001fff117819 */ /* 0x000fe400000114ce */
[CC--:B-1----:R-:W-:Y:S02]  /*11720*/  @!P4 LEA R8, P6, R229.reuse, R2.reuse, 0x2 ;  /* 0x00000002e508c211 */ /* 0x0c2fe400078c10ff */
[----:B------:R-:W-:Y:S01]  /*11730*/  @!P3 LEA R10, P2, R228, R2, 0x2 ;  /* 0x00000002e40ab211 */ /* 0x000fe200078410ff */
[----:B--2---:R-:W-:Y:S01]  /*11740*/  @!P5 IMAD.WIDE R6, R18, 0x4, R2 ;  /* 0x000000041206d825 */ /* 0x004fe200078e0202 */
[-C--:B------:R-:W-:Y:S02]  /*11750*/  @!P4 LEA.HI.X R9, R229, R3.reuse, R134, 0x2, P6 ;  /* 0x00000003e509c211 */ /* 0x080fe400030f1486 */
[----:B------:R-:W-:-:S02]  /*11760*/  @!P3 LEA.HI.X R11, R228, R3, R133, 0x2, P2 ;  /* 0x00000003e40bb211 */ /* 0x000fc400010f1485 */
[----:B------:R-:W-:Y:S01]  /*11770*/  ISETP.GE.AND P2, PT, R206, UR4, PT ;  /* 0x00000004ce007c0c */ /* 0x000fe2000bf46270 */
[----:B------:R1:W-:Y:S01]  /*11780*/  @!P5 ST.E.64 desc[UR8][R6.64], R24 ;  /* 0x000000180600d985 */ /* 0x0003e2000c101b08 */
[----:B------:R-:W-:-:S03]  /*11790*/  @!P0 LEA R14, P6, R13, R2, 0x2 ;  /* 0x000000020d0e8211 */ /* 0x000fc600078c10ff */
[----:B------:R2:W-:Y:S01]  /*117a0*/  @!P4 ST.E.64 desc[UR8][R8.64], R28 ;  /* 0x0000001c0800c985 */ /* 0x0005e2000c101b08 */
[-C--:B------:R-:W-:Y:S02]  /*117b0*/  @!P0 LEA.HI.X R15, R13, R3.reuse, R12, 0x2, P6 ;  /* 0x000000030d0f8211 */ /* 0x080fe400030f140c */
[----:B------:R-:W-:Y:S01]  /*117c0*/  SHF.R.S32.HI R13, RZ, 0x1f, R207 ;  /* 0x0000001fff0d7819 */ /* 0x000fe200000114cf */
[----:B------:R3:W-:Y:S01]  /*117d0*/  @!P3 ST.E.64 desc[UR8][R10.64], R32 ;  /* 0x000000200a00b985 */ /* 0x0007e2000c101b08 */
[----:B------:R-:W-:Y:S02]  /*117e0*/  ISETP.GE.AND P3, PT, R227, UR4, PT ;  /* 0x00000004e3007c0c */ /* 0x000fe4000bf66270 */
[C---:B------:R-:W-:Y:S02]  /*117f0*/  @!P1 LEA R12, P5, R207.reuse, R2, 0x2 ;  /* 0x00000002cf0c9211 */ /* 0x040fe400078a10ff */
[----:B------:R-:W-:Y:S02]  /*11800*/  ISETP.GE.AND P4, PT, R226, UR4, PT ;  /* 0x00000004e2007c0c */ /* 0x000fe4000bf86270 */
[----:B------:R-:W-:-:S02]  /*11810*/  @!P1 LEA.HI.X R13, R207, R3, R13, 0x2, P5 ;  /* 0x00000003cf0d9211 */ /* 0x000fc400028f140d */
[----:B------:R-:W-:Y:S02]  /*11820*/  ISETP.GE.AND P5, PT, R225, UR4, PT ;  /* 0x00000004e1007c0c */ /* 0x000fe4000bfa6270 */
[CC--:B------:R-:W-:Y:S01]  /*11830*/  @!P2 LEA R88, P6, R206.reuse, R2.reuse, 0x2 ;  /* 0x00000002ce58a211 */ /* 0x0c0fe200078c10ff */
[----:B------:R-:W-:Y:S02]  /*11840*/  @!P1 ST.E.64 desc[UR8][R12.64], R36 ;  /* 0x000000240c009985 */ /* 0x000fe4000c101b08 */
[C---:B-1----:R-:W-:Y:S02]  /*11850*/  @!P3 LEA R6, P1, R227.reuse, R2, 0x2 ;  /* 0x00000002e306b211 */ /* 0x042fe400078210ff */
[-C--:B------:R-:W-:Y:S01]  /*11860*/  @!P2 LEA.HI.X R89, R206, R3.reuse, R17, 0x2, P6 ;  /* 0x00000003ce59a211 */ /* 0x080fe200030f1411 */
[----:B------:R1:W-:Y:S01]  /*11870*/  @!P0 ST.E.64 desc[UR8][R14.64], R40 ;  /* 0x000000280e008985 */ /* 0x0003e2000c101b08 */
[----:B------:R-:W-:Y:S02]  /*11880*/  @!P3 LEA.HI.X R7, R227, R3, R132, 0x2, P1 ;  /* 0x00000003e307b211 */ /* 0x000fe400008f1484 */
[----:B------:R-:W-:Y:S01]  /*11890*/  ISETP.GE.AND P1, PT, R223, UR4, PT ;  /* 0x00000004df007c0c */ /* 0x000fe2000bf26270 */
[----:B------:R-:W-:Y:S01]  /*118a0*/  @!P2 ST.E.64 desc[UR8][R88.64], R44 ;  /* 0x0000002c5800a985 */ /* 0x000fe2000c101b08 */
[----:B------:R-:W-:-:S02]  /*118b0*/  ISETP.GE.AND P0, PT, R224, UR4, PT ;  /* 0x00000004e0007c0c */ /* 0x000fc4000bf06270 */
[CC--:B--2---:R-:W-:Y:S01]  /*118c0*/  @!P4 LEA R8, P2, R226.reuse, R2.reuse, 0x2 ;  /* 0x00000002e208c211 */ /* 0x0c4fe200078410ff */
[----:B------:R2:W-:Y:S01]  /*118d0*/  @!P3 ST.E.64 desc[UR8][R6.64], R48 ;  /* 0x000000300600b985 */ /* 0x0005e2000c101b08 */
[CC--:B---3--:R-:W-:Y:S02]  /*118e0*/  @!P5 LEA R10, P6, R225.reuse, R2.reuse, 0x2 ;  /* 0x00000002e10ad211 */ /* 0x0c8fe400078c10ff */
[-C--:B------:R-:W-:Y:S02]  /*118f0*/  @!P4 LEA.HI.X R9, R226, R3.reuse, R131, 0x2, P2 ;  /* 0x00000003e209c211 */ /* 0x080fe400010f1483 */
[----:B------:R-:W-:Y:S02]  /*11900*/  ISETP.GE.AND P2, PT, R222, UR4, PT ;  /* 0x00000004de007c0c */ /* 0x000fe4000bf46270 */
[----:B------:R-:W-:Y:S01]  /*11910*/  @!P5 LEA.HI.X R11, R225, R3, R130, 0x2, P6 ;  /* 0x00000003e10bd211 */ /* 0x000fe200030f1482 */
[----:B------:R3:W-:Y:S01]  /*11920*/  @!P4 ST.E.64 desc[UR8][R8.64], R52 ;  /* 0x000000340800c985 */ /* 0x0007e2000c101b08 */
[----:B-1----:R-:W-:-:S02]  /*11930*/  @!P1 LEA R14, P3, R223, R2, 0x2 ;  /* 0x00000002df0e9211 */ /* 0x002fc400078610ff */
[----:B------:R-:W-:Y:S01]  /*11940*/  @!P0 LEA R12, P6, R224, R2, 0x2 ;  /* 0x00000002e00c8211 */ /* 0x000fe200078c10ff */
[----:B------:R1:W-:Y:S01]  /*11950*/  @!P5 ST.E.64 desc[UR8][R10.64], R56 ;  /* 0x000000380a00d985 */ /* 0x0003e2000c101b08 */
[----:B------:R-:W-:Y:S02]  /*11960*/  ISETP.GE.AND P5, PT, R221, UR4, PT ;  /* 0x00000004dd007c0c */ /* 0x000fe4000bfa6270 */
[----:B------:R-:W-:Y:S02]  /*11970*/  ISETP.GE.AND P4, PT, R220, UR4, PT ;  /* 0x00000004dc007c0c */ /* 0x000fe4000bf86270 */
[-C--:B------:R-:W-:Y:S02]  /*11980*/  @!P1 LEA.HI.X R15, R223, R3.reuse, R128, 0x2, P3 ;  /* 0x00000003df0f9211 */ /* 0x080fe400018f1480 */
[----:B------:R-:W-:Y:S02]  /*11990*/  ISETP.GE.AND P3, PT, R219, UR4, PT ;  /* 0x00000004db007c0c */ /* 0x000fe4000bf66270 */
[----:B------:R-:W-:-:S02]  /*119a0*/  @!P0 LEA.HI.X R13, R224, R3, R129, 0x2, P6 ;  /* 0x00000003e00d8211 */ /* 0x000fc400030f1481 */
[----:B------:R-:W-:-:S03]  /*119b0*/  @!P2 LEA R24, P6, R222, R2, 0x2 ;  /* 0x00000002de18a211 */ /* 0x000fc600078c10ff */
        /* <DEDUP_REMOVED lines=8> */
[----:B-1----:R-:W-:Y:S01]  /*11a40*/  @!P3 LEA R10, P6, R219, R2, 0x2 ;  /* 0x00000002db0ab211 */ /* 0x002fe200078c10ff */
[----:B------:R1:W-:Y:S01]  /*11a50*/  @!P5 ST.E.64 desc[UR8][R6.64], R72 ;  /* 0x000000480600d985 */ /* 0x0003e2000c101b08 */
[----:B------:R-:W-:-:S02]  /*11a60*/  ISETP.GE.AND P1, PT, R217, UR4, PT ;  /* 0x00000004d9007c0c */ /* 0x000fc4000bf26270 */
[-C--:B------:R-:W-:Y:S02]  /*11a70*/  @!P4 LEA.HI.X R9, R220, R3.reuse, R95, 0x2, P0 ;  /* 0x00000003dc09c211 */ /* 0x080fe400000f145f */
[----:B------:R-:W-:Y:S02]  /*11a80*/  ISETP.GE.AND P0, PT, R216, UR4, PT ;  /* 0x00000004d8007c0c */ /* 0x000fe4000bf06270 */
[----:B------:R-:W-:Y:S01]  /*11a90*/  @!P3 LEA.HI.X R11, R219, R3, R94, 0x2, P6 ;  /* 0x00000003db0bb211 */ /* 0x000fe200030f145e */
[----:B------:R5:W-:Y:S02]  /*11aa0*/  @!P4 ST.E.64 desc[UR8][R8.64], R76 ;  /* 0x0000004c0800c985 */ /* 0x000be4000c101b08 */
[----:B----4-:R-:W-:Y:S02]  /*11ab0*/  @!P2 LEA R12, P4, R218, R2, 0x2 ;  /* 0x00000002da0ca211 */ /* 0x010fe400078810ff */
[----:B------:R4:W-:Y:S01]  /*11ac0*/  @!P3 ST.E.64 desc[UR8][R10.64], R80 ;  /* 0x000000500a00b985 */ /* 0x0009e2000c101b08 */
[----:B------:R-:W-:-:S02]  /*11ad0*/  ISETP.GE.AND P3, PT, R215, UR4, PT ;  /* 0x00000004d7007c0c */ /* 0x000fc4000bf66270 */
[CC--:B--2---:R-:W-:Y:S02]  /*11ae0*/  @!P1 LEA R14, P5, R217.reuse, R2.reuse, 0x2 ;  /* 0x00000002d90e9211 */ /* 0x0c4fe400078a10ff */
[-C--:B------:R-:W-:Y:S02]  /*11af0*/  @!P2 LEA.HI.X R13, R218, R3.reuse, R93, 0x2, P4 ;  /* 0x00000003da0da211 */ /* 0x080fe400020f145d */
[----:B---3--:R-:W-:Y:S02]  /*11b00*/  @!P0 LEA R24, P6, R216, R2, 0x2 ;  /* 0x00000002d8188211 */ /* 0x008fe400078c10ff */
[----:B------:R-:W-:Y:S01]  /*11b10*/  ISETP.GE.AND P4, PT, R214, UR4, PT ;  /* 0x00000004d6007c0c */ /* 0x000fe2000bf86270 */
[----:B------:R2:W-:Y:S01]  /*11b20*/  @!P2 ST.E.64 desc[UR8][R12.64], R84 ;  /* 0x000000540c00a985 */ /* 0x0005e2000c101b08 */
[-C--:B------:R-:W-:Y:S02]  /*11b30*/  @!P1 LEA.HI.X R15, R217, R3.reuse, R92, 0x2, P5 ;  /* 0x00000003d90f9211 */ /* 0x080fe400028f145c */
[----:B------:R-:W-:-:S02]  /*11b40*/  @!P0 LEA.HI.X R25, R216, R3, R91, 0x2, P6 ;  /* 0x00000003d8198211 */ /* 0x000fc400030f145b */
[----:B------:R-:W-:Y:S01]  /*11b50*/  ISETP.GE.AND P2, PT, R213, UR4, PT ;  /* 0x00000004d5007c0c */ /* 0x000fe2000bf46270 */
[----:B------:R3:W-:Y:S01]  /*11b60*/  @!P1 ST.E.64 desc[UR8][R14.64], R20 ;  /* 0x000000140e009985 */ /* 0x0007e2000c101b08 */
[----:B-1----:R-:W-:Y:S02]  /*11b70*/  @!P3 LEA R6, P5, R215, R2, 0x2 ;  /* 0x00000002d706b211 */ /* 0x002fe400078a10ff */
[----:B------:R-:W-:Y:S01]  /*11b80*/  ISETP.GE.AND P1, PT, R212, UR4, PT ;  /* 0x00000004d4007c0c */ /* 0x000fe2000bf26270 */
[----:B------:R1:W-:Y:S01]  /*11b90*/  @!P0 ST.E.64 desc[UR8][R24.64], R120 ;  /* 0x0000007818008985 */ /* 0x0003e2000c101b08 */
[----:B------:R-:W-:Y:S02]  /*11ba0*/  ISETP.GE.AND P0, PT, R211, UR4, PT ;  /* 0x00000004d3007c0c */ /* 0x000fe4000bf06270 */
[----:B------:R-:W-:Y:S02]  /*11bb0*/  @!P3 LEA.HI.X R7, R215, R3, R90, 0x2, P5 ;  /* 0x00000003d707b211 */ /* 0x000fe400028f145a */
[----:B------:R-:W-:-:S02]  /*11bc0*/  ISETP.GE.AND P5, PT, R210, UR4, PT ;  /* 0x00000004d2007c0c */ /* 0x000fc4000bfa6270 */
[CC--:B-----5:R-:W-:Y:S01]  /*11bd0*/  @!P4 LEA R8, P6, R214.reuse, R2.reuse, 0x2 ;  /* 0x00000002d608c211 */ /* 0x0e0fe200078c10ff */
[----:B------:R1:W-:Y:S01]  /*11be0*/  @!P3 ST.E.64 desc[UR8][R6.64], R96 ;  /* 0x000000600600b985 */ /* 0x0003e2000c101b08 */
[CC--:B----4-:R-:W-:Y:S02]  /*11bf0*/  @!P2 LEA R10, P3, R213.reuse, R2.reuse, 0x2 ;  /* 0x00000002d50aa211 */ /* 0x0d0fe400078610ff */
[-C--:B------:R-:W-:Y:S02]  /*11c00*/  @!P4 LEA.HI.X R9, R214, R3.reuse, R22, 0x2, P6 ;  /* 0x00000003d609c211 */ /* 0x080fe400030f1416 */
[-C--:B--2---:R-:W-:Y:S02]  /*11c10*/  @!P1 LEA R12, P6, R212, R2.reuse, 0x2 ;  /* 0x00000002d40c9211 */ /* 0x084fe400078c10ff */
[----:B------:R-:W-:Y:S01]  /*11c20*/  @!P2 LEA.HI.X R11, R213, R3, R19, 0x2, P3 ;  /* 0x00000003d50ba211 */ /* 0x000fe200018f1413 */
[----:B------:R1:W-:Y:S01]  /*11c30*/  @!P4 ST.E.64 desc[UR8][R8.64], R100 ;  /* 0x000000640800c985 */ /* 0x0003e2000c101b08 */
[----:B---3--:R-:W-:-:S02]  /*11c40*/  @!P0 LEA R14, P4, R211, R2, 0x2 ;  /* 0x00000002d30e8211 */ /* 0x008fc400078810ff */
        /* <DEDUP_REMOVED lines=8> */
.L_x_2290:
[----:B------:R-:W-:Y:S05]  /*11cd0*/  BSYNC B1 ;  /* 0x0000000000017941 */ /* 0x000fea0003800000 */
.L_x_2289:
[----:B------:R-:W-:Y:S01]  /*11ce0*/  ISETP.GE.AND P0, PT, R5, R16, PT ;  /* 0x000000100500720c */ /* 0x000fe20003f06270 */
[----:B-1----:R1:W3:Y:S04]  /*11cf0*/  SHFL.IDX PT, R7, R4, 0x1, 0x1c1f ;  /* 0x003c1f0004077f89 */ /* 0x0022e800000e0000 */
[----:B------:R1:W4:Y:S08]  /*11d00*/  SHFL.IDX PT, R6, R0, 0x1, 0x1c1f ;  /* 0x003c1f0000067f89 */ /* 0x00033000000e0000 */
[----:B-1----:R-:W-:Y:S05]  /*11d10*/  @P0 BRA `(.L_x_2288) ;  /* 0x0000001400600947 */ /* 0x002fea0003800000 */
[----:B------:R-:W-:Y:S01]  /*11d20*/  ULDC UR4, c[0x0][0xac8] ;  /* 0x0002b20000047ab9 */ /* 0x000fe20000000800 */
[C---:B------:R-:W-:Y:S01]  /*11d30*/  VIADD R13, R18.reuse, 0x20 ;  /* 0x00000020120d7836 */ /* 0x040fe20000000000 */
[----:B------:R-:W-:Y:S01]  /*11d40*/  ISETP.GE.AND P2, PT, R229, UR4, PT ;  /* 0x00000004e5007c0c */ /* 0x000fe2000bf46270 */
[----:B------:R-:W-:Y:S01]  /*11d50*/  ULDC.64 UR8, c[0x0][0x208] ;  /* 0x0000820000087ab9 */ /* 0x000fe20000000a00 */
[----:B------:R-:W-:Y:S02]  /*11d60*/  ISETP.GE.AND P1, PT, R18, UR4, PT ;  /* 0x0000000412007c0c */ /* 0x000fe4000bf26270 */
[----:B------:R-:W-:Y:S02]  /*11d70*/  ISETP.GE.AND P5, PT, R228, UR4, PT ;  /* 0x00000004e4007c0c */ /* 0x000fe4000bfa6270 */
[----:B------:R-:W-:Y:S02]  /*11d80*/  ISETP.GE.AND P4, PT, R207, UR4, PT ;  /* 0x00000004cf007c0c */ /* 0x000fe4000bf86270 */
[----:B------:R-:W-:-:S02]  /*11d90*/  ISETP.GE.AND P3, PT, R13, UR4, PT ;  /* 0x000000040d007c0c */ /* 0x000fc4000bf66270 */
[----:B0-----:R-:W-:Y:S02]  /*11da0*/  SHF.R.S32.HI R0, RZ, 0x1f, R207 ;  /* 0x0000001fff007819 */ /* 0x001fe400000114cf */
[----:B------:R-:W-:Y:S02]  /*11db0*/  SHF.R.S32.HI R14, RZ, 0x1f, R13 ;  /* 0x0000001fff0e7819 */ /* 0x000fe4000001140d */
[CC--:B----4-:R-:W-:Y:S01]  /*11dc0*/  @!P2 LEA R4, P0, R229.reuse, R6.reuse, 0x2 ;  /* 0x00000006e504a211 */ /* 0x0d0fe200078010ff */
[----:B--23--:R-:W-:Y:S02]  /*11dd0*/  @!P1 IMAD.WIDE R2, R18, 0x4, R6 ;  /* 0x0000000412029825 */ /* 0x00cfe400078e0206 */
[----:B------:R-:W-:Y:S02]  /*11de0*/  @!P5 LEA R8, P6, R228, R6, 0x2 ;  /* 0x00000006e408d211 */ /* 0x000fe400078c10ff */
[----:B------:R-:W-:Y:S01]  /*11df0*/  @!P2 LEA.HI.X R5, R229, R7, R134, 0x2, P0 ;  /* 0x00000007e505a211 */ /* 0x000fe200000f1486 */
[----:B------:R0:W-:Y:S01]  /*11e00*/  @!P1 ST.E.64 desc[UR8][R2.64], R26 ;  /* 0x0000001a02009985 */ /* 0x0001e2000c101b08 */
[----:B------:R-:W-:-:S02]  /*11e10*/  ISETP.GE.AND P0, PT, R206, UR4, PT ;  /* 0x00000004ce007c0c */ /* 0x000fc4000bf06270 */
[-C--:B------:R-:W-:Y:S01]  /*11e20*/  @!P5 LEA.HI.X R9, R228, R7.reuse, R133, 0x2, P6 ;  /* 0x00000007e409d211 */ /* 0x080fe200030f1485 */
[----:B------:R1:W-:Y:S01]  /*11e30*/  @!P2 ST.E.64 desc[UR8][R4.64], R30 ;  /* 0x0000001e0400a985 */ /* 0x0003e2000c101b08 */
[-C--:B------:R-:W-:Y:S02]  /*11e40*/  @!P4 LEA R10, P2, R207, R6.reuse, 0x2 ;  /* 0x00000006cf0ac211 */ /* 0x080fe400078410ff */
[----:B------:R-:W-:Y:S01]  /*11e50*/  ISETP.GE.AND P1, PT, R227, UR4, PT ;  /* 0x00000004e3007c0c */ /* 0x000fe2000bf26270 */
[----:B------:R-:W-:Y:S01]  /*11e60*/  @!P5 ST.E.64 desc[UR8][R8.64], R34 ;  /* 0x000000220800d985 */ /* 0x000fe2000c101b08 */
[----:B------:R-:W-:Y:S02]  /*11e70*/  @!P4 LEA.HI.X R11, R207, R7, R0, 0x2, P2 ;  /* 0x00000007cf0bc211 */ /* 0x000fe400010f1400 */
[----:B------:R-:W-:Y:S02]  /*11e80*/  ISETP.GE.AND P2, PT, R226, UR4, PT ;  /* 0x00000004e2007c0c */ /* 0x000fe4000bf46270 */
[----:B------:R-:W-:Y:S01]  /*11e90*/  @!P3 LEA R12, P6, R13, R6, 0x2 ;  /* 0x000000060d0cb211 */ /* 0x000fe200078c10ff */
[----:B------:R2:W-:Y:S01]  /*11ea0*/  @!P4 ST.E.64 desc[UR8][R10.64], R38 ;  /* 0x000000260a00c985 */ /* 0x0005e2000c101b08 */
[----:B0-----:R-:W-:-:S02]  /*11eb0*/  SHF.R.S32.HI R3, RZ, 0x1f, R206 ;  /* 0x0000001fff037819 */ /* 0x001fc400000114ce */
[CC--:B------:R-:W-:Y:S02]  /*11ec0*/  @!P0 LEA R2, P4, R206.reuse, R6.reuse, 0x2 ;  /* 0x00000006ce028211 */ /* 0x0c0fe400078810ff */
[-C--:B------:R-:W-:Y:S02]  /*11ed0*/  @!P3 LEA.HI.X R13, R13, R7.reuse, R14, 0x2, P6 ;  /* 0x000000070d0db211 */ /* 0x080fe400030f140e */
[----:B------:R-:W-:Y:S02]  /*11ee0*/  @!P0 LEA.HI.X R3, R206, R7, R3, 0x2, P4 ;  /* 0x00000007ce038211 */ /* 0x000fe400020f1403 */
[----:B------:R-:W-:Y:S01]  /*11ef0*/  ISETP.GE.AND P4, PT, R224, UR4, PT ;  /* 0x00000004e0007c0c */ /* 0x000fe2000bf86270 */
[----:B------:R0:W-:Y:S01]  /*11f00*/  @!P3 ST.E.64 desc[UR8][R12.64], R42 ;  /* 0x0000002a0c00b985 */ /* 0x0001e2000c101b08 */
[----:B------:R-:W-:Y:S02]  /*11f10*/  ISETP.GE.AND P3, PT, R225, UR4, PT ;  /* 0x00000004e1007c0c */ /* 0x000fe4000bf66270 */
[-C--:B-1----:R-:W-:Y:S01]  /*11f20*/  @!P1 LEA R4, P5, R227, R6.reuse, 0x2 ;  /* 0x00000006e3049211 */ /* 0x082fe200078a10ff */
[----:B------:R1:W-:Y:S01]  /*11f30*/  @!P0 ST.E.64 desc[UR8][R2.64], R46 ;  /* 0x0000002e02008985 */ /* 0x0003e2000c101b08 */
[----:B------:R-:W-:-:S02]  /*11f40*/  @!P2 LEA R14, P6, R226, R6, 0x2 ;  /* 0x00000006e20ea211 */ /* 0x000fc400078c10ff */
[-C--:B------:R-:W-:Y:S02]  /*11f50*/  @!P1 LEA.HI.X R5, R227, R7.reuse, R132, 0x2, P5 ;  /* 0x00000007e3059211 */ /* 0x080fe400028f1484 */
[----:B------:R-:W-:Y:S02]  /*11f60*/  ISETP.GE.AND P5, PT, R223, UR4, PT ;  /* 0x00000004df007c0c */ /* 0x000fe4000bfa6270 */
[----:B------:R-:W-:Y:S01]  /*11f70*/  @!P2 LEA.HI.X R15, R226, R7, R131, 0x2, P6 ;  /* 0x00000007e20fa211 */ /* 0x000fe200030f1483 */
[----:B------:R3:W-:Y:S01]  /*11f80*/  @!P1 ST.E.64 desc[UR8][R4.64], R50 ;  /* 0x0000003204009985 */ /* 0x0007e2000c101b08 */
[-C--:B--2---:R-:W-:Y:S02]  /*11f90*/  @!P4 LEA R10, P0, R224, R6.reuse, 0x2 ;  /* 0x00000006e00ac211 */ /* 0x084fe400078010ff */
[----:B------:R-:W-:Y:S01]  /*11fa0*/  @!P3 LEA R8, P6, R225, R6, 0x2 ;  /* 0x00000006e108b211 */ /* 0x000fe200078c10ff */
[----:B------:R2:W-:Y:S01]  /*11fb0*/  @!P2 ST.E.64 desc[UR8][R14.64], R54 ;  /* 0x000000360e00a985 */ /* 0x0005e2000c101b08 */
[----:B------:R-:W-:-:S02]  /*11fc0*/  ISETP.GE.AND P2, PT, R222, UR4, PT ;  /* 0x00000004de007c0c */ /* 0x000fc4000bf46270 */
[----:B------:R-:W-:Y:S02]  /*11fd0*/  ISETP.GE.AND P1, PT, R221, UR4, PT ;  /* 0x00000004dd007c0c */ /* 0x000fe4000bf26270 */
[-C--:B------:R-:W-:Y:S02]  /*11fe0*/  @!P4 LEA.HI.X R11, R224, R7.reuse, R129, 0x2, P0 ;  /* 0x00000007e00bc211 */ /* 0x080fe400000f1481 */
[----:B------:R-:W-:Y:S02]  /*11ff0*/  ISETP.GE.AND P0, PT, R220, UR4, PT ;  /* 0x00000004dc007c0c */ /* 0x000fe4000bf06270 */
[----:B------:R-:W-:Y:S02]  /*12000*/  @!P3 LEA.HI.X R9, R225, R7, R130, 0x2, P6 ;  /* 0x00000007e109b211 */ /* 0x000fe400030f1482 */
[----:B0-----:R-:W-:-:S03]  /*12010*/  @!P5 LEA R12, P6, R223, R6, 0x2 ;  /* 0x00000006df0cd211 */ /* 0x001fc600078c10ff */
[----:B------:R0:W-:Y:S01]  /*12020*/  @!P3 ST.E.64 desc[UR8][R8.64], R58 ;  /* 0x0000003a0800b985 */ /* 0x0001e2000c101b08 */
[-C--:B------:R-:W-:Y:S02]  /*12030*/  @!P5 LEA.HI.X R13, R223, R7.reuse, R128, 0x2, P6 ;  /* 0x00000007df0dd211 */ /* 0x080fe400030f1480 */
[CC--:B-1----:R-:W-:Y:S01]  /*12040*/  @!P2 LEA R2, P6, R222.reuse, R6.reuse, 0x2 ;  /* 0x00000006de02a211 */ /* 0x0c2fe200078c10ff */
[----:B------:R1:W-:Y:S01]  /*12050*/  @!P4 ST.E.64 desc[UR8][R10.64], R62 ;  /* 0x0000003e0a00c985 */ /* 0x0003e2000c101b08 */
[-C--:B---3--:R-:W-:Y:S02]  /*12060*/  @!P1 LEA R4, P3, R221, R6.reuse, 0x2 ;  /* 0x00000006dd049211 */ /* 0x088fe400078610ff */
[----:B------:R-:W-:Y:S01]  /*12070*/  @!P2 LEA.HI.X R3, R222, R7, R127, 0x2, P6 ;  /* 0x00000007de03a211 */ /* 0x000fe200030f147f */
[----:B------:R3:W-:Y:S01]  /*12080*/  @!P5 ST.E.64 desc[UR8][R12.64], R66 ;  /* 0x000000420c00d985 */ /* 0x0007e2000c101b08 */
[----:B------:R-:W-:Y:S02]  /*12090*/  ISETP.GE.AND P5, PT, R219, UR4, PT ;  /* 0x00000004db007c0c */ /* 0x000fe4000bfa6270 */
[----:B------:R-:W-:Y:S01]  /*120a0*/  ISETP.GE.AND P4, PT, R218, UR4, PT ;  /* 0x00000004da007c0c */ /* 0x000fe2000bf86270 */
[----:B------:R4:W-:Y:S01]  /*120b0*/  @!P2 ST.E.64 desc[UR8][R2.64], R70 ;  /* 0x000000460200a985 */ /* 0x0009e2000c101b08 */
[----:B--2---:R-:W-:-:S02]  /*120c0*/  @!P0 LEA R14, P6, R220, R6, 0x2 ;  /* 0x00000006dc0e8211 */ /* 0x004fc400078c10ff */
[-C--:B------:R-:W-:Y:S02]  /*120d0*/  @!P1 LEA.HI.X R5, R221, R7.reuse, R126, 0x2, P3 ;  /* 0x00000007dd059211 */ /* 0x080fe400018f147e */
[----:B------:R-:W-:Y:S02]  /*120e0*/  @!P0 LEA.HI.X R15, R220, R7, R95, 0x2, P6 ;  /* 0x00000007dc0f8211 */ /* 0x000fe400030f145f */
[----:B------:R-:W-:Y:S01]  /*120f0*/  ISETP.GE.AND P3, PT, R217, UR4, PT ;  /* 0x00000004d9007c0c */ /* 0x000fe2000bf66270 */
[----:B------:R2:W-:Y:S02]  /*12100*/  @!P1 ST.E.64 desc[UR8][R4.64], R74 ;  /* 0x0000004a04009985 */ /* 0x0005e4000c101b08 */
[----:B0-----:R-:W-:Y:S02]  /*12110*/  @!P5 LEA R8, P1, R219, R6, 0x2 ;  /* 0x00000006db08d211 */ /* 0x001fe400078210ff */
[----:B------:R-:W-:Y:S01]  /*12120*/  @!P0 ST.E.64 desc[UR8][R14.64], R78 ;  /* 0x0000004e0e008985 */ /* 0x000fe2000c101b08 */
[----:B------:R-:W-:-:S02]  /*12130*/  ISETP.GE.AND P0, PT, R216, UR4, PT ;  /* 0x00000004d8007c0c */ /* 0x000fc4000bf06270 */
[CC--:B-1----:R-:W-:Y:S02]  /*12140*/  @!P4 LEA R10, P2, R218.reuse, R6.reuse, 0x2 ;  /* 0x00000006da0ac211 */ /* 0x0c2fe400078410ff */
        /* <DEDUP_REMOVED lines=15> */
[----:B--2---:R-:W-:-:S02]  /*12240*/  @!P1 LEA R4, P6, R215, R6, 0x2 ;  /* 0x00000006d7049211 */ /* 0x004fc400078c10ff */
[CC--:B0-----:R-:W-:Y:S02]  /*12250*/  @!P4 LEA R8, P0, R214.reuse, R6.reuse, 0x2 ;  /* 0x00000006d608c211 */ /* 0x0c1fe400078010ff */
[-C--:B------:R-:W-:Y:S02]  /*12260*/  @!P1 LEA.HI.X R5, R215, R7.reuse, R90, 0x2, P6 ;  /* 0x00000007d7059211 */ /* 0x080fe400030f145a */
[-C--:B------:R-:W-:Y:S02]  /*12270*/  @!P4 LEA.HI.X R9, R214, R7.reuse, R22, 0x2, P0 ;  /* 0x00000007d609c211 */ /* 0x080fe400000f1416 */
[-C--:B-1----:R-:W-:Y:S01]  /*12280*/  @!P3 LEA R10, P6, R213, R6.reuse, 0x2 ;  /* 0x00000006d50ab211 */ /* 0x082fe200078c10ff */
        /* <DEDUP_REMOVED lines=17> */
.L_x_2279:
        /* <DEDUP_REMOVED lines=38> */
.L_x_2291:
        /* <DEDUP_REMOVED lines=9> */
[----:B------:R-:W-:Y:S02]  /*12690*/  IMAD.U32 R4, RZ, RZ, UR8 ;  /* 0x00000008ff047e24 */ /* 0x000fe4000f8e00ff */
[----:B-1---5:R-:W-:-:S03]  /*126a0*/  IMAD R2, R0, R9, RZ ;  /* 0x0000000900027224 */ /* 0x022fc600078e02ff */
        /* <DEDUP_REMOVED lines=18> */
[----:B------:R-:W-:Y:S02]  /*127d0*/  UIMAD.WIDE.U32 UR10, UR8, UR20, URZ ;  /* 0x00000014080a72a5 */ /* 0x000fe4000f8e003f */
[----:B------:R-:W-:Y:S01]  /*127e0*/  UIMAD UR20, UR9, UR20, URZ ;  /* 0x00000014091472a4 */ /* 0x000fe2000f8e023f */
        /* <DEDUP_REMOVED lines=14> */
[----:B------:R-:W-:Y:S01]  /*128d0*/  IADD3 R2, P0, P1, R5, UR10, R2 ;  /* 0x0000000a05027c10 */ /* 0x000fe2000f91e002 */
[----:B------:R-:W-:Y:S01]  /*128e0*/  IMAD R7, R9, R7, R4 ;  /* 0x0000000709077224 */ /* 0x000fe200078e0204 */
[----:B------:R-:W-:Y:S01]  /*128f0*/  SHF.R.S32.HI R5, RZ, 0x1f, R5 ;  /* 0x0000001fff057819 */ /* 0x000fe20000011405 */
[----:B------:R-:W-:Y:S01]  /*12900*/  UIADD3.X UR10, UR15, UR20, UR21, UP1, UP2 ;  /* 0x000000140f0a7290 */ /* 0x000fe20008fe4415 */
[----:B------:R-:W-:Y:S01]  /*12910*/  IMAD.U32 R6, RZ, RZ, UR16 ;  /* 0x00000010ff067e24 */ /* 0x000fe2000f8e00ff */
        /* <DEDUP_REMOVED lines=14> */
.L_x_2293:
[----:B------:R-:W-:Y:S05]  /*12a00*/  BSYNC B1 ;  /* 0x0000000000017941 */ /* 0x000fea0003800000 */
.L_x_2292:
        /* <DEDUP_REMOVED lines=14> */
[----:B------:R-:W-:Y:S02]  /*12af0*/  ULDC.64 UR10, c[0x0][0xae8] ;  /* 0x0002ba00000a7ab9 */ /* 0x000fe40000000a00 */
[----:B------:R-:W-:Y:S01]  /*12b00*/  UIMAD.WIDE.U32 UR8, UR17, UR10, UR8 ;  /* 0x0000000a110872a5 */ /* 0x000fe2000f8e0008 */
[----:B------:R-:W-:Y:S02]  /*12b10*/  VIADD R6, R2, UR16 ;  /* 0x0000001002067c36 */ /* 0x000fe40008000000 */
[----:B------:R-:W-:Y:S01]  /*12b20*/  VIADD R8, R231, UR16 ;  /* 0x00000010e7087c36 */ /* 0x000fe20008000000 */
[----:B------:R-:W-:Y:S01]  /*12b30*/  UIMAD UR9, UR17, UR11, UR9 ;  /* 0x0000000b110972a4 */ /* 0x000fe2000f8e0209 */
[----:B0-----:R-:W-:Y:S02]  /*12b40*/  IMAD.MOV.U32 R5, RZ, RZ, R6 ;  /* 0x000000ffff057224 */ /* 0x001fe400078e0006 */
[----:B------:R-:W-:Y:S01]  /*12b50*/  ULDC.64 UR10, c[0x0][0xaf0] ;  /* 0x0002bc00000a7ab9 */ /* 0x000fe20000000a00 */
[----:B-1----:R-:W-:Y:S01]  /*12b60*/  ISETP.NE.AND P0, PT, R11, 0x1, PT ;  /* 0x000000010b00780c */ /* 0x002fe20003f05270 */
[----:B------:R-:W-:-:S04]  /*12b70*/  UIMAD UR13, UR13, UR10, URZ ;  /* 0x0000000a0d0d72a4 */ /* 0x000fc8000f8e023f */
[----:B------:R-:W-:Y:S02]  /*12b80*/  UIMAD UR4, UR12, UR11, UR13 ;  /* 0x0000000b0c0472a4 */ /* 0x000fe4000f8e020d */
[----:B------:R-:W-:-:S03]  /*12b90*/  UIMAD.WIDE.U32 UR12, UR12, UR10, UR8 ;  /* 0x0000000a0c0c72a5 */ /* 0x000fc6000f8e0008 */
[----:B------:R-:W-:Y:S01]  /*12ba0*/  ULDC.64 UR8, c[0x0][0xae0] ;  /* 0x0002b80000087ab9 */ /* 0x000fe20000000a00 */
[----:B------:R-:W-:Y:S02]  /*12bb0*/  UIADD3 UR4, UR13, UR4, URZ ;  /* 0x000000040d047290 */ /* 0x000fe4000fffe03f */
[----:B------:R-:W0:Y:S08]  /*12bc0*/  @P0 LDC R3, c[0x0][0xbec] ;  /* 0x0002fb00ff030b82 */ /* 0x000e300000000800 */
        /* <DEDUP_REMOVED lines=9> */
[----:B------:R-:W-:Y:S02]  /*12c60*/  IMAD.U32 R2, RZ, RZ, UR12 ;  /* 0x0000000cff027e24 */ /* 0x000fe4000f8e00ff */
[C---:B------:R-:W-:Y:S01]  /*12c70*/  IMAD R9, R5.reuse, UR9, R4 ;  /* 0x0000000905097c24 */ /* 0x040fe2000f8e0204 */
[----:B------:R-:W-:Y:S01]  /*12c80*/  SHF.R.S32.HI R4, RZ, 0x1f, R7 ;  /* 0x0000001fff047819 */ /* 0x000fe20000011407 */
[----:B------:R-:W-:Y:S01]  /*12c90*/  IMAD.WIDE.U32 R2, R5, UR8, R2 ;  /* 0x0000000805027c25 */ /* 0x000fe2000f8e0002 */
[----:B------:R-:W-:-:S03]  /*12ca0*/  ULDC.64 UR8, c[0x0][0xad8] ;  /* 0x0002b60000087ab9 */ /* 0x000fc60000000a00 */
[----:B------:R-:W-:Y:S02]  /*12cb0*/  IMAD.IADD R3, R3, 0x1, R9 ;  /* 0x0000000103037824 */ /* 0x000fe400078e0209 */
[----:B------:R-:W-:Y:S02]  /*12cc0*/  IMAD R6, R4, UR8, RZ ;  /* 0x0000000804067c24 */ /* 0x000fe4000f8e02ff */
[----:B-----5:R-:W-:Y:S02]  /*12cd0*/  IMAD R11, R0, R11, RZ ;  /* 0x0000000b000b7224 */ /* 0x020fe400078e02ff */
[C---:B------:R-:W-:Y:S02]  /*12ce0*/  VIADD R4, R8.reuse, 0x40 ;  /* 0x0000004008047836 */ /* 0x040fe40000000000 */
[C---:B------:R-:W-:Y:S01]  /*12cf0*/  IMAD R5, R7.reuse, UR9, R6 ;  /* 0x0000000907057c24 */ /* 0x040fe2000f8e0206 */
[-C--:B------:R-:W-:Y:S01]  /*12d00*/  ISETP.GE.AND P2, PT, R8, R11.reuse, PT ;  /* 0x0000000b0800720c */ /* 0x080fe20003f46270 */
[----:B------:R-:W-:Y:S01]  /*12d10*/  IMAD.WIDE.U32 R2, R7, UR8, R2 ;  /* 0x0000000807027c25 */ /* 0x000fe2000f8e0002 */
[----:B------:R-:W-:Y:S01]  /*12d20*/  ULDC.64 UR8, c[0x0][0xa80] ;  /* 0x0002a00000087ab9 */ /* 0x000fe20000000a00 */
[----:B------:R-:W-:-:S02]  /*12d30*/  ISETP.GE.AND P1, PT, R4, R11, PT ;  /* 0x0000000b0400720c */ /* 0x000fc40003f26270 */
[----:B------:R-:W-:Y:S01]  /*12d40*/  IMAD.IADD R3, R3, 0x1, R5 ;  /* 0x0000000103037824 */ /* 0x000fe200078e0205 */
[----:B------:R-:W-:Y:S01]  /*12d50*/  LEA R4, P3, R2, UR8, 0x1 ;  /* 0x0000000802047c11 */ /* 0x000fe2000f8608ff */
[----:B------:R-:W-:Y:S02]  /*12d60*/  VIADD R0, R8, 0x20 ;  /* 0x0000002008007836 */ /* 0x000fe40000000000 */
[----:B------:R-:W-:Y:S01]  /*12d70*/  IMAD.SHL.U32 R7, R204, 0x8, RZ ;  /* 0x00000008cc077824 */ /* 0x000fe200078e00ff */
[----:B------:R-:W-:Y:S02]  /*12d80*/  LEA.HI.X R5, R2, UR9, R3, 0x1, P3 ;  /* 0x0000000902057c11 */ /* 0x000fe400098f0c03 */
[----:B------:R-:W-:Y:S01]  /*12d90*/  ISETP.GE.AND P0, PT, R0, R11, PT ;  /* 0x0000000b0000720c */ /* 0x000fe20003f06270 */
[C---:B------:R-:W-:Y:S01]  /*12da0*/  VIADD R9, R7.reuse, 0x80 ;  /* 0x0000008007097836 */ /* 0x040fe20000000000 */
[----:B------:R0:W1:Y:S01]  /*12db0*/  SHFL.IDX PT, R2, R4, RZ, 0x181f ;  /* 0x00181fff04027589 */ /* 0x00006200000e0000 */
[----:B------:R-:W-:Y:S01]  /*12dc0*/  VIADD R13, R7, 0x40 ;  /* 0x00000040070d7836 */ /* 0x000fe20000000000 */
[----:B------:R-:W-:-:S02]  /*12dd0*/  SHF.R.S32.HI R10, RZ, 0x1f, R7 ;  /* 0x0000001fff0a7819 */ /* 0x000fc40000011407 */
        /* <DEDUP_REMOVED lines=18> */
.L_x_2295:
[----:B------:R-:W-:Y:S05]  /*12f00*/  BSYNC B1 ;  /* 0x0000000000017941 */ /* 0x000fea0003800000 */
.L_x_2294:
        /* <DEDUP_REMOVED lines=18> */
.L_x_2297:
[----:B------:R-:W-:Y:S05]  /*13030*/  BSYNC B1 ;  /* 0x0000000000017941 */ /* 0x000fea0003800000 */
.L_x_2296:
        /* <DEDUP_REMOVED lines=18> */
.L_x_2299:
[----:B------:R-:W-:Y:S05]  /*13160*/  BSYNC B1 ;  /* 0x0000000000017941 */ /* 0x000fea0003800000 */
.L_x_2298:
[----:B0-----:R-:W-:Y:S01]  /*13170*/  VIADD R0, R8, 0x60 ;  /* 0x0000006008007836 */ /* 0x001fe20000000000 */
[----:B--2-4-:R-:W2:Y:S04]  /*13180*/  SHFL.IDX PT, R5, R5, 0x3, 0x181f ;  /* 0x00781f0005057f89 */ /* 0x014ea800000e0000 */
[----:B------:R-:W-:Y:S01]  /*13190*/  ISETP.GE.AND P0, PT, R0, R11, PT ;  /* 0x0000000b0000720c */ /* 0x000fe20003f06270 */
[----:B-1-3--:R1:W3:-:S12]  /*131a0*/  SHFL.IDX PT, R2, R4, 0x3, 0x181f ;  /* 0x00781f0004027f89 */ /* 0x00a2d800000e0000 */
        /* <DEDUP_REMOVED lines=15> */
.L_x_2288:
[----:B------:R-:W-:Y:S05]  /*132a0*/  BSYNC B0 ;  /* 0x0000000000007941 */ /* 0x000fea0003800000 */
.L_x_2278:
[----:B------:R-:W-:Y:S02]  /*132b0*/  ULDC UR4, c[0x0][0xc3c] ;  /* 0x00030f0000047ab9 */ /* 0x000fe40000000800 */
[----:B------:R-:W-:-:S06]  /*132c0*/  UISETP.GE.AND UP0, UPT, UR7, UR4, UPT ;  /* 0x000000040700728c */ /* 0x000fcc000bf06270 */
[----:B------:R-:W-:-:S13]  /*132d0*/  PLOP3.LUT P0, PT, PT, PT, UP0, 0x80, 0x0 ;  /* 0x000000000000781c */ /* 0x000fda0003f0f008 */
[----:B------:R-:W-:Y:S05]  /*132e0*/  @!P0 BRA `(.L_x_2300) ;  /* 0xfffffedc00788947 */ /* 0x000fea000383ffff */
[----:B------:R-:W-:Y:S05]  /*132f0*/  EXIT ;  /* 0x000000000000794d */ /* 0x000fea0003800000 */
.L_x_2241:
[----:B------:R-:W-:-:S08]  /*13300*/  NOP ;  /* 0x0000000000007918 */ /* 0x000fd00000000000 */
[----:B0-----:R-:W0:-:S00]  /*13310*/  USETMAXREG.DEALLOC.CTAPOOL 0x18 ;  /* 0x00000018000079c8 */ /* 0x001e0000080e0500 */
[----:B0-----:R-:W-:Y:S01]  /*13320*/  LOP3.LUT R0, R0, 0x3, RZ, 0xc0, !PT ;  /* 0x0000000300007812 */ /* 0x001fe200078ec0ff */
[----:B------:R-:W-:-:S05]  /*13330*/  IMAD.MOV.U32 R6, RZ, RZ, RZ ;  /* 0x000000ffff067224 */ /* 0x000fca00078e00ff */
[----:B------:R-:W0:Y:S02]  /*13340*/  SHFL.IDX PT, R0, R0, RZ, 0x1f ;  /* 0x00001fff00007589 */ /* 0x000e2400000e0000 */
[----:B0-----:R-:W-:-:S04]  /*13350*/  ISETP.NE.AND P0, PT, R0, RZ, PT ;  /* 0x000000ff0000720c */ /* 0x001fc80003f05270 */
[----:B------:R-:W-:-:S05]  /*13360*/  P2R R0, PR, RZ, 0x1 ;  /* 0x00000001ff007803 */ /* 0x000fca0000000000 */
[----:B------:R0:W-:Y:S04]  /*13370*/  STL [R1+0x5c], R0 ;  /* 0x00005c0001007387 */ /* 0x0001e80000100800 */
        /* <DEDUP_REMOVED lines=10> */
.L_x_2301:
[----:B0-----:R-:W0:Y:S01]  /*13420*/  S2R R0, SR_TID.X ;  /* 0x0000000000007919 */ /* 0x001e220000002100 */
[----:B------:R-:W-:Y:S01]  /*13430*/  ULDC UR4, c[0x0][0xc3c] ;  /* 0x00030f0000047ab9 */ /* 0x000fe20000000800 */
[----:B------:R-:W-:Y:S01]  /*13440*/  ULDC.64 UR6, c[0x0][0x208] ;  /* 0x0000820000067ab9 */ /* 0x000fe20000000a00 */
[----:B------:R-:W-:Y:S01]  /*13450*/  ULDC UR5, c[0x0][0xc38] ;  /* 0x00030e0000057ab9 */ /* 0x000fe20000000800 */
[----:B0-----:R-:W-:-:S04]  /*13460*/  LOP3.LUT R0, R0, 0x1f, RZ, 0xc0, !PT ;  /* 0x0000001f00007812 */ /* 0x001fc800078ec0ff */
[----:B------:R-:W-:-:S04]  /*13470*/  ISETP.NE.AND P0, PT, R0, 0x1f, PT ;  /* 0x0000001f0000780c */ /* 0x000fc80003f05270 */
[----:B------:R-:W-:-:S13]  /*13480*/  ISETP.GE.OR P1, PT, R0, UR4, !P0 ;  /* 0x0000000400007c0c */ /* 0x000fda000c726670 */
[----:B------:R-:W0:Y:S08]  /*13490*/  @!P1 LDC.64 R2, c[0x0][0xc80] ;  /* 0x00032000ff029b82 */ /* 0x000e300000000a00 */
[----:B------:R-:W1:Y:S01]  /*134a0*/  @!P1 LDC.64 R4, c[0x0][0xc78] ;  /* 0x00031e00ff049b82 */ /* 0x000e620000000a00 */
[----:B0-----:R-:W-:-:S05]  /*134b0*/  @!P1 IMAD.WIDE.U32 R2, R0, 0x4, R2 ;  /* 0x0000000400029825 */ /* 0x001fca00078e0002 */
[----:B------:R1:W2:Y:S02]  /*134c0*/  @!P1 LDG.E R6, desc[UR6][R2.64] ;  /* 0x0000000602069981 */ /* 0x0002a4000c1e1900 */
[----:B-1----:R-:W-:-:S04]  /*134d0*/  @!P1 IMAD.WIDE.U32 R2, R0, 0x4, R4 ;  /* 0x0000000400029825 */ /* 0x002fc800078e0004 */
[----:B------:R-:W-:-:S06]  /*134e0*/  IMAD.MOV.U32 R5, RZ, RZ, RZ ;  /* 0x000000ffff057224 */ /* 0x000fcc00078e00ff */
        /* <DEDUP_REMOVED lines=32> */
.L_x_2305:
        /* <DEDUP_REMOVED lines=40> */
.L_x_2303:
        /* <DEDUP_REMOVED lines=10> */
[----:B------:R-:W-:-:S06]  /*13a10*/  VIADD R8, R10, 0xffffffff ;  /* 0xffffffff0a087836 */ /* 0x000fcc0000000000 */
[----:B------:R3:W4:Y:S02]  /*13a20*/  SHFL.IDX PT, R8, R3, R8, 0x1f ;  /* 0x00001f0803087589 */ /* 0x00072400000e0000 */
.L_x_2306:
[----:B---34-:R-:W-:Y:S01]  /*13a30*/  IMAD R3, R8, UR5, R9 ;  /* 0x0000000508037c24 */ /* 0x018fe2000f8e0209 */
[----:B-1----:R-:W-:Y:S01]  /*13a40*/  ISETP.NE.AND P0, PT, R7, 0x1, PT ;  /* 0x000000010700780c */ /* 0x002fe20003f05270 */
[----:B------:R-:W-:-:S03]  /*13a50*/  VIADD R13, R10, UR4 ;  /* 0x000000040a0d7c36 */ /* 0x000fc60008000000 */
[----:B------:R1:W-:Y:S01]  /*13a60*/  STL [R1], R3 ;  /* 0x0000000301007387 */ /* 0x0003e20000100800 */
[----:B0-----:R-:W-:-:S03]  /*13a70*/  IADD3 R5, -R3, UR6, RZ ;  /* 0x0000000603057c10 */ /* 0x001fc6000fffe1ff */
[----:B------:R1:W-:Y:S05]  /*13a80*/  STL [R1+0xc], R13 ;  /* 0x00000c0d01007387 */ /* 0x0003ea0000100800 */
[----:B------:R-:W-:Y:S05]  /*13a90*/  @!P0 BRA `(.L_x_2307) ;  /* 0x0000000000e08947 */ /* 0x000fea0003800000 */
[----:B--2---:R-:W-:Y:S01]  /*13aa0*/  IABS R6, R4 ;  /* 0x0000000400067213 */ /* 0x004fe20000000000 */
[----:B------:R-:W-:Y:S01]  /*13ab0*/  IMAD.MOV.U32 R2, RZ, RZ, RZ ;  /* 0x000000ffff027224 */ /* 0x000fe200078e00ff */
[----:B------:R-:W-:Y:S02]  /*13ac0*/  IABS R8, R7 ;  /* 0x0000000700087213 */ /* 0x000fe40000000000 */
[----:B------:R-:W0:Y:S08]  /*13ad0*/  I2F.RP R9, R6 ;  /* 0x0000000600097306 */ /* 0x000e300000209400 */
[----:B------:R-:W-:Y:S08]  /*13ae0*/  I2F.RP R12, R8 ;  /* 0x00000008000c7306 */ /* 0x000ff00000209400 */
[----:B0-----:R-:W1:Y:S02]  /*13af0*/  MUFU.RCP R9, R9 ;  /* 0x0000000900097308 */ /* 0x001e640000001000 */
[----:B-1----:R-:W-:-:S06]  /*13b00*/  VIADD R3, R9, 0xffffffe ;  /* 0x0ffffffe09037836 */ /* 0x002fcc0000000000 */
[----:B------:R-:W0:Y:S02]  /*13b10*/  F2I.FTZ.U32.TRUNC.NTZ R3, R3 ;  /* 0x0000000300037305 */ /* 0x000e24000021f000 */
[----:B0-----:R-:W-:-:S04]  /*13b20*/  IMAD.MOV R11, RZ, RZ, -R3 ;  /* 0x000000ffff0b7224 */ /* 0x001fc800078e0a03 */
[----:B------:R-:W-:-:S04]  /*13b30*/  IMAD R11, R11, R6, RZ ;  /* 0x000000060b0b7224 */ /* 0x000fc800078e02ff */
[----:B------:R-:W-:Y:S01]  /*13b40*/  IMAD.HI.U32 R10, R3, R11, R2 ;  /* 0x0000000b030a7227 */ /* 0x000fe200078e0002 */
[----:B------:R-:W-:Y:S01]  /*13b50*/  IABS R11, R5 ;  /* 0x00000005000b7213 */ /* 0x000fe20000000000 */
[----:B------:R-:W0:Y:S01]  /*13b60*/  MUFU.RCP R2, R12 ;  /* 0x0000000c00027308 */ /* 0x000e220000001000 */
[----:B------:R-:W-:-:S03]  /*13b70*/  IABS R3, R4 ;  /* 0x0000000400037213 */ /* 0x000fc60000000000 */
[----:B------:R-:W-:-:S04]  /*13b80*/  IMAD.HI.U32 R9, R10, R11, RZ ;  /* 0x0000000b0a097227 */ /* 0x000fc800078e00ff */
[----:B------:R-:W-:-:S04]  /*13b90*/  IMAD.MOV R14, RZ, RZ, -R3 ;  /* 0x000000ffff0e7224 */ /* 0x000fc800078e0a03 */
[----:B------:R-:W-:Y:S02]  /*13ba0*/  IMAD R11, R9, R14, R11 ;  /* 0x0000000e090b7224 */ /* 0x000fe400078e020b */
[----:B0-----:R-:W-:-:S03]  /*13bb0*/  VIADD R3, R2, 0xffffffe ;  /* 0x0ffffffe02037836 */ /* 0x001fc60000000000 */
[----:B------:R-:W-:Y:S01]  /*13bc0*/  ISETP.GT.U32.AND P1, PT, R6, R11, PT ;  /* 0x0000000b0600720c */ /* 0x000fe20003f24070 */
[----:B------:R-:W-:Y:S02]  /*13bd0*/  IMAD.MOV.U32 R2, RZ, RZ, RZ ;  /* 0x000000ffff027224 */ /* 0x000fe400078e00ff */
[----:B------:R-:W0:Y:S10]  /*13be0*/  F2I.FTZ.U32.TRUNC.NTZ R3, R3 ;  /* 0x0000000300037305 */ /* 0x000e34000021f000 */
[----:B------:R-:W-:-:S02]  /*13bf0*/  @!P1 IMAD.IADD R11, R11, 0x1, -R6 ;  /* 0x000000010b0b9824 */ /* 0x000fc400078e0a06 */
[----:B------:R-:W-:Y:S01]  /*13c00*/  @!P1 VIADD R9, R9, 0x1 ;  /* 0x0000000109099836 */ /* 0x000fe20000000000 */
[----:B------:R-:W-:Y:S02]  /*13c10*/  ISETP.NE.AND P1, PT, R4, RZ, PT ;  /* 0x000000ff0400720c */ /* 0x000fe40003f25270 */
[----:B------:R-:W-:Y:S01]  /*13c20*/  ISETP.GE.U32.AND P0, PT, R11, R6, PT ;  /* 0x000000060b00720c */ /* 0x000fe20003f06070 */
[----:B0-----:R-:W-:-:S04]  /*13c30*/  IMAD.MOV R11, RZ, RZ, -R3 ;  /* 0x000000ffff0b7224 */ /* 0x001fc800078e0a03 */
[----:B------:R-:W-:-:S04]  /*13c40*/  IMAD R11, R11, R8, RZ ;  /* 0x000000080b0b7224 */ /* 0x000fc800078e02ff */
[----:B------:R-:W-:Y:S01]  /*13c50*/  IMAD.HI.U32 R6, R3, R11, R2 ;  /* 0x0000000b03067227 */ /* 0x000fe200078e0002 */
[----:B------:R-:W-:-:S03]  /*13c60*/  LOP3.LUT R2, R5, R4, RZ, 0x3c, !PT ;  /* 0x0000000405027212 */ /* 0x000fc600078e3cff */
[----:B------:R-:W-:Y:S01]  /*13c70*/  @P0 VIADD R9, R9, 0x1 ;  /* 0x0000000109090836 */ /* 0x000fe20000000000 */
[----:B------:R-:W-:Y:S02]  /*13c80*/  ISETP.GE.AND P2, PT, R2, RZ, PT ;  /* 0x000000ff0200720c */ /* 0x000fe40003f46270 */
[----:B------:R-:W-:-:S05]  /*13c90*/  IABS R2, R7 ;  /* 0x0000000700027213 */ /* 0x000fca0000000000 */
[----:B------:R-:W-:-:S06]  /*13ca0*/  IMAD.MOV R2, RZ, RZ, -R2 ;  /* 0x000000ffff027224 */ /* 0x000fcc00078e0a02 */
[----:B------:R-:W-:Y:S01]  /*13cb0*/  @!P2 IMAD.MOV R9, RZ, RZ, -R9 ;  /* 0x000000ffff09a224 */ /* 0x000fe200078e0a09 */
[----:B------:R-:W-:-:S04]  /*13cc0*/  @!P1 LOP3.LUT R9, RZ, R4, RZ, 0x33, !PT ;  /* 0x00000004ff099212 */ /* 0x000fc800078e33ff */
[----:B------:R-:W-:-:S05]  /*13cd0*/  IABS R3, R9 ;  /* 0x0000000900037213 */ /* 0x000fca0000000000 */
[----:B------:R-:W-:-:S04]  /*13ce0*/  IMAD.HI.U32 R6, R6, R3, RZ ;  /* 0x0000000306067227 */ /* 0x000fc800078e00ff */
        /* <DEDUP_REMOVED lines=11> */
[--C-:B------:R-:W-:Y:S02]  /*13da0*/  IMAD.MOV R2, RZ, RZ, -R6.reuse ;  /* 0x000000ffff027224 */ /* 0x100fe400078e0a06 */
[C---:B------:R-:W-:Y:S02]  /*13db0*/  IMAD R6, R7.reuse, 0x1000000, R6 ;  /* 0x0100000007067824 */ /* 0x040fe400078e0206 */
[--C-:B------:R-:W-:Y:S02]  /*13dc0*/  IMAD R7, R7, R2, R9.reuse ;  /* 0x0000000207077224 */ /* 0x100fe400078e0209 */
[----:B------:R-:W-:Y:S02]  /*13dd0*/  IMAD.MOV R2, RZ, RZ, -R9 ;  /* 0x000000ffff027224 */ /* 0x000fe400078e0a09 */
[----:B------:R-:W-:Y:S02]  /*13de0*/  IMAD R3, R7, 0x10000, R6 ;  /* 0x0001000007037824 */ /* 0x000fe400078e0206 */
[----:B------:R-:W-:-:S03]  /*13df0*/  IMAD R2, R4, R2, R5 ;  /* 0x0000000204027224 */ /* 0x000fc600078e0205 */
[----:B------:R0:W-:Y:S01]  /*13e00*/  STL [R1+0x8], R3 ;  /* 0x0000080301007387 */ /* 0x0001e20000100800 */
[----:B------:R-:W-:Y:S05]  /*13e10*/  BRA `(.L_x_2308) ;  /* 0x0000000000f87947 */ /* 0x000fea0003800000 */
.L_x_2307:
[----:B-1----:R-:W0:Y:S01]  /*13e20*/  LDC.64 R2, c[0x0][0xc90] ;  /* 0x00032400ff027b82 */ /* 0x002e220000000a00 */
[----:B------:R-:W-:Y:S01]  /*13e30*/  ULDC.64 UR6, c[0x0][0x208] ;  /* 0x0000820000067ab9 */ /* 0x000fe20000000a00 */
[----:B0-----:R-:W-:-:S05]  /*13e40*/  IMAD.WIDE R2, R13, 0x4, R2 ;  /* 0x000000040d027825 */ /* 0x001fca00078e0202 */
[----:B------:R0:W2:Y:S02]  /*13e50*/  LDG.E R7, desc[UR6][R2.64] ;  /* 0x0000000602077981 */ /* 0x0000a4000c1e1900 */
        /* <DEDUP_REMOVED lines=29> */
[----:B------:R-:W-:-:S04]  /*14030*/  VIADDMNMX R7, R10, UR5, R7, PT ;  /* 0x000000050a077c46 */ /* 0x000fc8000b800107 */
[-C--:B------:R-:W-:Y:S02]  /*14040*/  IABS R9, R7.reuse ;  /* 0x0000000700097213 */ /* 0x080fe40000000000 */
        /* <DEDUP_REMOVED lines=11> */
[----:B------:R-:W-:Y:S02]  /*14100*/  LOP3.LUT R3, R5, R7, RZ, 0x3c, !PT ;  /* 0x0000000705037212 */ /* 0x000fe400078e3cff */
[----:B------:R-:W-:Y:S01]  /*14110*/  IADD3 R5, R8, 0x1000000, R5 ;  /* 0x0100000008057810 */ /* 0x000fe20007ffe005 */
        /* <DEDUP_REMOVED lines=10> */
[----:B------:R-:W-:Y:S01]  /*141c0*/  @!P1 LOP3.LUT R2, RZ, R7, RZ, 0x33, !PT ;  /* 0x00000007ff029212 */ /* 0x000fe200078e33ff */
[----:B------:R-:W-:-:S04]  /*141d0*/  IMAD.MOV R7, RZ, RZ, -R7 ;  /* 0x000000ffff077224 */ /* 0x000fc800078e0a07 */
[----:B------:R-:W-:-:S05]  /*141e0*/  IMAD R3, R2, R7, R5 ;  /* 0x0000000702037224 */ /* 0x000fca00078e0205 */
[----:B------:R1:W-:Y:S02]  /*141f0*/  STL [R1+0x8], R3 ;  /* 0x0000080301007387 */ /* 0x0003e40000100800 */
.L_x_2308:
[----:B01----:R-:W-:-:S05]  /*14200*/  LOP3.LUT R3, RZ, R2, RZ, 0x33, !PT ;  /* 0x00000002ff037212 */ /* 0x003fca00078e33ff */
[----:B------:R-:W-:-:S05]  /*14210*/  IMAD.IADD R2, R4, 0x1, R3 ;  /* 0x0000000104027824 */ /* 0x000fca00078e0203 */
[----:B------:R1:W-:Y:S01]  /*14220*/  STL [R1+0x4], R2 ;  /* 0x0000040201007387 */ /* 0x0003e20000100800 */
[----:B------:R-:W-:Y:S05]  /*14230*/  BRA `(.L_x_2309) ;  /* 0x0000000000107947 */ /* 0x000fea0003800000 */
.L_x_2304:
[----:B------:R-:W-:Y:S01]  /*14240*/  IMAD.U32 R2, RZ, RZ, UR6 ;  /* 0x00000006ff027e24 */ /* 0x000fe2000f8e00ff */
[----:B------:R0:W-:Y:S04]  /*14250*/  STL [R1+0x4], RZ ;  /* 0x000004ff01007387 */ /* 0x0001e80000100800 */
[----:B------:R0:W-:Y:S04]  /*14260*/  STL [R1+0x8], RZ ;  /* 0x000008ff01007387 */ /* 0x0001e80000100800 */
[----:B------:R0:W-:Y:S02]  /*14270*/  STL [R1], R2 ;  /* 0x0000000201007387 */ /* 0x0001e40000100800 */
.L_x_2309:
        /* <DEDUP_REMOVED lines=10> */
.L_x_2302:
[----:B0-2---:R-:W2:Y:S01]  /*14320*/  LDL R0, [R1+0xc] ;  /* 0x00000c0001007983 */ /* 0x005ea20000100800 */
[----:B------:R-:W-:Y:S01]  /*14330*/  ULDC UR4, c[0x0][0xc3c] ;  /* 0x00030f0000047ab9 */ /* 0x000fe20000000800 */
[----:B------:R-:W-:Y:S02]  /*14340*/  IMAD.MOV.U32 R19, RZ, RZ, RZ ;  /* 0x000000ffff137224 */ /* 0x000fe400078e00ff */
[----:B------:R0:W-:Y:S01]  /*14350*/  STL [R1+0x58], RZ ;  /* 0x000058ff01007387 */ /* 0x0001e20000100800 */
[----:B--2---:R-:W-:Y:S01]  /*14360*/  ISETP.GE.AND P0, PT, R0, UR4, PT ;  /* 0x0000000400007c0c */ /* 0x004fe2000bf06270 */
[----:B------:R-:W-:-:S05]  /*14370*/  IMAD.MOV.U32 R0, RZ, RZ, 0x1 ;  /* 0x00000001ff007424 */ /* 0x000fca00078e00ff */
[----:B------:R0:W-:Y:S07]  /*14380*/  STL [R1+0x14], R0 ;  /* 0x0000140001007387 */ /* 0x0001ee0000100800 */
[----:B------:R-:W-:Y:S05]  /*14390*/  @P0 BRA `(.L_x_2310) ;  /* 0x0000006000980947 */ /* 0x000fea0003800000 */
[----:B---3--:R-:W2:Y:S01]  /*143a0*/  S2R R5, SR_TID.X ;  /* 0x0000000000057919 */ /* 0x008ea20000002100 */
        /* <DEDUP_REMOVED lines=9> */
[----:B0-----:R-:W-:-:S05]  /*14440*/  IMAD.SHL.U32 R0, R5, 0x8, RZ ;  /* 0x0000000805007824 */ /* 0x001fca00078e00ff */
[C---:B-1----:R-:W-:Y:S02]  /*14450*/  LOP3.LUT R2, R0.reuse, 0x1f8, RZ, 0xc0, !PT ;  /* 0x000001f800027812 */ /* 0x042fe400078ec0ff */
        /* <DEDUP_REMOVED lines=14> */
.L_x_2418:
        /* <DEDUP_REMOVED lines=52> */
[----:B------:R-:W-:Y:S01]  /*14880*/  IMAD.MOV.U32 R10, RZ, RZ, R9 ;  /* 0x000000ffff0a7224 */ /* 0x000fe200078e0009 */
[----:B------:R-:W-:Y:S06]  /*14890*/  @P2 BRA `(.L_x_2311) ;  /* 0x0000000000182947 */ /* 0x000fec0003800000 */
[----:B------:R-:W-:Y:S05]  /*148a0*/  @!P1 BRA `(.L_x_2311) ;  /* 0x0000000000149947 */ /* 0x000fea0003800000 */
[----:B------:R-:W-:Y:S02]  /*148b0*/  ULDC.64 UR4, c[0x0][0x208] ;  /* 0x0000820000047ab9 */ /* 0x000fe40000000a00 */
[----:B------:R-:W2:Y:S04]  /*148c0*/  LDG.E R7, desc[UR4][R2.64] ;  /* 0x0000000402077981 */ /* 0x000ea8000c1e1900 */
[----:B------:R-:W2:Y:S02]  /*148d0*/  LDG.E R2, desc[UR4][R2.64+0x4] ;  /* 0x0000040402027981 */ /* 0x000ea4000c1e1900 */
[----:B--2---:R-:W-:-:S05]  /*148e0*/  IMAD.IADD R10, R2, 0x1, -R7 ;  /* 0x00000001020a7824 */ /* 0x004fca00078e0a07 */
[----:B------:R1:W-:Y:S02]  /*148f0*/  STL [R1+0x38], R10 ;  /* 0x0000380a01007387 */ /* 0x0003e40000100800 */
.L_x_2311:
[----:B------:R-:W0:Y:S01]  /*14900*/  LDL.LU R3, [R1+0x8] ;  /* 0x0000080001037983 */ /* 0x000e220000300800 */
[----:B------:R-:W-:Y:S02]  /*14910*/  ULDC.64 UR4, c[0x0][0xa20] ;  /* 0x0002880000047ab9 */ /* 0x000fe40000000a00 */
[----:B------:R-:W-:-:S04]  /*14920*/  ISETP.NE.U32.AND P1, PT, RZ, UR4, PT ;  /* 0x00000004ff007c0c */ /* 0x000fc8000bf25070 */
[----:B------:R-:W-:Y:S02]  /*14930*/  ISETP.NE.AND.EX P1, PT, RZ, UR5, PT, P1 ;  /* 0x00000005ff007c0c */ /* 0x000fe4000bf25310 */
[C---:B0-----:R-:W-:Y:S02]  /*14940*/  LOP3.LUT R9, R3.reuse, 0xff000000, RZ, 0xc0, !PT ;  /* 0xff00000003097812 */ /* 0x041fe400078ec0ff */
[C---:B------:R-:W-:Y:S02]  /*14950*/  LOP3.LUT R2, R3.reuse, 0xff0000, RZ, 0xc0, !PT ;  /* 0x00ff000003027812 */ /* 0x040fe400078ec0ff */
        /* <DEDUP_REMOVED lines=13> */
.L_x_2312:
[----:B------:R-:W-:Y:S05]  /*14a30*/  @!P0 BRA `(.L_x_2313) ;  /* 0x0000000000108947 */ /* 0x000fea0003800000 */
[----:B------:R-:W-:Y:S02]  /*14a40*/  ULDC.64 UR4, c[0x0][0x208] ;  /* 0x0000820000047ab9 */ /* 0x000fe40000000a00 */
[----:B------:R-:W2:Y:S04]  /*14a50*/  LDG.E R6, desc[UR4][R4.64] ;  /* 0x0000000404067981 */ /* 0x000ea8000c1e1900 */
[----:B------:R-:W2:Y:S02]  /*14a60*/  LDG.E R4, desc[UR4][R4.64+0x4] ;  /* 0x0000040404047981 */ /* 0x000ea4000c1e1900 */
[----:B--2---:R-:W-:-:S07]  /*14a70*/  IMAD.IADD R6, R4, 0x1, -R6 ;  /* 0x0000000104067824 */ /* 0x004fce00078e0a06 */
.L_x_2313:
[----:B0-----:R-:W3:Y:S01]  /*14a80*/  LDL R2, [R1+0x4] ;  /* 0x0000040001027983 */ /* 0x001ee20000100800 */
[----:B-----5:R-:W-:Y:S01]  /*14a90*/  IMAD.IADD R6, R6, 0x1, -R0 ;  /* 0x0000000106067824 */ /* 0x020fe200078e0a00 */
[----:B------:R-:W-:Y:S01]  /*14aa0*/  BSSY B0, `(.L_x_2314) ;  /* 0x000003c000007945 */ /* 0x000fe20003800000 */
[----:B------:R-:W0:Y:S01]  /*14ab0*/  LDC R0, c[0x0][0x448] ;  /* 0x00011200ff007b82 */ /* 0x000e220000000800 */
[----:B------:R-:W-:Y:S02]  /*14ac0*/  IMAD.MOV.U32 R4, RZ, RZ, RZ ;  /* 0x000000ffff047224 */ /* 0x000fe400078e00ff */
[----:B------:R-:W-:Y:S02]  /*14ad0*/  VIADD R5, R6, 0x6f ;  /* 0x0000006f06057836 */ /* 0x000fe40000000000 */
[----:B--2---:R-:W-:Y:S02]  /*14ae0*/  IMAD.MOV.U32 R7, RZ, RZ, RZ ;  /* 0x000000ffff077224 */ /* 0x004fe400078e00ff */
[----:B------:R-:W-:Y:S01]  /*14af0*/  IMAD.HI R4, R5, -0x6db6db6d, R4 ;  /* 0x9249249305047827 */ /* 0x000fe200078e0204 */
[----:B0-----:R-:W-:-:S13]  /*14b00*/  ISETP.NE.AND P0, PT, R0, 0x1, PT ;  /* 0x000000010000780c */ /* 0x001fda0003f05270 */
[----:B------:R-:W0:Y:S08]  /*14b10*/  @P0 LDC R0, c[0x0][0x44c] ;  /* 0x00011300ff000b82 */ /* 0x000e300000000800 */
[----:B------:R-:W2:Y:S01]  /*14b20*/  @P0 LDC R3, c[0x0][0x450] ;  /* 0x00011400ff030b82 */ /* 0x000ea20000000800 */
[----:B---3--:R-:W-:-:S04]  /*14b30*/  IMAD.SHL.U32 R2, R2, 0x80, RZ ;  /* 0x0000008002027824 */ /* 0x008fc800078e00ff */
[----:B------:R-:W-:-:S04]  /*14b40*/  VIADD R2, R2, 0x7f ;  /* 0x0000007f02027836 */ /* 0x000fc80000000000 */
[----:B0-----:R-:W-:-:S05]  /*14b50*/  @P0 IMAD.HI.U32 R0, R2, R0, RZ ;  /* 0x0000000002000227 */ /* 0x001fca00078e00ff */
[----:B--2---:R-:W-:Y:S02]  /*14b60*/  @P0 SHF.R.U32.HI R2, RZ, R3, R0 ;  /* 0x00000003ff020219 */ /* 0x004fe40000011600 */
[----:B------:R-:W-:Y:S02]  /*14b70*/  IADD3 R3, R6, 0x70, -R10 ;  /* 0x0000007006037810 */ /* 0x000fe40007ffe80a */
[----:B------:R-:W-:Y:S02]  /*14b80*/  SHF.R.U32.HI R0, RZ, 0x1f, R4 ;  /* 0x0000001fff007819 */ /* 0x000fe40000011604 */
[----:B-1----:R-:W-:Y:S01]  /*14b90*/  LOP3.LUT R10, R9, 0xff, RZ, 0xc0, !PT ;  /* 0x000000ff090a7812 */ /* 0x002fe200078ec0ff */
[----:B------:R-:W-:Y:S01]  /*14ba0*/  IMAD.IADD R3, R3, 0x1, R2 ;  /* 0x0000000103037824 */ /* 0x000fe200078e0202 */
[----:B------:R-:W-:Y:S01]  /*14bb0*/  LEA.HI.SX32 R0, R4, R0, 0x1a ;  /* 0x0000000004007211 */ /* 0x000fe200078fd2ff */
[----:B------:R-:W-:-:S04]  /*14bc0*/  IMAD.MOV.U32 R2, RZ, RZ, RZ ;  /* 0x000000ffff027224 */ /* 0x000fc800078e00ff */
[----:B------:R-:W-:-:S05]  /*14bd0*/  IMAD.HI R2, R3, -0x6db6db6d, R2 ;  /* 0x9249249303027827 */ /* 0x000fca00078e0202 */
[----:B------:R-:W-:-:S04]  /*14be0*/  SHF.R.U32.HI R3, RZ, 0x1f, R2 ;  /* 0x0000001fff037819 */ /* 0x000fc80000011602 */
[----:B------:R-:W-:-:S04]  /*14bf0*/  LEA.HI.SX32 R3, R2, R3, 0x1a ;  /* 0x0000000302037211 */ /* 0x000fc800078fd2ff */
[----:B------:R-:W-:Y:S02]  /*14c00*/  VIMNMX R8, R0, R3, PT ;  /* 0x0000000300087248 */ /* 0x000fe40003fe0100 */
[----:B------:R-:W-:Y:S01]  /*14c10*/  SHF.R.U32.HI R0, RZ, 0x10, R9 ;  /* 0x00000010ff007819 */ /* 0x000fe20000011609 */
[----:B------:R-:W-:Y:S01]  /*14c20*/  IMAD.MOV.U32 R9, RZ, RZ, R7 ;  /* 0x000000ffff097224 */ /* 0x000fe200078e0007 */
[----:B------:R-:W-:Y:S01]  /*14c30*/  ISETP.GE.AND P1, PT, R8, 0x1, PT ;  /* 0x000000010800780c */ /* 0x000fe20003f26270 */
[----:B------:R0:W-:Y:S01]  /*14c40*/  STL [R1+0x30], R8 ;  /* 0x0000300801007387 */ /* 0x0001e20000100800 */
[----:B------:R-:W-:-:S03]  /*14c50*/  ISETP.NE.AND P0, PT, R0, RZ, PT ;  /* 0x000000ff0000720c */ /* 0x000fc60003f05270 */
[----:B------:R0:W-:Y:S04]  /*14c60*/  STL [R1+0x3c], R7 ;  /* 0x00003c0701007387 */ /* 0x0001e80000100800 */
[----:B------:R0:W-:Y:S06]  /*14c70*/  STL [R1+0x48], R10 ;  /* 0x0000480a01007387 */ /* 0x0001ec0000100800 */
[----:B------:R-:W1:Y:S01]  /*14c80*/  @!P0 LDC R0, c[0x0][0x9f0] ;  /* 0x00027c00ff008b82 */ /* 0x000e620000000800 */
[----:B------:R-:W-:Y:S05]  /*14c90*/  @!P1 BRA `(.L_x_2315) ;  /* 0x0000000000709947 */ /* 0x000fea0003800000 */
[----:B-1----:R-:W-:-:S04]  /*14ca0*/  IABS R4, R0 ;  /* 0x0000000000047213 */ /* 0x002fc80000000000 */
[----:B------:R-:W1:Y:S08]  /*14cb0*/  I2F.RP R2, R4 ;  /* 0x0000000400027306 */ /* 0x000e700000209400 */
[----:B-1----:R-:W1:Y:S02]  /*14cc0*/  MUFU.RCP R2, R2 ;  /* 0x0000000200027308 */ /* 0x002e640000001000 */
[----:B-1----:R-:W-:-:S06]  /*14cd0*/  VIADD R2, R2, 0xffffffe ;  /* 0x0ffffffe02027836 */ /* 0x002fcc0000000000 */
[----:B------:R-:W1:Y:S02]  /*14ce0*/  F2I.FTZ.U32.TRUNC.NTZ R3, R2 ;  /* 0x0000000200037305 */ /* 0x000e64000021f000 */
[----:B-1----:R-:W-:-:S04]  /*14cf0*/  IMAD.MOV R2, RZ, RZ, -R3 ;  /* 0x000000ffff027224 */ /* 0x002fc800078e0a03 */
[----:B------:R-:W-:Y:S02]  /*14d00*/  IMAD R5, R2, R4, RZ ;  /* 0x0000000402057224 */ /* 0x000fe400078e02ff */
[----:B------:R-:W-:-:S04]  /*14d10*/  IMAD.MOV.U32 R2, RZ, RZ, RZ ;  /* 0x000000ffff027224 */ /* 0x000fc800078e00ff */
[----:B0-----:R-:W-:Y:S01]  /*14d20*/  IMAD.HI.U32 R7, R3, R5, R2 ;  /* 0x0000000503077227 */ /* 0x001fe200078e0002 */
        /* <DEDUP_REMOVED lines=19> */
.L_x_2315:
[----:B------:R-:W-:Y:S05]  /*14e60*/  BSYNC B0 ;  /* 0x0000000000007941 */ /* 0x000fea0003800000 */
.L_x_2314:
[----:B-1----:R-:W-:Y:S01]  /*14e70*/  IMAD.MOV.U32 R0, RZ, RZ, R9 ;  /* 0x000000ffff007224 */ /* 0x002fe200078e0009 */
[----:B------:R-:W-:Y:S03]  /*14e80*/  BSSY B7, `(.L_x_2316) ;  /* 0x0000455000077945 */ /* 0x000fe60003800000 */
[----:B------:R-:W-:-:S05]  /*14e90*/  IMAD R2, R10, R0, RZ ;  /* 0x000000000a027224 */ /* 0x000fca00078e02ff */
[----:B------:R-:W-:Y:S01]  /*14ea0*/  VIADDMNMX R0, R2, R0, R8, PT ;  /* 0x0000000002007246 */ /* 0x000fe20003800108 */
[----:B------:R1:W-:Y:S03]  /*14eb0*/  STL [R1+0x28], R2 ;  /* 0x0000280201007387 */ /* 0x0003e60000100800 */
[----:B------:R-:W-:Y:S01]  /*14ec0*/  ISETP.GT.AND P0, PT, R0, R2, PT ;  /* 0x000000020000720c */ /* 0x000fe20003f04270 */
[----:B------:R1:W-:-:S12]  /*14ed0*/  STL [R1+0x40], R0 ;  /* 0x0000400001007387 */ /* 0x0003d80000100800 */
[----:B------:R-:W-:Y:S05]  /*14ee0*/  @P0 BRA `(.L_x_2317) ;  /* 0x00000000004c0947 */ /* 0x000fea0003800000 */
[----:B-1----:R-:W1:Y:S02]  /*14ef0*/  S2R R0, SR_TID.X ;  /* 0x0000000000007919 */ /* 0x002e640000002100 */
[----:B-1----:R-:W-:-:S04]  /*14f00*/  LOP3.LUT R0, R0, 0x7f, RZ, 0xc0, !PT ;  /* 0x0000007f00007812 */ /* 0x002fc800078ec0ff */
[----:B------:R-:W-:-:S13]  /*14f10*/  ISETP.NE.AND P0, PT, R0, RZ, PT ;  /* 0x000000ff0000720c */ /* 0x000fda0003f05270 */
[----:B------:R-:W-:Y:S05]  /*14f20*/  @P0 BRA `(.L_x_2318) ;  /* 0x0000004400280947 */ /* 0x000fea0003800000 */
[----:B------:R-:W1:Y:S01]  /*14f30*/  S2R R5, SR_LANEID ;  /* 0x0000000000057919 */ /* 0x000e620000000000 */
[----:B------:R-:W-:Y:S01]  /*14f40*/  VOTEU.ANY UR4, UPT, PT ;  /* 0x0000000000047886 */ /* 0x000fe200038e0100 */
[----:B------:R-:W3:Y:S01]  /*14f50*/  LDC.64 R2, c[0x0][0xc60] ;  /* 0x00031800ff027b82 */ /* 0x000ee20000000a00 */
[----:B------:R-:W1:Y:S01]  /*14f60*/  FLO.U32 R0, UR4 ;  /* 0x0000000400007d00 */ /* 0x000e6200080e0000 */
[----:B------:R-:W-:Y:S01]  /*14f70*/  ULDC.64 UR6, c[0x0][0x208] ;  /* 0x0000820000067ab9 */ /* 0x000fe20000000a00 */
[----:B-1----:R-:W-:-:S06]  /*14f80*/  ISETP.EQ.U32.AND P0, PT, R0, R5, PT ;  /* 0x000000050000720c */ /* 0x002fcc0003f02070 */
[----:B------:R-:W3:Y:S07]  /*14f90*/  POPC R5, UR4 ;  /* 0x0000000400057d09 */ /* 0x000eee0008000000 */
[----:B---3--:R-:W3:Y:S01]  /*14fa0*/  @P0 ATOMG.E.ADD.STRONG.GPU PT, R3, desc[UR6][R2.64], R5 ;  /* 0x00000005020309a8 */ /* 0x008ee200081ee1c6 */
[----:B------:R-:W1:Y:S02]  /*14fb0*/  S2R R4, SR_LTMASK ;  /* 0x0000000000047919 */ /* 0x000e640000003900 */
[----:B-1----:R-:W-:-:S04]  /*14fc0*/  LOP3.LUT R4, R4, UR4, RZ, 0xc0, !PT ;  /* 0x0000000404047c12 */ /* 0x002fc8000f8ec0ff */
[----:B0-----:R-:W0:Y:S01]  /*14fd0*/  POPC R7, R4 ;  /* 0x0000000400077309 */ /* 0x001e220000000000 */
[----:B---3--:R-:W0:Y:S02]  /*14fe0*/  SHFL.IDX PT, R0, R3, R0, 0x1f ;  /* 0x00001f0003007589 */ /* 0x008e2400000e0000 */
[----:B0-----:R-:W-:-:S05]  /*14ff0*/  IADD3 R0, R0, UR38, R7 ;  /* 0x0000002600007c10 */ /* 0x001fca000fffe007 */
[----:B------:R3:W-:Y:S01]  /*15000*/  STL [R1], R0 ;  /* 0x0000000001007387 */ /* 0x0007e20000100800 */
[----:B------:R-:W-:Y:S05]  /*15010*/  BRA `(.L_x_2318) ;  /* 0x0000004000ec7947 */ /* 0x000fea0003800000 */
.L_x_2317:
[----:B-1----:R-:W-:Y:S01]  /*15020*/  VIADD R0, R18, 0x21400 ;  /* 0x0002140012007836 */ /* 0x002fe20000000000 */
[----:B------:R-:W-:Y:S04]  /*15030*/  BSSY B6, `(.L_x_2319) ;  /* 0x0000013000067945 */ /* 0x000fe80003800000 */
[----:B------:R-:W-:-:S13]  /*15040*/  LOP3.LUT P0, RZ, R0, 0x3ff, RZ, 0xc0, !PT ;  /* 0x000003ff00ff7812 */ /* 0x000fda000780c0ff */
        /* <DEDUP_REMOVED lines=16> */
[----:B-12---:R-:W-:Y:S05]  /*15150*/  CALL.ABS.NOINC R2 ;  /* 0x0000000002007343 */ /* 0x006fea0003c00000 */
.L_x_2320:
[----:B------:R-:W-:Y:S05]  /*15160*/  BSYNC B6 ;  /* 0x0000000000067941 */ /* 0x000fea0003800000 */
.L_x_2319:
        /* <DEDUP_REMOVED lines=8> */
[----:B------:R1:W3:Y:S01]  /*151f0*/  LDC.64 R2, c[0x4][R0] ;  /* 0x0100000000027b82 */ /* 0x0002e20000000a00 */
[----:B------:R-:W-:Y:S02]  /*15200*/  IMAD.U32 R4, RZ, RZ, UR6 ;  /* 0x00000006ff047e24 */ /* 0x000fe4000f8e00ff */
[----:B------:R-:W-:Y:S02]  /*15210*/  IMAD.U32 R5, RZ, RZ, UR7 ;  /* 0x00000007ff057e24 */ /* 0x000fe4000f8e00ff */
[----:B------:R-:W-:Y:S02]  /*15220*/  IMAD.U32 R6, RZ, RZ, UR8 ;  /* 0x00000008ff067e24 */ /* 0x000fe4000f8e00ff */
[----:B0-----:R-:W-:-:S02]  /*15230*/  IMAD.U32 R7, RZ, RZ, UR9 ;  /* 0x00000009ff077e24 */ /* 0x001fc4000f8e00ff */
[----:B------:R-:W-:Y:S02]  /*15240*/  IMAD.U32 R10, RZ, RZ, UR4 ;  /* 0x00000004ff0a7e24 */ /* 0x000fe4000f8e00ff */
[----:B------:R-:W-:Y:S02]  /*15250*/  IMAD.U32 R11, RZ, RZ, UR5 ;  /* 0x00000005ff0b7e24 */ /* 0x000fe4000f8e00ff */
[----:B------:R-:W-:Y:S02]  /*15260*/  IMAD.MOV.U32 R8, RZ, RZ, 0x70 ;  /* 0x00000070ff087424 */ /* 0x000fe400078e00ff */
[----:B------:R-:W-:Y:S02]  /*15270*/  IMAD.MOV.U32 R12, RZ, RZ, 0x1 ;  /* 0x00000001ff0c7424 */ /* 0x000fe400078e00ff */
[----:B-1----:R-:W-:-:S07]  /*15280*/  IMAD.MOV.U32 R13, RZ, RZ, RZ ;  /* 0x000000ffff0d7224 */ /* 0x002fce00078e00ff */
[----:B------:R-:W-:-:S07]  /*15290*/  LEPC R20, `(.L_x_2323) ;  /* 0x000000001014794e */ /* 0x000fce0000000000 */
[----:B--23--:R-:W-:Y:S05]  /*152a0*/  CALL.ABS.NOINC R2 ;  /* 0x0000000002007343 */ /* 0x00cfea0003c00000 */
.L_x_2323:
        /* <DEDUP_REMOVED lines=16> */
.L_x_2322:
[----:B------:R-:W-:Y:S05]  /*153b0*/  BSYNC B6 ;  /* 0x0000000000067941 */ /* 0x000fea0003800000 */
.L_x_2321:
[----:B------:R-:W3:Y:S01]  /*153c0*/  LDL.LU R4, [R1+0x1c] ;  /* 0x00001c0001047983 */ /* 0x000ee20000300800 */
[----:B------:R-:W-:-:S03]  /*153d0*/  ULDC.64 UR4, c[0x0][0x9f8] ;  /* 0x00027e0000047ab9 */ /* 0x000fc60000000a00 */
[----:B0-----:R-:W4:Y:S01]  /*153e0*/  LDL R7, [R1+0x10] ;  /* 0x0000100001077983 */ /* 0x001f220000100800 */
        /* <DEDUP_REMOVED lines=22> */
.L_x_2434:
[----:B------:R-:W-:Y:S01]  /*15550*/  PLOP3.LUT P1, PT, PT, PT, PT, 0x8, 0x0 ;  /* 0x000000000000781c */ /* 0x000fe20003f2e170 */
[----:B------:R3:W-:Y:S01]  /*15560*/  STL [R1+0x8], R0 ;  /* 0x0000080001007387 */ /* 0x0007e20000100800 */
[----:B-1----:R-:W-:Y:S02]  /*15570*/  ISETP.NE.AND P0, PT, R14, RZ, PT ;  /* 0x000000ff0e00720c */ /* 0x002fe40003f05270 */
[----:B0-----:R-:W-:-:S05]  /*15580*/  P2R R4, PR, RZ, 0x2 ;  /* 0x00000002ff047803 */ /* 0x001fca0000000000 */
[----:B------:R3:W-:Y:S06]  /*15590*/  STL [R1+0x20], R4 ;  /* 0x0000200401007387 */ /* 0x0007ec0000100800 */
[----:B------:R-:W-:Y:S05]  /*155a0*/  @P0 BRA `(.L_x_2325) ;  /* 0x0000000400340947 */ /* 0x000fea0003800000 */
[----:B------:R-:W-:-:S03]  /*155b0*/  UMOV UR4, 0xffffffff ;  /* 0xffffffff00047882 */ /* 0x000fc60000000000 */
[----:B------:R-:W-:Y:S05]  /*155c0*/  BRA.DIV UR4, `(.L_x_2326) ;  /* 0x0000005604d87947 */ /* 0x000fea000b800000 */
[----:B------:R-:W-:-:S13]  /*155d0*/  ELECT P6, URZ, PT ;  /* 0x00000000003f782f */ /* 0x000fda00038c0000 */
.L_x_2437:
[----:B------:R-:W-:Y:S05]  /*155e0*/  @!P6 BRA `(.L_x_2325) ;  /* 0x000000040024e947 */ /* 0x000fea0003800000 */
[----:B------:R-:W-:-:S04]  /*155f0*/  ISETP.NE.U32.AND P0, PT, R2, RZ, PT ;  /* 0x000000ff0200720c */ /* 0x000fc80003f05070 */
[----:B------:R-:W-:-:S13]  /*15600*/  ISETP.NE.AND.EX P0, PT, R3, RZ, PT, P0 ;  /* 0x000000ff0300720c */ /* 0x000fda0003f05300 */
[----:B------:R-:W-:Y:S05]  /*15610*/  @!P0 BRA `(.L_x_2327) ;  /* 0x0000000000548947 */ /* 0x000fea0003800000 */
[----:B------:R-:W0:Y:S01]  /*15620*/  LDC R6, c[0x0][0x43c] ;  /* 0x00010f00ff067b82 */ /* 0x000e220000000800 */
[----:B--2---:R-:W-:Y:S01]  /*15630*/  IMAD.MOV.U32 R9, RZ, RZ, R0 ;  /* 0x000000ffff097224 */ /* 0x004fe200078e0000 */
[----:B------:R-:W-:Y:S01]  /*15640*/  ULDC.64 UR4, c[0x0][0x428] ;  /* 0x00010a0000047ab9 */ /* 0x000fe20000000a00 */
[----:B------:R-:W-:Y:S02]  /*15650*/  ULDC.64 UR6, c[0x0][0x208] ;  /* 0x0000820000067ab9 */ /* 0x000fe40000000a00 */
[----:B---3--:R-:W-:Y:S01]  /*15660*/  IMAD.MOV.U32 R0, RZ, RZ, R9 ;  /* 0x000000ffff007224 */ /* 0x008fe200078e0009 */
[----:B0-----:R-:W-:-:S13]  /*15670*/  ISETP.NE.AND P0, PT, R6, 0x1, PT ;  /* 0x000000010600780c */ /* 0x001fda0003f05270 */
        /* <DEDUP_REMOVED lines=15> */
.L_x_2327:
[----:B0-----:R-:W4:Y:S01]  /*15770*/  LDL R2, [R1+0x14] ;  /* 0x0000140001027983 */ /* 0x001f220000100800 */
[----:B---3--:R-:W-:Y:S01]  /*15780*/  IMAD R0, R19, 0x8, R18 ;  /* 0x0000000813007824 */ /* 0x008fe200078e0212 */
[----:B----4-:R-:W-:-:S04]  /*15790*/  SHF.L.U32 R2, R2, 0x1f, RZ ;  /* 0x0000001f02027819 */ /* 0x010fc800000006ff */
[----:B------:R-:W0:Y:S02]  /*157a0*/  SYNCS.PHASECHK.TRANS64.TRYWAIT P0, [R0+URZ+0x36840], R2 ;  /* 0x03684002000075a7 */ /* 0x000e24000800017f */
[----:B0-----:R-:W-:Y:S05]  /*157b0*/  @!P0 BRA `(.L_x_2328) ;  /* 0x00000054007c8947 */ /* 0x001fea0003800000 */
.L_x_2438:
        /* <DEDUP_REMOVED lines=11> */
.L_x_2329:
[----:B------:R-:W3:Y:S04]  /*15870*/  LDL R3, [R1+0x8] ;  /* 0x0000080001037983 */ /* 0x000ee80000100800 */
[----:B0-----:R-:W4:Y:S01]  /*15880*/  LDL R2, [R1+0x18] ;  /* 0x0000180001027983 */ /* 0x001f220000100800 */
        /* <DEDUP_REMOVED lines=11> */
[----:B------:R-:W-:Y:S01]  /*15940*/  UIADD3 UR9, UR9, 0x36830, URZ ;  /* 0x0003683009097890 */ /* 0x000fe2000fffe03f */
[----:B------:R-:W-:-:S05]  /*15950*/  P2R R0, PR, RZ, 0x1 ;  /* 0x00000001ff007803 */ /* 0x000fca0000000000 */
[----:B------:R0:W-:Y:S01]  /*15960*/  STL [R1+0x20], R0 ;  /* 0x0000200001007387 */ /* 0x0001e20000100800 */
[----:B------:R-:W-:Y:S02]  /*15970*/  UIADD3 UR14, UR8, 0x21400, URZ ;  /* 0x00021400080e7890 */ /* 0x000fe4000fffe03f */
[----:B------:R-:W-:Y:S02]  /*15980*/  UIADD3 UR15, UR8, 0x24c00, URZ ;  /* 0x00024c00080f7890 */ /* 0x000fe4000fffe03f */
[----:B------:R-:W-:-:S03]  /*15990*/  UIADD3 UR17, UR8, 0x28400, URZ ;  /* 0x0002840008117890 */ /* 0x000fc6000fffe03f */
[----:B------:R-:W-:Y:S01]  /*159a0*/  UMOV UR8, UR14 ;  /* 0x0000000e00087c82 */ /* 0x000fe20008000000 */
[----:B------:R-:W-:Y:S01]  /*159b0*/  UMOV UR14, 0x80 ;  /* 0x00000080000e7882 */ /* 0x000fe20000000000 */
[----:B---3--:R-:W-:Y:S02]  /*159c0*/  R2UR UR11, R3 ;  /* 0x00000000030b72ca */ /* 0x008fe400000e0000 */
[----:B----4-:R-:W-:-:S13]  /*159d0*/  R2UR UR5, R2 ;  /* 0x00000000020572ca */ /* 0x010fda00000e0000 */
[----:B------:R-:W-:Y:S02]  /*159e0*/  UIMAD UR11, UR11, 0x70, UR5 ;  /* 0x000000700b0b78a4 */ /* 0x000fe4000f8e0205 */
        /* <DEDUP_REMOVED lines=8> */
[----:B0-----:R-:W-:Y:S01]  /*15a70*/  NOP ;  /* 0x0000000000007918 */ /* 0x001fe20000000000 */
.L_x_2325:
[----:B------:R-:W4:Y:S04]  /*15a80*/  LDL.LU R3, [R1+0x34] ;  /* 0x0000340001037983 */ /* 0x000f280000300800 */
[----:B------:R-:W5:Y:S04]  /*15a90*/  LDL.LU R5, [R1+0x2c] ;  /* 0x00002c0001057983 */ /* 0x000f680000300800 */
[----:B---3--:R-:W3:Y:S01]  /*15aa0*/  LDL.LU R4, [R1+0x44] ;  /* 0x0000440001047983 */ /* 0x008ee20000300800 */
        /* <DEDUP_REMOVED lines=9> */
[----:B----4-:R-:W-:Y:S02]  /*15b40*/  SHF.R.S32.HI R0, RZ, 0x1f, R3 ;  /* 0x0000001fff007819 */ /* 0x010fe40000011403 */
[----:B-----5:R-:W-:-:S03]  /*15b50*/  SEL R5, R5, RZ, !P0 ;  /* 0x000000ff05057207 */ /* 0x020fc60004000000 */
[----:B------:R-:W-:Y:S01]  /*15b60*/  IMAD R0, R0, UR4, RZ ;  /* 0x0000000400007c24 */ /* 0x000fe2000f8e02ff */
[----:B---3--:R-:W-:-:S03]  /*15b70*/  SEL R4, R4, RZ, !P0 ;  /* 0x000000ff04047207 */ /* 0x008fc60004000000 */
        /* <DEDUP_REMOVED lines=23> */
[----:B0-2---:R-:W-:Y:S05]  /*15cf0*/  CALL.ABS.NOINC R2 ;  /* 0x0000000002007343 */ /* 0x005fea0003c00000 */
.L_x_2331:
[----:B------:R-:W-:Y:S05]  /*15d00*/  BSYNC B6 ;  /* 0x0000000000067941 */ /* 0x000fea0003800000 */
.L_x_2330:
[----:B0-----:R-:W3:Y:S01]  /*15d10*/  LDL.LU R0, [R1+0x44] ;  /* 0x0000440001007983 */ /* 0x001ee20000300800 */
[----:B------:R-:W-:Y:S01]  /*15d20*/  ULDC.64 UR4, c[0x0][0x2d8] ;  /* 0x0000b60000047ab9 */ /* 0x000fe20000000a00 */
[----:B------:R-:W0:Y:S01]  /*15d30*/  LDC R7, c[0x0][0x448] ;  /* 0x00011200ff077b82 */ /* 0x000e220000000800 */
[----:B------:R-:W-:Y:S01]  /*15d40*/  ULDC.64 UR6, c[0x0][0x280] ;  /* 0x0000a00000067ab9 */ /* 0x000fe20000000a00 */
[----:B------:R-:W4:Y:S04]  /*15d50*/  LDL.LU R5, [R1+0x34] ;  /* 0x0000340001057983 */ /* 0x000f280000300800 */
[----:B------:R-:W4:Y:S04]  /*15d60*/  LDL.LU.64 R2, [R1+0x50] ;  /* 0x0000500001027983 */ /* 0x000f280000300a00 */
[----:B------:R-:W3:Y:S04]  /*15d70*/  LDL.LU R4, [R1+0x2c] ;  /* 0x00002c0001047983 */ /* 0x000ee80000300800 */
[----:B--2---:R-:W2:Y:S01]  /*15d80*/  LDL R9, [R1+0x4] ;  /* 0x0000040001097983 */ /* 0x004ea20000100800 */
[----:B------:R-:W1:Y:S01]  /*15d90*/  S2R R10, SR_TID.X ;  /* 0x00000000000a7919 */ /* 0x000e620000002100 */
[----:B0-----:R-:W-:-:S13]  /*15da0*/  ISETP.NE.AND P0, PT, R7, 0x1, PT ;  /* 0x000000010700780c */ /* 0x001fda0003f05270 */
[----:B------:R-:W0:Y:S01]  /*15db0*/  @P0 LDC R6, c[0x0][0x450] ;  /* 0x00011400ff060b82 */ /* 0x000e220000000800 */
[----:B-1----:R-:W-:-:S05]  /*15dc0*/  IMAD.SHL.U32 R10, R10, 0x8, RZ ;  /* 0x000000080a0a7824 */ /* 0x002fca00078e00ff */
[----:B------:R-:W-:-:S04]  /*15dd0*/  LOP3.LUT R10, R10, 0x38, RZ, 0xc0, !PT ;  /* 0x000000380a0a7812 */ /* 0x000fc800078ec0ff */
[C---:B------:R-:W-:Y:S02]  /*15de0*/  LOP3.LUT R11, R10.reuse, 0x40, RZ, 0xfc, !PT ;  /* 0x000000400a0b7812 */ /* 0x040fe400078efcff */
        /* <DEDUP_REMOVED lines=10> */
[----:B------:R-:W3:Y:S02]  /*15e90*/  S2R R4, SR_TID.X ;  /* 0x0000000000047919 */ /* 0x000ee40000002100 */
[----:B------:R-:W-:Y:S01]  /*15ea0*/  IMAD.IADD R3, R3, 0x1, R0 ;  /* 0x0000000103037824 */ /* 0x000fe200078e0200 */
[----:B-1----:R-:W-:-:S04]  /*15eb0*/  LOP3.LUT R5, R5, 0x7f, RZ, 0xc0, !PT ;  /* 0x0000007f05057812 */ /* 0x002fc800078ec0ff */
[----:B------:R-:W-:Y:S01]  /*15ec0*/  SHF.R.U32.HI R5, RZ, 0x3, R5 ;  /* 0x00000003ff057819 */ /* 0x000fe20000011605 */
[----:B---3--:R-:W-:-:S05]  /*15ed0*/  IMAD.SHL.U32 R4, R4, 0x10, RZ ;  /* 0x0000001004047824 */ /* 0x008fca00078e00ff */
[----:B------:R-:W-:Y:S02]  /*15ee0*/  LOP3.LUT R4, R5, 0x70, R4, 0xf8, !PT ;  /* 0x0000007005047812 */ /* 0x000fe400078ef804 */
[----:B------:R-:W1:Y:S03]  /*15ef0*/  @P0 LDC R5, c[0x0][0x44c] ;  /* 0x00011300ff050b82 */ /* 0x000e660000000800 */
[----:B--2---:R-:W-:-:S04]  /*15f00*/  IMAD R0, R9, 0x80, R4 ;  /* 0x0000008009007824 */ /* 0x004fc800078e0204 */
[----:B------:R-:W-:Y:S02]  /*15f10*/  IMAD.MOV.U32 R4, RZ, RZ, R0 ;  /* 0x000000ffff047224 */ /* 0x000fe400078e0000 */
[----:B-1----:R-:W-:-:S05]  /*15f20*/  @P0 IMAD.HI.U32 R5, R0, R5, RZ ;  /* 0x0000000500050227 */ /* 0x002fca00078e00ff */
[----:B0-----:R-:W-:-:S05]  /*15f30*/  @P0 SHF.R.U32.HI R4, RZ, R6, R5 ;  /* 0x00000006ff040219 */ /* 0x001fca0000011605 */
[----:B------:R-:W-:Y:S02]  /*15f40*/  IMAD.MOV R5, RZ, RZ, -R4 ;  /* 0x000000ffff057224 */ /* 0x000fe400078e0a04 */
[----:B------:R-:W-:-:S04]  /*15f50*/  IMAD.WIDE.U32 R2, R4, UR4, R2 ;  /* 0x0000000404027c25 */ /* 0x000fc8000f8e0002 */
[----:B------:R-:W-:Y:S01]  /*15f60*/  IMAD R0, R7, R5, R0 ;  /* 0x0000000507007224 */ /* 0x000fe200078e0200 */
[----:B------:R-:W-:-:S05]  /*15f70*/  SHF.R.S32.HI R5, RZ, 0x1f, R4 ;  /* 0x0000001fff057819 */ /* 0x000fca0000011404 */
[----:B------:R-:W-:-:S04]  /*15f80*/  IMAD R5, R5, UR4, RZ ;  /* 0x0000000405057c24 */ /* 0x000fc8000f8e02ff */
[----:B------:R-:W-:Y:S01]  /*15f90*/  IMAD R4, R4, UR5, R5 ;  /* 0x0000000504047c24 */ /* 0x000fe2000f8e0205 */
[----:B------:R-:W-:Y:S01]  /*15fa0*/  ULDC.64 UR4, c[0x0][0x2c8] ;  /* 0x0000b20000047ab9 */ /* 0x000fe20000000a00 */
[----:B------:R-:W0:Y:S02]  /*15fb0*/  S2R R5, SR_TID.X ;  /* 0x0000000000057919 */ /* 0x000e240000002100 */
        /* <DEDUP_REMOVED lines=8> */
[----:B------:R-:W-:Y:S02]  /*16040*/  LEA R4, P3, R2, UR6, 0x1 ;  /* 0x0000000602047c11 */ /* 0x000fe4000f8608ff */
[----:B------:R-:W-:Y:S01]  /*16050*/  IMAD.IADD R0, R3, 0x1, R0 ;  /* 0x0000000103007824 */ /* 0x000fe200078e0200 */
[----:B------:R-:W-:Y:S01]  /*16060*/  ISETP.GE.AND P1, PT, R11, UR4, PT ;  /* 0x000000040b007c0c */ /* 0x000fe2000bf26270 */
[----:B0-----:R-:W-:-:S05]  /*16070*/  IMAD.SHL.U32 R8, R5, 0x8, RZ ;  /* 0x0000000805087824 */ /* 0x001fca00078e00ff */
[----:B------:R-:W-:-:S04]  /*16080*/  LOP3.LUT R8, R8, 0x38, RZ, 0xc0, !PT ;  /* 0x0000003808087812 */ /* 0x000fc800078ec0ff */
[----:B------:R-:W-:Y:S01]  /*16090*/  ISETP.GE.AND P2, PT, R8, UR4, PT ;  /* 0x0000000408007c0c */ /* 0x000fe2000bf46270 */
[----:B------:R-:W-:Y:S01]  /*160a0*/  UMOV UR4, 0xffffffff ;  /* 0xffffffff00047882 */ /* 0x000fe20000000000 */
[----:B------:R-:W-:Y:S02]  /*160b0*/  LEA.HI.X R3, R2, UR7, R0, 0x1, P3 ;  /* 0x0000000702037c11 */ /* 0x000fe400098f0c00 */
[----:B-1----:R-:W-:Y:S09]  /*160c0*/  BRA.DIV UR4, `(.L_x_2332) ;  /* 0x0000004e044c7947 */ /* 0x002ff2000b800000 */
[----:B------:R-:W0:Y:S02]  /*160d0*/  S2R R6, SR_TID.X ;  /* 0x0000000000067919 */ /* 0x000e240000002100 */
[----:B0-----:R-:W-:-:S04]  /*160e0*/  LOP3.LUT R6, R6, 0x7f, RZ, 0xc0, !PT ;  /* 0x0000007f06067812 */ /* 0x001fc800078ec0ff */
[----:B------:R-:W-:Y:S02]  /*160f0*/  SHF.R.U32.HI R9, RZ, 0x3, R6 ;  /* 0x00000003ff097819 */ /* 0x000fe40000011606 */
[----:B------:R-:W2:Y:S04]  /*16100*/  LDL.LU R6, [R1+0x4] ;  /* 0x0000040001067983 */ /* 0x000ea80000300800 */
[----:B------:R-:W3:Y:S01]  /*16110*/  LDL.LU R8, [R1+0x38] ;  /* 0x0000380001087983 */ /* 0x000ee20000300800 */
[----:B------:R-:W-:Y:S01]  /*16120*/  ULDC.64 UR4, c[0x0][0x208] ;  /* 0x0000820000047ab9 */ /* 0x000fe20000000a00 */
[----:B--2---:R-:W-:Y:S02]  /*16130*/  IMAD R2, R6, 0x80, R9 ;  /* 0x0000008006027824 */ /* 0x004fe400078e0209 */
[----:B------:R-:W0:Y:S01]  /*16140*/  S2R R6, SR_TID.X ;  /* 0x0000000000067919 */ /* 0x000e220000002100 */
[----:B---3--:R-:W-:-:S02]  /*16150*/  IMAD R0, R8, R7, RZ ;  /* 0x0000000708007224 */ /* 0x008fc400078e02ff */
[----:B------:R-:W1:Y:S01]  /*16160*/  SHFL.IDX PT, R7, R4, RZ, 0x181f ;  /* 0x00181fff04077589 */ /* 0x000e6200000e0000 */
[C---:B------:R-:W-:Y:S02]  /*16170*/  VIADD R5, R2.reuse, 0x10 ;  /* 0x0000001002057836 */ /* 0x040fe40000000000 */
[-C--:B------:R-:W-:Y:S01]  /*16180*/  ISETP.GE.AND P4, PT, R2, R0.reuse, PT ;  /* 0x000000000200720c */ /* 0x080fe20003f86270 */
[----:B------:R-:W-:Y:S02]  /*16190*/  SHFL.IDX PT, R9, R3, 0x1, 0x181f ;  /* 0x00381f0003097f89 */ /* 0x000fe400000e0000 */
[----:B------:R-:W-:Y:S02]  /*161a0*/  ISETP.GE.AND P3, PT, R5, R0, PT ;  /* 0x000000000500720c */ /* 0x000fe40003f66270 */
[----:B------:R-:W-:Y:S01]  /*161b0*/  SHFL.IDX PT, R5, R4, 0x1, 0x181f ;  /* 0x00381f0004057f89 */ /* 0x000fe200000e0000 */
[----:B0-----:R-:W-:-:S03]  /*161c0*/  IMAD.SHL.U32 R11, R6, 0x8, RZ ;  /* 0x00000008060b7824 */ /* 0x001fc600078e00ff */
[----:B------:R-:W0:Y:S02]  /*161d0*/  SHFL.IDX PT, R6, R3, RZ, 0x181f ;  /* 0x00181fff03067589 */ /* 0x000e2400000e0000 */
[----:B------:R-:W-:-:S04]  /*161e0*/  LOP3.LUT R11, R11, 0x38, RZ, 0xc0, !PT ;  /* 0x000000380b0b7812 */ /* 0x000fc800078ec0ff */
[----:B-1----:R-:W-:-:S05]  /*161f0*/  @!P4 LEA R7, P5, R11, R7, 0x1 ;  /* 0x000000070b07c211 */ /* 0x002fca00078a08ff */
[----:B0-----:R-:W-:Y:S01]  /*16200*/  @!P4 IMAD.X R6, RZ, RZ, R6, P5 ;  /* 0x000000ffff06c224 */ /* 0x001fe200028e0606 */
[----:B------:R-:W-:-:S04]  /*16210*/  @!P3 LEA R8, P5, R11, R5, 0x1 ;  /* 0x000000050b08b211 */ /* 0x000fc800078a08ff */
[----:B------:R-:W-:Y:S01]  /*16220*/  @!P4 LOP3.LUT R7, R7, R6, RZ, 0x3c, !PT ;  /* 0x000000060707c212 */ /* 0x000fe200078e3cff */
[----:B------:R-:W-:-:S03]  /*16230*/  @!P3 IMAD.X R5, RZ, RZ, R9, P5 ;  /* 0x000000ffff05b224 */ /* 0x000fc600028e0609 */
[----:B------:R-:W-:-:S04]  /*16240*/  @!P4 LOP3.LUT R6, R7, R6, RZ, 0x3c, !PT ;  /* 0x000000060706c212 */ /* 0x000fc800078e3cff */
[----:B------:R-:W-:-:S05]  /*16250*/  @!P4 LOP3.LUT R7, R7, R6, RZ, 0x3c, !PT ;  /* 0x000000060707c212 */ /* 0x000fca00078e3cff */
[----:B-----5:R-:W-:Y:S04]  /*16260*/  @!P4 LDGSTS.E.BYPASS.LTC128B.128 [R10+0x15400], desc[UR4][R6.64], !P2 ;  /* 0x15400000060acfae */ /* 0x020fe8000d101d44 */
[----:B------:R-:W-:Y:S04]  /*16270*/  @!P4 LDGSTS.E.BYPASS.LTC128B.128 [R10+0x19400], desc[UR4][R6.64+0x80], !P1 ;  /* 0x19400080060acfae */ /* 0x000fe8000c901d44 */
[----:B------:R0:W-:Y:S02]  /*16280*/  @!P4 LDGSTS.E.BYPASS.LTC128B.128 [R10+0x1d400], desc[UR4][R6.64+0x100], !P0 ;  /* 0x1d400100060acfae */ /* 0x0001e4000c101d44 */
[----:B0-----:R-:W-:-:S02]  /*16290*/  @!P3 IMAD.MOV.U32 R6, RZ, RZ, R8 ;  /* 0x000000ffff06b224 */ /* 0x001fc400078e0008 */
[----:B------:R-:W-:Y:S01]  /*162a0*/  @!P3 IMAD.MOV.U32 R7, RZ, RZ, R5 ;  /* 0x000000ffff07b224 */ /* 0x000fe200078e0005 */
[----:B------:R-:W-:Y:S01]  /*162b0*/  SHFL.IDX PT, R8, R3, 0x2, 0x181f ;  /* 0x00581f0003087f89 */ /* 0x000fe200000e0000 */
[----:B------:R-:W-:-:S03]  /*162c0*/  VIADD R5, R2, 0x20 ;  /* 0x0000002002057836 */ /* 0x000fc60000000000 */
        /* <DEDUP_REMOVED lines=58> */
.L_x_2455:
        /* <DEDUP_REMOVED lines=16> */
.L_x_2334:
[----:B------:R-:W-:Y:S05]  /*16770*/  BSYNC B0 ;  /* 0x0000000000007941 */ /* 0x000fea0003800000 */
.L_x_2333:
[----:B------:R-:W-:Y:S01]  /*16780*/  NOP ;  /* 0x0000000000007918 */ /* 0x000fe20000000000 */
[----:B------:R-:W-:Y:S01]  /*16790*/  PLOP3.LUT P0, PT, PT, PT, PT, 0x80, 0x0 ;  /* 0x000000000000781c */ /* 0x000fe20003f0f070 */
[----:B0-----:R-:W-:-:S12]  /*167a0*/  VIADD R6, R18, 0x36800 ;  /* 0x0003680012067836 */ /* 0x001fd80000000000 */
.L_x_2335:
        /* <DEDUP_REMOVED lines=18> */
.L_x_2456:
[----:B------:R-:W-:Y:S05]  /*168d0*/  BSYNC B0 ;  /* 0x0000000000007941 */ /* 0x000fea0003800000 */
.L_x_2336:
        /* <DEDUP_REMOVED lines=27> */
[----:B--2---:R-:W-:Y:S02]  /*16a90*/  ISETP.NE.AND P1, PT, R5, RZ, PT ;  /* 0x000000ff0500720c */ /* 0x004fe40003f25270 */
        /* <DEDUP_REMOVED lines=27> */
.L_x_2344:
[----:B------:R-:W-:Y:S01]  /*16c50*/  IMAD R3, R9, 0x8, R18 ;  /* 0x0000000809037824 */ /* 0x000fe200078e0212 */
[----:B------:R-:W-:Y:S01]  /*16c60*/  SHF.L.U32 R2, R13, 0x1f, RZ ;  /* 0x0000001f0d027819 */ /* 0x000fe200000006ff */
[----:B------:R-:W-:Y:S03]  /*16c70*/  BSSY B3, `(.L_x_2345) ;  /* 0x0000003000037945 */ /* 0x000fe60003800000 */
[----:B------:R-:W1:Y:S02]  /*16c80*/  SYNCS.PHASECHK.TRANS64.TRYWAIT P0, [R3+URZ+0x36840], R2 ;  /* 0x03684002030075a7 */ /* 0x000e64000800017f */
[----:B-1----:R-:W-:Y:S05]  /*16c90*/  @!P0 BRA `(.L_x_2346) ;  /* 0x0000004c00648947 */ /* 0x002fea0003800000 */
.L_x_2457:
[----:B------:R-:W-:Y:S05]  /*16ca0*/  BSYNC B3 ;  /* 0x0000000000037941 */ /* 0x000fea0003800000 */
.L_x_2345:
        /* <DEDUP_REMOVED lines=12> */
.L_x_2348:
[----:B------:R-:W-:Y:S05]  /*16d70*/  BSYNC B3 ;  /* 0x0000000000037941 */ /* 0x000fea0003800000 */
.L_x_2347:
        /* <DEDUP_REMOVED lines=12> */
.L_x_2349:
        /* <DEDUP_REMOVED lines=16> */
.L_x_2350:
        /* <DEDUP_REMOVED lines=16> */
.L_x_2351:
        /* <DEDUP_REMOVED lines=16> */
.L_x_2458:
[----:B------:R-:W-:Y:S05]  /*17140*/  BSYNC B3 ;  /* 0x0000000000037941 */ /* 0x000fea0003800000 */
.L_x_2352:
        /* <DEDUP_REMOVED lines=12> */
.L_x_2355:
[----:B------:R-:W-:Y:S05]  /*17210*/  BSYNC B3 ;  /* 0x0000000000037941 */ /* 0x000fea0003800000 */
.L_x_2354:
        /* <DEDUP_REMOVED lines=13> */
.L_x_2356:
        /* <DEDUP_REMOVED lines=15> */
.L_x_2357:
        /* <DEDUP_REMOVED lines=15> */
.L_x_2358:
        /* <DEDUP_REMOVED lines=12> */
.L_x_2343:
[----:B------:R-:W-:Y:S05]  /*17590*/  BSYNC B1 ;  /* 0x0000000000017941 */ /* 0x000fea0003800000 */
.L_x_2342:
[----:B0-----:R-:W2:Y:S01]  /*175a0*/  LDL.LU R0, [R1+0x40] ;  /* 0x0000400001007983 */ /* 0x001ea20000300800 */
[----:B------:R-:W-:-:S03]  /*175b0*/  IMAD.MOV.U32 R19, RZ, RZ, R9 ;  /* 0x000000ffff137224 */ /* 0x000fc600078e0009 */
[----:B------:R0:W-:Y:S02]  /*175c0*/  STL [R1+0x14], R13 ;  /* 0x0000140d01007387 */ /* 0x0001e40000100800 */
[----:B0-2---:R-:W-:-:S07]  /*175d0*/  VIADD R0, R0, 0xfffffffd ;  /* 0xfffffffd00007836 */ /* 0x005fce0000000000 */
.L_x_2341:
[----:B------:R-:W-:Y:S05]  /*175e0*/  BSYNC B2 ;  /* 0x0000000000027941 */ /* 0x000fea0003800000 */
.L_x_2340:
[----:B------:R-:W-:Y:S01]  /*175f0*/  VIADD R12, R12, 0xfffffffe ;  /* 0xfffffffe0c0c7836 */ /* 0x000fe20000000000 */
[----:B------:R-:W-:-:S04]  /*17600*/  LOP3.LUT R4, RZ, R4, RZ, 0x33, !PT ;  /* 0x00000004ff047212 */ /* 0x000fc800078e33ff */
[----:B------:R-:W-:-:S13]  /*17610*/  ISETP.NE.AND P0, PT, R12, R4, PT ;  /* 0x000000040c00720c */ /* 0x000fda0003f05270 */
[----:B------:R-:W-:Y:S05]  /*17620*/  @!P0 BRA `(.L_x_2339) ;  /* 0x0000001400cc8947 */ /* 0x000fea0003800000 */
[----:B------:R-:W-:-:S07]  /*17630*/  IMAD.MOV.U32 R9, RZ, RZ, R17 ;  /* 0x000000ffff097224 */ /* 0x000fce00078e0011 */
.L_x_2393:
        /* <DEDUP_REMOVED lines=8> */
[----:B--2---:R-:W-:Y:S02]  /*176c0*/  ISETP.NE.AND P1, PT, R3, RZ, PT ;  /* 0x000000ff0300720c */ /* 0x004fe40003f25270 */
        /* <DEDUP_REMOVED lines=27> */
.L_x_2361:
[----:B------:R-:W-:Y:S01]  /*17880*/  IMAD R3, R4, 0x8, R18 ;  /* 0x0000000804037824 */ /* 0x000fe200078e0212 */
[----:B------:R-:W-:Y:S01]  /*17890*/  SHF.L.U32 R2, R5, 0x1f, RZ ;  /* 0x0000001f05027819 */ /* 0x000fe200000006ff */
[----:B------:R-:W-:Y:S03]  /*178a0*/  BSSY B2, `(.L_x_2362) ;  /* 0x0000003000027945 */ /* 0x000fe60003800000 */
[----:B------:R-:W1:Y:S02]  /*178b0*/  SYNCS.PHASECHK.TRANS64.TRYWAIT P0, [R3+URZ+0x36840], R2 ;  /* 0x03684002030075a7 */ /* 0x000e64000800017f */
[----:B-1----:R-:W-:Y:S05]  /*178c0*/  @!P0 BRA `(.L_x_2363) ;  /* 0x0000004000808947 */ /* 0x002fea0003800000 */
.L_x_2459:
[----:B------:R-:W-:Y:S05]  /*178d0*/  BSYNC B2 ;  /* 0x0000000000027941 */ /* 0x000fea0003800000 */
.L_x_2362:
        /* <DEDUP_REMOVED lines=12> */
.L_x_2365:
[----:B------:R-:W-:Y:S05]  /*179a0*/  BSYNC B2 ;  /* 0x0000000000027941 */ /* 0x000fea0003800000 */
.L_x_2364:
        /* <DEDUP_REMOVED lines=12> */
.L_x_2366:
        /* <DEDUP_REMOVED lines=16> */
.L_x_2367:
        /* <DEDUP_REMOVED lines=16> */
.L_x_2368:
        /* <DEDUP_REMOVED lines=16> */
.L_x_2460:
[----:B------:R-:W-:Y:S05]  /*17d70*/  BSYNC B2 ;  /* 0x0000000000027941 */ /* 0x000fea0003800000 */
.L_x_2369:
        /* <DEDUP_REMOVED lines=11> */
.L_x_2372:
[----:B------:R-:W-:Y:S05]  /*17e30*/  BSYNC B2 ;  /* 0x0000000000027941 */ /* 0x000fea0003800000 */
.L_x_2371:
        /* <DEDUP_REMOVED lines=12> */
.L_x_2373:
        /* <DEDUP_REMOVED lines=15> */
.L_x_2374:
        /* <DEDUP_REMOVED lines=15> */
.L_x_2375:
        /* <DEDUP_REMOVED lines=12> */
.L_x_2360:
[----:B------:R-:W-:Y:S05]  /*181a0*/  BSYNC B1 ;  /* 0x0000000000017941 */ /* 0x000fea0003800000 */
.L_x_2359:
[----:B------:R-:W2:Y:S01]  /*181b0*/  LDL R2, [R1+0x20] ;  /* 0x0000200001027983 */ /* 0x000ea20000100800 */
[----:B------:R-:W-:Y:S01]  /*181c0*/  VIADD R19, R4, 0x1 ;  /* 0x0000000104137836 */ /* 0x000fe20000000000 */
[----:B------:R-:W-:Y:S01]  /*181d0*/  BSSY B1, `(.L_x_2376) ;  /* 0x00000b4000017945 */ /* 0x000fe20003800000 */
[----:B0-----:R-:W-:-:S03]  /*181e0*/  VIADD R7, R0, 0xffffffff ;  /* 0xffffffff00077836 */ /* 0x001fc60000000000 */
[----:B------:R-:W-:-:S04]  /*181f0*/  ISETP.NE.AND P0, PT, R19, 0x2, PT ;  /* 0x000000021300780c */ /* 0x000fc80003f05270 */
[----:B------:R-:W-:Y:S02]  /*18200*/  SEL R19, R19, RZ, P0 ;  /* 0x000000ff13137207 */ /* 0x000fe40000000000 */
[----:B--2---:R-:W-:Y:S02]  /*18210*/  ISETP.NE.AND P1, PT, R2, RZ, PT ;  /* 0x000000ff0200720c */ /* 0x004fe40003f25270 */
        /* <DEDUP_REMOVED lines=29> */
.L_x_2378:
[----:B------:R-:W-:Y:S01]  /*183f0*/  IMAD R2, R19, 0x8, R18 ;  /* 0x0000000813027824 */ /* 0x000fe200078e0212 */
[----:B------:R-:W-:Y:S01]  /*18400*/  SHF.L.U32 R3, R12, 0x1f, RZ ;  /* 0x0000001f0c037819 */ /* 0x000fe200000006ff */
[----:B------:R-:W-:Y:S03]  /*18410*/  BSSY B2, `(.L_x_2379) ;  /* 0x0000003000027945 */ /* 0x000fe60003800000 */
[----:B------:R-:W2:Y:S02]  /*18420*/  SYNCS.PHASECHK.TRANS64.TRYWAIT P0, [R2+URZ+0x36840], R3 ;  /* 0x03684003020075a7 */ /* 0x000ea4000800017f */
[----:B--2---:R-:W-:Y:S05]  /*18430*/  @!P0 BRA `(.L_x_2380) ;  /* 0x0000003400cc8947 */ /* 0x004fea0003800000 */
.L_x_2461:
[----:B------:R-:W-:Y:S05]  /*18440*/  BSYNC B2 ;  /* 0x0000000000027941 */ /* 0x000fea0003800000 */
.L_x_2379:
        /* <DEDUP_REMOVED lines=12> */
.L_x_2382:
[----:B------:R-:W-:Y:S05]  /*18510*/  BSYNC B2 ;  /* 0x0000000000027941 */ /* 0x000fea0003800000 */
.L_x_2381:
        /* <DEDUP_REMOVED lines=13> */
.L_x_2383:
        /* <DEDUP_REMOVED lines=16> */
.L_x_2384:
        /* <DEDUP_REMOVED lines=16> */
.L_x_2385:
        /* <DEDUP_REMOVED lines=15> */
.L_x_2462:
[----:B------:R-:W-:Y:S05]  /*188e0*/  BSYNC B2 ;  /* 0x0000000000027941 */ /* 0x000fea0003800000 */
.L_x_2386:
        /* <DEDUP_REMOVED lines=11> */
.L_x_2389:
[----:B------:R-:W-:Y:S05]  /*189a0*/  BSYNC B2 ;  /* 0x0000000000027941 */ /* 0x000fea0003800000 */
.L_x_2388:
        /* <DEDUP_REMOVED lines=12> */
.L_x_2390:
        /* <DEDUP_REMOVED lines=15> */
.L_x_2391:
        /* <DEDUP_REMOVED lines=15> */
.L_x_2392:
        /* <DEDUP_REMOVED lines=12> */
.L_x_2377:
[----:B------:R-:W-:Y:S05]  /*18d10*/  BSYNC B1 ;  /* 0x0000000000017941 */ /* 0x000fea0003800000 */
.L_x_2376:
[----:B------:R-:W2:Y:S01]  /*18d20*/  LDL R2, [R1+0x28] ;  /* 0x0000280001027983 */ /* 0x000ea20000100800 */
[----:B------:R-:W-:Y:S01]  /*18d30*/  VIADD R0, R0, 0xfffffffe ;  /* 0xfffffffe00007836 */ /* 0x000fe20000000000 */
[----:B--2---:R-:W-:-:S13]  /*18d40*/  ISETP.GT.AND P0, PT, R7, R2, PT ;  /* 0x000000020700720c */ /* 0x004fda0003f04270 */
[----:B------:R-:W-:Y:S05]  /*18d50*/  @P0 BRA `(.L_x_2393) ;  /* 0xffffffe800380947 */ /* 0x000fea000383ffff */
.L_x_2339:
[----:B------:R-:W-:Y:S05]  /*18d60*/  BSYNC B0 ;  /* 0x0000000000007941 */ /* 0x000fea0003800000 */
.L_x_2338:
        /* <DEDUP_REMOVED lines=19> */
.L_x_2395:
[----:B------:R-:W-:Y:S05]  /*18ea0*/  BSYNC B0 ;  /* 0x0000000000007941 */ /* 0x000fea0003800000 */
.L_x_2394:
[----:B--2---:R-:W2:Y:S01]  /*18eb0*/  LDL.LU R0, [R1+0x20] ;  /* 0x0000200001007983 */ /* 0x004ea20000300800 */
[----:B------:R-:W-:Y:S01]  /*18ec0*/  BSSY B0, `(.L_x_2396) ;  /* 0x0000049000007945 */ /* 0x000fe20003800000 */
[----:B--2---:R-:W-:-:S13]  /*18ed0*/  ISETP.NE.AND P0, PT, R0, RZ, PT ;  /* 0x000000ff0000720c */ /* 0x004fda0003f05270 */
        /* <DEDUP_REMOVED lines=8> */
.L_x_2463:
[----:B------:R-:W-:Y:S05]  /*18f60*/  BSYNC B1 ;  /* 0x0000000000017941 */ /* 0x000fea0003800000 */
.L_x_2398:
        /* <DEDUP_REMOVED lines=9> */
.L_x_2401:
[----:B------:R-:W-:Y:S05]  /*19000*/  BSYNC B1 ;  /* 0x0000000000017941 */ /* 0x000fea0003800000 */
.L_x_2400:
        /* <DEDUP_REMOVED lines=12> */
.L_x_2402:
        /* <DEDUP_REMOVED lines=15> */
.L_x_2403:
        /* <DEDUP_REMOVED lines=15> */
.L_x_2404:
        /* <DEDUP_REMOVED lines=10> */
.L_x_2397:
[----:B------:R-:W-:Y:S05]  /*19350*/  BSYNC B0 ;  /* 0x0000000000007941 */ /* 0x000fea0003800000 */
.L_x_2396:
[----:B------:R-:W2:Y:S01]  /*19360*/  LDL.LU R4, [R1+0x14] ;  /* 0x0000140001047983 */ /* 0x000ea20000300800 */
[----:B------:R-:W-:-:S05]  /*19370*/  VIADD R19, R19, 0x1 ;  /* 0x0000000113137836 */ /* 0x000fca0000000000 */
[----:B------:R-:W-:-:S04]  /*19380*/  ISETP.NE.AND P0, PT, R19, 0x2, PT ;  /* 0x000000021300780c */ /* 0x000fc80003f05270 */
[----:B------:R-:W-:Y:S02]  /*19390*/  SEL R0, RZ, 0x1, P0 ;  /* 0x00000001ff007807 */ /* 0x000fe40000000000 */
[----:B------:R-:W-:Y:S02]  /*193a0*/  SEL R19, R19, RZ, P0 ;  /* 0x000000ff13137207 */ /* 0x000fe40000000000 */
[----:B--2---:R-:W-:-:S05]  /*193b0*/  LOP3.LUT R4, R4, R0, RZ, 0x3c, !PT ;  /* 0x0000000004047212 */ /* 0x004fca00078e3cff */
[----:B------:R2:W-:Y:S02]  /*193c0*/  STL [R1+0x14], R4 ;  /* 0x0000140401007387 */ /* 0x0005e40000100800 */
.L_x_2318:
[----:B------:R-:W-:Y:S05]  /*193d0*/  BSYNC B7 ;  /* 0x0000000000077941 */ /* 0x000fea0003800000 */
.L_x_2316:
[----:B---3--:R-:W3:Y:S02]  /*193e0*/  LDL R0, [R1+0x5c] ;  /* 0x00005c0001007983 */ /* 0x008ee40000100800 */
[----:B---3--:R-:W-:-:S13]  /*193f0*/  ISETP.NE.AND P0, PT, R0, RZ, PT ;  /* 0x000000ff0000720c */ /* 0x008fda0003f05270 */
        /* <DEDUP_REMOVED lines=12> */
.L_x_2405:
[----:B------:R-:W0:Y:S01]  /*194c0*/  S2R R0, SR_TID.X ;  /* 0x0000000000007919 */ /* 0x000e220000002100 */
[----:B------:R-:W-:Y:S01]  /*194d0*/  UMOV UR4, 0xffffffff ;  /* 0xffffffff00047882 */ /* 0x000fe20000000000 */
[----:B0-----:R-:W-:-:S04]  /*194e0*/  LOP3.LUT R10, R0, 0x1f, RZ, 0xc0, !PT ;  /* 0x0000001f000a7812 */ /* 0x001fc800078ec0ff */
[----:B------:R-:W-:Y:S01]  /*194f0*/  ISETP.NE.AND P0, PT, R10, 0x1f, PT ;  /* 0x0000001f0a00780c */ /* 0x000fe20003f05270 */
[----:B------:R-:W-:-:S12]  /*19500*/  BRA.DIV UR4, `(.L_x_2407) ;  /* 0x0000002604d47947 */ /* 0x000fd8000b800000 */
[----:B------:R-:W3:Y:S01]  /*19510*/  LDL.LU R3, [R1] ;  /* 0x0000000001037983 */ /* 0x000ee20000300800 */
[----:B------:R-:W-:-:S03]  /*19520*/  ULDC UR4, c[0x0][0xc3c] ;  /* 0x00030f0000047ab9 */ /* 0x000fc60000000800 */
[----:B-1----:R-:W4:Y:S01]  /*19530*/  LDL R8, [R1+0xc] ;  /* 0x00000c0001087983 */ /* 0x002f220000100800 */
[----:B------:R-:W-:Y:S01]  /*19540*/  ULDC.64 UR6, c[0x0][0x208] ;  /* 0x0000820000067ab9 */ /* 0x000fe20000000a00 */
[----:B----4-:R-:W-:Y:S02]  /*19550*/  IMAD.IADD R0, R8, 0x1, R10 ;  /* 0x0000000108007824 */ /* 0x010fe400078e020a */
[----:B---3--:R-:W-:-:S03]  /*19560*/  IMAD.MOV.U32 R8, RZ, RZ, R3 ;  /* 0x000000ffff087224 */ /* 0x008fc600078e0003 */
[----:B------:R-:W-:-:S13]  /*19570*/  ISETP.GE.OR P1, PT, R0, UR4, !P0 ;  /* 0x0000000400007c0c */ /* 0x000fda000c726670 */
[----:B------:R-:W0:Y:S08]  /*19580*/  @!P1 LDC.64 R2, c[0x0][0xc80] ;  /* 0x00032000ff029b82 */ /* 0x000e300000000a00 */
[----:B------:R-:W1:Y:S01]  /*19590*/  @!P1 LDC.64 R6, c[0x0][0xc78] ;  /* 0x00031e00ff069b82 */ /* 0x000e620000000a00 */
[----:B0-----:R-:W-:-:S05]  /*195a0*/  @!P1 IMAD.WIDE R2, R0, 0x4, R2 ;  /* 0x0000000400029825 */ /* 0x001fca00078e0202 */
[----:B------:R1:W3:Y:S02]  /*195b0*/  @!P1 LDG.E R5, desc[UR6][R2.64] ;  /* 0x0000000602059981 */ /* 0x0002e4000c1e1900 */
[----:B-1----:R-:W-:-:S06]  /*195c0*/  @!P1 IMAD.WIDE R2, R0, 0x4, R6 ;  /* 0x0000000400029825 */ /* 0x002fcc00078e0206 */
[----:B------:R-:W4:Y:S01]  /*195d0*/  @!P1 LDG.E R2, desc[UR6][R2.64] ;  /* 0x0000000602029981 */ /* 0x000f22000c1e1900 */
[----:B------:R-:W-:Y:S02]  /*195e0*/  CS2R R6, SRZ ;  /* 0x0000000000067805 */ /* 0x000fe4000001ff00 */
[C---:B------:R-:W-:Y:S02]  /*195f0*/  ISETP.GE.U32.AND P2, PT, R10.reuse, 0x2, PT ;  /* 0x000000020a00780c */ /* 0x040fe40003f46070 */
[C---:B------:R-:W-:Y:S01]  /*19600*/  ISETP.GE.U32.AND P3, PT, R10.reuse, 0x4, PT ;  /* 0x000000040a00780c */ /* 0x040fe20003f66070 */
[----:B--2---:R-:W-:Y:S01]  /*19610*/  SHFL.IDX PT, R4, R8, RZ, 0x1f ;  /* 0x00001fff08047589 */ /* 0x004fe200000e0000 */
[C---:B------:R-:W-:Y:S02]  /*19620*/  ISETP.GE.U32.AND P4, PT, R10.reuse, 0x8, PT ;  /* 0x000000080a00780c */ /* 0x040fe40003f86070 */
[----:B------:R-:W-:Y:S01]  /*19630*/  ISETP.GE.U32.AND P5, PT, R10, 0x10, PT ;  /* 0x000000100a00780c */ /* 0x000fe20003fa6070 */
[----:B------:R-:W-:Y:S01]  /*19640*/  SHFL.IDX PT, R0, R8, 0x1, 0x1f ;  /* 0x00201f0008007f89 */ /* 0x000fe200000e0000 */
[----:B---3--:R-:W-:-:S02]  /*19650*/  @!P1 IMAD.MOV.U32 R6, RZ, RZ, R5 ;  /* 0x000000ffff069224 */ /* 0x008fc400078e0005 */
[----:B----4-:R-:W-:Y:S01]  /*19660*/  @!P1 IMAD.MOV.U32 R7, RZ, RZ, R2 ;  /* 0x000000ffff079224 */ /* 0x010fe200078e0002 */
[----:B------:R-:W-:-:S03]  /*19670*/  ISETP.NE.AND P1, PT, R10, RZ, PT ;  /* 0x000000ff0a00720c */ /* 0x000fc60003f25270 */
[----:B------:R-:W-:-:S05]  /*19680*/  IMAD R2, R7, R6, RZ ;  /* 0x0000000607027224 */ /* 0x000fca00078e02ff */
[----:B------:R-:W0:Y:S02]  /*19690*/  SHFL.UP PT, R3, R2, 0x1, RZ ;  /* 0x0420000002037989 */ /* 0x000e2400000e00ff */
[----:B0-----:R-:W-:-:S05]  /*196a0*/  SEL R5, R3, RZ, P1 ;  /* 0x000000ff03057207 */ /* 0x001fca0000800000 */
[----:B------:R-:W-:Y:S02]  /*196b0*/  IMAD.IADD R2, R2, 0x1, R5 ;  /* 0x0000000102027824 */ /* 0x000fe400078e0205 */
[----:B------:R-:W-:-:S03]  /*196c0*/  IMAD.MOV.U32 R5, RZ, RZ, RZ ;  /* 0x000000ffff057224 */ /* 0x000fc600078e00ff */
        /* <DEDUP_REMOVED lines=13> */
.L_x_2473:
[----:B------:R-:W-:Y:S02]  /*197a0*/  ULDC UR4, c[0x0][0xc38] ;  /* 0x00030e0000047ab9 */ /* 0x000fe40000000800 */
[----:B------:R-:W-:-:S04]  /*197b0*/  IMAD.U32 R8, RZ, RZ, UR4 ;  /* 0x00000004ff087e24 */ /* 0x000fc8000f8e00ff */
[----:B-1----:R-:W-:-:S04]  /*197c0*/  IMAD R9, R9, R8, RZ ;  /* 0x0000000809097224 */ /* 0x002fc800078e02ff */
[----:B------:R-:W-:-:S05]  /*197d0*/  IMAD.IADD R0, R0, 0x1, R9 ;  /* 0x0000000100007824 */ /* 0x000fca00078e0209 */
[----:B------:R-:W-:-:S13]  /*197e0*/  ISETP.GT.AND P6, PT, R0, R4, PT ;  /* 0x000000040000720c */ /* 0x000fda0003fc4270 */
[----:B------:R-:W-:Y:S05]  /*197f0*/  @P6 BRA `(.L_x_2408) ;  /* 0x0000000000b06947 */ /* 0x000fea0003800000 */
.L_x_2411:
        /* <DEDUP_REMOVED lines=38> */
.L_x_2481:
[----:B------:R-:W-:Y:S02]  /*19a60*/  ULDC UR4, c[0x0][0xc38] ;  /* 0x00030e0000047ab9 */ /* 0x000fe40000000800 */
[----:B------:R-:W-:-:S04]  /*19a70*/  IMAD.U32 R8, RZ, RZ, UR4 ;  /* 0x00000004ff087e24 */ /* 0x000fc8000f8e00ff */
[----:B-1----:R-:W-:-:S04]  /*19a80*/  IMAD R9, R9, R8, RZ ;  /* 0x0000000809097224 */ /* 0x002fc800078e02ff */
[----:B------:R-:W-:-:S05]  /*19a90*/  IMAD.IADD R0, R9, 0x1, R0 ;  /* 0x0000000109007824 */ /* 0x000fca00078e0200 */
[----:B------:R-:W-:-:S13]  /*19aa0*/  ISETP.GT.AND P6, PT, R0, R4, PT ;  /* 0x000000040000720c */ /* 0x000fda0003fc4270 */
[----:B------:R-:W-:Y:S05]  /*19ab0*/  @!P6 BRA `(.L_x_2411) ;  /* 0xfffffffc0050e947 */ /* 0x000fea000383ffff */
.L_x_2408:
        /* <DEDUP_REMOVED lines=12> */
.L_x_2486:
[----:B------:R-:W-:-:S13]  /*19b80*/  ISETP.NE.AND P0, PT, R3, RZ, PT ;  /* 0x000000ff0300720c */ /* 0x000fda0003f05270 */
[----:B------:R-:W-:Y:S05]  /*19b90*/  @!P0 BRA `(.L_x_2413) ;  /* 0x0000000000148947 */ /* 0x000fea0003800000 */
[----:B------:R-:W-:Y:S01]  /*19ba0*/  UMOV UR4, 0xffffffff ;  /* 0xffffffff00047882 */ /* 0x000fe20000000000 */
[----:B---3--:R-:W-:Y:S02]  /*19bb0*/  VIADD R10, R10, 0xffffffff ;  /* 0xffffffff0a0a7836 */ /* 0x008fe40000000000 */
[----:B------:R-:W-:Y:S05]  /*19bc0*/  BRA.DIV UR4, `(.L_x_2414) ;  /* 0x0000002a04c47947 */ /* 0x000fea000b800000 */
[----:B0-----:R0:W1:Y:S02]  /*19bd0*/  SHFL.IDX PT, R2, R2, R10, 0x1f ;  /* 0x00001f0a02027589 */ /* 0x00106400000e0000 */
.L_x_2489:
[----:B-1----:R-:W-:-:S07]  /*19be0*/  IMAD.MOV.U32 R5, RZ, RZ, R2 ;  /* 0x000000ffff057224 */ /* 0x002fce00078e0002 */
.L_x_2413:
[----:B0-----:R-:W-:Y:S01]  /*19bf0*/  IMAD R2, R5, R8, R9 ;  /* 0x0000000805027224 */ /* 0x001fe200078e0209 */
[----:B------:R-:W-:-:S03]  /*19c00*/  ISETP.NE.AND P0, PT, R7, 0x1, PT ;  /* 0x000000010700780c */ /* 0x000fc60003f05270 */
[----:B------:R-:W-:Y:S01]  /*19c10*/  IMAD.IADD R4, R4, 0x1, -R2 ;  /* 0x0000000104047824 */ /* 0x000fe200078e0a02 */
[----:B------:R0:W-:Y:S09]  /*19c20*/  STL [R1], R2 ;  /* 0x0000000201007387 */ /* 0x0001f20000100800 */
[----:B------:R-:W-:Y:S05]  /*19c30*/  @!P0 BRA `(.L_x_2415) ;  /* 0x0000000000e48947 */ /* 0x000fea0003800000 */
[----:B------:R-:W-:-:S04]  /*19c40*/  IABS R5, R0 ;  /* 0x0000000000057213 */ /* 0x000fc80000000000 */
        /* <DEDUP_REMOVED lines=25> */
[----:B---3--:R-:W-:Y:S02]  /*19de0*/  IMAD R6, R2, R5, RZ ;  /* 0x0000000502067224 */ /* 0x008fe400078e02ff */
        /* <DEDUP_REMOVED lines=30> */
.L_x_2415:
[----:B------:R-:W2:Y:S01]  /*19fd0*/  LDL R5, [R1+0xc] ;  /* 0x00000c0001057983 */ /* 0x000ea20000100800 */
[----:B0-----:R-:W2:Y:S01]  /*19fe0*/  LDC.64 R2, c[0x0][0xc90] ;  /* 0x00032400ff027b82 */ /* 0x001ea20000000a00 */
[----:B------:R-:W-:Y:S01]  /*19ff0*/  ULDC.64 UR4, c[0x0][0x208] ;  /* 0x0000820000047ab9 */ /* 0x000fe20000000a00 */
[----:B--2---:R-:W-:-:S05]  /*1a000*/  IMAD.WIDE R2, R5, 0x4, R2 ;  /* 0x0000000405027825 */ /* 0x004fca00078e0202 */
[----:B---3--:R-:W2:Y:S02]  /*1a010*/  LDG.E R6, desc[UR4][R2.64] ;  /* 0x0000000402067981 */ /* 0x008ea4000c1e1900 */
        /* <DEDUP_REMOVED lines=59> */
.L_x_2416:
[----:B0-----:R-:W-:-:S05]  /*1a3d0*/  LOP3.LUT R3, RZ, R4, RZ, 0x33, !PT ;  /* 0x00000004ff037212 */ /* 0x001fca00078e33ff */
[----:B------:R-:W-:-:S05]  /*1a3e0*/  IMAD.IADD R0, R0, 0x1, R3 ;  /* 0x0000000100007824 */ /* 0x000fca00078e0203 */
[----:B------:R2:W-:Y:S01]  /*1a3f0*/  STL [R1+0x4], R0 ;  /* 0x0000040001007387 */ /* 0x0005e20000100800 */
[----:B------:R-:W-:Y:S05]  /*1a400*/  BRA `(.L_x_2417) ;  /* 0x0000000000287947 */ /* 0x000fea0003800000 */
.L_x_2409:
        /* <DEDUP_REMOVED lines=10> */
.L_x_2417:
[----:B0-----:R-:W3:Y:S04]  /*1a4b0*/  LDL R3, [R1+0x8] ;  /* 0x0000080001037983 */ /* 0x001ee80000100800 */
[----:B-1----:R-:W4:Y:S04]  /*1a4c0*/  LDL R2, [R1+0xc] ;  /* 0x00000c0001027983 */ /* 0x002f280000100800 */
[----:B------:R-:W5:Y:S04]  /*1a4d0*/  LDL R4, [R1] ;  /* 0x0000000001047983 */ /* 0x000f680000100800 */
[----:B------:R-:W5:Y:S01]  /*1a4e0*/  LDL R5, [R1+0x4] ;  /* 0x0000040001057983 */ /* 0x000f620000100800 */
[----:B------:R-:W-:Y:S05]  /*1a4f0*/  WARPSYNC.ALL ;  /* 0x0000000000007948 */ /* 0x000fea0003800000 */
[----:B--2---:R-:W0:Y:S02]  /*1a500*/  S2R R0, SR_TID.X ;  /* 0x0000000000007919 */ /* 0x004e240000002100 */
        /* <DEDUP_REMOVED lines=10> */
.L_x_2406:
[----:B------:R-:W2:Y:S01]  /*1a5b0*/  LDL R0, [R1+0xc] ;  /* 0x00000c0001007983 */ /* 0x000ea20000100800 */
[----:B------:R-:W-:Y:S02]  /*1a5c0*/  ULDC UR4, c[0x0][0xc3c] ;  /* 0x00030f0000047ab9 */ /* 0x000fe40000000800 */
[----:B--2---:R-:W-:-:S13]  /*1a5d0*/  ISETP.GE.AND P0, PT, R0, UR4, PT ;  /* 0x0000000400007c0c */ /* 0x004fda000bf06270 */
[----:B------:R-:W-:Y:S05]  /*1a5e0*/  @!P0 BRA `(.L_x_2418) ;  /* 0xffffff9c00d48947 */ /* 0x000fea000383ffff */
[----:B------:R-:W-:Y:S05]  /*1a5f0*/  BSYNC B8 ;  /* 0x0000000000087941 */ /* 0x000fea0003800000 */
.L_x_2310:
[----:B0-----:R-:W2:Y:S01]  /*1a600*/  LDL.LU R0, [R1+0x58] ;  /* 0x0000580001007983 */ /* 0x001ea20000300800 */
[----:B------:R-:W-:Y:S01]  /*1a610*/  BSSY B0, `(.L_x_2419) ;  /* 0x000000b000007945 */ /* 0x000fe20003800000 */
[----:B-1-3--:R-:W0:Y:S01]  /*1a620*/  S2R R5, SR_CgaCtaId ;  /* 0x0000000000057919 */ /* 0x00ae220000008800 */
        /* <DEDUP_REMOVED lines=9> */
.L_x_2490:
[----:B------:R-:W-:Y:S05]  /*1a6c0*/  BSYNC B0 ;  /* 0x0000000000007941 */ /* 0x000fea0003800000 */
.L_x_2419:
[----:B------:R-:W-:-:S03]  /*1a6d0*/  UMOV UR4, 0xffffffff ;  /* 0xffffffff00047882 */ /* 0x000fc60000000000 */
[----:B------:R-:W-:Y:S05]  /*1a6e0*/  BRA.DIV UR4, `(.L_x_2421) ;  /* 0x00000022043c7947 */ /* 0x000fea000b800000 */
[----:B------:R-:W1:Y:S02]  /*1a6f0*/  S2R R2, SR_TID.X ;  /* 0x0000000000027919 */ /* 0x000e640000002100 */
[----:B-1----:R-:W-:-:S04]  /*1a700*/  SHF.R.U32.HI R2, RZ, 0x5, R2 ;  /* 0x00000005ff027819 */ /* 0x002fc80000011602 */
[----:B------:R-:W-:-:S05]  /*1a710*/  LOP3.LUT R2, R2, 0x3, RZ, 0xc0, !PT ;  /* 0x0000000302027812 */ /* 0x000fca00078ec0ff */
[----:B------:R1:W2:Y:S02]  /*1a720*/  SHFL.IDX PT, R14, R2, RZ, 0x1f ;  /* 0x00001fff020e7589 */ /* 0x0002a400000e0000 */
.L_x_2493:
[----:B--2---:R-:W-:Y:S01]  /*1a730*/  ISETP.NE.AND P0, PT, R14, RZ, PT ;  /* 0x000000ff0e00720c */ /* 0x004fe20003f05270 */
[----:B------:R-:W-:-:S12]  /*1a740*/  BSSY B0, `(.L_x_2422) ;  /* 0x0000027000007945 */ /* 0x000fd80003800000 */
[----:B------:R-:W-:Y:S05]  /*1a750*/  @P0 BRA `(.L_x_2423) ;  /* 0x0000000000940947 */ /* 0x000fea0003800000 */
[----:B------:R-:W-:-:S03]  /*1a760*/  UMOV UR4, 0xffffffff ;  /* 0xffffffff00047882 */ /* 0x000fc60000000000 */
[----:B------:R-:W-:Y:S05]  /*1a770*/  BRA.DIV UR4, `(.L_x_2424) ;  /* 0x00000022044c7947 */ /* 0x000fea000b800000 */
[----:B------:R-:W-:-:S13]  /*1a780*/  ELECT P6, URZ, PT ;  /* 0x00000000003f782f */ /* 0x000fda00038c0000 */
.L_x_2496:
        /* <DEDUP_REMOVED lines=8> */
.L_x_2425:
        /* <DEDUP_REMOVED lines=13> */
.L_x_2497:
[----:B------:R-:W1:Y:S02]  /*1a8e0*/  SYNCS.PHASECHK.TRANS64.TRYWAIT P0, [R7+URZ], R2 ;  /* 0x00000002070075a7 */ /* 0x000e64000800017f */
[----:B-1----:R-:W-:Y:S05]  /*1a8f0*/  @!P0 BRA `(.L_x_2427) ;  /* 0x0000002000208947 */ /* 0x002fea0003800000 */
.L_x_2498:
[----:B------:R-:W-:Y:S05]  /*1a900*/  @!P2 BRA `(.L_x_2428) ;  /* 0x000000000004a947 */ /* 0x000fea0003800000 */
[----:B------:R-:W-:Y:S01]  /*1a910*/  BPT.TRAP 0x1 ;  /* 0x000000040000795c */ /* 0x000fe20000300000 */
.L_x_2428:
[----:B------:R-:W-:-:S04]  /*1a920*/  VIADD R0, R0, 0x36860 ;  /* 0x0003686000007836 */ /* 0x000fc80000000000 */
[----:B------:R-:W-:-:S04]  /*1a930*/  IMAD R4, R19, 0x8, R0 ;  /* 0x0000000813047824 */ /* 0x000fc800078e0200 */
[----:B------:R-:W2:Y:S02]  /*1a940*/  SYNCS.PHASECHK.TRANS64.TRYWAIT P0, [R4+URZ], R5 ;  /* 0x00000005040075a7 */ /* 0x000ea4000800017f */
[----:B--2---:R-:W-:Y:S05]  /*1a950*/  @!P0 BRA `(.L_x_2429) ;  /* 0x00000020001c8947 */ /* 0x004fea0003800000 */
.L_x_2499:
[----:B------:R-:W-:-:S07]  /*1a960*/  IMAD R3, R3, 0x8, R0 ;  /* 0x0000000803037824 */ /* 0x000fce00078e0200 */
.L_x_2430:
[----:B---3--:R3:W4:Y:S02]  /*1a970*/  SYNCS.PHASECHK.TRANS64.TRYWAIT P0, [R3+URZ], R2 ;  /* 0x00000002030075a7 */ /* 0x008724000800017f */
[----:B----4-:R-:W-:Y:S05]  /*1a980*/  @!P0 NANOSLEEP.SYNCS 0x989680 ;  /* 0x009896800000895d */ /* 0x010fea0003900000 */
[----:B------:R-:W4:Y:S02]  /*1a990*/  @!P0 SYNCS.PHASECHK.TRANS64 P0, [R3+URZ], R2 ;  /* 0x00000002030085a7 */ /* 0x000f24000800007f */
[----:B----4-:R-:W-:Y:S05]  /*1a9a0*/  @!P0 BRA `(.L_x_2430) ;  /* 0xfffffffc00f08947 */ /* 0x010fea000383ffff */
.L_x_2423:
[----:B------:R-:W-:Y:S05]  /*1a9b0*/  BSYNC B0 ;  /* 0x0000000000007941 */ /* 0x000fea0003800000 */
.L_x_2422:
[----:B------:R-:W-:Y:S05]  /*1a9c0*/  EXIT ;  /* 0x000000000000794d */ /* 0x000fea0003800000 */
.L_x_2249:
[----:B0-----:R-:W-:-:S04]  /*1a9d0*/  IMAD.U32 R3, RZ, RZ, UR39 ;  /* 0x00000027ff037e24 */ /* 0x001fc8000f8e00ff */
[----:B------:R0:W1:Y:S03]  /*1a9e0*/  SYNCS.PHASECHK.TRANS64.TRYWAIT P1, [R3+URZ+0x36800], R0 ;  /* 0x03680000030075a7 */ /* 0x000066000802017f */
[----:B-1----:R-:W-:Y:S05]  /*1a9f0*/  @!P1 NANOSLEEP.SYNCS 0x989680 ;  /* 0x009896800000995d */ /* 0x002fea0003900000 */
[----:B------:R-:W1:Y:S02]  /*1aa00*/  @!P1 SYNCS.PHASECHK.TRANS64 P1, [R3+URZ+0x36800], R0 ;  /* 0x03680000030095a7 */ /* 0x000e64000802007f */
[----:B-1----:R-:W-:Y:S05]  /*1aa10*/  @!P1 BRA `(.L_x_2249) ;  /* 0xfffffffc00ec9947 */ /* 0x002fea000383ffff */
[----:B------:R-:W-:Y:S05]  /*1aa20*/  BRA `(.L_x_2431) ;  /* 0xfffffe7400e47947 */ /* 0x000fea000383ffff */
.L_x_2253:
[----:B-1----:R1:W2:Y:S02]  /*1aa30*/  SYNCS.PHASECHK.TRANS64.TRYWAIT P2, [R0+URZ+0x36830], R3 ;  /* 0x03683003000075a7 */ /* 0x0022a4000804017f */
[----:B--2---:R-:W-:Y:S05]  /*1aa40*/  @!P2 NANOSLEEP.SYNCS 0x989680 ;  /* 0x009896800000a95d */ /* 0x004fea0003900000 */
[----:B------:R-:W2:Y:S02]  /*1aa50*/  @!P2 SYNCS.PHASECHK.TRANS64 P2, [R0+URZ+0x36830], R3 ;  /* 0x036830030000a5a7 */ /* 0x000ea4000804007f */
[----:B--2---:R-:W-:Y:S05]  /*1aa60*/  @!P2 BRA `(.L_x_2253) ;  /* 0xfffffffc00f0a947 */ /* 0x004fea000383ffff */
[----:B------:R-:W-:Y:S05]  /*1aa70*/  BRA `(.L_x_2252) ;  /* 0xfffffe7800087947 */ /* 0x000fea000383ffff */
.L_x_2258:
[----:B-1----:R-:W-:-:S04]  /*1aa80*/  IMAD.U32 R4, RZ, RZ, UR38 ;  /* 0x00000026ff047e24 */ /* 0x002fc8000f8e00ff */
[----:B------:R1:W2:Y:S03]  /*1aa90*/  SYNCS.PHASECHK.TRANS64.TRYWAIT P3, [R4+URZ+0x36830], R3 ;  /* 0x03683003040075a7 */ /* 0x0002a6000806017f */
[----:B--2---:R-:W-:Y:S05]  /*1aaa0*/  @!P3 NANOSLEEP.SYNCS 0x989680 ;  /* 0x009896800000b95d */ /* 0x004fea0003900000 */
[----:B------:R-:W2:Y:S02]  /*1aab0*/  @!P3 SYNCS.PHASECHK.TRANS64 P3, [R4+URZ+0x36830], R3 ;  /* 0x036830030400b5a7 */ /* 0x000ea4000806007f */
[----:B--2---:R-:W-:Y:S05]  /*1aac0*/  @!P3 BRA `(.L_x_2258) ;  /* 0xfffffffc00ecb947 */ /* 0x004fea000383ffff */
[----:B------:R-:W-:Y:S05]  /*1aad0*/  BRA `(.L_x_2257) ;  /* 0xfffffeb400b47947 */ /* 0x000fea000383ffff */
.L_x_2262:
[----:B-1----:R-:W-:-:S04]  /*1aae0*/  IMAD.U32 R2, RZ, RZ, UR10 ;  /* 0x0000000aff027e24 */ /* 0x002fc8000f8e00ff */
[----:B------:R1:W2:Y:S03]  /*1aaf0*/  SYNCS.PHASECHK.TRANS64.TRYWAIT P3, [R2+URZ+0x36850], R0 ;  /* 0x03685000020075a7 */ /* 0x0002a6000806017f */
[----:B--2---:R-:W-:Y:S05]  /*1ab00*/  @!P3 NANOSLEEP.SYNCS 0x989680 ;  /* 0x009896800000b95d */ /* 0x004fea0003900000 */
[----:B------:R-:W2:Y:S02]  /*1ab10*/  @!P3 SYNCS.PHASECHK.TRANS64 P3, [R2+URZ+0x36850], R0 ;  /* 0x036850000200b5a7 */ /* 0x000ea4000806007f */
[----:B--2---:R-:W-:Y:S05]  /*1ab20*/  @!P3 BRA `(.L_x_2262) ;  /* 0xfffffffc00ecb947 */ /* 0x004fea000383ffff */
[----:B------:R-:W-:Y:S05]  /*1ab30*/  BRA `(.L_x_2261) ;  /* 0xfffffedc005c7947 */ /* 0x000fea000383ffff */
.L_x_2268:
[----:B-1----:R-:W-:-:S04]  /*1ab40*/  IMAD.U32 R4, RZ, RZ, UR6 ;  /* 0x00000006ff047e24 */ /* 0x002fc8000f8e00ff */
[----:B------:R1:W2:Y:S03]  /*1ab50*/  SYNCS.PHASECHK.TRANS64.TRYWAIT P2, [R4+URZ+0x36830], R3 ;  /* 0x03683003040075a7 */ /* 0x0002a6000804017f */
[----:B--2---:R-:W-:Y:S05]  /*1ab60*/  @!P2 NANOSLEEP.SYNCS 0x989680 ;  /* 0x009896800000a95d */ /* 0x004fea0003900000 */
[----:B------:R-:W2:Y:S02]  /*1ab70*/  @!P2 SYNCS.PHASECHK.TRANS64 P2, [R4+URZ+0x36830], R3 ;  /* 0x036830030400a5a7 */ /* 0x000ea4000804007f */
[----:B--2---:R-:W-:Y:S05]  /*1ab80*/  @!P2 BRA `(.L_x_2268) ;  /* 0xfffffffc00eca947 */ /* 0x004fea000383ffff */
[----:B------:R-:W-:Y:S05]  /*1ab90*/  BRA `(.L_x_2267) ;  /* 0xfffffef800dc7947 */ /* 0x000fea000383ffff */
.L_x_2272:
[----:B-1----:R-:W-:-:S04]  /*1aba0*/  IMAD.U32 R2, RZ, RZ, UR10 ;  /* 0x0000000aff027e24 */ /* 0x002fc8000f8e00ff */
[----:B------:R1:W2:Y:S03]  /*1abb0*/  SYNCS.PHASECHK.TRANS64.TRYWAIT P2, [R2+URZ+0x36850], R0 ;  /* 0x03685000020075a7 */ /* 0x0002a6000804017f */
[----:B--2---:R-:W-:Y:S05]  /*1abc0*/  @!P2 NANOSLEEP.SYNCS 0x989680 ;  /* 0x009896800000a95d */ /* 0x004fea0003900000 */
[----:B------:R-:W2:Y:S02]  /*1abd0*/  @!P2 SYNCS.PHASECHK.TRANS64 P2, [R2+URZ+0x36850], R0 ;  /* 0x036850000200a5a7 */ /* 0x000ea4000804007f */
[----:B--2---:R-:W-:Y:S05]  /*1abe0*/  @!P2 BRA `(.L_x_2272) ;  /* 0xfffffffc00eca947 */ /* 0x004fea000383ffff */
[----:B------:R-:W-:Y:S05]  /*1abf0*/  BRA `(.L_x_2271) ;  /* 0xffffff20009c7947 */ /* 0x000fea000383ffff */
.L_x_2277:
[----:B-1----:R-:W-:-:S04]  /*1ac00*/  IMAD.U32 R7, RZ, RZ, UR5 ;  /* 0x00000005ff077e24 */ /* 0x002fc8000f8e00ff */
[----:B------:R1:W2:Y:S03]  /*1ac10*/  SYNCS.PHASECHK.TRANS64.TRYWAIT P0, [R7+URZ+0x36850], R0 ;  /* 0x03685000070075a7 */ /* 0x0002a6000800017f */
[----:B--2---:R-:W-:Y:S05]  /*1ac20*/  @!P0 NANOSLEEP.SYNCS 0x989680 ;  /* 0x009896800000895d */ /* 0x004fea0003900000 */
[----:B------:R-:W2:Y:S02]  /*1ac30*/  @!P0 SYNCS.PHASECHK.TRANS64 P0, [R7+URZ+0x36850], R0 ;  /* 0x03685000070085a7 */ /* 0x000ea4000800007f */
[----:B--2---:R-:W-:Y:S05]  /*1ac40*/  @!P0 BRA `(.L_x_2277) ;  /* 0xfffffffc00ec8947 */ /* 0x004fea000383ffff */
[----:B------:R-:W-:Y:S05]  /*1ac50*/  BRA `(.L_x_2276) ;  /* 0xffffff3c00507947 */ /* 0x000fea000383ffff */
.L_x_2324:
[----:B------:R-:W0:Y:S01]  /*1ac60*/  S2R R4, SR_TID.X ;  /* 0x0000000000047919 */ /* 0x000e220000002100 */
[----:B------:R-:W-:Y:S01]  /*1ac70*/  BSSY B0, `(.L_x_2432) ;  /* 0x000000a000007945 */ /* 0x000fe20003800000 */
[----:B------:R-:W-:Y:S02]  /*1ac80*/  IMAD.MOV.U32 R12, RZ, RZ, RZ ;  /* 0x000000ffff0c7224 */ /* 0x000fe400078e00ff */
[----:B------:R-:W-:Y:S02]  /*1ac90*/  IMAD.MOV.U32 R11, RZ, RZ, 0x1f ;  /* 0x0000001fff0b7424 */ /* 0x000fe400078e00ff */
[----:B------:R-:W-:Y:S01]  /*1aca0*/  IMAD.MOV.U32 R15, RZ, RZ, -0x1 ;  /* 0xffffffffff0f7424 */ /* 0x000fe200078e00ff */
[----:B0-----:R-:W-:-:S04]  /*1acb0*/  SHF.R.U32.HI R4, RZ, 0x5, R4 ;  /* 0x00000005ff047819 */ /* 0x001fc80000011604 */
[----:B------:R-:W-:-:S05]  /*1acc0*/  LOP3.LUT R4, R4, 0x3, RZ, 0xc0, !PT ;  /* 0x0000000304047812 */ /* 0x000fca00078ec0ff */
[----:B------:R-:W-:-:S07]  /*1acd0*/  IMAD.MOV.U32 R13, RZ, RZ, R4 ;  /* 0x000000ffff0d7224 */ /* 0x000fce00078e0004 */
[----:B--2---:R-:W-:Y:S05]  /*1ace0*/  WARPSYNC.COLLECTIVE R15, `(.L_x_2433) ;  /* 0x000000000f087348 */ /* 0x004fea0003c00000 */
[----:B------:R0:W1:Y:S02]  /*1acf0*/  SHFL.IDX P6, R14, R13, R12, R11 ;  /* 0x0000000c0d0e7389 */ /* 0x00006400000c000b */
[----:B012---:R-:W-:Y:S01]  /*1ad00*/  ENDCOLLECTIVE ;  /* 0x000000000000791b */ /* 0x007fe20003800000 */
.L_x_2433:
[----:B------:R-:W-:Y:S05]  /*1ad10*/  BSYNC B0 ;  /* 0x0000000000007941 */ /* 0x000fea0003800000 */
.L_x_2432:
[----:B------:R-:W-:Y:S05]  /*1ad20*/  BRA `(.L_x_2434) ;  /* 0xffffffa800087947 */ /* 0x000fea000383ffff */
.L_x_2326:
[----:B------:R-:W-:Y:S01]  /*1ad30*/  BSSY B0, `(.L_x_2435) ;  /* 0x0000006000007945 */ /* 0x000fe20003800000 */
[----:B------:R-:W-:-:S07]  /*1ad40*/  IMAD.MOV.U32 R15, RZ, RZ, -0x1 ;  /* 0xffffffffff0f7424 */ /* 0x000fce00078e00ff */
[----:B--23--:R-:W-:Y:S05]  /*1ad50*/  WARPSYNC.COLLECTIVE R15, `(.L_x_2436) ;  /* 0x000000000f0c7348 */ /* 0x00cfea0003c00000 */
[----:B------:R-:W-:Y:S02]  /*1ad60*/  ELECT P6, UR62, PT ;  /* 0x00000000003e782f */ /* 0x000fe400038c0000 */
[----:B------:R-:W-:Y:S01]  /*1ad70*/  MOV R14, UR62 ;  /* 0x0000003e000e7c02 */ /* 0x000fe20008000f00 */
[----:B--23--:R-:W-:Y:S10]  /*1ad80*/  ENDCOLLECTIVE ;  /* 0x000000000000791b */ /* 0x00cff40003800000 */
.L_x_2436:
[----:B------:R-:W-:Y:S05]  /*1ad90*/  BSYNC B0 ;  /* 0x0000000000007941 */ /* 0x000fea0003800000 */
.L_x_2435:
[----:B------:R-:W-:Y:S05]  /*1ada0*/  BRA `(.L_x_2437) ;  /* 0xffffffa8000c7947 */ /* 0x000fea000383ffff */
.L_x_2328:
[----:B0-----:R0:W1:Y:S02]  /*1adb0*/  SYNCS.PHASECHK.TRANS64.TRYWAIT P0, [R0+URZ+0x36840], R2 ;  /* 0x03684002000075a7 */ /* 0x001064000800017f */
[----:B-1----:R-:W-:Y:S05]  /*1adc0*/  @!P0 NANOSLEEP.SYNCS 0x989680 ;  /* 0x009896800000895d */ /* 0x002fea0003900000 */
[----:B------:R-:W1:Y:S02]  /*1add0*/  @!P0 SYNCS.PHASECHK.TRANS64 P0, [R0+URZ+0x36840], R2 ;  /* 0x03684002000085a7 */ /* 0x000e64000800007f */
[----:B-1----:R-:W-:Y:S05]  /*1ade0*/  @!P0 BRA `(.L_x_2328) ;  /* 0xfffffffc00f08947 */ /* 0x002fea000383ffff */
[----:B------:R-:W-:Y:S05]  /*1adf0*/  BRA `(.L_x_2438) ;  /* 0xffffffa800707947 */ /* 0x000fea000383ffff */
.L_x_2332:
[----:B------:R-:W2:Y:S01]  /*1ae00*/  LDL.LU R11, [R1+0x38] ;  /* 0x00003800010b7983 */ /* 0x000ea20000300800 */
[----:B------:R-:W-:Y:S01]  /*1ae10*/  IMAD.MOV.U32 R13, RZ, RZ, R3 ;  /* 0x000000ffff0d7224 */ /* 0x000fe200078e0003 */
[----:B------:R-:W-:Y:S01]  /*1ae20*/  LOP3.LUT R5, R5, 0x7f, RZ, 0xc0, !PT ;  /* 0x0000007f05057812 */ /* 0x000fe200078ec0ff */
[----:B------:R-:W-:Y:S02]  /*1ae30*/  IMAD.MOV.U32 R12, RZ, RZ, RZ ;  /* 0x000000ffff0c7224 */ /* 0x000fe400078e00ff */
[----:B------:R-:W-:Y:S01]  /*1ae40*/  IMAD.MOV.U32 R15, RZ, RZ, -0x1 ;  /* 0xffffffffff0f7424 */ /* 0x000fe200078e00ff */
[----:B------:R-:W-:-:S05]  /*1ae50*/  SHF.R.U32.HI R5, RZ, 0x3, R5 ;  /* 0x00000003ff057819 */ /* 0x000fca0000011605 */
[----:B------:R-:W-:-:S04]  /*1ae60*/  IMAD R2, R9, 0x80, R5 ;  /* 0x0000008009027824 */ /* 0x000fc800078e0205 */
[----:B------:R-:W-:Y:S02]  /*1ae70*/  VIADD R5, R2, 0x10 ;  /* 0x0000001002057836 */ /* 0x000fe40000000000 */
[----:B--2---:R-:W-:Y:S02]  /*1ae80*/  IMAD R0, R11, R7, RZ ;  /* 0x000000070b007224 */ /* 0x004fe400078e02ff */
[----:B------:R-:W-:-:S03]  /*1ae90*/  IMAD.MOV.U32 R11, RZ, RZ, 0x181f ;  /* 0x0000181fff0b7424 */ /* 0x000fc600078e00ff */
[----:B------:R-:W-:-:S13]  /*1aea0*/  ISETP.GE.AND P3, PT, R2, R0, PT ;  /* 0x000000000200720c */ /* 0x000fda0003f66270 */
[----:B-----5:R-:W-:Y:S05]  /*1aeb0*/  WARPSYNC.COLLECTIVE R15, `(.L_x_2439) ;  /* 0x000000000f087348 */ /* 0x020fea0003c00000 */
[----:B------:R0:W1:Y:S02]  /*1aec0*/  SHFL.IDX P6, R14, R13, R12, R11 ;  /* 0x0000000c0d0e7389 */ /* 0x00006400000c000b */
[----:B01---5:R-:W-:Y:S01]  /*1aed0*/  ENDCOLLECTIVE ;  /* 0x000000000000791b */ /* 0x023fe20003800000 */
.L_x_2439:
[----:B------:R-:W-:Y:S02]  /*1aee0*/  IMAD.MOV.U32 R13, RZ, RZ, R4 ;  /* 0x000000ffff0d7224 */ /* 0x000fe400078e0004 */
[----:B------:R-:W-:-:S07]  /*1aef0*/  IMAD.MOV.U32 R6, RZ, RZ, R14 ;  /* 0x000000ffff067224 */ /* 0x000fce00078e000e */
[----:B------:R-:W-:Y:S05]  /*1af00*/  WARPSYNC.COLLECTIVE R15, `(.L_x_2440) ;  /* 0x000000000f087348 */ /* 0x000fea0003c00000 */
[----:B------:R0:W1:Y:S02]  /*1af10*/  SHFL.IDX P6, R14, R13, R12, R11 ;  /* 0x0000000c0d0e7389 */ /* 0x00006400000c000b */
[----:B01----:R-:W-:Y:S01]  /*1af20*/  ENDCOLLECTIVE ;  /* 0x000000000000791b */ /* 0x003fe20003800000 */
.L_x_2440:
        /* <DEDUP_REMOVED lines=19> */
.L_x_2441:
[----:B------:R-:W-:Y:S02]  /*1b060*/  IMAD.MOV.U32 R13, RZ, RZ, R4 ;  /* 0x000000ffff0d7224 */ /* 0x000fe400078e0004 */
[----:B------:R-:W-:-:S07]  /*1b070*/  IMAD.MOV.U32 R9, RZ, RZ, R14 ;  /* 0x000000ffff097224 */ /* 0x000fce00078e000e */
[----:B------:R-:W-:Y:S05]  /*1b080*/  WARPSYNC.COLLECTIVE R15, `(.L_x_2442) ;  /* 0x000000000f087348 */ /* 0x000fea0003c00000 */
[----:B------:R0:W1:Y:S02]  /*1b090*/  SHFL.IDX P6, R14, R13, R12, R11 ;  /* 0x0000000c0d0e7389 */ /* 0x00006400000c000b */
[----:B01----:R-:W-:Y:S01]  /*1b0a0*/  ENDCOLLECTIVE ;  /* 0x000000000000791b */ /* 0x003fe20003800000 */
.L_x_2442:
        /* <DEDUP_REMOVED lines=20> */
.L_x_2443:
[----:B------:R-:W-:Y:S02]  /*1b1f0*/  IMAD.MOV.U32 R13, RZ, RZ, R4 ;  /* 0x000000ffff0d7224 */ /* 0x000fe400078e0004 */
[----:B------:R-:W-:-:S05]  /*1b200*/  IMAD.SHL.U32 R9, R9, 0x8, RZ ;  /* 0x0000000809097824 */ /* 0x000fca00078e00ff */
[----:B------:R-:W-:Y:S01]  /*1b210*/  LOP3.LUT R9, R9, 0x38, RZ, 0xc0, !PT ;  /* 0x0000003809097812 */ /* 0x000fe200078ec0ff */
[----:B------:R-:W-:-:S07]  /*1b220*/  IMAD.MOV.U32 R8, RZ, RZ, R14 ;  /* 0x000000ffff087224 */ /* 0x000fce00078e000e */
[----:B------:R-:W-:Y:S05]  /*1b230*/  WARPSYNC.COLLECTIVE R15, `(.L_x_2444) ;  /* 0x000000000f087348 */ /* 0x000fea0003c00000 */
[----:B------:R0:W1:Y:S02]  /*1b240*/  SHFL.IDX P6, R14, R13, R12, R11 ;  /* 0x0000000c0d0e7389 */ /* 0x00006400000c000b */
[----:B01----:R-:W-:Y:S01]  /*1b250*/  ENDCOLLECTIVE ;  /* 0x000000000000791b */ /* 0x003fe20003800000 */
.L_x_2444:
        /* <DEDUP_REMOVED lines=19> */
.L_x_2445:
[----:B------:R-:W-:Y:S02]  /*1b390*/  IMAD.MOV.U32 R13, RZ, RZ, R4 ;  /* 0x000000ffff0d7224 */ /* 0x000fe400078e0004 */
[----:B------:R-:W-:-:S07]  /*1b3a0*/  IMAD.MOV.U32 R6, RZ, RZ, R14 ;  /* 0x000000ffff067224 */ /* 0x000fce00078e000e */
[----:B------:R-:W-:Y:S05]  /*1b3b0*/  WARPSYNC.COLLECTIVE R15, `(.L_x_2446) ;  /* 0x000000000f087348 */ /* 0x000fea0003c00000 */
[----:B------:R0:W1:Y:S02]  /*1b3c0*/  SHFL.IDX P6, R14, R13, R12, R11 ;  /* 0x0000000c0d0e7389 */ /* 0x00006400000c000b */
[----:B01----:R-:W-:Y:S01]  /*1b3d0*/  ENDCOLLECTIVE ;  /* 0x000000000000791b */ /* 0x003fe20003800000 */
.L_x_2446:
        /* <DEDUP_REMOVED lines=19> */
.L_x_2447:
[----:B------:R-:W-:Y:S02]  /*1b510*/  IMAD.MOV.U32 R13, RZ, RZ, R4 ;  /* 0x000000ffff0d7224 */ /* 0x000fe400078e0004 */
[----:B------:R-:W-:-:S07]  /*1b520*/  IMAD.MOV.U32 R6, RZ, RZ, R14 ;  /* 0x000000ffff067224 */ /* 0x000fce00078e000e */
[----:B------:R-:W-:Y:S05]  /*1b530*/  WARPSYNC.COLLECTIVE R15, `(.L_x_2448) ;  /* 0x000000000f087348 */ /* 0x000fea0003c00000 */
[----:B------:R0:W1:Y:S02]  /*1b540*/  SHFL.IDX P6, R14, R13, R12, R11 ;  /* 0x0000000c0d0e7389 */ /* 0x00006400000c000b */
[----:B01----:R-:W-:Y:S01]  /*1b550*/  ENDCOLLECTIVE ;  /* 0x000000000000791b */ /* 0x003fe20003800000 */
.L_x_2448:
        /* <DEDUP_REMOVED lines=19> */
.L_x_2449:
[----:B------:R-:W-:Y:S02]  /*1b690*/  IMAD.MOV.U32 R13, RZ, RZ, R4 ;  /* 0x000000ffff0d7224 */ /* 0x000fe400078e0004 */
[----:B------:R-:W-:-:S07]  /*1b6a0*/  IMAD.MOV.U32 R6, RZ, RZ, R14 ;  /* 0x000000ffff067224 */ /* 0x000fce00078e000e */
[----:B------:R-:W-:Y:S05]  /*1b6b0*/  WARPSYNC.COLLECTIVE R15, `(.L_x_2450) ;  /* 0x000000000f087348 */ /* 0x000fea0003c00000 */
[----:B------:R0:W1:Y:S02]  /*1b6c0*/  SHFL.IDX P6, R14, R13, R12, R11 ;  /* 0x0000000c0d0e7389 */ /* 0x00006400000c000b */
[----:B01----:R-:W-:Y:S01]  /*1b6d0*/  ENDCOLLECTIVE ;  /* 0x000000000000791b */ /* 0x003fe20003800000 */
.L_x_2450:
        /* <DEDUP_REMOVED lines=17> */
.L_x_2451:
[----:B------:R-:W-:-:S05]  /*1b7f0*/  VIADD R7, R2, 0x60 ;  /* 0x0000006002077836 */ /* 0x000fca0000000000 */
[----:B------:R-:W-:Y:S01]  /*1b800*/  ISETP.GE.AND P4, PT, R7, R0, PT ;  /* 0x000000000700720c */ /* 0x000fe20003f86270 */
[----:B------:R-:W-:Y:S02]  /*1b810*/  IMAD.MOV.U32 R13, RZ, RZ, R4 ;  /* 0x000000ffff0d7224 */ /* 0x000fe400078e0004 */
[----:B------:R-:W-:-:S10]  /*1b820*/  IMAD.MOV.U32 R6, RZ, RZ, R14 ;  /* 0x000000ffff067224 */ /* 0x000fd400078e000e */
[----:B------:R-:W-:Y:S05]  /*1b830*/  WARPSYNC.COLLECTIVE R15, `(.L_x_2452) ;  /* 0x000000000f087348 */ /* 0x000fea0003c00000 */
[----:B------:R0:W1:Y:S02]  /*1b840*/  SHFL.IDX P6, R14, R13, R12, R11 ;  /* 0x0000000c0d0e7389 */ /* 0x00006400000c000b */
[----:B01----:R-:W-:Y:S01]  /*1b850*/  ENDCOLLECTIVE ;  /* 0x000000000000791b */ /* 0x003fe20003800000 */
.L_x_2452:
        /* <DEDUP_REMOVED lines=17> */
.L_x_2453:
[----:B------:R-:W-:Y:S02]  /*1b970*/  IMAD.MOV.U32 R13, RZ, RZ, R4 ;  /* 0x000000ffff0d7224 */ /* 0x000fe400078e0004 */
[----:B------:R-:W-:-:S07]  /*1b980*/  IMAD.MOV.U32 R5, RZ, RZ, R14 ;  /* 0x000000ffff057224 */ /* 0x000fce00078e000e */
[----:B------:R-:W-:Y:S05]  /*1b990*/  WARPSYNC.COLLECTIVE R15, `(.L_x_2454) ;  /* 0x000000000f087348 */ /* 0x000fea0003c00000 */
[----:B------:R0:W1:Y:S02]  /*1b9a0*/  SHFL.IDX P6, R14, R13, R12, R11 ;  /* 0x0000000c0d0e7389 */ /* 0x00006400000c000b */
[----:B01----:R-:W-:Y:S01]  /*1b9b0*/  ENDCOLLECTIVE ;  /* 0x000000000000791b */ /* 0x003fe20003800000 */
.L_x_2454:
[----:B------:R-:W-:Y:S01]  /*1b9c0*/  IMAD.MOV.U32 R3, RZ, RZ, R14 ;  /* 0x000000ffff037224 */ /* 0x000fe200078e000e */
[----:B------:R-:W-:Y:S06]  /*1b9d0*/  BRA `(.L_x_2455) ;  /* 0xffffffac00247947 */ /* 0x000fec000383ffff */
.L_x_2337:
[----:B0-----:R0:W3:Y:S02]  /*1b9e0*/  SYNCS.PHASECHK.TRANS64.TRYWAIT P0, [R18+URZ+0x36820], R0 ;  /* 0x03682000120075a7 */ /* 0x0010e4000800017f */
[----:B---3--:R-:W-:Y:S05]  /*1b9f0*/  @!P0 NANOSLEEP.SYNCS 0x989680 ;  /* 0x009896800000895d */ /* 0x008fea0003900000 */
[----:B------:R-:W3:Y:S02]  /*1ba00*/  @!P0 SYNCS.PHASECHK.TRANS64 P0, [R18+URZ+0x36820], R0 ;  /* 0x03682000120085a7 */ /* 0x000ee4000800007f */
[----:B---3--:R-:W-:Y:S05]  /*1ba10*/  @!P0 BRA `(.L_x_2337) ;  /* 0xfffffffc00f08947 */ /* 0x008fea000383ffff */
[----:B------:R-:W-:Y:S05]  /*1ba20*/  BRA `(.L_x_2456) ;  /* 0xffffffac00a87947 */ /* 0x000fea000383ffff */
.L_x_2346:
[----:B-1----:R1:W2:Y:S02]  /*1ba30*/  SYNCS.PHASECHK.TRANS64.TRYWAIT P0, [R3+URZ+0x36840], R2 ;  /* 0x03684002030075a7 */ /* 0x0022a4000800017f */
[----:B--2---:R-:W-:Y:S05]  /*1ba40*/  @!P0 NANOSLEEP.SYNCS 0x989680 ;  /* 0x009896800000895d */ /* 0x004fea0003900000 */
[----:B------:R-:W2:Y:S02]  /*1ba50*/  @!P0 SYNCS.PHASECHK.TRANS64 P0, [R3+URZ+0x36840], R2 ;  /* 0x03684002030085a7 */ /* 0x000ea4000800007f */
[----:B--2---:R-:W-:Y:S05]  /*1ba60*/  @!P0 BRA `(.L_x_2346) ;  /* 0xfffffffc00f08947 */ /* 0x004fea000383ffff */
[----:B------:R-:W-:Y:S05]  /*1ba70*/  BRA `(.L_x_2457) ;  /* 0xffffffb000887947 */ /* 0x000fea000383ffff */
.L_x_2353:
[----:B-1----:R1:W2:Y:S02]  /*1ba80*/  SYNCS.PHASECHK.TRANS64.TRYWAIT P0, [R3+URZ+0x60], R2 ;  /* 0x00006002030075a7 */ /* 0x0022a4000800017f */
[----:B--2---:R-:W-:Y:S05]  /*1ba90*/  @!P0 NANOSLEEP.SYNCS 0x989680 ;  /* 0x009896800000895d */ /* 0x004fea0003900000 */
[----:B------:R-:W2:Y:S02]  /*1baa0*/  @!P0 SYNCS.PHASECHK.TRANS64 P0, [R3+URZ+0x60], R2 ;  /* 0x00006002030085a7 */ /* 0x000ea4000800007f */
[----:B--2---:R-:W-:Y:S05]  /*1bab0*/  @!P0 BRA `(.L_x_2353) ;  /* 0xfffffffc00f08947 */ /* 0x004fea000383ffff */
[----:B------:R-:W-:Y:S05]  /*1bac0*/  BRA `(.L_x_2458) ;  /* 0xffffffb4009c7947 */ /* 0x000fea000383ffff */
.L_x_2363:
[----:B-1----:R1:W2:Y:S02]  /*1bad0*/  SYNCS.PHASECHK.TRANS64.TRYWAIT P0, [R3+URZ+0x36840], R2 ;  /* 0x03684002030075a7 */ /* 0x0022a4000800017f */
[----:B--2---:R-:W-:Y:S05]  /*1bae0*/  @!P0 NANOSLEEP.SYNCS 0x989680 ;  /* 0x009896800000895d */ /* 0x004fea0003900000 */
[----:B------:R-:W2:Y:S02]  /*1baf0*/  @!P0 SYNCS.PHASECHK.TRANS64 P0, [R3+URZ+0x36840], R2 ;  /* 0x03684002030085a7 */ /* 0x000ea4000800007f */
[----:B--2---:R-:W-:Y:S05]  /*1bb00*/  @!P0 BRA `(.L_x_2363) ;  /* 0xfffffffc00f08947 */ /* 0x004fea000383ffff */
[----:B------:R-:W-:Y:S05]  /*1bb10*/  BRA `(.L_x_2459) ;  /* 0xffffffbc006c7947 */ /* 0x000fea000383ffff */
.L_x_2370:
[----:B0-----:R0:W1:Y:S02]  /*1bb20*/  SYNCS.PHASECHK.TRANS64.TRYWAIT P0, [R2+URZ+0x60], R3 ;  /* 0x00006003020075a7 */ /* 0x001064000800017f */
[----:B-1----:R-:W-:Y:S05]  /*1bb30*/  @!P0 NANOSLEEP.SYNCS 0x989680 ;  /* 0x009896800000895d */ /* 0x002fea0003900000 */
[----:B------:R-:W1:Y:S02]  /*1bb40*/  @!P0 SYNCS.PHASECHK.TRANS64 P0, [R2+URZ+0x60], R3 ;  /* 0x00006003020085a7 */ /* 0x000e64000800007f */
[----:B-1----:R-:W-:Y:S05]  /*1bb50*/  @!P0 BRA `(.L_x_2370) ;  /* 0xfffffffc00f08947 */ /* 0x002fea000383ffff */
[----:B------:R-:W-:Y:S05]  /*1bb60*/  BRA `(.L_x_2460) ;  /* 0xffffffc000807947 */ /* 0x000fea000383ffff */
.L_x_2380:
[----:B--2---:R2:W3:Y:S02]  /*1bb70*/  SYNCS.PHASECHK.TRANS64.TRYWAIT P0, [R2+URZ+0x36840], R3 ;  /* 0x03684003020075a7 */ /* 0x0044e4000800017f */
[----:B---3--:R-:W-:Y:S05]  /*1bb80*/  @!P0 NANOSLEEP.SYNCS 0x989680 ;  /* 0x009896800000895d */ /* 0x008fea0003900000 */
[----:B------:R-:W3:Y:S02]  /*1bb90*/  @!P0 SYNCS.PHASECHK.TRANS64 P0, [R2+URZ+0x36840], R3 ;  /* 0x03684003020085a7 */ /* 0x000ee4000800007f */
[----:B---3--:R-:W-:Y:S05]  /*1bba0*/  @!P0 BRA `(.L_x_2380) ;  /* 0xfffffffc00f08947 */ /* 0x008fea000383ffff */
[----:B------:R-:W-:Y:S05]  /*1bbb0*/  BRA `(.L_x_2461) ;  /* 0xffffffc800207947 */ /* 0x000fea000383ffff */
.L_x_2387:
[----:B0-----:R0:W1:Y:S02]  /*1bbc0*/  SYNCS.PHASECHK.TRANS64.TRYWAIT P0, [R2+URZ+0x60], R5 ;  /* 0x00006005020075a7 */ /* 0x001064000800017f */
[----:B-1----:R-:W-:Y:S05]  /*1bbd0*/  @!P0 NANOSLEEP.SYNCS 0x989680 ;  /* 0x009896800000895d */ /* 0x002fea0003900000 */
[----:B------:R-:W1:Y:S02]  /*1bbe0*/  @!P0 SYNCS.PHASECHK.TRANS64 P0, [R2+URZ+0x60], R5 ;  /* 0x00006005020085a7 */ /* 0x000e64000800007f */
[----:B-1----:R-:W-:Y:S05]  /*1bbf0*/  @!P0 BRA `(.L_x_2387) ;  /* 0xfffffffc00f08947 */ /* 0x002fea000383ffff */
[----:B------:R-:W-:Y:S05]  /*1bc00*/  BRA `(.L_x_2462) ;  /* 0xffffffcc00347947 */ /* 0x000fea000383ffff */
.L_x_2399:
[----:B--2---:R2:W3:Y:S02]  /*1bc10*/  SYNCS.PHASECHK.TRANS64.TRYWAIT P0, [R0+URZ+0x36860], R2 ;  /* 0x03686002000075a7 */ /* 0x0044e4000800017f */
[----:B---3--:R-:W-:Y:S05]  /*1bc20*/  @!P0 NANOSLEEP.SYNCS 0x989680 ;  /* 0x009896800000895d */ /* 0x008fea0003900000 */
[----:B------:R-:W3:Y:S02]  /*1bc30*/  @!P0 SYNCS.PHASECHK.TRANS64 P0, [R0+URZ+0x36860], R2 ;  /* 0x03686002000085a7 */ /* 0x000ee4000800007f */
[----:B---3--:R-:W-:Y:S05]  /*1bc40*/  @!P0 BRA `(.L_x_2399) ;  /* 0xfffffffc00f08947 */ /* 0x008fea000383ffff */
[----:B------:R-:W-:Y:S05]  /*1bc50*/  BRA `(.L_x_2463) ;  /* 0xffffffd000c07947 */ /* 0x000fea000383ffff */
.L_x_2407:
[----:B------:R-:W3:Y:S01]  /*1bc60*/  LDL R0, [R1] ;  /* 0x0000000001007983 */ /* 0x000ee20000100800 */
[----:B------:R-:W-:Y:S01]  /*1bc70*/  BSSY B0, `(.L_x_2464) ;  /* 0x0000008000007945 */ /* 0x000fe20003800000 */
[----:B------:R-:W-:Y:S02]  /*1bc80*/  IMAD.MOV.U32 R12, RZ, RZ, RZ ;  /* 0x000000ffff0c7224 */ /* 0x000fe400078e00ff */
[----:B------:R-:W-:Y:S02]  /*1bc90*/  IMAD.MOV.U32 R11, RZ, RZ, 0x1f ;  /* 0x0000001fff0b7424 */ /* 0x000fe400078e00ff */
[----:B------:R-:W-:Y:S02]  /*1bca0*/  IMAD.MOV.U32 R15, RZ, RZ, -0x1 ;  /* 0xffffffffff0f7424 */ /* 0x000fe400078e00ff */
[----:B---3--:R-:W-:-:S07]  /*1bcb0*/  IMAD.MOV.U32 R13, RZ, RZ, R0 ;  /* 0x000000ffff0d7224 */ /* 0x008fce00078e0000 */
[----:B-12---:R-:W-:Y:S05]  /*1bcc0*/  WARPSYNC.COLLECTIVE R15, `(.L_x_2465) ;  /* 0x000000000f087348 */ /* 0x006fea0003c00000 */
[----:B------:R0:W3:Y:S02]  /*1bcd0*/  SHFL.IDX P6, R14, R13, R12, R11 ;  /* 0x0000000c0d0e7389 */ /* 0x0000e400000c000b */
[----:B0123--:R-:W-:Y:S01]  /*1bce0*/  ENDCOLLECTIVE ;  /* 0x000000000000791b */ /* 0x00ffe20003800000 */
.L_x_2465:
[----:B------:R-:W-:Y:S05]  /*1bcf0*/  BSYNC B0 ;  /* 0x0000000000007941 */ /* 0x000fea0003800000 */
.L_x_2464:
        /* <DEDUP_REMOVED lines=9> */
.L_x_2466:
        /* <DEDUP_REMOVED lines=12> */
[----:B------:R-:W-:Y:S02]  /*1be50*/  CS2R R6, SRZ ;  /* 0x0000000000067805 */ /* 0x000fe4000001ff00 */
[C---:B------:R-:W-:Y:S02]  /*1be60*/  ISETP.GE.U32.AND P2, PT, R10.reuse, 0x2, PT ;  /* 0x000000020a00780c */ /* 0x040fe40003f46070 */
[C---:B------:R-:W-:Y:S02]  /*1be70*/  ISETP.GE.U32.AND P3, PT, R10.reuse, 0x4, PT ;  /* 0x000000040a00780c */ /* 0x040fe40003f66070 */
[C---:B------:R-:W-:Y:S02]  /*1be80*/  ISETP.GE.U32.AND P4, PT, R10.reuse, 0x8, PT ;  /* 0x000000080a00780c */ /* 0x040fe40003f86070 */
[----:B------:R-:W-:Y:S01]  /*1be90*/  ISETP.GE.U32.AND P5, PT, R10, 0x10, PT ;  /* 0x000000100a00780c */ /* 0x000fe20003fa6070 */
[----:B--2---:R-:W-:-:S02]  /*1bea0*/  @!P1 IMAD.MOV.U32 R6, RZ, RZ, R5 ;  /* 0x000000ffff069224 */ /* 0x004fc400078e0005 */
[----:B------:R-:W-:Y:S02]  /*1beb0*/  IMAD.MOV.U32 R5, RZ, RZ, RZ ;  /* 0x000000ffff057224 */ /* 0x000fe400078e00ff */
[----:B---3--:R-:W-:Y:S01]  /*1bec0*/  @!P1 IMAD.MOV.U32 R7, RZ, RZ, R2 ;  /* 0x000000ffff079224 */ /* 0x008fe200078e0002 */
[----:B------:R-:W-:-:S03]  /*1bed0*/  ISETP.NE.AND P1, PT, R10, RZ, PT ;  /* 0x000000ff0a00720c */ /* 0x000fc60003f25270 */
[----:B------:R-:W-:-:S04]  /*1bee0*/  IMAD R2, R7, R6, RZ ;  /* 0x0000000607027224 */ /* 0x000fc800078e02ff */
[----:B------:R-:W-:-:S07]  /*1bef0*/  IMAD.MOV.U32 R13, RZ, RZ, R2 ;  /* 0x000000ffff0d7224 */ /* 0x000fce00078e0002 */
[----:B------:R-:W-:Y:S05]  /*1bf00*/  WARPSYNC.COLLECTIVE R15, `(.L_x_2467) ;  /* 0x000000000f087348 */ /* 0x000fea0003c00000 */
[----:B------:R0:W1:Y:S02]  /*1bf10*/  SHFL.UP P6, R14, R13, R12, R11 ;  /* 0x0400000c0d0e7389 */ /* 0x00006400000c000b */
[----:B01----:R-:W-:Y:S01]  /*1bf20*/  ENDCOLLECTIVE ;  /* 0x000000000000791b */ /* 0x003fe20003800000 */
.L_x_2467:
        /* <DEDUP_REMOVED lines=8> */
.L_x_2468:
        /* <DEDUP_REMOVED lines=8> */
.L_x_2469:
        /* <DEDUP_REMOVED lines=8> */
.L_x_2470:
        /* <DEDUP_REMOVED lines=8> */
.L_x_2471:
        /* <DEDUP_REMOVED lines=9> */
.L_x_2472:
[----:B------:R-:W-:Y:S01]  /*1c1c0*/  IMAD.MOV.U32 R9, RZ, RZ, R14 ;  /* 0x000000ffff097224 */ /* 0x000fe200078e000e */
[----:B------:R-:W-:Y:S06]  /*1c1d0*/  BRA `(.L_x_2473) ;  /* 0xffffffd400707947 */ /* 0x000fec000383ffff */
.L_x_2410:
        /* <DEDUP_REMOVED lines=8> */
.L_x_2475:
[----:B------:R-:W-:Y:S05]  /*1c260*/  BSYNC B0 ;  /* 0x0000000000007941 */ /* 0x000fea0003800000 */
.L_x_2474:
        /* <DEDUP_REMOVED lines=10> */
.L_x_2476:
        /* <DEDUP_REMOVED lines=8> */
.L_x_2477:
        /* <DEDUP_REMOVED lines=8> */
.L_x_2478:
        /* <DEDUP_REMOVED lines=8> */
.L_x_2479:
        /* <DEDUP_REMOVED lines=9> */
.L_x_2480:
[----:B------:R-:W-:Y:S01]  /*1c520*/  IMAD.MOV.U32 R9, RZ, RZ, R14 ;  /* 0x000000ffff097224 */ /* 0x000fe200078e000e */
[----:B------:R-:W-:Y:S06]  /*1c530*/  BRA `(.L_x_2481) ;  /* 0xffffffd400487947 */ /* 0x000fec000383ffff */
.L_x_2412:
[----:B------:R-:W-:Y:S01]  /*1c540*/  BSSY B0, `(.L_x_2482) ;  /* 0x0000006000007945 */ /* 0x000fe20003800000 */
[----:B------:R-:W-:Y:S01]  /*1c550*/  PLOP3.LUT P6, PT, P6, PT, PT, 0x8, 0x0 ;  /* 0x000000000000781c */ /* 0x000fe200037ce170 */
[----:B------:R-:W-:-:S12]  /*1c560*/  IMAD.MOV.U32 R15, RZ, RZ, -0x1 ;  /* 0xffffffffff0f7424 */ /* 0x000fd800078e00ff */
[----:B0-----:R-:W-:Y:S05]  /*1c570*/  WARPSYNC.COLLECTIVE R15, `(.L_x_2483) ;  /* 0x000000000f087348 */ /* 0x001fea0003c00000 */
[----:B------:R-:W-:Y:S01]  /*1c580*/  VOTE.ANY R14, PT, P6 ;  /* 0x00000000000e7806 */ /* 0x000fe200030e0100 */
[----:B0-----:R-:W-:Y:S06]  /*1c590*/  ENDCOLLECTIVE ;  /* 0x000000000000791b */ /* 0x001fec0003800000 */
.L_x_2483:
[----:B------:R-:W-:Y:S05]  /*1c5a0*/  BSYNC B0 ;  /* 0x0000000000007941 */ /* 0x000fea0003800000 */
.L_x_2482:
        /* <DEDUP_REMOVED lines=10> */
.L_x_2484:
[----:B------:R-:W-:Y:S02]  /*1c650*/  IMAD.MOV.U32 R13, RZ, RZ, R7 ;  /* 0x000000ffff0d7224 */ /* 0x000fe400078e0007 */
[----:B------:R-:W-:-:S07]  /*1c660*/  IMAD.MOV.U32 R0, RZ, RZ, R14 ;  /* 0x000000ffff007224 */ /* 0x000fce00078e000e */
[----:B------:R-:W-:Y:S05]  /*1c670*/  WARPSYNC.COLLECTIVE R15, `(.L_x_2485) ;  /* 0x000000000f087348 */ /* 0x000fea0003c00000 */
[----:B------:R0:W1:Y:S02]  /*1c680*/  SHFL.IDX P6, R14, R13, R12, R11 ;  /* 0x0000000c0d0e7389 */ /* 0x00006400000c000b */
[----:B01----:R-:W-:Y:S01]  /*1c690*/  ENDCOLLECTIVE ;  /* 0x000000000000791b */ /* 0x003fe20003800000 */
.L_x_2485:
[----:B------:R-:W-:Y:S02]  /*1c6a0*/  IMAD.MOV.U32 R7, RZ, RZ, R14 ;  /* 0x000000ffff077224 */ /* 0x000fe400078e000e */
[----:B------:R-:W-:-:S05]  /*1c6b0*/  IMAD.IADD R6, R10, 0x1, R16 ;  /* 0x000000010a067824 */ /* 0x000fca00078e0210 */
[----:B------:R0:W-:Y:S01]  /*1c6c0*/  STL [R1+0xc], R6 ;  /* 0x00000c0601007387 */ /* 0x0001e20000100800 */
[----:B------:R-:W-:Y:S05]  /*1c6d0*/  BRA `(.L_x_2486) ;  /* 0xffffffd400287947 */ /* 0x000fea000383ffff */
.L_x_2414:
        /* <DEDUP_REMOVED lines=8> */
.L_x_2488:
[----:B------:R-:W-:Y:S05]  /*1c760*/  BSYNC B0 ;  /* 0x0000000000007941 */ /* 0x000fea0003800000 */
.L_x_2487:
[----:B------:R-:W-:Y:S01]  /*1c770*/  IMAD.MOV.U32 R2, RZ, RZ, R14 ;  /* 0x000000ffff027224 */ /* 0x000fe200078e000e */
[----:B------:R-:W-:Y:S06]  /*1c780*/  BRA `(.L_x_2489) ;  /* 0xffffffd400147947 */ /* 0x000fec000383ffff */
.L_x_2420:
[----:B0-----:R0:W1:Y:S02]  /*1c790*/  SYNCS.PHASECHK.TRANS64.TRYWAIT P0, [R0+URZ+0x36820], R3 ;  /* 0x03682003000075a7 */ /* 0x001064000800017f */
[----:B-1----:R-:W-:Y:S05]  /*1c7a0*/  @!P0 NANOSLEEP.SYNCS 0x989680 ;  /* 0x009896800000895d */ /* 0x002fea0003900000 */
[----:B------:R-:W1:Y:S02]  /*1c7b0*/  @!P0 SYNCS.PHASECHK.TRANS64 P0, [R0+URZ+0x36820], R3 ;  /* 0x03682003000085a7 */ /* 0x000e64000800007f */
[----:B-1----:R-:W-:Y:S05]  /*1c7c0*/  @!P0 BRA `(.L_x_2420) ;  /* 0xfffffffc00f08947 */ /* 0x002fea000383ffff */
[----:B------:R-:W-:Y:S05]  /*1c7d0*/  BRA `(.L_x_2490) ;  /* 0xffffffdc00b87947 */ /* 0x000fea000383ffff */
.L_x_2421:
        /* <DEDUP_REMOVED lines=11> */
.L_x_2492:
[----:B------:R-:W-:Y:S05]  /*1c890*/  BSYNC B0 ;  /* 0x0000000000007941 */ /* 0x000fea0003800000 */
.L_x_2491:
[----:B------:R-:W-:Y:S05]  /*1c8a0*/  BRA `(.L_x_2493) ;  /* 0xffffffdc00a07947 */ /* 0x000fea000383ffff */
.L_x_2424:
[----:B------:R-:W-:Y:S01]  /*1c8b0*/  BSSY B1, `(.L_x_2494) ;  /* 0x0000006000017945 */ /* 0x000fe20003800000 */
[----:B------:R-:W-:-:S07]  /*1c8c0*/  IMAD.MOV.U32 R15, RZ, RZ, -0x1 ;  /* 0xffffffffff0f7424 */ /* 0x000fce00078e00ff */
[----:B01----:R-:W-:Y:S05]  /*1c8d0*/  WARPSYNC.COLLECTIVE R15, `(.L_x_2495) ;  /* 0x000000000f0c7348 */ /* 0x003fea0003c00000 */
[----:B------:R-:W-:Y:S02]  /*1c8e0*/  ELECT P6, UR62, PT ;  /* 0x00000000003e782f */ /* 0x000fe400038c0000 */
[----:B------:R-:W-:Y:S01]  /*1c8f0*/  MOV R14, UR62 ;  /* 0x0000003e000e7c02 */ /* 0x000fe20008000f00 */
[----:B01----:R-:W-:Y:S10]  /*1c900*/  ENDCOLLECTIVE ;  /* 0x000000000000791b */ /* 0x003ff40003800000 */
.L_x_2495:
[----:B------:R-:W-:Y:S05]  /*1c910*/  BSYNC B1 ;  /* 0x0000000000017941 */ /* 0x000fea0003800000 */
.L_x_2494:
[----:B------:R-:W-:Y:S05]  /*1c920*/  BRA `(.L_x_2496) ;  /* 0xffffffdc00987947 */ /* 0x000fea000383ffff */
.L_x_2426:
[----:B0-----:R0:W1:Y:S02]  /*1c930*/  SYNCS.PHASECHK.TRANS64.TRYWAIT P0, [R6+URZ], R5 ;  /* 0x00000005060075a7 */ /* 0x001064000800017f */
[----:B-1----:R-:W-:Y:S05]  /*1c940*/  @!P0 NANOSLEEP.SYNCS 0x989680 ;  /* 0x009896800000895d */ /* 0x002fea0003900000 */
[----:B------:R-:W1:Y:S02]  /*1c950*/  @!P0 SYNCS.PHASECHK.TRANS64 P0, [R6+URZ], R5 ;  /* 0x00000005060085a7 */ /* 0x000e64000800007f */
[----:B-1----:R-:W-:Y:S05]  /*1c960*/  @!P0 BRA `(.L_x_2426) ;  /* 0xfffffffc00f08947 */ /* 0x002fea000383ffff */
[----:B------:R-:W-:Y:S05]  /*1c970*/  BRA `(.L_x_2497) ;  /* 0xffffffdc00d87947 */ /* 0x000fea000383ffff */
.L_x_2427:
[----:B-1----:R1:W2:Y:S02]  /*1c980*/  SYNCS.PHASECHK.TRANS64.TRYWAIT P0, [R7+URZ], R2 ;  /* 0x00000002070075a7 */ /* 0x0022a4000800017f */
[----:B--2---:R-:W-:Y:S05]  /*1c990*/  @!P0 NANOSLEEP.SYNCS 0x989680 ;  /* 0x009896800000895d */ /* 0x004fea0003900000 */
[----:B------:R-:W2:Y:S02]  /*1c9a0*/  @!P0 SYNCS.PHASECHK.TRANS64 P0, [R7+URZ], R2 ;  /* 0x00000002070085a7 */ /* 0x000ea4000800007f */
[----:B--2---:R-:W-:Y:S05]  /*1c9b0*/  @!P0 BRA `(.L_x_2427) ;  /* 0xfffffffc00f08947 */ /* 0x004fea000383ffff */
[----:B------:R-:W-:Y:S05]  /*1c9c0*/  BRA `(.L_x_2498) ;  /* 0xffffffdc00cc7947 */ /* 0x000fea000383ffff */
.L_x_2429:
[----:B--2---:R2:W3:Y:S02]  /*1c9d0*/  SYNCS.PHASECHK.TRANS64.TRYWAIT P0, [R4+URZ], R5 ;  /* 0x00000005040075a7 */ /* 0x0044e4000800017f */
[----:B---3--:R-:W-:Y:S05]  /*1c9e0*/  @!P0 NANOSLEEP.SYNCS 0x989680 ;  /* 0x009896800000895d */ /* 0x008fea0003900000 */
[----:B------:R-:W3:Y:S02]  /*1c9f0*/  @!P0 SYNCS.PHASECHK.TRANS64 P0, [R4+URZ], R5 ;  /* 0x00000005040085a7 */ /* 0x000ee4000800007f */
[----:B---3--:R-:W-:Y:S05]  /*1ca00*/  @!P0 BRA `(.L_x_2429) ;  /* 0xfffffffc00f08947 */ /* 0x008fea000383ffff */
[----:B------:R-:W-:Y:S05]  /*1ca10*/  BRA `(.L_x_2499) ;  /* 0xffffffdc00d07947 */ /* 0x000fea000383ffff */
.L_x_2500:
        /* <DEDUP_REMOVED lines=14> */
.L_x_3029:


//--------------------- .text._ZN7cutlass13device_kernelIN5flash11enable_sm90INS1_16FlashAttnFwdSm90INS1_25CollectiveMainloopFwdSm90ILi2EN4cute5tupleIJNS5_1CILi1EEES8_S8_EEENS6_IJNS7_ILi128EEENS7_ILi112EEENS7_ILi192EEEEEELi192ENS_6half_tEfNS_4arch4Sm90ELb1ELb0ELb0ELb1ELb0ELb1ELb0ELb1ELb1ELb1ELb1ELb0EEENS1_21CollectiveEpilogueFwdINS6_IJSA_SC_SB_EEES9_SE_SG_Li256ELb1ELb1ELb1ELb0EEENS1_36VarlenDynamicPersistentTileSchedulerILi128ELi112ELi256ELi128ELb1ELb1ELb1ELb1ELb1ELb1EEEEEEEEEvNT_6ParamsE --------------------------
	.section	.text._ZN7cutlass13device_kernelIN5flash11enable_sm90INS1_16FlashAttnFwdSm90INS1_25CollectiveMainloopFwdSm90ILi2EN4cute5tupleIJNS5_1CILi1EEES8_S8_EEENS6_IJNS7_ILi128EEENS7_ILi112EEENS7_ILi192EEEEEELi192ENS_6half_tEfNS_4arch4Sm90ELb1ELb0ELb0ELb1ELb0ELb1ELb0ELb1ELb1ELb1ELb1ELb0EEENS1_21CollectiveEpilogueFwdINS6_IJSA_SC_SB_EEES9_SE_SG_Li256ELb1ELb1ELb1ELb0EEENS1_36VarlenDynamicPersistentTileSchedulerILi128ELi112ELi256ELi128ELb1ELb1ELb1ELb1ELb1ELb1EEEEEEEEEvNT_6ParamsE,"ax",@progbits
	.align	128
.text._ZN7cutlass13device_kernelIN5flash11enable_sm90INS1_16FlashAttnFwdSm90INS1_25CollectiveMainloopFwdSm90ILi2EN4cute5tupleIJNS5_1CILi1EEES8_S8_EEENS6_IJNS7_ILi128EEENS7_ILi112EEENS7_ILi192EEEEEELi192ENS_6half_tEfNS_4arch4Sm90ELb1ELb0ELb0ELb1ELb0ELb1ELb0ELb1ELb1ELb1ELb1ELb0EEENS1_21CollectiveEpilogueFwdINS6_IJSA_SC_SB_EEES9_SE_SG_Li256ELb1ELb1ELb1ELb0EEENS1_36VarlenDynamicPersistentTileSchedulerILi128ELi112ELi256ELi128ELb1ELb1ELb1ELb1ELb1ELb1EEEEEEEEEvNT_6ParamsE:
        .type           _ZN7cutlass13device_kernelIN5flash11enable_sm90INS1_16FlashAttnFwdSm90INS1_25CollectiveMainloopFwdSm90ILi2EN4cute5tupleIJNS5_1CILi1EEES8_S8_EEENS6_IJNS7_ILi128EEENS7_ILi112EEENS7_ILi192EEEEEELi192ENS_6half_tEfNS_4arch4Sm90ELb1ELb0ELb0ELb1ELb0ELb1ELb0ELb1ELb1ELb1ELb1ELb0EEENS1_21CollectiveEpilogueFwdINS6_IJSA_SC_SB_EEES9_SE_SG_Li256ELb1ELb1ELb1ELb0EEENS1_36VarlenDynamicPersistentTileSchedulerILi128ELi112ELi256ELi128ELb1ELb1ELb1ELb1ELb1ELb1EEEEEEEEEvNT_6ParamsE,@function
        .size           _ZN7cutlass13device_kernelIN5flash11enable_sm90INS1_16FlashAttnFwdSm90INS1_25CollectiveMainloopFwdSm90ILi2EN4cute5tupleIJNS5_1CILi1EEES8_S8_EEENS6_IJNS7_ILi128EEENS7_ILi112EEENS7_ILi192EEEEEELi192ENS_6half_tEfNS_4arch4Sm90ELb1ELb0ELb0ELb1ELb0ELb1ELb0ELb1ELb1ELb1ELb1ELb0EEENS1_21CollectiveEpilogueFwdINS6_IJSA_SC_SB_EEES9_SE_SG_Li256ELb1ELb1ELb1ELb0EEENS1_36VarlenDynamicPersistentTileSchedulerILi128ELi112ELi256ELi128ELb1ELb1ELb1ELb1ELb1ELb1EEEEEEEEEvNT_6ParamsE,(.L_x_3030 - _ZN7cutlass13device_kernelIN5flash11enable_sm90INS1_16FlashAttnFwdSm90INS1_25CollectiveMainloopFwdSm90ILi2EN4cute5tupleIJNS5_1CILi1EEES8_S8_EEENS6_IJNS7_ILi128EEENS7_ILi112EEENS7_ILi192EEEEEELi192ENS_6half_tEfNS_4arch4Sm90ELb1ELb0ELb0ELb1ELb0ELb1ELb0ELb1ELb1ELb1ELb1ELb0EEENS1_21CollectiveEpilogueFwdINS6_IJSA_SC_SB_EEES9_SE_SG_Li256ELb1ELb1ELb1ELb0EEENS1_36VarlenDynamicPersistentTileSchedulerILi128ELi112ELi256ELi128ELb1ELb1ELb1ELb1ELb1ELb1EEEEEEEEEvNT_6ParamsE)
        .other          _ZN7cutlass13device_kernelIN5flash11enable_sm90INS1_16FlashAttnFwdSm90INS1_25CollectiveMainloopFwdSm90ILi2EN4cute5tupleIJNS5_1CILi1EEES8_S8_EEENS6_IJNS7_ILi128EEENS7_ILi112EEENS7_ILi192EEEEEELi192ENS_6half_tEfNS_4arch4Sm90ELb1ELb0ELb0ELb1ELb0ELb1ELb0ELb1ELb1ELb1ELb1ELb0EEENS1_21CollectiveEpilogueFwdINS6_IJSA_SC_SB_EEES9_SE_SG_Li256ELb1ELb1ELb1ELb0EEENS1_36VarlenDynamicPersistentTileSchedulerILi128ELi112ELi256ELi128ELb1ELb1ELb1ELb1ELb1ELb1EEEEEEEEEvNT_6ParamsE,@"STO_CUDA_ENTRY STV_DEFAULT"
_ZN7cutlass13device_kernelIN5flash11enable_sm90INS1_16FlashAttnFwdSm90INS1_25CollectiveMainloopFwdSm90ILi2EN4cute5tupleIJNS5_1CILi1EEES8_S8_EEENS6_IJNS7_ILi128EEENS7_ILi112EEENS7_ILi192EEEEEELi192ENS_6half_tEfNS_4arch4Sm90ELb1ELb0ELb0ELb1ELb0ELb1ELb0ELb1ELb1ELb1ELb1ELb0EEENS1_21CollectiveEpilogueFwdINS6_IJSA_SC_SB_EEES9_SE_SG_Li256ELb1ELb1ELb1ELb0EEENS1_36VarlenDynamicPersistentTileSchedulerILi128ELi112ELi256ELi128ELb1ELb1ELb1ELb1ELb1ELb1EEEEEEEEEvNT_6ParamsE:
        /* <DEDUP_REMOVED lines=24> */
.L_x_2502:
[----:B------:R-:W-:Y:S05]  /*0180*/  BSYNC B0 ;  /* 0x0000000000007941 */ /* 0x000fea0003800000 */
.L_x_2501:
        /* <DEDUP_REMOVED lines=41> */
.L_x_2503:
        /* <DEDUP_REMOVED lines=22> */
.L_x_2504:
        /* <DEDUP_REMOVED lines=18> */
.L_x_2505:
        /* <DEDUP_REMOVED lines=22> */
.L_x_2506:
        /* <DEDUP_REMOVED lines=22> */
.L_x_2507:
        /* <DEDUP_REMOVED lines=10> */
.L_x_2510:
        /* <DEDUP_REMOVED lines=19> */
[----:B------:R-:W-:Y:S01]  /*0b30*/  CS2R R208, SRZ ;  /* 0x0000000000d07805 */ /* 0x000fe2000001ff00 */
[----:B------:R-:W-:Y:S01]  /*0b40*/  IMAD.MOV.U32 R17, RZ, RZ, RZ ;  /* 0x000000ffff117224 */ /* 0x000fe200078e00ff */
[----:B------:R-:W-:Y:S02]  /*0b50*/  SHF.R.S32.HI R3, RZ, 0x1f, R6 ;  /* 0x0000001fff037819 */ /* 0x000fe40000011406 */
[----:B------:R-:W-:Y:S02]  /*0b60*/  MOV R205, RZ ;  /* 0x000000ff00cd7202 */ /* 0x000fe40000000f00 */
[----:B0-----:R-:W-:-:S04]  /*0b70*/  LEA.HI R2, R3, R6, RZ, 0x4 ;  /* 0x0000000603027211 */ /* 0x001fc800078f20ff */
[----:B------:R-:W-:Y:S01]  /*0b80*/  SHF.R.S32.HI R7, RZ, 0x4, R2 ;  /* 0x00000004ff077819 */ /* 0x000fe20000011402 */
[----:B------:R-:W-:-:S03]  /*0b90*/  UIADD3 UR4, UR4, 0x15400, URZ ;  /* 0x0001540004047890 */ /* 0x000fc6000fffe03f */
[----:B------:R-:W-:-:S04]  /*0ba0*/  LEA.HI R4, R2, R7, RZ, 0x1 ;  /* 0x0000000702047211 */ /* 0x000fc800078f08ff */
[----:B------:R-:W-:-:S05]  /*0bb0*/  LOP3.LUT R4, R4, 0x1ffffffe, RZ, 0xc0, !PT ;  /* 0x1ffffffe04047812 */ /* 0x000fca00078ec0ff */
[----:B------:R-:W-:Y:S01]  /*0bc0*/  IMAD.IADD R7, R7, 0x1, -R4 ;  /* 0x0000000107077824 */ /* 0x000fe200078e0a04 */
        /* <DEDUP_REMOVED lines=9> */
[----:B------:R0:W-:Y:S03]  /*0c60*/  STL [R1+0x6c], R21 ;  /* 0x00006c1501007387 */ /* 0x0001e60000100800 */
        /* <DEDUP_REMOVED lines=9> */
[----:B------:R-:W-:Y:S01]  /*0d00*/  IMAD.SHL.U32 R225, R12, 0x2, RZ ;  /* 0x000000020ce17824 */ /* 0x000fe200078e00ff */
[----:B------:R-:W-:Y:S02]  /*0d10*/  IADD3 R11, R8, -R11, RZ ;  /* 0x8000000b080b7210 */ /* 0x000fe40007ffe0ff */
[----:B------:R-:W-:Y:S01]  /*0d20*/  LEA.HI R8, R3, R6, RZ, 0x2 ;  /* 0x0000000603087211 */ /* 0x000fe200078f10ff */
[C---:B------:R-:W-:Y:S01]  /*0d30*/  VIADD R29, R225.reuse, 0x10 ;  /* 0x00000010e11d7836 */ /* 0x040fe20000000000 */
[----:B------:R-:W-:Y:S01]  /*0d40*/  LEA.HI R0, R0, R5, RZ, 0x1 ;  /* 0x0000000500007211 */ /* 0x000fe200078f08ff */
[C---:B------:R-:W-:Y:S01]  /*0d50*/  VIADD R26, R225.reuse, 0x28 ;  /* 0x00000028e11a7836 */ /* 0x040fe20000000000 */
[----:B------:R-:W-:Y:S01]  /*0d60*/  LOP3.LUT R3, R2, 0x3fffff0, RZ, 0xc0, !PT ;  /* 0x03fffff002037812 */ /* 0x000fe200078ec0ff */
[C---:B------:R-:W-:Y:S01]  /*0d70*/  VIADD R27, R225.reuse, 0x20 ;  /* 0x00000020e11b7836 */ /* 0x040fe20000000000 */
[----:B------:R-:W-:Y:S01]  /*0d80*/  LOP3.LUT R0, R0, 0x3fffffe, RZ, 0xc0, !PT ;  /* 0x03fffffe00007812 */ /* 0x000fe200078ec0ff */
[----:B------:R-:W-:Y:S01]  /*0d90*/  VIADD R24, R225, 0x38 ;  /* 0x00000038e1187836 */ /* 0x000fe20000000000 */
[----:B------:R-:W-:Y:S01]  /*0da0*/  SHF.R.S32.HI R2, RZ, 0x5, R9 ;  /* 0x00000005ff027819 */ /* 0x000fe20000011409 */
[----:B------:R-:W-:Y:S01]  /*0db0*/  IMAD.IADD R3, R6, 0x1, -R3 ;  /* 0x0000000106037824 */ /* 0x000fe200078e0a03 */
[----:B------:R-:W-:Y:S01]  /*0dc0*/  SHF.R.S32.HI R204, RZ, 0x2, R8 ;  /* 0x00000002ffcc7819 */ /* 0x000fe20000011408 */
[----:B------:R-:W-:Y:S01]  /*0dd0*/  IMAD.IADD R0, R5, 0x1, -R0 ;  /* 0x0000000105007824 */ /* 0x000fe200078e0a00 */
[----:B------:R-:W-:Y:S01]  /*0de0*/  LOP3.LUT R9, R8, 0xfffffffc, RZ, 0xc0, !PT ;  /* 0xfffffffc08097812 */ /* 0x000fe200078ec0ff */
[----:B------:R-:W-:Y:S01]  /*0df0*/  IMAD R11, R2, 0x10, R11 ;  /* 0x00000010020b7824 */ /* 0x000fe200078e020b */
[----:B------:R-:W-:Y:S01]  /*0e00*/  IADD3 R30, R225, 0x8, RZ ;  /* 0x00000008e11e7810 */ /* 0x000fe20007ffe0ff */
[----:B------:R-:W-:Y:S01]  /*0e10*/  IMAD R10, R4, 0x10, R3 ;  /* 0x00000010040a7824 */ /* 0x000fe200078e0203 */
[----:B------:R-:W-:Y:S01]  /*0e20*/  SHF.R.S32.HI R3, RZ, 0x1f, R8 ;  /* 0x0000001fff037819 */ /* 0x000fe20000011408 */
[----:B------:R-:W-:Y:S01]  /*0e30*/  VIADD R234, R204, 0x40 ;  /* 0x00000040ccea7836 */ /* 0x000fe20000000000 */
[----:B------:R-:W-:Y:S01]  /*0e40*/  LEA R20, R0, R11, 0x6 ;  /* 0x0000000b00147211 */ /* 0x000fe200078e30ff */
[----:B------:R-:W-:Y:S01]  /*0e50*/  IMAD.U32 R0, RZ, RZ, UR5 ;  /* 0x00000005ff007e24 */ /* 0x000fe2000f8e00ff */
[----:B------:R-:W-:Y:S01]  /*0e60*/  LEA.HI R3, R3, R204, RZ, 0x3 ;  /* 0x000000cc03037211 */ /* 0x000fe200078f18ff */
[----:B------:R-:W-:Y:S01]  /*0e70*/  IMAD.IADD R6, R6, 0x1, -R9 ;  /* 0x0000000106067824 */ /* 0x000fe200078e0a09 */
[----:B0-----:R-:W-:Y:S01]  /*0e80*/  IADD3 R21, R225, 0x40, RZ ;  /* 0x00000040e1157810 */ /* 0x001fe20007ffe0ff */
[----:B------:R-:W-:Y:S01]  /*0e90*/  IMAD.SHL.U32 R215, R234, 0x40, RZ ;  /* 0x00000040ead77824 */ /* 0x000fe200078e00ff */
[----:B------:R-:W-:Y:S01]  /*0ea0*/  STL [R1+0x70], R20 ;  /* 0x0000701401007387 */ /* 0x000fe20000100800 */
[----:B------:R-:W-:Y:S01]  /*0eb0*/  IMAD R2, R10, 0x8, R7 ;  /* 0x000000080a027824 */ /* 0x000fe200078e0207 */
[----:B------:R-:W-:Y:S01]  /*0ec0*/  LOP3.LUT R3, R3, 0xfffffff8, RZ, 0xc0, !PT ;  /* 0xfffffff803037812 */ /* 0x000fe200078ec0ff */
[----:B------:R-:W-:Y:S01]  /*0ed0*/  IMAD.U32 R5, RZ, RZ, UR4 ;  /* 0x00000004ff057e24 */ /* 0x000fe2000f8e00ff */
[----:B------:R0:W-:Y:S01]  /*0ee0*/  STL [R1+0x4c], R0 ;  /* 0x00004c0001007387 */ /* 0x0001e20000100800 */
[----:B------:R-:W-:Y:S01]  /*0ef0*/  SHF.R.S32.HI R7, RZ, 0x1f, R234 ;  /* 0x0000001fff077819 */ /* 0x000fe200000114ea */
[----:B------:R-:W-:Y:S01]  /*0f00*/  IMAD.MOV.U32 R9, RZ, RZ, R13 ;  /* 0x000000ffff097224 */ /* 0x000fe200078e000d */
[----:B------:R-:W-:Y:S01]  /*0f10*/  LOP3.LUT R215, R215, 0x1c0, RZ, 0xc0, !PT ;  /* 0x000001c0d7d77812 */ /* 0x000fe200078ec0ff */
[----:B------:R1:W-:Y:S01]  /*0f20*/  STL [R1+0x50], R5 ;  /* 0x0000500501007387 */ /* 0x0003e20000100800 */
[----:B------:R-:W-:Y:S01]  /*0f30*/  IMAD.IADD R3, R204, 0x1, -R3 ;  /* 0x00000001cc037824 */ /* 0x000fe200078e0a03 */
[----:B------:R-:W-:Y:S01]  /*0f40*/  LEA.HI R7, R7, R234, RZ, 0x3 ;  /* 0x000000ea07077211 */ /* 0x000fe200078f18ff */
[C---:B------:R-:W-:Y:S01]  /*0f50*/  IMAD.SHL.U32 R18, R6.reuse, 0x8, RZ ;  /* 0x0000000806127824 */ /* 0x040fe200078e00ff */
[C---:B------:R-:W-:Y:S01]  /*0f60*/  SHF.L.U32 R22, R6.reuse, 0x2, RZ ;  /* 0x0000000206167819 */ /* 0x040fe200000006ff */
[----:B------:R-:W-:Y:S01]  /*0f70*/  VIADD R13, R225, 0x58 ;  /* 0x00000058e10d7836 */ /* 0x000fe20000000000 */
[----:B0-----:R-:W-:Y:S01]  /*0f80*/  LEA.HI R0, R6, R6, RZ, 0x1 ;  /* 0x0000000606007211 */ /* 0x001fe200078f08ff */
[----:B------:R-:W-:Y:S01]  /*0f90*/  IMAD.SHL.U32 R7, R7, 0x40, RZ ;  /* 0x0000004007077824 */ /* 0x000fe200078e00ff */
[----:B------:R-:W-:Y:S01]  /*0fa0*/  SHF.L.U32 R3, R3, 0x6, RZ ;  /* 0x0000000603037819 */ /* 0x000fe200000006ff */
[----:B------:R-:W-:Y:S01]  /*0fb0*/  IMAD.MOV.U32 R10, RZ, RZ, R14 ;  /* 0x000000ffff0a7224 */ /* 0x000fe200078e000e */
[----:B-1----:R-:W-:Y:S01]  /*0fc0*/  LOP3.LUT R5, R0, 0x1ffffffe, RZ, 0xc0, !PT ;  /* 0x1ffffffe00057812 */ /* 0x002fe200078ec0ff */
[----:B------:R-:W-:Y:S01]  /*0fd0*/  IMAD.MOV.U32 R11, RZ, RZ, R15 ;  /* 0x000000ffff0b7224 */ /* 0x000fe200078e000f */
[----:B------:R-:W-:Y:S01]  /*0fe0*/  SHF.R.U32.HI R0, RZ, 0x3, R215 ;  /* 0x00000003ff007819 */ /* 0x000fe200000116d7 */
[----:B------:R-:W-:Y:S01]  /*0ff0*/  IMAD.SHL.U32 R0, R2, 0x8, RZ ;  /* 0x0000000802007824 */ /* 0x000fe200078e00ff */
[----:B------:R-:W-:Y:S01]  /*1000*/  LOP3.LUT R216, R3, 0x1c0, RZ, 0xc0, !PT ;  /* 0x000001c003d87812 */ /* 0x000fe200078ec0ff */
[----:B------:R-:W-:Y:S01]  /*1010*/  IMAD.IADD R5, R6, 0x1, -R5 ;  /* 0x0000000106057824 */ /* 0x000fe200078e0a05 */
[----:B------:R-:W-:Y:S01]  /*1020*/  SHF.R.S32.HI R2, RZ, 0x1f, R29 ;  /* 0x0000001fff027819 */ /* 0x000fe2000001141d */
[C---:B------:R-:W-:Y:S01]  /*1030*/  VIADD R6, R225.reuse, 0x70 ;  /* 0x00000070e1067836 */ /* 0x040fe20000000000 */
[----:B------:R0:W-:Y:S01]  /*1040*/  STL [R1+0x74], R0 ;  /* 0x0000740001007387 */ /* 0x0001e20000100800 */
[----:B------:R-:W-:Y:S01]  /*1050*/  VIADD R14, R225, 0x50 ;  /* 0x00000050e10e7836 */ /* 0x000fe20000000000 */
[----:B------:R-:W-:Y:S01]  /*1060*/  LOP3.LUT R219, R7, 0xfffffe00, RZ, 0xc0, !PT ;  /* 0xfffffe0007db7812 */ /* 0x000fe200078ec0ff */
[C---:B------:R-:W-:Y:S01]  /*1070*/  VIADD R28, R225.reuse, 0x18 ;  /* 0x00000018e11c7836 */ /* 0x040fe20000000000 */
[----:B------:R-:W-:Y:S01]  /*1080*/  SHF.R.S32.HI R2, RZ, 0x1f, R26 ;  /* 0x0000001fff027819 */ /* 0x000fe2000001141a */
[C---:B------:R-:W-:Y:S01]  /*1090*/  VIADD R25, R225.reuse, 0x30 ;  /* 0x00000030e1197836 */ /* 0x040fe20000000000 */
[C---:B------:R-:W-:Y:S01]  /*10a0*/  IADD3 R4, R225.reuse, 0x78, RZ ;  /* 0x00000078e1047810 */ /* 0x040fe20007ffe0ff */
[C---:B------:R-:W-:Y:S01]  /*10b0*/  VIADD R15, R225.reuse, 0x48 ;  /* 0x00000048e10f7836 */ /* 0x040fe20000000000 */
[----:B------:R-:W-:Y:S01]  /*10c0*/  SHF.R.S32.HI R7, RZ, 0x1f, R30 ;  /* 0x0000001fff077819 */ /* 0x000fe2000001141e */
[C---:B------:R-:W-:Y:S01]  /*10d0*/  VIADD R12, R225.reuse, 0x60 ;  /* 0x00000060e10c7836 */ /* 0x040fe20000000000 */
[----:B------:R-:W-:Y:S01]  /*10e0*/  SHF.R.S32.HI R2, RZ, 0x1f, R21 ;  /* 0x0000001fff027819 */ /* 0x000fe20000011415 */
[C---:B0-----:R-:W-:Y:S01]  /*10f0*/  VIADD R0, R225.reuse, 0x88 ;  /* 0x00000088e1007836 */ /* 0x041fe20000000000 */
        /* <DEDUP_REMOVED lines=12> */
[----:B------:R-:W-:Y:S01]  /*11c0*/  SHF.R.U32.HI R217, RZ, 0x3, R216 ;  /* 0x00000003ffd97819 */ /* 0x000fe200000116d8 */
[C---:B------:R-:W-:Y:S01]  /*11d0*/  VIADD R212, R22.reuse, 0x30 ;  /* 0x0000003016d47836 */ /* 0x040fe20000000000 */
[----:B------:R-:W-:Y:S01]  /*11e0*/  SHF.R.S32.HI R28, RZ, 0x1f, R28 ;  /* 0x0000001fff1c7819 */ /* 0x000fe2000001141c */
[C---:B------:R-:W-:Y:S01]  /*11f0*/  VIADD R214, R22.reuse, 0x50 ;  /* 0x0000005016d67836 */ /* 0x040fe20000000000 */
[----:B------:R-:W-:Y:S01]  /*1200*/  SHF.R.S32.HI R25, RZ, 0x1f, R25 ;  /* 0x0000001fff197819 */ /* 0x000fe20000011419 */
[C---:B------:R-:W-:Y:S01]  /*1210*/  IMAD.IADD R206, R22.reuse, 0x1, R211 ;  /* 0x0000000116ce7824 */ /* 0x040fe200078e02d3 */
[----:B------:R-:W-:Y:S01]  /*1220*/  SHF.R.S32.HI R15, RZ, 0x1f, R15 ;  /* 0x0000001fff0f7819 */ /* 0x000fe2000001140f */
[----:B------:R-:W-:Y:S01]  /*1230*/  IMAD.IADD R207, R22, 0x1, R210 ;  /* 0x0000000116cf7824 */ /* 0x000fe200078e02d2 */
[----:B------:R-:W-:Y:S01]  /*1240*/  SHF.R.S32.HI R12, RZ, 0x1f, R12 ;  /* 0x0000001fff0c7819 */ /* 0x000fe2000001140c */
[----:B------:R-:W-:Y:S01]  /*1250*/  VIADD R235, R225, 0x98 ;  /* 0x00000098e1eb7836 */ /* 0x000fe20000000000 */
[----:B------:R-:W-:Y:S01]  /*1260*/  SHF.R.S32.HI R7, RZ, 0x1f, R8 ;  /* 0x0000001fff077819 */ /* 0x000fe20000011408 */
[----:B------:R-:W-:Y:S01]  /*1270*/  IMAD R227, R5, 0x8, R20 ;  /* 0x0000000805e37824 */ /* 0x000fe200078e0214 */
[----:B------:R-:W-:-:S02]  /*1280*/  SHF.R.S32.HI R4, RZ, 0x1f, R4 ;  /* 0x0000001fff047819 */ /* 0x000fc40000011404 */
[----:B------:R-:W-:Y:S02]  /*1290*/  SHF.R.S32.HI R3, RZ, 0x1f, R3 ;  /* 0x0000001fff037819 */ /* 0x000fe40000011403 */
[----:B------:R-:W-:-:S07]  /*12a0*/  SHF.R.S32.HI R0, RZ, 0x1f, R237 ;  /* 0x0000001fff007819 */ /* 0x000fce00000114ed */
.L_x_2742:
[----:B0-----:R-:W0:Y:S01]  /*12b0*/  LDC.64 R230, c[0x0][0xc88] ;  /* 0x00032200ffe67b82 */ /* 0x001e220000000a00 */
[----:B------:R-:W-:Y:S01]  /*12c0*/  ULDC.64 UR4, c[0x0][0xa28] ;  /* 0x00028a0000047ab9 */ /* 0x000fe20000000a00 */
[----:B------:R-:W-:Y:S01]  /*12d0*/  ULDC.64 UR8, c[0x0][0xa18] ;  /* 0x0002860000087ab9 */ /* 0x000fe20000000a00 */
[----:B------:R-:W-:Y:S01]  /*12e0*/  ULDC.64 UR6, c[0x0][0xa08] ;  /* 0x0002820000067ab9 */ /* 0x000fe20000000a00 */
[----:B0-----:R-:W-:-:S06]  /*12f0*/  IMAD.WIDE R230, R11, 0x4, R230 ;  /* 0x000000040be67825 */ /* 0x001fcc00078e02e6 */
[----:B--2---:R-:W2:Y:S01]  /*1300*/  LDG.E R230, desc[UR60][R230.64] ;  /* 0x0000003ce6e67981 */ /* 0x004ea2000c1e1900 */
[----:B------:R-:W-:Y:S01]  /*1310*/  ISETP.NE.U32.AND P2, PT, RZ, UR4, PT ;  /* 0x00000004ff007c0c */ /* 0x000fe2000bf45070 */
[----:B------:R-:W-:Y:S01]  /*1320*/  IMAD.MOV.U32 R26, RZ, RZ, RZ ;  /* 0x000000ffff1a7224 */ /* 0x000fe200078e00ff */
[----:B------:R-:W-:Y:S02]  /*1330*/  ISETP.NE.U32.AND P1, PT, RZ, UR8, PT ;  /* 0x00000008ff007c0c */ /* 0x000fe4000bf25070 */
[----:B------:R-:W-:Y:S02]  /*1340*/  ISETP.NE.AND.EX P2, PT, RZ, UR5, PT, P2 ;  /* 0x00000005ff007c0c */ /* 0x000fe4000bf45320 */
[----:B------:R-:W-:Y:S02]  /*1350*/  ISETP.NE.AND.EX P1, PT, RZ, UR9, PT, P1 ;  /* 0x00000009ff007c0c */ /* 0x000fe4000bf25310 */
[----:B------:R-:W-:Y:S02]  /*1360*/  ISETP.NE.U32.AND P0, PT, RZ, UR6, PT ;  /* 0x00000006ff007c0c */ /* 0x000fe4000bf05070 */
[----:B------:R-:W-:-:S02]  /*1370*/  MOV R8, RZ ;  /* 0x000000ff00087202 */ /* 0x000fc40000000f00 */
[----:B------:R-:W-:Y:S02]  /*1380*/  ISETP.NE.AND.EX P0, PT, RZ, UR7, PT, P0 ;  /* 0x00000007ff007c0c */ /* 0x000fe4000bf05300 */
[----:B--2-4-:R-:W-:Y:S01]  /*1390*/  SHF.R.S32.HI R0, RZ, 0x1f, R230 ;  /* 0x0000001fff007819 */ /* 0x014fe200000114e6 */
[C---:B------:R-:W-:Y:S02]  /*13a0*/  IMAD.SHL.U32 R231, R230.reuse, 0x4, RZ ;  /* 0x00000004e6e77824 */ /* 0x040fe400078e00ff */
[C---:B---3--:R-:W-:Y:S02]  /*13b0*/  @P2 LEA R2, P3, R230.reuse, UR4, 0x2 ;  /* 0x00000004e6022c11 */ /* 0x048fe4000f8610ff */
[C-C-:B------:R-:W-:Y:S01]  /*13c0*/  SHF.L.U64.HI R232, R230.reuse, 0x2, R0.reuse ;  /* 0x00000002e6e87819 */ /* 0x140fe20000010200 */
[----:B------:R0:W-:Y:S01]  /*13d0*/  STL [R1+0x68], R0 ;  /* 0x0000680001007387 */ /* 0x0001e20000100800 */
[----:B------:R-:W-:Y:S01]  /*13e0*/  @P2 LEA.HI.X R3, R230, UR5, R0, 0x2, P3 ;  /* 0x00000005e6032c11 */ /* 0x000fe200098f1400 */
[----:B------:R-:W-:Y:S01]  /*13f0*/  ULDC UR4, c[0x0][0x288] ;  /* 0x0000a20000047ab9 */ /* 0x000fe20000000800 */
[----:B------:R-:W-:-:S03]  /*1400*/  IADD3 R6, P4, R231, UR6, RZ ;  /* 0x00000006e7067c10 */ /* 0x000fc6000ff9e0ff */
[----:B------:R1:W5:Y:S01]  /*1410*/  @P2 LDG.E R8, desc[UR60][R2.64] ;  /* 0x0000003c02082981 */ /* 0x000362000c1e1900 */
[----:B------:R-:W-:Y:S01]  /*1420*/  @P1 IADD3 R4, P2, R231, UR8, RZ ;  /* 0x00000008e7041c10 */ /* 0x000fe2000ff5e0ff */
[----:B------:R-:W-:Y:S01]  /*1430*/  IMAD.U32 R224, RZ, RZ, UR4 ;  /* 0x00000004ffe07e24 */ /* 0x000fe2000f8e00ff */
[C---:B------:R-:W-:Y:S01]  /*1440*/  IADD3.X R7, R232.reuse, UR7, RZ, P4, !PT ;  /* 0x00000007e8077c10 */ /* 0x040fe2000a7fe4ff */
[----:B------:R-:W-:Y:S01]  /*1450*/  ULDC.64 UR4, c[0x0][0x418] ;  /* 0x0001060000047ab9 */ /* 0x000fe20000000a00 */
[----:B------:R-:W-:-:S03]  /*1460*/  @P1 IADD3.X R5, R232, UR9, RZ, P2, !PT ;  /* 0x00000009e8051c10 */ /* 0x000fc600097fe4ff */
[----:B------:R2:W5:Y:S01]  /*1470*/  @P0 LDG.E R26, desc[UR60][R6.64] ;  /* 0x0000003c061a0981 */ /* 0x000562000c1e1900 */
[----:B------:R-:W-:Y:S01]  /*1480*/  UISETP.NE.U32.AND UP0, UPT, UR4, URZ, UPT ;  /* 0x0000003f0400728c */ /* 0x000fe2000bf05070 */
[C---:B-1----:R-:W-:Y:S01]  /*1490*/  LOP3.LUT R2, R10.reuse, 0xff000000, RZ, 0xc0, !PT ;  /* 0xff0000000a027812 */ /* 0x042fe200078ec0ff */
[----:B------:R-:W-:Y:S01]  /*14a0*/  ULDC.64 UR8, c[0x0][0xa20] ;  /* 0x0002880000087ab9 */ /* 0x000fe20000000a00 */
[----:B------:R2:W5:Y:S01]  /*14b0*/  @P1 LDG.E R224, desc[UR60][R4.64] ;  /* 0x0000003c04e01981 */ /* 0x000562000c1e1900 */
[----:B------:R-:W-:Y:S01]  /*14c0*/  UISETP.NE.AND.EX UP0, UPT, UR5, URZ, UPT, UP0 ;  /* 0x0000003f0500728c */ /* 0x000fe2000bf05300 */
[----:B------:R-:W-:Y:S01]  /*14d0*/  ULDC UR4, c[0x0][0x424] ;  /* 0x0001090000047ab9 */ /* 0x000fe20000000800 */
[----:B------:R-:W-:Y:S02]  /*14e0*/  ISETP.NE.U32.AND P2, PT, RZ, UR8, PT ;  /* 0x00000008ff007c0c */ /* 0x000fe4000bf45070 */
[----:B------:R-:W-:Y:S01]  /*14f0*/  USEL UR4, UR4, 0x1, UP0 ;  /* 0x0000000104047887 */ /* 0x000fe20008000000 */
[----:B------:R-:W-:Y:S01]  /*1500*/  ULDC UR5, c[0x0][0x2f0] ;  /* 0x0000bc0000057ab9 */ /* 0x000fe20000000800 */
[----:B0-----:R-:W-:-:S02]  /*1510*/  LOP3.LUT R0, R10, 0xff0000, RZ, 0xc0, !PT ;  /* 0x00ff00000a007812 */ /* 0x001fc400078ec0ff */
[----:B------:R-:W-:Y:S01]  /*1520*/  UIMAD UR4, UR4, UR5, URZ ;  /* 0x00000005040472a4 */ /* 0x000fe2000f8e023f */
[----:B------:R-:W-:Y:S02]  /*1530*/  SHF.R.U32.HI R3, RZ, 0x8, R2 ;  /* 0x00000008ff037819 */ /* 0x000fe40000011602 */
[----:B------:R-:W-:Y:S01]  /*1540*/  ISETP.NE.AND.EX P2, PT, RZ, UR9, PT, P2 ;  /* 0x00000009ff007c0c */ /* 0x000fe2000bf45320 */
[----:B------:R-:W-:Y:S01]  /*1550*/  ULDC UR5, c[0x0][0x348] ;  /* 0x0000d20000057ab9 */ /* 0x000fe20000000800 */
[----:B------:R-:W-:Y:S02]  /*1560*/  LEA.HI R229, R0, R3, RZ, 0x10 ;  /* 0x0000000300e57211 */ /* 0x000fe400078f80ff */
        /* <DEDUP_REMOVED lines=11> */
.L_x_2512:
[----:B------:R-:W-:Y:S02]  /*1620*/  IMAD.U32 R2, RZ, RZ, UR5 ;  /* 0x00000005ff027e24 */ /* 0x000fe4000f8e00ff */
[----:B------:R-:W-:Y:S01]  /*1630*/  IMAD.U32 R25, RZ, RZ, UR4 ;  /* 0x00000004ff197e24 */ /* 0x000fe2000f8e00ff */
[----:B------:R-:W-:Y:S06]  /*1640*/  @!P2 BRA `(.L_x_2513) ;  /* 0x000000000010a947 */ /* 0x000fec0003800000 */
[----:B------:R-:W-:-:S04]  /*1650*/  IADD3 R4, P0, R231, UR8, RZ ;  /* 0x00000008e7047c10 */ /* 0x000fc8000ff1e0ff */
[----:B------:R-:W-:-:S05]  /*1660*/  IADD3.X R5, R232, UR9, RZ, P0, !PT ;  /* 0x00000009e8057c10 */ /* 0x000fca00087fe4ff */
[----:B------:R0:W5:Y:S01]  /*1670*/  LDG.E R25, desc[UR60][R4.64] ;  /* 0x0000003c04197981 */ /* 0x000162000c1e1900 */
[----:B------:R-:W-:Y:S05]  /*1680*/  BRA `(.L_x_2514) ;  /* 0x0000000000107947 */ /* 0x000fea0003800000 */
.L_x_2513:
[----:B------:R-:W-:Y:S05]  /*1690*/  @!P0 BRA `(.L_x_2514) ;  /* 0x00000000000c8947 */ /* 0x000fea0003800000 */
[----:B------:R-:W2:Y:S04]  /*16a0*/  LDG.E R0, desc[UR60][R6.64] ;  /* 0x0000003c06007981 */ /* 0x000ea8000c1e1900 */
[----:B------:R-:W2:Y:S02]  /*16b0*/  LDG.E R25, desc[UR60][R6.64+0x4] ;  /* 0x0000043c06197981 */ /* 0x000ea4000c1e1900 */
[----:B--2---:R-:W-:-:S07]  /*16c0*/  IMAD.IADD R25, R25, 0x1, -R0 ;  /* 0x0000000119197824 */ /* 0x004fce00078e0a00 */
.L_x_2514:
[----:B------:R-:W-:Y:S01]  /*16d0*/  ULDC.64 UR4, c[0x0][0xa10] ;  /* 0x0002840000047ab9 */ /* 0x000fe20000000a00 */
[----:B------:R-:W1:Y:S01]  /*16e0*/  LDC R10, c[0x0][0x448] ;  /* 0x00011200ff0a7b82 */ /* 0x000e620000000800 */
[----:B------:R-:W-:-:S04]  /*16f0*/  ISETP.NE.U32.AND P0, PT, RZ, UR4, PT ;  /* 0x00000004ff007c0c */ /* 0x000fc8000bf05070 */
[----:B------:R-:W-:Y:S01]  /*1700*/  ISETP.NE.AND.EX P0, PT, RZ, UR5, PT, P0 ;  /* 0x00000005ff007c0c */ /* 0x000fe2000bf05300 */
[----:B------:R-:W-:-:S12]  /*1710*/  ULDC.64 UR4, c[0x0][0xa30] ;  /* 0x00028c0000047ab9 */ /* 0x000fd80000000a00 */
[----:B0-----:R-:W0:Y:S02]  /*1720*/  @P0 LDC.64 R4, c[0x0][0xa10] ;  /* 0x00028400ff040b82 */ /* 0x001e240000000a00 */
[----:B0-----:R-:W-:-:S05]  /*1730*/  @P0 IMAD.WIDE R4, R230, 0x4, R4 ;  /* 0x00000004e6040825 */ /* 0x001fca00078e0204 */
[----:B------:R-:W2:Y:S04]  /*1740*/  @P0 LDG.E R0, desc[UR60][R4.64] ;  /* 0x0000003c04000981 */ /* 0x000ea8000c1e1900 */
[----:B------:R0:W2:Y:S01]  /*1750*/  @P0 LDG.E R3, desc[UR60][R4.64+0x4] ;  /* 0x0000043c04030981 */ /* 0x0000a2000c1e1900 */
[----:B------:R-:W-:Y:S02]  /*1760*/  ISETP.NE.U32.AND P1, PT, RZ, UR4, PT ;  /* 0x00000004ff007c0c */ /* 0x000fe4000bf25070 */
[----:B-----5:R-:W-:Y:S02]  /*1770*/  MOV R146, R25 ;  /* 0x0000001900927202 */ /* 0x020fe40000000f00 */
[----:B------:R-:W-:-:S13]  /*1780*/  ISETP.NE.AND.EX P1, PT, RZ, UR5, PT, P1 ;  /* 0x00000005ff007c0c */ /* 0x000fda000bf25310 */
[----:B------:R-:W-:-:S04]  /*1790*/  @P1 IADD3 R6, P2, R231, UR4, RZ ;  /* 0x00000004e7061c10 */ /* 0x000fc8000ff5e0ff */
[----:B------:R-:W-:-:S05]  /*17a0*/  @P1 IADD3.X R7, R232, UR5, RZ, P2, !PT ;  /* 0x00000005e8071c10 */ /* 0x000fca00097fe4ff */
[----:B------:R3:W5:Y:S01]  /*17b0*/  @P1 LDG.E R146, desc[UR60][R6.64] ;  /* 0x0000003c06921981 */ /* 0x000762000c1e1900 */
[----:B-1----:R-:W-:Y:S01]  /*17c0*/  ISETP.NE.AND P1, PT, R10, 0x1, PT ;  /* 0x000000010a00780c */ /* 0x002fe20003f25270 */
[----:B------:R-:W-:Y:S01]  /*17d0*/  IMAD.SHL.U32 R223, R9, 0x80, RZ ;  /* 0x0000008009df7824 */ /* 0x000fe200078e00ff */
[----:B------:R-:W-:Y:S01]  /*17e0*/  BSSY B0, `(.L_x_2515) ;  /* 0x0000037000007945 */ /* 0x000fe20003800000 */
[----:B------:R-:W-:Y:S01]  /*17f0*/  IMAD.IADD R9, R25, 0x1, -R8 ;  /* 0x0000000119097824 */ /* 0x000fe200078e0a08 */
[----:B------:R-:W-:Y:S01]  /*1800*/  LOP3.LUT R236, R229, 0xff, RZ, 0xc0, !PT ;  /* 0x000000ffe5ec7812 */ /* 0x000fe200078ec0ff */
[----:B0-----:R-:W-:Y:S01]  /*1810*/  VIADD R4, R223, 0x7f ;  /* 0x0000007fdf047836 */ /* 0x001fe20000000000 */
[----:B------:R-:W-:Y:S01]  /*1820*/  SHF.R.U32.HI R229, RZ, 0x10, R229 ;  /* 0x00000010ffe57819 */ /* 0x000fe200000116e5 */
[----:B---3--:R-:W-:-:S06]  /*1830*/  IMAD.MOV.U32 R6, RZ, RZ, RZ ;  /* 0x000000ffff067224 */ /* 0x008fcc00078e00ff */
[----:B------:R-:W0:Y:S08]  /*1840*/  @P1 LDC R11, c[0x0][0x44c] ;  /* 0x00011300ff0b1b82 */ /* 0x000e300000000800 */
[----:B------:R-:W1:Y:S01]  /*1850*/  @P1 LDC R5, c[0x0][0x450] ;  /* 0x00011400ff051b82 */ /* 0x000e620000000800 */
[----:B--2---:R-:W-:Y:S02]  /*1860*/  @P0 IMAD.IADD R2, R3, 0x1, -R0 ;  /* 0x0000000103020824 */ /* 0x004fe400078e0a00 */
[----:B0-----:R-:W-:-:S04]  /*1870*/  @P1 IMAD.HI.U32 R0, R4, R11, RZ ;  /* 0x0000000b04001227 */ /* 0x001fc800078e00ff */
[----:B------:R-:W-:Y:S01]  /*1880*/  IMAD.IADD R226, R9, 0x1, R2 ;  /* 0x0000000109e27824 */ /* 0x000fe200078e0202 */
[----:B-1----:R-:W-:-:S03]  /*1890*/  @P1 SHF.R.U32.HI R4, RZ, R5, R0 ;  /* 0x00000005ff041219 */ /* 0x002fc60000011600 */
[C---:B------:R-:W-:Y:S01]  /*18a0*/  VIADD R5, R226.reuse, 0x6f ;  /* 0x0000006fe2057836 */ /* 0x040fe20000000000 */
[----:B------:R-:W-:-:S04]  /*18b0*/  IADD3 R150, R226, 0x70, -R224 ;  /* 0x00000070e2967810 */ /* 0x000fc80007ffe8e0 */
[----:B------:R-:W-:Y:S01]  /*18c0*/  IADD3 R7, R150, R4, RZ ;  /* 0x0000000496077210 */ /* 0x000fe20007ffe0ff */
[----:B------:R-:W-:-:S04]  /*18d0*/  IMAD.MOV.U32 R4, RZ, RZ, RZ ;  /* 0x000000ffff047224 */ /* 0x000fc800078e00ff */
[----:B------:R-:W-:-:S04]  /*18e0*/  IMAD.HI R4, R5, -0x6db6db6d, R4 ;  /* 0x9249249305047827 */ /* 0x000fc800078e0204 */
[----:B------:R-:W-:Y:S01]  /*18f0*/  IMAD.HI R6, R7, -0x6db6db6d, R6 ;  /* 0x9249249307067827 */ /* 0x000fe200078e0206 */
[----:B------:R-:W-:-:S04]  /*1900*/  SHF.R.U32.HI R151, RZ, 0x1f, R4 ;  /* 0x0000001fff977819 */ /* 0x000fc80000011604 */
[----:B------:R-:W-:Y:S02]  /*1910*/  SHF.R.U32.HI R3, RZ, 0x1f, R6 ;  /* 0x0000001fff037819 */ /* 0x000fe40000011606 */
[----:B------:R-:W-:Y:S02]  /*1920*/  LEA.HI.SX32 R151, R4, R151, 0x1a ;  /* 0x0000009704977211 */ /* 0x000fe400078fd2ff */
[----:B------:R-:W-:Y:S01]  /*1930*/  LEA.HI.SX32 R6, R6, R3, 0x1a ;  /* 0x0000000306067211 */ /* 0x000fe200078fd2ff */
[----:B------:R-:W-:-:S03]  /*1940*/  IMAD.MOV.U32 R3, RZ, RZ, RZ ;  /* 0x000000ffff037224 */ /* 0x000fc600078e00ff */
[----:B------:R-:W-:-:S04]  /*1950*/  VIMNMX R10, R151, R6, PT ;  /* 0x00000006970a7248 */ /* 0x000fc80003fe0100 */
[----:B------:R-:W-:-:S13]  /*1960*/  ISETP.GE.AND P0, PT, R10, 0x1, PT ;  /* 0x000000010a00780c */ /* 0x000fda0003f06270 */
[----:B------:R-:W-:Y:S05]  /*1970*/  @!P0 BRA `(.L_x_2516) ;  /* 0x0000000000748947 */ /* 0x000fea0003800000 */
[----:B------:R-:W-:Y:S01]  /*1980*/  ISETP.NE.AND P0, PT, R229, RZ, PT ;  /* 0x000000ffe500720c */ /* 0x000fe20003f05270 */
[----:B------:R-:W-:-:S03]  /*1990*/  ULDC UR4, c[0x0][0x9f0] ;  /* 0x00027c0000047ab9 */ /* 0x000fc60000000800 */
[----:B------:R-:W-:-:S04]  /*19a0*/  SEL R11, R229, UR4, P0 ;  /* 0x00000004e50b7c07 */ /* 0x000fc80008000000 */
[-C--:B------:R-:W-:Y:S02]  /*19b0*/  IABS R6, R11.reuse ;  /* 0x0000000b00067213 */ /* 0x080fe40000000000 */
[----:B------:R-:W-:Y:S02]  /*19c0*/  IADD3 R0, R11, -0x1, R10 ;  /* 0xffffffff0b007810 */ /* 0x000fe40007ffe00a */
[----:B------:R-:W0:Y:S01]  /*19d0*/  I2F.RP R3, R6 ;  /* 0x0000000600037306 */ /* 0x000e220000209400 */
[-C--:B------:R-:W-:Y:S02]  /*19e0*/  IABS R12, R11.reuse ;  /* 0x0000000b000c7213 */ /* 0x080fe40000000000 */
[----:B------:R-:W-:Y:S02]  /*19f0*/  IABS R8, R0 ;  /* 0x0000000000087213 */ /* 0x000fe40000000000 */
[----:B------:R-:W-:-:S04]  /*1a00*/  LOP3.LUT R0, R0, R11, RZ, 0x3c, !PT ;  /* 0x0000000b00007212 */ /* 0x000fc800078e3cff */
[----:B------:R-:W-:Y:S01]  /*1a10*/  ISETP.GE.AND P2, PT, R0, RZ, PT ;  /* 0x000000ff0000720c */ /* 0x000fe20003f46270 */
[----:B0-----:R-:W0:Y:S02]  /*1a20*/  MUFU.RCP R3, R3 ;  /* 0x0000000300037308 */ /* 0x001e240000001000 */
[----:B0-----:R-:W-:Y:S02]  /*1a30*/  VIADD R4, R3, 0xffffffe ;  /* 0x0ffffffe03047836 */ /* 0x001fe40000000000 */
[----:B------:R-:W-:-:S04]  /*1a40*/  IMAD.MOV R3, RZ, RZ, -R12 ;  /* 0x000000ffff037224 */ /* 0x000fc800078e0a0c */
[----:B------:R0:W1:Y:S02]  /*1a50*/  F2I.FTZ.U32.TRUNC.NTZ R5, R4 ;  /* 0x0000000400057305 */ /* 0x000064000021f000 */
[----:B0-----:R-:W-:Y:S01]  /*1a60*/  MOV R4, RZ ;  /* 0x000000ff00047202 */ /* 0x001fe20000000f00 */
        /* <DEDUP_REMOVED lines=14> */
.L_x_2516:
[----:B------:R-:W-:Y:S05]  /*1b50*/  BSYNC B0 ;  /* 0x0000000000007941 */ /* 0x000fea0003800000 */
.L_x_2515:
        /* <DEDUP_REMOVED lines=11> */
[----:B------:R-:W-:Y:S01]  /*1c10*/  @P0 MOV R4, RZ ;  /* 0x000000ff00040202 */ /* 0x000fe20000000f00 */
[----:B------:R-:W-:-:S04]  /*1c20*/  @P0 VIADD R5, R3, 0x6f ;  /* 0x0000006f03050836 */ /* 0x000fc80000000000 */
[----:B------:R-:W-:-:S05]  /*1c30*/  @P0 IMAD.HI R4, R5, -0x6db6db6d, R4 ;  /* 0x9249249305040827 */ /* 0x000fca00078e0204 */
        /* <DEDUP_REMOVED lines=15> */
[----:B------:R-:W-:Y:S01]  /*1d30*/  MOV R10, UR6 ;  /* 0x00000006000a7c02 */ /* 0x000fe20008000f00 */
        /* <DEDUP_REMOVED lines=8> */
.L_x_2519:
[----:B------:R-:W-:Y:S05]  /*1dc0*/  BSYNC B6 ;  /* 0x0000000000067941 */ /* 0x000fea0003800000 */
.L_x_2518:
        /* <DEDUP_REMOVED lines=19> */
[----:B-1---5:R-:W-:Y:S05]  /*1f00*/  CALL.ABS.NOINC R14 ;  /* 0x000000000e007343 */ /* 0x022fea0003c00000 */
.L_x_2521:
[----:B------:R-:W-:Y:S05]  /*1f10*/  BSYNC B6 ;  /* 0x0000000000067941 */ /* 0x000fea0003800000 */
.L_x_2520:
[----:B------:R-:W-:Y:S01]  /*1f20*/  ULDC.64 UR4, c[0x0][0x9f8] ;  /* 0x00027e0000047ab9 */ /* 0x000fe20000000a00 */
[----:B------:R-:W-:Y:S01]  /*1f30*/  IMAD.MOV.U32 R6, RZ, RZ, R230 ;  /* 0x000000ffff067224 */ /* 0x000fe200078e00e6 */
[----:B------:R-:W-:Y:S01]  /*1f40*/  ISETP.NE.U32.AND P0, PT, RZ, UR4, PT ;  /* 0x00000004ff007c0c */ /* 0x000fe2000bf05070 */
[----:B------:R-:W2:Y:S01]  /*1f50*/  LDL.LU R20, [R1+0x20] ;  /* 0x0000200001147983 */ /* 0x000ea20000300800 */
[----:B------:R-:W-:Y:S01]  /*1f60*/  ULDC UR6, c[0x0][0x2f4] ;  /* 0x0000bd0000067ab9 */ /* 0x000fe20000000800 */
[----:B------:R-:W0:Y:S01]  /*1f70*/  LDC.64 R110, c[0x0][0x300] ;  /* 0x0000c000ff6e7b82 */ /* 0x000e220000000a00 */
[----:B------:R-:W-:Y:S01]  /*1f80*/  ISETP.NE.AND.EX P0, PT, RZ, UR5, PT, P0 ;  /* 0x00000005ff007c0c */ /* 0x000fe2000bf05300 */
[----:B------:R-:W1:Y:S01]  /*1f90*/  S2R R3, SR_TID.X ;  /* 0x0000000000037919 */ /* 0x000e620000002100 */
[----:B------:R-:W-:Y:S02]  /*1fa0*/  VIADD R0, R18, 0x60 ;  /* 0x0000006012007836 */ /* 0x000fe40000000000 */
[----:B------:R-:W-:Y:S01]  /*1fb0*/  IMAD.IADD R121, R26, 0x1, R25 ;  /* 0x000000011a797824 */ /* 0x000fe200078e0219 */
[----:B------:R-:W-:Y:S01]  /*1fc0*/  SHF.R.S32.HI R19, RZ, 0x1f, R18 ;  /* 0x0000001fff137819 */ /* 0x000fe20000011412 */
[----:B------:R-:W-:Y:S01]  /*1fd0*/  ULDC.64 UR8, c[0x0][0xa08] ;  /* 0x0002820000087ab9 */ /* 0x000fe20000000a00 */
[----:B------:R-:W3:Y:S06]  /*1fe0*/  LDC.64 R104, c[0x0][0x3f8] ;  /* 0x0000fe00ff687b82 */ /* 0x000eec0000000a00 */
[----:B------:R-:W-:-:S02]  /*1ff0*/  @P0 IADD3 R4, P1, R231, UR4, RZ ;  /* 0x00000004e7040c10 */ /* 0x000fc4000ff3e0ff */
[----:B------:R-:W4:Y:S02]  /*2000*/  LDC R15, c[0x0][0x3f4] ;  /* 0x0000fd00ff0f7b82 */ /* 0x000f240000000800 */
[----:B------:R-:W-:Y:S01]  /*2010*/  @P0 IADD3.X R5, R232, UR5, RZ, P1, !PT ;  /* 0x00000005e8050c10 */ /* 0x000fe20008ffe4ff */
[----:B------:R-:W-:-:S04]  /*2020*/  ULDC.64 UR4, c[0x0][0x330] ;  /* 0x0000cc0000047ab9 */ /* 0x000fc80000000a00 */
[----:B------:R1:W2:Y:S01]  /*2030*/  @P0 LDG.E R6, desc[UR60][R4.64] ;  /* 0x0000003c04060981 */ /* 0x0002a2000c1e1900 */
[----:B------:R-:W-:Y:S01]  /*2040*/  ISETP.GE.AND P1, PT, R206, UR6, PT ;  /* 0x00000006ce007c0c */ /* 0x000fe2000bf26270 */
[----:B------:R-:W-:Y:S01]  /*2050*/  IMAD.WIDE.U32 R112, R228, UR4, R18 ;  /* 0x00000004e4707c25 */ /* 0x000fe2000f8e0012 */
[----:B------:R-:W-:Y:S01]  /*2060*/  ISETP.GE.AND P0, PT, R18, UR6, PT ;  /* 0x0000000612007c0c */ /* 0x000fe2000bf06270 */
[----:B------:R-:W4:Y:S01]  /*2070*/  LDC.64 R98, c[0x0][0x408] ;  /* 0x00010200ff627b82 */ /* 0x000f220000000a00 */
[----:B------:R-:W-:Y:S01]  /*2080*/  SEL R7, RZ, 0xffffffff, P1 ;  /* 0xffffffffff077807 */ /* 0x000fe20000800000 */
[----:B------:R-:W-:Y:S01]  /*2090*/  IMAD R113, R228, UR5, R113 ;  /* 0x00000005e4717c24 */ /* 0x000fe2000f8e0271 */
[----:B------:R-:W-:Y:S01]  /*20a0*/  ISETP.GE.AND P1, PT, R0, UR6, PT ;  /* 0x0000000600007c0c */ /* 0x000fe2000bf26270 */
[----:B------:R-:W-:Y:S01]  /*20b0*/  ULDC.64 UR4, c[0x0][0x308] ;  /* 0x0000c20000047ab9 */ /* 0x000fe20000000a00 */
[----:B------:R-:W-:Y:S01]  /*20c0*/  SHF.R.S32.HI R13, RZ, 0x1f, R121 ;  /* 0x0000001fff0d7819 */ /* 0x000fe20000011479 */
[----:B-1----:R-:W-:Y:S01]  /*20d0*/  IMAD.SHL.U32 R4, R7, 0x2, RZ ;  /* 0x0000000207047824 */ /* 0x002fe200078e00ff */
[----:B------:R-:W-:Y:S01]  /*20e0*/  SEL R5, RZ, 0x8, P1 ;  /* 0x00000008ff057807 */ /* 0x000fe20000800000 */
[----:B------:R-:W-:Y:S01]  /*20f0*/  VIADD R8, R3, 0xffffff80 ;  /* 0xffffff8003087836 */ /* 0x000fe20000000000 */
[----:B------:R-:W-:Y:S01]  /*2100*/  SEL R3, RZ, 0x1, P0 ;  /* 0x00000001ff037807 */ /* 0x000fe20000000000 */
[----:B---3--:R-:W-:Y:S01]  /*2110*/  IMAD.WIDE.U32 R106, R204, R104, R18 ;  /* 0x00000068cc6a7225 */ /* 0x008fe200078e0012 */
[----:B------:R-:W-:Y:S01]  /*2120*/  ISETP.GE.AND P0, PT, R207, UR6, PT ;  /* 0x00000006cf007c0c */ /* 0x000fe2000bf06270 */
[----:B------:R-:W1:Y:S01]  /*2130*/  S2R R152, SR_TID.X ;  /* 0x0000000000987919 */ /* 0x000e620000002100 */
[----:B------:R-:W-:Y:S01]  /*2140*/  LOP3.LUT R3, R4, 0x2, R3, 0xe2, !PT ;  /* 0x0000000204037812 */ /* 0x000fe200078ee203 */
[----:B------:R-:W-:Y:S01]  /*2150*/  IMAD R29, R105, 0x70, RZ ;  /* 0x00000070691d7824 */ /* 0x000fe200078e02ff */
[----:B------:R-:W-:Y:S01]  /*2160*/  SEL R4, RZ, 0x4, P0 ;  /* 0x00000004ff047807 */ /* 0x000fe20000000000 */
[----:B0-----:R-:W-:Y:S01]  /*2170*/  IMAD R133, R111, 0x70, RZ ;  /* 0x000000706f857824 */ /* 0x001fe200078e02ff */
[----:B------:R-:W-:Y:S01]  /*2180*/  SHF.R.S32.HI R7, RZ, 0x1f, R8 ;  /* 0x0000001fff077819 */ /* 0x000fe20000011408 */
[----:B------:R-:W-:Y:S01]  /*2190*/  IMAD.SHL.U32 R137, R110, 0x40, RZ ;  /* 0x000000406e897824 */ /* 0x000fe200078e00ff */
        /* <DEDUP_REMOVED lines=10> */
[----:B----4-:R-:W-:Y:S01]  /*2240*/  IMAD.WIDE.U32 R100, R204, R98, R18 ;  /* 0x00000062cc647225 */ /* 0x010fe200078e0012 */
[----:B------:R-:W-:Y:S02]  /*2250*/  LEA.HI R9, R9, R204, RZ, 0x3 ;  /* 0x000000cc09097211 */ /* 0x000fe400078f18ff */
[----:B------:R-:W-:Y:S01]  /*2260*/  ISETP.NE.U32.AND P0, PT, RZ, UR8, PT ;  /* 0x00000008ff007c0c */ /* 0x000fe2000bf05070 */
[----:B------:R-:W-:Y:S01]  /*2270*/  IMAD R135, R99, 0x70, RZ ;  /* 0x0000007063877824 */ /* 0x000fe200078e02ff */
[----:B------:R-:W-:Y:S01]  /*2280*/  IADD3 R5, R5, R7, RZ ;  /* 0x0000000705057210 */ /* 0x000fe20007ffe0ff */
[----:B------:R-:W-:Y:S01]  /*2290*/  IMAD.SHL.U32 R124, R15, 0x2, RZ ;  /* 0x000000020f7c7824 */ /* 0x000fe200078e00ff */
[----:B------:R-:W-:-:S02]  /*22a0*/  LOP3.LUT R9, R9, 0xfffffff8, RZ, 0xc0, !PT ;  /* 0xfffffff809097812 */ /* 0x000fc400078ec0ff */
[----:B------:R-:W-:Y:S01]  /*22b0*/  ISETP.NE.AND.EX P0, PT, RZ, UR9, PT, P0 ;  /* 0x00000009ff007c0c */ /* 0x000fe2000bf05300 */
[----:B------:R-:W-:Y:S01]  /*22c0*/  IMAD.WIDE.U32 R4, R228, UR4, R4 ;  /* 0x00000004e4047c25 */ /* 0x000fe2000f8e0004 */
[----:B------:R-:W-:Y:S02]  /*22d0*/  LOP3.LUT R27, R27, R8, RZ, 0xfc, !PT ;  /* 0x000000081b1b7212 */ /* 0x000fe400078efcff */
[--C-:B------:R-:W-:Y:S01]  /*22e0*/  SHF.R.S32.HI R23, RZ, 0x1f, R22.reuse ;  /* 0x0000001fff177819 */ /* 0x100fe20000011416 */
[----:B------:R-:W-:Y:S01]  /*22f0*/  IMAD.IADD R132, R204, 0x1, -R9 ;  /* 0x00000001cc847824 */ /* 0x000fe200078e0a09 */
[----:B------:R-:W-:Y:S01]  /*2300*/  ISETP.GE.AND P2, PT, R207, R15, PT ;  /* 0x0000000fcf00720c */ /* 0x000fe20003f46270 */
[----:B------:R-:W-:Y:S01]  /*2310*/  IMAD R5, R228, UR5, R5 ;  /* 0x00000005e4057c24 */ /* 0x000fe2000f8e0205 */
[----:B------:R-:W-:Y:S01]  /*2320*/  ULDC.64 UR4, c[0x0][0x310] ;  /* 0x0000c40000047ab9 */ /* 0x000fe20000000a00 */
[----:B------:R-:W-:Y:S01]  /*2330*/  IMAD.WIDE.U32 R108, R204, R104, R22 ;  /* 0x00000068cc6c7225 */ /* 0x000fe200078e0016 */
[----:B------:R-:W-:-:S02]  /*2340*/  LOP3.LUT P1, RZ, R132, 0x4, RZ, 0xc0, !PT ;  /* 0x0000000484ff7812 */ /* 0x000fc4000782c0ff */
[----:B------:R-:W-:Y:S01]  /*2350*/  SHF.R.U32.HI R28, RZ, 0x3, R215 ;  /* 0x00000003ff1c7819 */ /* 0x000fe200000116d7 */
[C---:B------:R-:W-:Y:S01]  /*2360*/  IMAD.WIDE.U32 R102, R204.reuse, R98, R22 ;  /* 0x00000062cc667225 */ /* 0x040fe200078e0016 */
[----:B------:R-:W-:Y:S02]  /*2370*/  IADD3 R120, P3, R204, R121, RZ ;  /* 0x00000079cc787210 */ /* 0x000fe40007f7e0ff */
[----:B------:R-:W-:Y:S02]  /*2380*/  SHF.L.U64.HI R136, R110, 0x6, R111 ;  /* 0x000000066e887819 */ /* 0x000fe4000001026f */
[----:B------:R-:W-:Y:S02]  /*2390*/  IADD3.X R121, R13, R148, RZ, P3, !PT ;  /* 0x000000940d797210 */ /* 0x000fe40001ffe4ff */
[----:B------:R-:W-:Y:S02]  /*23a0*/  SHF.R.S32.HI R149, RZ, 0x1f, R234 ;  /* 0x0000001fff957819 */ /* 0x000fe400000114ea */
[----:B-1----:R-:W-:-:S02]  /*23b0*/  LEA.HI R152, R152, 0x8, RZ, 0x19 ;  /* 0x0000000898987811 */ /* 0x002fc400078fc8ff */
[----:B--2---:R-:W-:-:S04]  /*23c0*/  LOP3.LUT R20, R20, 0xfffffffb, RZ, 0xc0, !PT ;  /* 0xfffffffb14147812 */ /* 0x004fc800078ec0ff */
[----:B------:R-:W-:Y:S02]  /*23d0*/  @P1 LOP3.LUT R20, R20, 0x4, RZ, 0xfc, !PT ;  /* 0x0000000414141812 */ /* 0x000fe400078efcff */
[----:B------:R-:W-:Y:S02]  /*23e0*/  ISETP.GE.AND P1, PT, R206, R15, PT ;  /* 0x0000000fce00720c */ /* 0x000fe40003f26270 */
[----:B------:R-:W-:-:S04]  /*23f0*/  LOP3.LUT R20, R20, 0xfffffffe, RZ, 0xc0, !PT ;  /* 0xfffffffe14147812 */ /* 0x000fc800078ec0ff */
[----:B------:R-:W-:-:S05]  /*2400*/  @P2 LOP3.LUT R20, R20, 0x1, RZ, 0xfc, !PT ;  /* 0x0000000114142812 */ /* 0x000fca00078efcff */
[----:B------:R0:W-:Y:S01]  /*2410*/  STL [R1+0x20], R20 ;  /* 0x0000201401007387 */ /* 0x0001e20000100800 */
[----:B------:R-:W-:Y:S02]  /*2420*/  SHF.R.S32.HI R7, RZ, 0x1f, R6 ;  /* 0x0000001fff077819 */ /* 0x000fe40000011406 */
[----:B------:R-:W-:Y:S01]  /*2430*/  SEL R37, R6, RZ, !P0 ;  /* 0x000000ff06257207 */ /* 0x000fe20004000000 */
[----:B------:R-:W-:Y:S01]  /*2440*/  IMAD R6, R148, R104, RZ ;  /* 0x0000006894067224 */ /* 0x000fe200078e02ff */
[----:B------:R-:W-:-:S03]  /*2450*/  SEL R8, R7, RZ, !P0 ;  /* 0x000000ff07087207 */ /* 0x000fc60004000000 */
[----:B------:R-:W-:-:S04]  /*2460*/  IMAD.WIDE.U32 R114, R37, UR4, R4 ;  /* 0x0000000425727c25 */ /* 0x000fc8000f8e0004 */
[----:B------:R-:W-:Y:S02]  /*2470*/  IMAD R10, R8, UR4, RZ ;  /* 0x00000004080a7c24 */ /* 0x000fe4000f8e02ff */
[----:B------:R-:W-:Y:S02]  /*2480*/  IMAD R9, R204, R105, R6 ;  /* 0x00000069cc097224 */ /* 0x000fe400078e0206 */
[----:B------:R-:W-:Y:S01]  /*2490*/  IMAD R11, R37, UR5, R10 ;  /* 0x00000005250b7c24 */ /* 0x000fe2000f8e020a */
[----:B------:R-:W-:Y:S01]  /*24a0*/  ULDC.64 UR4, c[0x0][0x338] ;  /* 0x0000ce0000047ab9 */ /* 0x000fe20000000a00 */
[-C--:B------:R-:W-:Y:S02]  /*24b0*/  IMAD R4, R148, R110.reuse, RZ ;  /* 0x0000006e94047224 */ /* 0x080fe400078e02ff */
[----:B------:R-:W-:-:S04]  /*24c0*/  IMAD.WIDE.U32 R6, R204, R110, R18 ;  /* 0x0000006ecc067225 */ /* 0x000fc800078e0012 */
[----:B------:R-:W-:Y:S01]  /*24d0*/  IMAD R10, R204, R111, R4 ;  /* 0x0000006fcc0a7224 */ /* 0x000fe200078e0204 */
[----:B------:R-:W-:Y:S01]  /*24e0*/  IADD3 R4, P0, R114, R6, RZ ;  /* 0x0000000672047210 */ /* 0x000fe20007f1e0ff */
[----:B------:R-:W-:Y:S02]  /*24f0*/  IMAD.IADD R5, R115, 0x1, R11 ;  /* 0x0000000173057824 */ /* 0x000fe400078e020b */
[----:B------:R-:W-:Y:S02]  /*2500*/  IMAD R8, R8, UR4, RZ ;  /* 0x0000000408087c24 */ /* 0x000fe4000f8e02ff */
[----:B------:R-:W-:Y:S01]  /*2510*/  IMAD.IADD R109, R109, 0x1, R9 ;  /* 0x000000016d6d7824 */ /* 0x000fe200078e0209 */
[----:B------:R-:W-:Y:S01]  /*2520*/  IADD3.X R6, R5, R7, R10, P0, !PT ;  /* 0x0000000705067210 */ /* 0x000fe200007fe40a */
[----:B------:R-:W-:Y:S01]  /*2530*/  IMAD R7, R148, R98, RZ ;  /* 0x0000006294077224 */ /* 0x000fe200078e02ff */
[----:B------:R-:W-:Y:S01]  /*2540*/  ISETP.GE.AND P0, PT, R18, R15, PT ;  /* 0x0000000f1200720c */ /* 0x000fe20003f06270 */
[----:B------:R-:W-:Y:S01]  /*2550*/  IMAD.IADD R107, R9, 0x1, R107 ;  /* 0x00000001096b7824 */ /* 0x000fe200078e026b */
[C---:B------:R-:W-:Y:S01]  /*2560*/  SEL R9, R15.reuse, RZ, P1 ;  /* 0x000000ff0f097207 */ /* 0x040fe20000800000 */
[----:B------:R-:W-:Y:S01]  /*2570*/  IMAD R11, R204, R99, R7 ;  /* 0x00000063cc0b7224 */ /* 0x000fe200078e0207 */
[----:B------:R-:W-:Y:S01]  /*2580*/  SEL R7, R15, RZ, P0 ;  /* 0x000000ff0f077207 */ /* 0x000fe20000000000 */
[----:B------:R-:W-:-:S03]  /*2590*/  IMAD.WIDE.U32 R112, R37, UR4, R112 ;  /* 0x0000000425707c25 */ /* 0x000fc6000f8e0070 */
[----:B------:R-:W-:Y:S01]  /*25a0*/  IADD3 R7, R18, R7, RZ ;  /* 0x0000000712077210 */ /* 0x000fe20007ffe0ff */
[----:B------:R-:W-:Y:S01]  /*25b0*/  IMAD R37, R37, UR5, R8 ;  /* 0x0000000525257c24 */ /* 0x000fe2000f8e0208 */
[----:B------:R-:W-:Y:S01]  /*25c0*/  SEL R8, R15, RZ, P2 ;  /* 0x000000ff0f087207 */ /* 0x000fe20001000000 */
[----:B------:R-:W-:Y:S02]  /*25d0*/  IMAD.IADD R9, R206, 0x1, R9 ;  /* 0x00000001ce097824 */ /* 0x000fe400078e0209 */
[----:B------:R-:W-:Y:S02]  /*25e0*/  IMAD.IADD R103, R103, 0x1, R11 ;  /* 0x0000000167677824 */ /* 0x000fe400078e020b */
[----:B------:R-:W-:Y:S01]  /*25f0*/  IMAD.IADD R12, R207, 0x1, R8 ;  /* 0x00000001cf0c7824 */ /* 0x000fe200078e0208 */
[----:B------:R-:W-:Y:S01]  /*2600*/  SHF.R.S32.HI R8, RZ, 0x1f, R7 ;  /* 0x0000001fff087819 */ /* 0x000fe20000011407 */
[----:B------:R-:W-:Y:S01]  /*2610*/  IMAD.IADD R101, R11, 0x1, R101 ;  /* 0x000000010b657824 */ /* 0x000fe200078e0265 */
[----:B------:R-:W-:Y:S01]  /*2620*/  SHF.R.S32.HI R10, RZ, 0x1f, R9 ;  /* 0x0000001fff0a7819 */ /* 0x000fe20000011409 */
[----:B-----5:R-:W-:Y:S01]  /*2630*/  IMAD.WIDE.U32 R102, R146, R98, R102 ;  /* 0x0000006292667225 */ /* 0x020fe200078e0066 */
[----:B0-----:R-:W-:-:S02]  /*2640*/  LEA.HI R20, R8, R7, RZ, 0x3 ;  /* 0x0000000708147211 */ /* 0x001fc400078f18ff */
[----:B------:R-:W-:Y:S01]  /*2650*/  LEA.HI R7, R8, R7, RZ, 0x6 ;  /* 0x0000000708077211 */ /* 0x000fe200078f30ff */
[-C--:B------:R-:W-:Y:S01]  /*2660*/  IMAD.WIDE.U32 R108, R146, R104.reuse, R108 ;  /* 0x00000068926c7225 */ /* 0x080fe200078e006c */
[CC--:B------:R-:W-:Y:S02]  /*2670*/  LEA.HI R8, R10.reuse, R9.reuse, RZ, 0x6 ;  /* 0x000000090a087211 */ /* 0x0c0fe400078f30ff */
[----:B------:R-:W-:Y:S01]  /*2680*/  LEA.HI R21, R10, R9, RZ, 0x3 ;  /* 0x000000090a157211 */ /* 0x000fe200078f18ff */
[C---:B------:R-:W-:Y:S01]  /*2690*/  IMAD.WIDE.U32 R106, R146.reuse, R104, R106 ;  /* 0x00000068926a7225 */ /* 0x040fe200078e006a */
[----:B------:R-:W-:Y:S02]  /*26a0*/  SHF.R.S32.HI R7, RZ, 0x6, R7 ;  /* 0x00000006ff077819 */ /* 0x000fe40000011407 */
[----:B------:R-:W-:Y:S01]  /*26b0*/  SHF.R.S32.HI R9, RZ, 0x6, R8 ;  /* 0x00000006ff097819 */ /* 0x000fe20000011408 */
[----:B------:R-:W-:Y:S01]  /*26c0*/  IMAD.WIDE.U32 R100, R146, R98, R100 ;  /* 0x0000006292647225 */ /* 0x000fe200078e0064 */
[----:B------:R-:W-:-:S02]  /*26d0*/  LOP3.LUT R8, R216, 0x38, R20, 0xf8, !PT ;  /* 0x00000038d8087812 */ /* 0x000fc400078ef814 */
[----:B------:R-:W-:Y:S01]  /*26e0*/  LOP3.LUT R10, R216, 0x38, R21, 0xf8, !PT ;  /* 0x00000038d80a7812 */ /* 0x000fe200078ef815 */
[C---:B------:R-:W-:Y:S01]  /*26f0*/  IMAD R144, R7.reuse, 0x1c00, R218 ;  /* 0x00001c0007907824 */ /* 0x040fe200078e02da */
[----:B------:R-:W-:Y:S01]  /*2700*/  SHF.R.S32.HI R25, RZ, 0x1f, R12 ;  /* 0x0000001fff197819 */ /* 0x000fe2000001140c */
[--C-:B------:R-:W-:Y:S01]  /*2710*/  IMAD R142, R7, 0x1c00, R219.reuse ;  /* 0x00001c00078e7824 */ /* 0x100fe200078e02db */
[-C--:B------:R-:W-:Y:S01]  /*2720*/  LOP3.LUT R7, R8, R217.reuse, RZ, 0x3c, !PT ;  /* 0x000000d908077212 */ /* 0x080fe200078e3cff */
[C---:B------:R-:W-:Y:S01]  /*2730*/  IMAD R143, R9.reuse, 0x1c00, R218 ;  /* 0x00001c00098f7824 */ /* 0x040fe200078e02da */
[----:B------:R-:W-:Y:S01]  /*2740*/  LOP3.LUT R10, R10, R217, RZ, 0x3c, !PT ;  /* 0x000000d90a0a7212 */ /* 0x000fe200078e3cff */
[----:B------:R-:W-:Y:S01]  /*2750*/  IMAD R140, R9, 0x1c00, R219 ;  /* 0x00001c00098c7824 */ /* 0x000fe200078e02db */
[CC--:B------:R-:W-:Y:S01]  /*2760*/  LEA.HI R26, R25.reuse, R12.reuse, RZ, 0x3 ;  /* 0x0000000c191a7211 */ /* 0x0c0fe200078f18ff */
[----:B------:R-:W-:Y:S01]  /*2770*/  IMAD.IADD R144, R144, 0x1, R7 ;  /* 0x0000000190907824 */ /* 0x000fe200078e0207 */
[----:B------:R-:W-:Y:S01]  /*2780*/  LEA.HI R12, R25, R12, RZ, 0x6 ;  /* 0x0000000c190c7211 */ /* 0x000fe200078f30ff */
[----:B------:R-:W-:Y:S01]  /*2790*/  IMAD.IADD R143, R143, 0x1, R10 ;  /* 0x000000018f8f7824 */ /* 0x000fe200078e020a */
[----:B------:R-:W-:Y:S01]  /*27a0*/  LOP3.LUT R7, R215, 0x38, R21, 0xf8, !PT ;  /* 0x00000038d7077812 */ /* 0x000fe200078ef815 */
[----:B------:R-:W-:Y:S01]  /*27b0*/  IMAD.WIDE.U32 R110, R110, 0x70, RZ ;  /* 0x000000706e6e7825 */ /* 0x000fe200078e00ff */
[----:B------:R-:W-:-:S02]  /*27c0*/  SHF.R.S32.HI R12, RZ, 0x6, R12 ;  /* 0x00000006ff0c7819 */ /* 0x000fc4000001140c */
[----:B------:R-:W-:Y:S01]  /*27d0*/  LOP3.LUT R10, R215, 0x38, R26, 0xf8, !PT ;  /* 0x00000038d70a7812 */ /* 0x000fe200078ef81a */
[----:B------:R-:W-:Y:S01]  /*27e0*/  IMAD.IADD R133, R111, 0x1, R133 ;  /* 0x000000016f857824 */ /* 0x000fe200078e0285 */
[-C--:B------:R-:W-:Y:S01]  /*27f0*/  LOP3.LUT R7, R7, R28.reuse, RZ, 0x3c, !PT ;  /* 0x0000001c07077212 */ /* 0x080fe200078e3cff */
[----:B------:R-:W-:Y:S01]  /*2800*/  IMAD R139, R12, 0x1c00, R219 ;  /* 0x00001c000c8b7824 */ /* 0x000fe200078e02db */
[----:B------:R-:W-:Y:S01]  /*2810*/  LOP3.LUT R10, R10, R28, RZ, 0x3c, !PT ;  /* 0x0000001c0a0a7212 */ /* 0x000fe200078e3cff */
[----:B------:R-:W-:Y:S01]  /*2820*/  IMAD R141, R12, 0x1c00, R218 ;  /* 0x00001c000c8d7824 */ /* 0x000fe200078e02da */
[----:B------:R-:W-:Y:S01]  /*2830*/  SHF.R.S32.HI R9, RZ, 0x1f, R146 ;  /* 0x0000001fff097819 */ /* 0x000fe20000011492 */
[----:B------:R-:W-:Y:S01]  /*2840*/  IMAD.IADD R140, R140, 0x1, R7 ;  /* 0x000000018c8c7824 */ /* 0x000fe200078e0207 */
[----:B------:R-:W-:Y:S01]  /*2850*/  LOP3.LUT R11, R215, 0x38, R20, 0xf8, !PT ;  /* 0x00000038d70b7812 */ /* 0x000fe200078ef814 */
[----:B------:R-:W-:Y:S01]  /*2860*/  IMAD.IADD R139, R139, 0x1, R10 ;  /* 0x000000018b8b7824 */ /* 0x000fe200078e020a */
[C---:B------:R-:W-:Y:S01]  /*2870*/  LOP3.LUT R8, R216.reuse, 0x38, R26, 0xf8, !PT ;  /* 0x00000038d8087812 */ /* 0x040fe200078ef81a */
[C---:B------:R-:W-:Y:S01]  /*2880*/  IMAD R7, R9.reuse, R104, RZ ;  /* 0x0000006809077224 */ /* 0x040fe200078e02ff */
[----:B------:R-:W-:Y:S01]  /*2890*/  LOP3.LUT R12, R216, 0x18, R18, 0xf8, !PT ;  /* 0x00000018d80c7812 */ /* 0x000fe200078ef812 */
[----:B------:R-:W-:Y:S01]  /*28a0*/  IMAD R10, R9, R98, RZ ;  /* 0x00000062090a7224 */ /* 0x000fe200078e02ff */
[----:B------:R-:W-:Y:S01]  /*28b0*/  LOP3.LUT R11, R11, R28, RZ, 0x3c, !PT ;  /* 0x0000001c0b0b7212 */ /* 0x000fe200078e3cff */
[----:B------:R-:W-:Y:S01]  /*28c0*/  VIADD R9, R18, 0xa0 ;  /* 0x000000a012097836 */ /* 0x000fe20000000000 */
[----:B------:R-:W-:Y:S01]  /*28d0*/  LOP3.LUT R8, R8, R217, RZ, 0x3c, !PT ;  /* 0x000000d908087212 */ /* 0x000fe200078e3cff */
[----:B------:R-:W-:Y:S01]  /*28e0*/  IMAD R31, R146, R105, R7 ;  /* 0x00000069921f7224 */ /* 0x000fe200078e0207 */
[----:B------:R-:W-:Y:S01]  /*28f0*/  LOP3.LUT R25, R12, R217, RZ, 0x3c, !PT ;  /* 0x000000d90c197212 */ /* 0x000fe200078e3cff */
[----:B------:R-:W-:Y:S01]  /*2900*/  IMAD R33, R146, R99, R10 ;  /* 0x0000006392217224 */ /* 0x000fe200078e020a */
[----:B------:R-:W-:Y:S01]  /*2910*/  ISETP.GE.AND P2, PT, R9, UR6, PT ;  /* 0x0000000609007c0c */ /* 0x000fe2000bf46270 */
[----:B------:R-:W-:Y:S01]  /*2920*/  IMAD.IADD R142, R142, 0x1, R11 ;  /* 0x000000018e8e7824 */ /* 0x000fe200078e020b */
[----:B------:R-:W-:Y:S01]  /*2930*/  IADD3 R141, R141, R8, RZ ;  /* 0x000000088d8d7210 */ /* 0x000fe20007ffe0ff */
[----:B------:R-:W-:Y:S01]  /*2940*/  IMAD.SHL.U32 R8, R104, 0x40, RZ ;  /* 0x0000004068087824 */ /* 0x000fe200078e00ff */
[----:B------:R-:W-:Y:S01]  /*2950*/  SEL R28, RZ, 0x20, P2 ;  /* 0x00000020ff1c7807 */ /* 0x000fe20001000000 */
[----:B------:R-:W-:Y:S01]  /*2960*/  IMAD.IADD R138, R218, 0x1, R25 ;  /* 0x00000001da8a7824 */ /* 0x000fe200078e0219 */
[C---:B------:R-:W-:Y:S01]  /*2970*/  SHF.L.U64.HI R7, R104.reuse, 0x6, R105 ;  /* 0x0000000668077819 */ /* 0x040fe20000010269 */
[----:B------:R-:W-:Y:S01]  /*2980*/  IMAD.WIDE.U32 R104, R104, 0x70, RZ ;  /* 0x0000007068687825 */ /* 0x000fe200078e00ff */
[----:B------:R-:W-:-:S02]  /*2990*/  SHF.L.U64.HI R10, R98, 0x6, R99 ;  /* 0x00000006620a7819 */ /* 0x000fc40000010263 */
[----:B------:R-:W-:Y:S01]  /*29a0*/  SHF.R.S32.HI R117, RZ, 0x3, R20 ;  /* 0x00000003ff757819 */ /* 0x000fe20000011414 */
[C---:B------:R-:W-:Y:S01]  /*29b0*/  IMAD.SHL.U32 R11, R98.reuse, 0x40, RZ ;  /* 0x00000040620b7824 */ /* 0x040fe200078e00ff */
[----:B------:R-:W-:Y:S01]  /*29c0*/  SHF.R.S32.HI R116, RZ, 0x3, R21 ;  /* 0x00000003ff747819 */ /* 0x000fe20000011415 */
[----:B------:R-:W-:Y:S01]  /*29d0*/  IMAD.WIDE.U32 R98, R98, 0x70, RZ ;  /* 0x0000007062627825 */ /* 0x000fe200078e00ff */
[----:B------:R-:W-:Y:S02]  /*29e0*/  SHF.R.S32.HI R25, RZ, 0x3, R26 ;  /* 0x00000003ff197819 */ /* 0x000fe4000001141a */
[----:B------:R-:W-:Y:S01]  /*29f0*/  LOP3.LUT R35, R27, R28, RZ, 0xfc, !PT ;  /* 0x0000001c1b237212 */ /* 0x000fe200078efcff */
[----:B------:R-:W-:Y:S01]  /*2a00*/  IMAD.IADD R12, R109, 0x1, R31 ;  /* 0x000000016d0c7824 */ /* 0x000fe200078e021f */
[----:B------:R-:W-:Y:S01]  /*2a10*/  LOP3.LUT R20, R20, 0xfffffff8, RZ, 0xc0, !PT ;  /* 0xfffffff814147812 */ /* 0x000fe200078ec0ff */
[----:B------:R-:W-:Y:S01]  /*2a20*/  IMAD.IADD R13, R31, 0x1, R107 ;  /* 0x000000011f0d7824 */ /* 0x000fe200078e026b */
[----:B------:R-:W-:Y:S01]  /*2a30*/  LOP3.LUT R21, R21, 0xfffffff8, RZ, 0xc0, !PT ;  /* 0xfffffff815157812 */ /* 0x000fe200078ec0ff */
[----:B------:R-:W-:Y:S01]  /*2a40*/  IMAD.IADD R15, R33, 0x1, R101 ;  /* 0x00000001210f7824 */ /* 0x000fe200078e0265 */
[----:B------:R-:W-:Y:S01]  /*2a50*/  LOP3.LUT R26, R26, 0xfffffff8, RZ, 0xc0, !PT ;  /* 0xfffffff81a1a7812 */ /* 0x000fe200078ec0ff */
[----:B------:R-:W-:Y:S01]  /*2a60*/  IMAD.IADD R134, R105, 0x1, R29 ;  /* 0x0000000169867824 */ /* 0x000fe200078e021d */
[----:B------:R-:W-:Y:S01]  /*2a70*/  IADD3 R14, R103, R33, RZ ;  /* 0x00000021670e7210 */ /* 0x000fe20007ffe0ff */
[----:B------:R-:W-:Y:S01]  /*2a80*/  IMAD.IADD R135, R99, 0x1, R135 ;  /* 0x0000000163877824 */ /* 0x000fe200078e0287 */
[----:B------:R-:W-:Y:S01]  /*2a90*/  LOP3.LUT R31, R35, 0x2, RZ, 0xc0, !PT ;  /* 0x00000002231f7812 */ /* 0x000fe200078ec0ff */
[----:B------:R-:W-:Y:S01]  /*2aa0*/  IMAD.IADD R36, R113, 0x1, R37 ;  /* 0x0000000171247824 */ /* 0x000fe200078e0225 */
[----:B------:R-:W-:-:S02]  /*2ab0*/  LOP3.LUT R32, R35, 0x4, RZ, 0xc0, !PT ;  /* 0x0000000423207812 */ /* 0x000fc400078ec0ff */
[C---:B------:R-:W-:Y:S02]  /*2ac0*/  LOP3.LUT R33, R35.reuse, 0x8, RZ, 0xc0, !PT ;  /* 0x0000000823217812 */ /* 0x040fe400078ec0ff */
[----:B------:R-:W-:Y:S02]  /*2ad0*/  LOP3.LUT R34, R35, 0x10, RZ, 0xc0, !PT ;  /* 0x0000001023227812 */ /* 0x000fe400078ec0ff */
[----:B------:R-:W-:Y:S02]  /*2ae0*/  LOP3.LUT R27, R27, 0x1, RZ, 0xc0, !PT ;  /* 0x000000011b1b7812 */ /* 0x000fe400078ec0ff */
[----:B------:R-:W-:Y:S02]  /*2af0*/  SHF.R.S32.HI R28, RZ, 0x1f, R20 ;  /* 0x0000001fff1c7819 */ /* 0x000fe40000011414 */
[----:B------:R-:W-:Y:S02]  /*2b00*/  SHF.R.S32.HI R29, RZ, 0x1f, R21 ;  /* 0x0000001fff1d7819 */ /* 0x000fe40000011415 */
[----:B------:R-:W-:-:S02]  /*2b10*/  SHF.R.S32.HI R30, RZ, 0x1f, R26 ;  /* 0x0000001fff1e7819 */ /* 0x000fc4000001141a */
[----:B------:R-:W-:-:S07]  /*2b20*/  LOP3.LUT R35, R35, 0x20, RZ, 0xc0, !PT ;  /* 0x0000002023237812 */ /* 0x000fce00078ec0ff */
.L_x_2621:
[----:B-12---:R-:W2:Y:S01]  /*2b30*/  LDL.LU R41, [R1+0x20] ;  /* 0x0000200001297983 */ /* 0x006ea20000300800 */
[----:B-----5:R-:W-:Y:S01]  /*2b40*/  VIADD R49, R24, 0xffffffff ;  /* 0xffffffff18317836 */ /* 0x020fe20000000000 */
[----:B------:R-:W0:Y:S01]  /*2b50*/  LDC.64 R122, c[0x0][0x2e8] ;  /* 0x0000ba00ff7a7b82 */ /* 0x000e220000000a00 */
        /* <DEDUP_REMOVED lines=8> */
[----:B------:R-:W-:-:S02]  /*2be0*/  IADD3 R24, P2, P3, R4, R126, R137 ;  /* 0x0000007e04187210 */ /* 0x000fc40007b5e089 */
[----:B------:R-:W-:Y:S01]  /*2bf0*/  IADD3 R39, P4, R4, R126, RZ ;  /* 0x0000007e04277210 */ /* 0x000fe20007f9e0ff */
[----:B------:R-:W-:Y:S02]  /*2c00*/  IMAD.IADD R92, R127, 0x1, R37 ;  /* 0x000000017f5c7824 */ /* 0x000fe400078e0225 */
[----:B------:R-:W-:Y:S02]  /*2c10*/  IMAD R37, R17, 0x5400, R138 ;  /* 0x0000540011257824 */ /* 0x000fe400078e028a */
[----:B------:R-:W-:Y:S01]  /*2c20*/  IMAD.X R40, R92, 0x1, R6, P4 ;  /* 0x000000015c287824 */ /* 0x000fe200020e0606 */
[----:B------:R-:W-:Y:S02]  /*2c30*/  IADD3.X R38, R6, R92, R136, P2, P3 ;  /* 0x0000005c06267210 */ /* 0x000fe400017e6488 */
[----:B------:R-:W-:Y:S02]  /*2c40*/  ISETP.GT.AND P3, PT, R49, R125, PT ;  /* 0x0000007d3100720c */ /* 0x000fe40003f64270 */
[----:B0-----:R-:W-:-:S02]  /*2c50*/  LEA R44, P2, R24, R122, 0x1 ;  /* 0x0000007a182c7211 */ /* 0x001fc400078408ff */
[----:B------:R-:W-:Y:S02]  /*2c60*/  LEA R46, P4, R39, R122, 0x1 ;  /* 0x0000007a272e7211 */ /* 0x000fe400078808ff */
[-C--:B------:R-:W-:Y:S01]  /*2c70*/  LEA.HI.X R45, R24, R123.reuse, R38, 0x1, P2 ;  /* 0x0000007b182d7211 */ /* 0x080fe200010f0c26 */
[----:B------:R-:W-:Y:S01]  /*2c80*/  IMAD.MOV.U32 R24, RZ, RZ, R49 ;  /* 0x000000ffff187224 */ /* 0x000fe200078e0031 */
[----:B-1----:R-:W-:Y:S02]  /*2c90*/  ISETP.GE.AND P2, PT, R119, 0x1, PT ;  /* 0x000000017700780c */ /* 0x002fe40003f46270 */
[----:B------:R-:W-:Y:S01]  /*2ca0*/  LEA.HI.X R47, R39, R123, R40, 0x1, P4 ;  /* 0x0000007b272f7211 */ /* 0x000fe200020f0c28 */
[C---:B------:R-:W-:Y:S01]  /*2cb0*/  VIADD R39, R37.reuse, 0x20 ;  /* 0x0000002025277836 */ /* 0x040fe20000000000 */
[C---:B------:R-:W-:Y:S01]  /*2cc0*/  @P5 IADD3 R39, R37.reuse, -0x20, RZ ;  /* 0xffffffe025275810 */ /* 0x040fe20007ffe0ff */
[----:B------:R-:W-:-:S04]  /*2cd0*/  IMAD R37, R37, 0x2, R118 ;  /* 0x0000000225257824 */ /* 0x000fc800078e0276 */
        /* <DEDUP_REMOVED lines=8> */
[-C--:B------:R-:W-:Y:S02]  /*2d60*/  IMAD R43, R135, R49.reuse, RZ ;  /* 0x00000031872b7224 */ /* 0x080fe400078e02ff */
[----:B0-----:R-:W-:Y:S02]  /*2d70*/  IMAD R41, R42, R104, R39 ;  /* 0x000000682a297224 */ /* 0x001fe400078e0227 */
[----:B------:R-:W-:Y:S02]  /*2d80*/  IMAD R39, R24, -0x70, R2 ;  /* 0xffffff9018277824 */ /* 0x000fe400078e0202 */
[----:B------:R-:W-:Y:S02]  /*2d90*/  IMAD R43, R42, R98, R43 ;  /* 0x000000622a2b7224 */ /* 0x000fe400078e022b */
[----:B------:R-:W-:Y:S01]  /*2da0*/  IMAD.WIDE.U32 R90, R104, R49, RZ ;  /* 0x00000031685a7225 */ /* 0x000fe200078e00ff */
[----:B------:R-:W-:-:S03]  /*2db0*/  VIMNMX R39, R39, 0x70, PT ;  /* 0x0000007027277848 */ /* 0x000fc60003fe0100 */
        /* <DEDUP_REMOVED lines=60> */
.L_x_2526:
[----:B------:R-:W-:Y:S05]  /*3180*/  BSYNC B1 ;  /* 0x0000000000017941 */ /* 0x000fea0003800000 */
.L_x_2525:
        /* <DEDUP_REMOVED lines=56> */
.L_x_2528:
[----:B------:R-:W-:Y:S05]  /*3510*/  BSYNC B1 ;  /* 0x0000000000017941 */ /* 0x000fea0003800000 */
.L_x_2527:
[----:B01----:R-:W2:Y:S01]  /*3520*/  LDL R40, [R1+0x4c] ;  /* 0x00004c0001287983 */ /* 0x003ea20000100800 */
[----:B------:R-:W-:Y:S01]  /*3530*/  IMAD.MOV.U32 R42, RZ, RZ, R76 ;  /* 0x000000ffff2a7224 */ /* 0x000fe200078e004c */
[----:B------:R-:W-:Y:S01]  /*3540*/  PRMT R157, R129, 0x5410, R128 ;  /* 0x00005410819d7816 */ /* 0x000fe20000000080 */
[----:B------:R-:W-:Y:S02]  /*3550*/  IMAD.MOV.U32 R43, RZ, RZ, R77 ;  /* 0x000000ffff2b7224 */ /* 0x000fe400078e004d */
[----:B------:R-:W-:Y:S01]  /*3560*/  IMAD.MOV.U32 R41, RZ, RZ, R80 ;  /* 0x000000ffff297224 */ /* 0x000fe200078e0050 */
[----:B------:R-:W-:Y:S01]  /*3570*/  PRMT R161, R161, 0x5410, R42 ;  /* 0x00005410a1a17816 */ /* 0x000fe2000000002a */
[----:B------:R-:W-:Y:S01]  /*3580*/  IMAD.MOV.U32 R42, RZ, RZ, R92 ;  /* 0x000000ffff2a7224 */ /* 0x000fe200078e005c */
[----:B------:R-:W-:Y:S01]  /*3590*/  PRMT R159, R159, 0x5410, R43 ;  /* 0x000054109f9f7816 */ /* 0x000fe2000000002b */
[----:B------:R-:W-:-:S05]  /*35a0*/  IMAD.MOV.U32 R43, RZ, RZ, R93 ;  /* 0x000000ffff2b7224 */ /* 0x000fca00078e005d */
[----:B------:R-:W-:Y:S01]  /*35b0*/  PRMT R165, R42, 0x5410, R43 ;  /* 0x000054102aa57816 */ /* 0x000fe2000000002b */
[----:B------:R-:W-:Y:S02]  /*35c0*/  IMAD.MOV.U32 R42, RZ, RZ, R123 ;  /* 0x000000ffff2a7224 */ /* 0x000fe400078e007b */
[----:B------:R-:W-:Y:S01]  /*35d0*/  IMAD.MOV.U32 R43, RZ, RZ, R74 ;  /* 0x000000ffff2b7224 */ /* 0x000fe200078e004a */
[----:B--2---:R-:W-:Y:S01]  /*35e0*/  R2UR UR4, R40 ;  /* 0x00000000280472ca */ /* 0x004fe200000e0000 */
[----:B------:R-:W-:-:S05]  /*35f0*/  IMAD.MOV.U32 R40, RZ, RZ, R81 ;  /* 0x000000ffff287224 */ /* 0x000fca00078e0051 */
[----:B------:R-:W-:Y:S01]  /*3600*/  PRMT R162, R40, 0x5410, R41 ;  /* 0x0000541028a27816 */ /* 0x000fe20000000029 */
[----:B------:R-:W-:Y:S01]  /*3610*/  IMAD.MOV.U32 R41, RZ, RZ, R85 ;  /* 0x000000ffff297224 */ /* 0x000fe200078e0055 */
[----:B------:R-:W-:-:S04]  /*3620*/  MOV R40, R84 ;  /* 0x0000005400287202 */ /* 0x000fc80000000f00 */
[----:B------:R-:W-:Y:S01]  /*3630*/  PRMT R164, R40, 0x5410, R41 ;  /* 0x0000541028a47816 */ /* 0x000fe20000000029 */
[----:B------:R-:W-:Y:S01]  /*3640*/  IMAD.MOV.U32 R41, RZ, RZ, R122 ;  /* 0x000000ffff297224 */ /* 0x000fe200078e007a */
[----:B------:R-:W-:Y:S01]  /*3650*/  MOV R40, R75 ;  /* 0x0000004b00287202 */ /* 0x000fe20000000f00 */
[----:B------:R-:W-:-:S03]  /*3660*/  UISETP.NE.AND UP0, UPT, UR4, 0x3, UPT ;  /* 0x000000030400788c */ /* 0x000fc6000bf05270 */
[----:B------:R-:W-:Y:S01]  /*3670*/  PRMT R153, R41, 0x5410, R42 ;  /* 0x0000541029997816 */ /* 0x000fe2000000002a */
[----:B------:R-:W-:Y:S01]  /*3680*/  IMAD.MOV.U32 R41, RZ, RZ, R83 ;  /* 0x000000ffff297224 */ /* 0x000fe200078e0053 */
[----:B------:R-:W-:Y:S01]  /*3690*/  PRMT R158, R43, 0x5410, R40 ;  /* 0x000054102b9e7816 */ /* 0x000fe20000000028 */
[----:B------:R-:W-:Y:S01]  /*36a0*/  IMAD.MOV.U32 R43, RZ, RZ, R78 ;  /* 0x000000ffff2b7224 */ /* 0x000fe200078e004e */
[----:B------:R-:W-:Y:S01]  /*36b0*/  PLOP3.LUT P2, PT, PT, PT, UP0, 0x80, 0x0 ;  /* 0x000000000000781c */ /* 0x000fe20003f4f008 */
        /* <DEDUP_REMOVED lines=13> */
[----:B-----5:R-:W-:Y:S02]  /*3790*/  IMAD.MOV.U32 R43, RZ, RZ, R48 ;  /* 0x000000ffff2b7224 */ /* 0x020fe400078e0030 */
[----:B------:R-:W-:Y:S01]  /*37a0*/  IMAD.MOV.U32 R40, RZ, RZ, R49 ;  /* 0x000000ffff287224 */ /* 0x000fe200078e0031 */
[----:B------:R-:W-:Y:S01]  /*37b0*/  PRMT R168, R41, 0x5410, R42 ;  /* 0x0000541029a87816 */ /* 0x000fe2000000002a */
[----:B------:R-:W-:-:S03]  /*37c0*/  IMAD.MOV.U32 R41, RZ, RZ, R52 ;  /* 0x000000ffff297224 */ /* 0x000fc600078e0034 */
[----:B------:R-:W-:Y:S02]  /*37d0*/  PRMT R90, R40, 0x5410, R43 ;  /* 0x00005410285a7816 */ /* 0x000fe4000000002b */
        /* <DEDUP_REMOVED lines=35> */
.L_x_2529:
[----:B------:R-:W-:Y:S01]  /*3a10*/  LEA R96, R17, R16, 0x3 ;  /* 0x0000001011607211 */ /* 0x000fe200078e18ff */
[----:B------:R-:W-:Y:S01]  /*3a20*/  BSSY B1, `(.L_x_2530) ;  /* 0x0000004000017945 */ /* 0x000fe20003800000 */
[----:B------:R-:W-:-:S04]  /*3a30*/  SHF.L.U32 R97, R209, 0x1f, RZ ;  /* 0x0000001fd1617819 */ /* 0x000fc800000006ff */
[----:B------:R-:W0:Y:S02]  /*3a40*/  SYNCS.PHASECHK.TRANS64.TRYWAIT P5, [R96+URZ+0x36890], R97 ;  /* 0x03689061600075a7 */ /* 0x000e2400080a017f */
[----:B0-----:R-:W-:Y:S05]  /*3a50*/  @!P5 BRA `(.L_x_2531) ;  /* 0x000002b800c4d947 */ /* 0x001fea0003800000 */
.L_x_2913:
[----:B------:R-:W-:Y:S05]  /*3a60*/  BSYNC B1 ;  /* 0x0000000000017941 */ /* 0x000fea0003800000 */
.L_x_2530:
        /* <DEDUP_REMOVED lines=50> */
.L_x_2537:
[----:B------:R-:W-:Y:S05]  /*3d90*/  BSYNC B3 ;  /* 0x0000000000037941 */ /* 0x000fea0003800000 */
.L_x_2536:
[----:B--2---:R1:W-:Y:S02]  /*3da0*/  STG.E.128 desc[UR60][R46.64], R40 ;  /* 0x000000282e007986 */ /* 0x0043e4000c101d3c */
.L_x_2535:
[----:B------:R-:W-:Y:S05]  /*3db0*/  BSYNC B2 ;  /* 0x0000000000027941 */ /* 0x000fea0003800000 */
.L_x_2534:
        /* <DEDUP_REMOVED lines=10> */
[----:B------:R-:W-:Y:S01]  /*3e60*/  HADD2.F32 R122, -RZ, R167.H1_H1 ;  /* 0x300000a7ff7a7230 */ /* 0x000fe20000004100 */
[----:B------:R-:W-:Y:S01]  /*3e70*/  SHF.R.U32.HI R95, RZ, 0x10, R95 ;  /* 0x00000010ff5f7819 */ /* 0x000fe2000001165f */
[----:B------:R-:W-:Y:S01]  /*3e80*/  HADD2.F32 R94, -RZ, R94.H0_H0 ;  /* 0x2000005eff5e7230 */ /* 0x000fe20000004100 */
[----:B------:R-:W-:Y:S01]  /*3e90*/  SHF.R.U32.HI R93, RZ, 0x10, R93 ;  /* 0x00000010ff5d7819 */ /* 0x000fe2000001165d */
[--C-:B------:R-:W-:Y:S02]  /*3ea0*/  HADD2.F32 R41, -RZ, R89.reuse.H1_H1 ;  /* 0x30000059ff297230 */ /* 0x100fe40000004100 */
[----:B------:R-:W-:Y:S02]  /*3eb0*/  HADD2.F32 R89, -RZ, R89.H0_H0 ;  /* 0x20000059ff597230 */ /* 0x000fe40000004100 */
[----:B------:R-:W-:-:S02]  /*3ec0*/  HADD2.F32 R88, -RZ, R88.H0_H0 ;  /* 0x20000058ff587230 */ /* 0x000fc40000004100 */
[-C--:B------:R-:W-:Y:S01]  /*3ed0*/  FMUL.FTZ R92, R41, R94.reuse ;  /* 0x0000005e295c7220 */ /* 0x080fe20000410000 */
[----:B------:R-:W-:Y:S02]  /*3ee0*/  HADD2.F32 R93, -RZ, R93.H0_H0 ;  /* 0x2000005dff5d7230 */ /* 0x000fe40000004100 */
[C---:B------:R-:W-:Y:S01]  /*3ef0*/  FMUL.FTZ R94, R89.reuse, R94 ;  /* 0x0000005e595e7220 */ /* 0x040fe20000410000 */
[----:B------:R-:W-:-:S03]  /*3f00*/  FFMA.FTZ R92, R89, R88, -R92 ;  /* 0x00000058595c7223 */ /* 0x000fc6000001085c */
[----:B------:R-:W-:Y:S01]  /*3f10*/  FFMA.FTZ R94, R41, R88, R94 ;  /* 0x00000058295e7223 */ /* 0x000fe2000001005e */
[----:B------:R-:W-:Y:S02]  /*3f20*/  IMAD.MOV.U32 R88, RZ, RZ, R40 ;  /* 0x000000ffff587224 */ /* 0x000fe400078e0028 */
[----:B------:R-:W-:Y:S02]  /*3f30*/  IMAD.MOV.U32 R40, RZ, RZ, R43 ;  /* 0x000000ffff287224 */ /* 0x000fe400078e002b */
[----:B------:R-:W-:Y:S01]  /*3f40*/  HADD2.F32 R43, -RZ, R95.H0_H0 ;  /* 0x2000005fff2b7230 */ /* 0x000fe20000004100 */
[----:B------:R-:W-:Y:S02]  /*3f50*/  F2FP.F16.F32.PACK_AB R92, R94, R92 ;  /* 0x0000005c5e5c723e */ /* 0x000fe400000000ff */
[--C-:B------:R-:W-:Y:S02]  /*3f60*/  HADD2.F32 R41, -RZ, R40.reuse.H1_H1 ;  /* 0x30000028ff297230 */ /* 0x100fe40000004100 */
[----:B------:R-:W-:-:S03]  /*3f70*/  HADD2.F32 R40, -RZ, R40.H0_H0 ;  /* 0x20000028ff287230 */ /* 0x000fc60000004100 */
[CC--:B------:R-:W-:Y:S02]  /*3f80*/  FMUL.FTZ R89, R41.reuse, R43.reuse ;  /* 0x0000002b29597220 */ /* 0x0c0fe40000410000 */
[C---:B------:R-:W-:Y:S02]  /*3f90*/  FMUL.FTZ R43, R40.reuse, R43 ;  /* 0x0000002b282b7220 */ /* 0x040fe40000410000 */
[-C--:B------:R-:W-:Y:S01]  /*3fa0*/  FFMA.FTZ R40, R40, R93.reuse, -R89 ;  /* 0x0000005d28287223 */ /* 0x080fe20000010859 */
[----:B------:R-:W-:Y:S02]  /*3fb0*/  IMAD.MOV.U32 R89, RZ, RZ, R42 ;  /* 0x000000ffff597224 */ /* 0x000fe400078e002a */
[----:B------:R-:W-:Y:S01]  /*3fc0*/  FFMA.FTZ R41, R41, R93, R43 ;  /* 0x0000005d29297223 */ /* 0x000fe2000001002b */
[----:B------:R-:W-:Y:S02]  /*3fd0*/  HADD2.F32 R42, -RZ, R88.H1_H1 ;  /* 0x30000058ff2a7230 */ /* 0x000fe40000004100 */
[----:B------:R-:W-:-:S02]  /*3fe0*/  HADD2.F32 R93, -RZ, R167.H0_H0 ;  /* 0x200000a7ff5d7230 */ /* 0x000fc40000004100 */
[----:B------:R-:W-:Y:S02]  /*3ff0*/  HADD2.F32 R43, -RZ, R88.H0_H0 ;  /* 0x20000058ff2b7230 */ /* 0x000fe40000004100 */
[----:B------:R-:W-:Y:S02]  /*4000*/  HADD2.F32 R88, -RZ, R165.H0_H0 ;  /* 0x200000a5ff587230 */ /* 0x000fe40000004100 */
[-C--:B------:R-:W-:Y:S01]  /*4010*/  FMUL.FTZ R95, R42, R93.reuse ;  /* 0x0000005d2a5f7220 */ /* 0x080fe20000410000 */
[----:B------:R-:W-:-:S03]  /*4020*/  FMUL.FTZ R93, R43, R93 ;  /* 0x0000005d2b5d7220 */ /* 0x000fc60000410000 */
[-C--:B------:R-:W-:Y:S01]  /*4030*/  FFMA.FTZ R43, R43, R88.reuse, -R95 ;  /* 0x000000582b2b7223 */ /* 0x080fe2000001085f */
[----:B------:R-:W-:Y:S01]  /*4040*/  FFMA.FTZ R42, R42, R88, R93 ;  /* 0x000000582a2a7223 */ /* 0x000fe2000001005d */
[--C-:B------:R-:W-:Y:S02]  /*4050*/  HADD2.F32 R88, -RZ, R89.reuse.H1_H1 ;  /* 0x30000059ff587230 */ /* 0x100fe40000004100 */
[----:B------:R-:W-:Y:S02]  /*4060*/  HADD2.F32 R93, -RZ, R89.H0_H0 ;  /* 0x20000059ff5d7230 */ /* 0x000fe40000004100 */
[----:B------:R-:W-:Y:S02]  /*4070*/  HADD2.F32 R89, -RZ, R165.H1_H1 ;  /* 0x300000a5ff597230 */ /* 0x000fe40000004100 */
[-C--:B------:R-:W-:Y:S01]  /*4080*/  FMUL.FTZ R95, R88, R122.reuse ;  /* 0x0000007a585f7220 */ /* 0x080fe20000410000 */
[----:B------:R-:W-:Y:S01]  /*4090*/  F2FP.F16.F32.PACK_AB R42, R42, R43 ;  /* 0x0000002b2a2a723e */ /* 0x000fe200000000ff */
[----:B------:R-:W-:-:S02]  /*40a0*/  FMUL.FTZ R122, R93, R122 ;  /* 0x0000007a5d7a7220 */ /* 0x000fc40000410000 */
[-C--:B------:R-:W-:Y:S02]  /*40b0*/  FFMA.FTZ R95, R93, R89.reuse, -R95 ;  /* 0x000000595d5f7223 */ /* 0x080fe4000001085f */
[----:B------:R-:W-:Y:S01]  /*40c0*/  FFMA.FTZ R122, R88, R89, R122 ;  /* 0x00000059587a7223 */ /* 0x000fe2000001007a */
[----:B------:R-:W-:Y:S01]  /*40d0*/  F2FP.F16.F32.PACK_AB R88, R41, R40 ;  /* 0x000000282958723e */ /* 0x000fe200000000ff */
[----:B------:R-:W-:Y:S01]  /*40e0*/  IMAD.MOV.U32 R40, RZ, RZ, R42 ;  /* 0x000000ffff287224 */ /* 0x000fe200078e002a */
[----:B------:R-:W-:Y:S02]  /*40f0*/  MOV R41, R92 ;  /* 0x0000005c00297202 */ /* 0x000fe40000000f00 */
[----:B------:R-:W-:Y:S01]  /*4100*/  F2FP.F16.F32.PACK_AB R95, R122, R95 ;  /* 0x0000005f7a5f723e */ /* 0x000fe200000000ff */
[----:B------:R-:W-:-:S04]  /*4110*/  IMAD.MOV.U32 R43, RZ, RZ, R88 ;  /* 0x000000ffff2b7224 */ /* 0x000fc800078e0058 */
[----:B------:R-:W-:-:S07]  /*4120*/  IMAD.MOV.U32 R42, RZ, RZ, R95 ;  /* 0x000000ffff2a7224 */ /* 0x000fce00078e005f */
.L_x_2541:
[----:B------:R-:W-:Y:S05]  /*4130*/  BSYNC B3 ;  /* 0x0000000000037941 */ /* 0x000fea0003800000 */
.L_x_2540:
[----:B--2---:R2:W-:Y:S02]  /*4140*/  STG.E.128 desc[UR60][R46.64+0x40], R40 ;  /* 0x000040282e007986 */ /* 0x0045e4000c101d3c */
.L_x_2539:
[----:B------:R-:W-:Y:S05]  /*4150*/  BSYNC B2 ;  /* 0x0000000000027941 */ /* 0x000fea0003800000 */
.L_x_2538:
        /* <DEDUP_REMOVED lines=50> */
[----:B------:R-:W-:Y:S01]  /*4480*/  IMAD.MOV.U32 R41, RZ, RZ, R88 ;  /* 0x000000ffff297224 */ /* 0x000fe200078e0058 */
[----:B------:R-:W-:Y:S02]  /*4490*/  MOV R40, R42 ;  /* 0x0000002a00287202 */ /* 0x000fe40000000f00 */
[----:B------:R-:W-:Y:S01]  /*44a0*/  F2FP.F16.F32.PACK_AB R87, R92, R87 ;  /* 0x000000575c57723e */ /* 0x000fe200000000ff */
[----:B------:R-:W-:-:S04]  /*44b0*/  IMAD.MOV.U32 R43, RZ, RZ, R84 ;  /* 0x000000ffff2b7224 */ /* 0x000fc800078e0054 */
[----:B------:R-:W-:-:S07]  /*44c0*/  IMAD.MOV.U32 R42, RZ, RZ, R87 ;  /* 0x000000ffff2a7224 */ /* 0x000fce00078e0057 */
.L_x_2545:
[----:B------:R-:W-:Y:S05]  /*44d0*/  BSYNC B3 ;  /* 0x0000000000037941 */ /* 0x000fea0003800000 */
.L_x_2544:
[----:B--2---:R3:W-:Y:S02]  /*44e0*/  STG.E.128 desc[UR60][R46.64+0x80], R40 ;  /* 0x000080282e007986 */ /* 0x0047e4000c101d3c */
.L_x_2543:
[----:B------:R-:W-:Y:S05]  /*44f0*/  BSYNC B2 ;  /* 0x0000000000027941 */ /* 0x000fea0003800000 */
.L_x_2542:
        /* <DEDUP_REMOVED lines=15> */
[CC--:B------:R-:W-:Y:S01]  /*45f0*/  FMUL.FTZ R85, R41.reuse, R82.reuse ;  /* 0x0000005229557220 */ /* 0x0c0fe20000410000 */
[----:B------:R-:W-:Y:S02]  /*4600*/  HADD2.F32 R86, -RZ, R162.H1_H1 ;  /* 0x300000a2ff567230 */ /* 0x000fe40000004100 */
[C---:B------:R-:W-:Y:S01]  /*4610*/  FMUL.FTZ R82, R84.reuse, R82 ;  /* 0x0000005254527220 */ /* 0x040fe20000410000 */
[----:B------:R-:W-:Y:S02]  /*4620*/  HADD2.F32 R88, -RZ, R163.H0_H0 ;  /* 0x200000a3ff587230 */ /* 0x000fe40000004100 */
[-C--:B------:R-:W-:Y:S01]  /*4630*/  FFMA.FTZ R84, R84, R80.reuse, -R85 ;  /* 0x0000005054547223 */ /* 0x080fe20000010855 */
[----:B------:R-:W-:Y:S01]  /*4640*/  FFMA.FTZ R82, R41, R80, R82 ;  /* 0x0000005029527223 */ /* 0x000fe20000010052 */
[----:B------:R-:W-:Y:S01]  /*4650*/  SHF.R.U32.HI R41, RZ, 0x10, R83 ;  /* 0x00000010ff297819 */ /* 0x000fe20000011653 */
[----:B------:R-:W-:Y:S01]  /*4660*/  IMAD.MOV.U32 R80, RZ, RZ, R43 ;  /* 0x000000ffff507224 */ /* 0x000fe200078e002b */
[----:B------:R-:W-:-:S02]  /*4670*/  SHF.R.U32.HI R83, RZ, 0x10, R81 ;  /* 0x00000010ff537819 */ /* 0x000fc40000011651 */
[----:B------:R-:W-:Y:S01]  /*4680*/  F2FP.F16.F32.PACK_AB R82, R82, R84 ;  /* 0x000000545252723e */ /* 0x000fe200000000ff */
[----:B------:R-:W-:Y:S02]  /*4690*/  HADD2.F32 R43, -RZ, R41.H0_H0 ;  /* 0x20000029ff2b7230 */ /* 0x000fe40000004100 */
[--C-:B------:R-:W-:Y:S02]  /*46a0*/  HADD2.F32 R41, -RZ, R80.reuse.H1_H1 ;  /* 0x30000050ff297230 */ /* 0x100fe40000004100 */
[----:B------:R-:W-:Y:S02]  /*46b0*/  HADD2.F32 R81, -RZ, R80.H0_H0 ;  /* 0x20000050ff517230 */ /* 0x000fe40000004100 */
[----:B------:R-:W-:Y:S02]  /*46c0*/  HADD2.F32 R80, -RZ, R83.H0_H0 ;  /* 0x20000053ff507230 */ /* 0x000fe40000004100 */
[----:B------:R-:W-:Y:S01]  /*46d0*/  FMUL.FTZ R85, R41, R43 ;  /* 0x0000002b29557220 */ /* 0x000fe20000410000 */
[----:B------:R-:W-:-:S02]  /*46e0*/  IMAD.MOV.U32 R83, RZ, RZ, R42 ;  /* 0x000000ffff537224 */ /* 0x000fc400078e002a */
[C---:B------:R-:W-:Y:S01]  /*46f0*/  FMUL.FTZ R42, R81.reuse, R43 ;  /* 0x0000002b512a7220 */ /* 0x040fe20000410000 */
[-C--:B------:R-:W-:Y:S01]  /*4700*/  FFMA.FTZ R43, R81, R80.reuse, -R85 ;  /* 0x00000050512b7223 */ /* 0x080fe20000010855 */
[--C-:B------:R-:W-:Y:S02]  /*4710*/  HADD2.F32 R85, -RZ, R40.reuse.H1_H1 ;  /* 0x30000028ff557230 */ /* 0x100fe40000004100 */
[----:B------:R-:W-:Y:S01]  /*4720*/  FFMA.FTZ R41, R41, R80, R42 ;  /* 0x0000005029297223 */ /* 0x000fe2000001002a */
[----:B------:R-:W-:Y:S02]  /*4730*/  HADD2.F32 R42, -RZ, R40.H0_H0 ;  /* 0x20000028ff2a7230 */ /* 0x000fe40000004100 */
[--C-:B------:R-:W-:Y:S02]  /*4740*/  HADD2.F32 R80, -RZ, R83.reuse.H1_H1 ;  /* 0x30000053ff507230 */ /* 0x100fe40000004100 */
[----:B------:R-:W-:Y:S01]  /*4750*/  FMUL.FTZ R40, R85, R87 ;  /* 0x0000005755287220 */ /* 0x000fe20000410000 */
[----:B------:R-:W-:-:S02]  /*4760*/  HADD2.F32 R83, -RZ, R83.H0_H0 ;  /* 0x20000053ff537230 */ /* 0x000fc40000004100 */
[C---:B------:R-:W-:Y:S01]  /*4770*/  FMUL.FTZ R87, R42.reuse, R87 ;  /* 0x000000572a577220 */ /* 0x040fe20000410000 */
[----:B------:R-:W-:Y:S02]  /*4780*/  HADD2.F32 R81, -RZ, R162.H0_H0 ;  /* 0x200000a2ff517230 */ /* 0x000fe40000004100 */
[----:B------:R-:W-:Y:S01]  /*4790*/  FFMA.FTZ R42, R42, R86, -R40 ;  /* 0x000000562a2a7223 */ /* 0x000fe20000010828 */
[CC--:B------:R-:W-:Y:S01]  /*47a0*/  FMUL.FTZ R40, R80.reuse, R88.reuse ;  /* 0x0000005850287220 */ /* 0x0c0fe20000410000 */
[----:B------:R-:W-:Y:S01]  /*47b0*/  FMUL.FTZ R88, R83, R88 ;  /* 0x0000005853587220 */ /* 0x000fe20000410000 */
[----:B------:R-:W-:Y:S01]  /*47c0*/  FFMA.FTZ R87, R85, R86, R87 ;  /* 0x0000005655577223 */ /* 0x000fe20000010057 */
[----:B------:R-:W-:Y:S01]  /*47d0*/  F2FP.F16.F32.PACK_AB R43, R41, R43 ;  /* 0x0000002b292b723e */ /* 0x000fe200000000ff */
[-C--:B------:R-:W-:Y:S01]  /*47e0*/  FFMA.FTZ R40, R83, R81.reuse, -R40 ;  /* 0x0000005153287223 */ /* 0x080fe20000010828 */
[----:B------:R-:W-:Y:S01]  /*47f0*/  FFMA.FTZ R88, R80, R81, R88 ;  /* 0x0000005150587223 */ /* 0x000fe20000010058 */
[----:B------:R-:W-:Y:S01]  /*4800*/  IMAD.MOV.U32 R41, RZ, RZ, R82 ;  /* 0x000000ffff297224 */ /* 0x000fe200078e0052 */
[----:B------:R-:W-:-:S03]  /*4810*/  F2FP.F16.F32.PACK_AB R42, R87, R42 ;  /* 0x0000002a572a723e */ /* 0x000fc600000000ff */
[----:B------:R-:W-:Y:S02]  /*4820*/  F2FP.F16.F32.PACK_AB R88, R88, R40 ;  /* 0x000000285858723e */ /* 0x000fe400000000ff */
[----:B------:R-:W-:-:S03]  /*4830*/  MOV R40, R42 ;  /* 0x0000002a00287202 */ /* 0x000fc60000000f00 */
[----:B------:R-:W-:-:S07]  /*4840*/  IMAD.MOV.U32 R42, RZ, RZ, R88 ;  /* 0x000000ffff2a7224 */ /* 0x000fce00078e0058 */
.L_x_2549:
[----:B------:R-:W-:Y:S05]  /*4850*/  BSYNC B3 ;  /* 0x0000000000037941 */ /* 0x000fea0003800000 */
.L_x_2548:
[----:B--2---:R4:W-:Y:S02]  /*4860*/  STG.E.128 desc[UR60][R46.64+0xc0], R40 ;  /* 0x0000c0282e007986 */ /* 0x0049e4000c101d3c */
.L_x_2547:
[----:B------:R-:W-:Y:S05]  /*4870*/  BSYNC B2 ;  /* 0x0000000000027941 */ /* 0x000fea0003800000 */
.L_x_2546:
        /* <DEDUP_REMOVED lines=37> */
[----:B------:R-:W-:Y:S01]  /*4ad0*/  FMUL.FTZ R81, R76, R161 ;  /* 0x000000a14c517220 */ /* 0x000fe20000410000 */
        /* <DEDUP_REMOVED lines=10> */
[----:B------:R-:W-:Y:S02]  /*4b80*/  IMAD.MOV.U32 R42, RZ, RZ, R43 ;  /* 0x000000ffff2a7224 */ /* 0x000fe400078e002b */
[----:B------:R-:W-:Y:S02]  /*4b90*/  IMAD.MOV.U32 R40, RZ, RZ, R81 ;  /* 0x000000ffff287224 */ /* 0x000fe400078e0051 */
[----:B------:R-:W-:-:S07]  /*4ba0*/  IMAD.MOV.U32 R43, RZ, RZ, R78 ;  /* 0x000000ffff2b7224 */ /* 0x000fce00078e004e */
.L_x_2553:
[----:B------:R-:W-:Y:S05]  /*4bb0*/  BSYNC B3 ;  /* 0x0000000000037941 */ /* 0x000fea0003800000 */
.L_x_2552:
[----:B--2---:R1:W-:Y:S02]  /*4bc0*/  STG.E.128 desc[UR60][R46.64+0x100], R40 ;  /* 0x000100282e007986 */ /* 0x0043e4000c101d3c */
.L_x_2551:
[----:B------:R-:W-:Y:S05]  /*4bd0*/  BSYNC B2 ;  /* 0x0000000000027941 */ /* 0x000fea0003800000 */
.L_x_2550:
        /* <DEDUP_REMOVED lines=46> */
[----:B------:R-:W-:Y:S02]  /*4ec0*/  F2FP.F16.F32.PACK_AB R43, R158, R43 ;  /* 0x0000002b9e2b723e */ /* 0x000fe400000000ff */
[----:B------:R-:W-:-:S03]  /*4ed0*/  MOV R40, R77 ;  /* 0x0000004d00287202 */ /* 0x000fc60000000f00 */
[----:B------:R-:W-:Y:S02]  /*4ee0*/  IMAD.MOV.U32 R42, RZ, RZ, R43 ;  /* 0x000000ffff2a7224 */ /* 0x000fe400078e002b */
[----:B------:R-:W-:-:S07]  /*4ef0*/  IMAD.MOV.U32 R43, RZ, RZ, R74 ;  /* 0x000000ffff2b7224 */ /* 0x000fce00078e004a */
.L_x_2555:
[----:B------:R-:W-:Y:S05]  /*4f00*/  BSYNC B2 ;  /* 0x0000000000027941 */ /* 0x000fea0003800000 */
.L_x_2554:
[----:B--2---:R1:W-:Y:S02]  /*4f10*/  STG.E.128 desc[UR60][R46.64+0x140], R40 ;  /* 0x000140282e007986 */ /* 0x0043e4000c101d3c */
.L_x_2533:
[----:B------:R-:W-:Y:S05]  /*4f20*/  BSYNC B1 ;  /* 0x0000000000017941 */ /* 0x000fea0003800000 */
.L_x_2532:
        /* <DEDUP_REMOVED lines=9> */
[----:B------:R-:W-:Y:S01]  /*4fc0*/  HADD2.F32 R160, -RZ, R160.H1_H1 ;  /* 0x300000a0ffa07230 */ /* 0x000fe20000004100 */
        /* <DEDUP_REMOVED lines=13> */
[-C--:B------:R-:W-:Y:S01]  /*50a0*/  FMUL.FTZ R47, R71, R70.reuse ;  /* 0x00000046472f7220 */ /* 0x080fe20000410000 */
        /* <DEDUP_REMOVED lines=8> */
[----:B------:R-:W-:Y:S02]  /*5130*/  HADD2.F32 R69, -RZ, R42.H0_H0 ;  /* 0x2000002aff457230 */ /* 0x000fe40000004100 */
[-C--:B------:R-:W-:Y:S01]  /*5140*/  FMUL.FTZ R72, R43, R160.reuse ;  /* 0x000000a02b487220 */ /* 0x080fe20000410000 */
[----:B------:R-:W-:Y:S02]  /*5150*/  HADD2.F32 R40, -RZ, R40.H0_H0 ;  /* 0x20000028ff287230 */ /* 0x000fe40000004100 */
[----:B------:R-:W-:Y:S01]  /*5160*/  FMUL.FTZ R71, R46, R159 ;  /* 0x0000009f2e477220 */ /* 0x000fe20000410000 */
[--C-:B------:R-:W-:Y:S02]  /*5170*/  HADD2.F32 R42, -RZ, R155.reuse.H1_H1 ;  /* 0x3000009bff2a7230 */ /* 0x100fe40000004100 */
[----:B------:R-:W-:Y:S01]  /*5180*/  FMUL.FTZ R160, R69, R160 ;  /* 0x000000a045a07220 */ /* 0x000fe20000410000 */
[----:B------:R-:W-:-:S02]  /*5190*/  HADD2.F32 R41, -RZ, R155.H0_H0 ;  /* 0x2000009bff297230 */ /* 0x000fc40000004100 */
[----:B------:R-:W-:Y:S01]  /*51a0*/  FMUL.FTZ R159, R40, R159 ;  /* 0x0000009f289f7220 */ /* 0x000fe20000410000 */
[----:B------:R-:W-:Y:S01]  /*51b0*/  F2FP.F16.F32.PACK_AB R47, R70, R47 ;  /* 0x0000002f462f723e */ /* 0x000fe200000000ff */
[-C--:B------:R-:W-:Y:S01]  /*51c0*/  FFMA.FTZ R72, R69, R42.reuse, -R72 ;  /* 0x0000002a45487223 */ /* 0x080fe20000010848 */
[----:B------:R-:W-:Y:S01]  /*51d0*/  FFMA.FTZ R43, R43, R42, R160 ;  /* 0x0000002a2b2b7223 */ /* 0x000fe200000100a0 */
[-C--:B------:R-:W-:Y:S01]  /*51e0*/  FFMA.FTZ R71, R40, R41.reuse, -R71 ;  /* 0x0000002928477223 */ /* 0x080fe20000010847 */
[----:B------:R-:W-:Y:S01]  /*51f0*/  FFMA.FTZ R46, R46, R41, R159 ;  /* 0x000000292e2e7223 */ /* 0x000fe2000001009f */
[----:B------:R-:W-:Y:S02]  /*5200*/  F2FP.F16.F32.PACK_AB R41, R73, R68 ;  /* 0x000000444929723e */ /* 0x000fe400000000ff */
[----:B------:R-:W-:Y:S01]  /*5210*/  F2FP.F16.F32.PACK_AB R42, R43, R72 ;  /* 0x000000482b2a723e */ /* 0x000fe200000000ff */
[----:B------:R-:W-:Y:S01]  /*5220*/  IMAD.MOV.U32 R43, RZ, RZ, R47 ;  /* 0x000000ffff2b7224 */ /* 0x000fe200078e002f */
[----:B------:R-:W-:-:S07]  /*5230*/  F2FP.F16.F32.PACK_AB R40, R46, R71 ;  /* 0x000000472e28723e */ /* 0x000fce00000000ff */
.L_x_2560:
[----:B------:R-:W-:Y:S05]  /*5240*/  BSYNC B2 ;  /* 0x0000000000027941 */ /* 0x000fea0003800000 */
.L_x_2559:
[----:B--2---:R1:W-:Y:S02]  /*5250*/  STG.E.128 desc[UR60][R44.64], R40 ;  /* 0x000000282c007986 */ /* 0x0043e4000c101d3c */
.L_x_2558:
[----:B------:R-:W-:Y:S05]  /*5260*/  BSYNC B1 ;  /* 0x0000000000017941 */ /* 0x000fea0003800000 */
.L_x_2557:
        /* <DEDUP_REMOVED lines=21> */
[----:B------:R-:W-:Y:S01]  /*53c0*/  FMUL.FTZ R72, R65, R68 ;  /* 0x0000004441487220 */ /* 0x000fe20000410000 */
[----:B------:R-:W-:Y:S02]  /*53d0*/  HADD2.F32 R64, -RZ, R64.H0_H0 ;  /* 0x20000040ff407230 */ /* 0x000fe40000004100 */
[-C--:B------:R-:W-:Y:S01]  /*53e0*/  FFMA.FTZ R41, R41, R46.reuse, -R70 ;  /* 0x0000002e29297223 */ /* 0x080fe20000010846 */
[----:B------:R-:W-:Y:S01]  /*53f0*/  FFMA.FTZ R46, R43, R46, R66 ;  /* 0x0000002e2b2e7223 */ /* 0x000fe20000010042 */
[----:B------:R-:W-:Y:S01]  /*5400*/  FMUL.FTZ R68, R47, R68 ;  /* 0x000000442f447220 */ /* 0x000fe20000410000 */
[----:B------:R-:W-:-:S02]  /*5410*/  HADD2.F32 R67, -RZ, R156.H0_H0 ;  /* 0x2000009cff437230 */ /* 0x000fc40000004100 */
[-C--:B------:R-:W-:Y:S01]  /*5420*/  FFMA.FTZ R43, R47, R64.reuse, -R72 ;  /* 0x000000402f2b7223 */ /* 0x080fe20000010848 */
[--C-:B------:R-:W-:Y:S02]  /*5430*/  HADD2.F32 R47, -RZ, R40.reuse.H1_H1 ;  /* 0x30000028ff2f7230 */ /* 0x100fe40000004100 */
[----:B------:R-:W-:Y:S01]  /*5440*/  FFMA.FTZ R64, R65, R64, R68 ;  /* 0x0000004041407223 */ /* 0x000fe20000010044 */
[----:B------:R-:W-:Y:S01]  /*5450*/  HADD2.F32 R40, -RZ, R40.H0_H0 ;  /* 0x20000028ff287230 */ /* 0x000fe20000004100 */
[----:B------:R-:W-:Y:S01]  /*5460*/  F2FP.F16.F32.PACK_AB R41, R46, R41 ;  /* 0x000000292e29723e */ /* 0x000fe200000000ff */
        /* <DEDUP_REMOVED lines=16> */
.L_x_2564:
[----:B------:R-:W-:Y:S05]  /*5570*/  BSYNC B2 ;  /* 0x0000000000027941 */ /* 0x000fea0003800000 */
.L_x_2563:
[----:B--2---:R1:W-:Y:S02]  /*5580*/  STG.E.128 desc[UR60][R44.64+0x40], R40 ;  /* 0x000040282c007986 */ /* 0x0043e4000c101d3c */
.L_x_2562:
[----:B------:R-:W-:Y:S05]  /*5590*/  BSYNC B1 ;  /* 0x0000000000017941 */ /* 0x000fea0003800000 */
.L_x_2561:
        /* <DEDUP_REMOVED lines=10> */
[----:B------:R-:W-:Y:S01]  /*5640*/  HADD2.F32 R40, -RZ, R41.H0_H0 ;  /* 0x20000029ff287230 */ /* 0x000fe20000004100 */
[--C-:B------:R-:W-:Y:S01]  /*5650*/  SHF.R.U64 R61, R62, 0x10, R63.reuse ;  /* 0x000000103e3d7819 */ /* 0x100fe2000000123f */
[----:B------:R-:W-:Y:S01]  /*5660*/  HADD2.F32 R60, -RZ, R60.H0_H0 ;  /* 0x2000003cff3c7230 */ /* 0x000fe20000004100 */
[----:B------:R-:W-:Y:S01]  /*5670*/  SHF.R.U32.HI R64, RZ, 0x10, R63 ;  /* 0x00000010ff407819 */ /* 0x000fe2000001163f */
[----:B------:R-:W-:Y:S01]  /*5680*/  HADD2.F32 R62, -RZ, R65.H0_H0 ;  /* 0x20000041ff3e7230 */ /* 0x000fe20000004100 */
[----:B------:R-:W-:Y:S01]  /*5690*/  MOV R47, R43 ;  /* 0x0000002b002f7202 */ /* 0x000fe20000000f00 */
[----:B------:R-:W-:Y:S02]  /*56a0*/  HADD2.F32 R43, -RZ, R41.H1_H1 ;  /* 0x30000029ff2b7230 */ /* 0x000fe40000004100 */
[----:B------:R-:W-:-:S02]  /*56b0*/  HADD2.F32 R61, -RZ, R61.H0_H0 ;  /* 0x2000003dff3d7230 */ /* 0x000fc40000004100 */
[----:B------:R-:W-:Y:S02]  /*56c0*/  HADD2.F32 R64, -RZ, R64.H0_H0 ;  /* 0x20000040ff407230 */ /* 0x000fe40000004100 */
[--C-:B------:R-:W-:Y:S02]  /*56d0*/  HADD2.F32 R41, -RZ, R47.reuse.H1_H1 ;  /* 0x3000002fff297230 */ /* 0x100fe40000004100 */
[-C--:B------:R-:W-:Y:S01]  /*56e0*/  FMUL.FTZ R63, R43, R61.reuse ;  /* 0x0000003d2b3f7220 */ /* 0x080fe20000410000 */
[----:B------:R-:W-:Y:S02]  /*56f0*/  HADD2.F32 R47, -RZ, R47.H0_H0 ;  /* 0x2000002fff2f7230 */ /* 0x000fe40000004100 */
[C---:B------:R-:W-:Y:S01]  /*5700*/  FMUL.FTZ R66, R40.reuse, R61 ;  /* 0x0000003d28427220 */ /* 0x040fe20000410000 */
[----:B------:R-:W-:Y:S01]  /*5710*/  FMUL.FTZ R68, R41, R64 ;  /* 0x0000004029447220 */ /* 0x000fe20000410000 */
[----:B------:R-:W-:Y:S01]  /*5720*/  FFMA.FTZ R40, R40, R60, -R63 ;  /* 0x0000003c28287223 */ /* 0x000fe2000001083f */
[----:B------:R-:W-:Y:S01]  /*5730*/  FMUL.FTZ R64, R47, R64 ;  /* 0x000000402f407220 */ /* 0x000fe20000410000 */
[----:B------:R-:W-:Y:S01]  /*5740*/  FFMA.FTZ R63, R43, R60, R66 ;  /* 0x0000003c2b3f7223 */ /* 0x000fe20000010042 */
[----:B------:R-:W-:-:S02]  /*5750*/  HADD2.F32 R60, -RZ, R147.H0_H0 ;  /* 0x20000093ff3c7230 */ /* 0x000fc40000004100 */
[-C--:B------:R-:W-:Y:S01]  /*5760*/  FFMA.FTZ R68, R47, R62.reuse, -R68 ;  /* 0x0000003e2f447223 */ /* 0x080fe20000010844 */
[----:B------:R-:W-:Y:S01]  /*5770*/  FFMA.FTZ R67, R41, R62, R64 ;  /* 0x0000003e29437223 */ /* 0x000fe20000010040 */
[----:B------:R-:W-:Y:S02]  /*5780*/  HADD2.F32 R41, -RZ, R46.H1_H1 ;  /* 0x3000002eff297230 */ /* 0x000fe40000004100 */
[----:B------:R-:W-:Y:S02]  /*5790*/  HADD2.F32 R43, -RZ, R42.H1_H1 ;  /* 0x3000002aff2b7230 */ /* 0x000fe40000004100 */
[----:B------:R-:W-:Y:S02]  /*57a0*/  HADD2.F32 R147, -RZ, R147.H1_H1 ;  /* 0x30000093ff937230 */ /* 0x000fe40000004100 */
[----:B------:R-:W-:Y:S01]  /*57b0*/  FMUL.FTZ R61, R41, R60 ;  /* 0x0000003c293d7220 */ /* 0x000fe20000410000 */
[----:B------:R-:W-:Y:S02]  /*57c0*/  HADD2.F32 R46, -RZ, R46.H0_H0 ;  /* 0x2000002eff2e7230 */ /* 0x000fe40000004100 */
        /* <DEDUP_REMOVED lines=14> */
.L_x_2568:
[----:B------:R-:W-:Y:S05]  /*58b0*/  BSYNC B2 ;  /* 0x0000000000027941 */ /* 0x000fea0003800000 */
.L_x_2567:
[----:B--2---:R1:W-:Y:S02]  /*58c0*/  STG.E.128 desc[UR60][R44.64+0x80], R40 ;  /* 0x000080282c007986 */ /* 0x0043e4000c101d3c */
.L_x_2566:
[----:B------:R-:W-:Y:S05]  /*58d0*/  BSYNC B1 ;  /* 0x0000000000017941 */ /* 0x000fea0003800000 */
.L_x_2565:
        /* <DEDUP_REMOVED lines=48> */
.L_x_2572:
[----:B------:R-:W-:Y:S05]  /*5be0*/  BSYNC B2 ;  /* 0x0000000000027941 */ /* 0x000fea0003800000 */
.L_x_2571:
[----:B--2---:R1:W-:Y:S02]  /*5bf0*/  STG.E.128 desc[UR60][R44.64+0xc0], R40 ;  /* 0x0000c0282c007986 */ /* 0x0043e4000c101d3c */
.L_x_2570:
[----:B------:R-:W-:Y:S05]  /*5c00*/  BSYNC B1 ;  /* 0x0000000000017941 */ /* 0x000fea0003800000 */
.L_x_2569:
        /* <DEDUP_REMOVED lines=48> */
.L_x_2576:
[----:B------:R-:W-:Y:S05]  /*5f10*/  BSYNC B2 ;  /* 0x0000000000027941 */ /* 0x000fea0003800000 */
.L_x_2575:
[----:B--2---:R1:W-:Y:S02]  /*5f20*/  STG.E.128 desc[UR60][R44.64+0x100], R40 ;  /* 0x000100282c007986 */ /* 0x0043e4000c101d3c */
.L_x_2574:
[----:B------:R-:W-:Y:S05]  /*5f30*/  BSYNC B1 ;  /* 0x0000000000017941 */ /* 0x000fea0003800000 */
.L_x_2573:
        /* <DEDUP_REMOVED lines=47> */
.L_x_2578:
[----:B------:R-:W-:Y:S05]  /*6230*/  BSYNC B1 ;  /* 0x0000000000017941 */ /* 0x000fea0003800000 */
.L_x_2577:
[----:B--2---:R1:W-:Y:S01]  /*6240*/  STG.E.128 desc[UR60][R44.64+0x140], R40 ;  /* 0x000140282c007986 */ /* 0x0043e2000c101d3c */
[----:B------:R-:W-:Y:S05]  /*6250*/  BRA `(.L_x_2556) ;  /* 0x0000003c00c47947 */ /* 0x000fea0003800000 */
.L_x_2524:
        /* <DEDUP_REMOVED lines=47> */
.L_x_2580:
[----:B------:R-:W-:Y:S05]  /*6550*/  BSYNC B1 ;  /* 0x0000000000017941 */ /* 0x000fea0003800000 */
.L_x_2579:
        /* <DEDUP_REMOVED lines=13> */
[----:B------:R-:W-:-:S02]  /*6630*/  MOV R93, R43 ;  /* 0x0000002b005d7202 */ /* 0x000fc40000000f00 */
[----:B------:R-:W-:Y:S01]  /*6640*/  CS2R R84, SRZ ;  /* 0x0000000000547805 */ /* 0x000fe2000001ff00 */
        /* <DEDUP_REMOVED lines=32> */
.L_x_2582:
[----:B------:R-:W-:Y:S05]  /*6850*/  BSYNC B1 ;  /* 0x0000000000017941 */ /* 0x000fea0003800000 */
.L_x_2581:
[----:B0-----:R-:W2:Y:S01]  /*6860*/  LDL R88, [R1+0x4c] ;  /* 0x00004c0001587983 */ /* 0x001ea20000100800 */
        /* <DEDUP_REMOVED lines=14> */
[----:B------:R-:W-:Y:S01]  /*6950*/  PRMT R180, R89, 0x5410, R90 ;  /* 0x0000541059b47816 */ /* 0x000fe2000000005a */
[----:B------:R-:W-:Y:S02]  /*6960*/  IMAD.MOV.U32 R89, RZ, RZ, R52 ;  /* 0x000000ffff597224 */ /* 0x000fe400078e0034 */
[----:B------:R-:W-:-:S03]  /*6970*/  IMAD.MOV.U32 R90, RZ, RZ, R55 ;  /* 0x000000ffff5a7224 */ /* 0x000fc600078e0037 */
        /* <DEDUP_REMOVED lines=12> */
[----:B-----5:R-:W-:-:S03]  /*6a40*/  IMAD.MOV.U32 R89, RZ, RZ, R66 ;  /* 0x000000ffff597224 */ /* 0x020fc600078e0042 */
[----:B------:R-:W-:Y:S02]  /*6a50*/  PRMT R159, R91, 0x7610, R159 ;  /* 0x000076105b9f7816 */ /* 0x000fe4000000009f */
[----:B--2---:R-:W-:Y:S01]  /*6a60*/  R2UR UR4, R88 ;  /* 0x00000000580472ca */ /* 0x004fe200000e0000 */
[----:B------:R-:W-:-:S05]  /*6a70*/  IMAD.MOV.U32 R88, RZ, RZ, R41 ;  /* 0x000000ffff587224 */ /* 0x000fca00078e0029 */
[----:B------:R-:W-:Y:S01]  /*6a80*/  PRMT R175, R88, 0x7610, R175 ;  /* 0x0000761058af7816 */ /* 0x000fe200000000af */
[----:B------:R-:W-:-:S05]  /*6a90*/  IMAD.MOV.U32 R88, RZ, RZ, R45 ;  /* 0x000000ffff587224 */ /* 0x000fca00078e002d */
[----:B------:R-:W-:Y:S01]  /*6aa0*/  PRMT R179, R88, 0x7610, R179 ;  /* 0x0000761058b37816 */ /* 0x000fe200000000b3 */
[----:B------:R-:W-:Y:S01]  /*6ab0*/  UISETP.NE.AND UP0, UPT, UR4, 0x3, UPT ;  /* 0x000000030400788c */ /* 0x000fe2000bf05270 */
[----:B------:R-:W-:-:S04]  /*6ac0*/  MOV R88, R50 ;  /* 0x0000003200587202 */ /* 0x000fc80000000f00 */
[----:B------:R-:W-:Y:S02]  /*6ad0*/  PRMT R179, R179, 0x5410, R88 ;  /* 0x00005410b3b37816 */ /* 0x000fe40000000058 */
[----:B------:R-:W-:Y:S02]  /*6ae0*/  MOV R88, R53 ;  /* 0x0000003500587202 */ /* 0x000fe40000000f00 */
[----:B------:R-:W-:Y:S02]  /*6af0*/  PLOP3.LUT P2, PT, PT, PT, UP0, 0x80, 0x0 ;  /* 0x000000000000781c */ /* 0x000fe40003f4f008 */
[----:B------:R-:W-:Y:S01]  /*6b00*/  PRMT R175, R175, 0x5410, R88 ;  /* 0x00005410afaf7816 */ /* 0x000fe20000000058 */
[----:B------:R-:W-:-:S05]  /*6b10*/  IMAD.MOV.U32 R88, RZ, RZ, R57 ;  /* 0x000000ffff587224 */ /* 0x000fca00078e0039 */
[----:B------:R-:W-:Y:S01]  /*6b20*/  PRMT R181, R88, 0x7610, R181 ;  /* 0x0000761058b57816 */ /* 0x000fe200000000b5 */
[----:B------:R-:W-:-:S05]  /*6b30*/  IMAD.MOV.U32 R88, RZ, RZ, R62 ;  /* 0x000000ffff587224 */ /* 0x000fca00078e003e */
[----:B------:R-:W-:Y:S01]  /*6b40*/  PRMT R181, R181, 0x5410, R88 ;  /* 0x00005410b5b57816 */ /* 0x000fe20000000058 */
        /* <DEDUP_REMOVED lines=37> */
.L_x_2583:
[----:B------:R-:W-:Y:S01]  /*6da0*/  IMAD R96, R17, 0x8, R16 ;  /* 0x0000000811607824 */ /* 0x000fe200078e0210 */
[----:B------:R-:W-:Y:S01]  /*6db0*/  SHF.L.U32 R97, R209, 0x1f, RZ ;  /* 0x0000001fd1617819 */ /* 0x000fe200000006ff */
[----:B------:R-:W0:Y:S01]  /*6dc0*/  LDC R145, c[0x0][0x2f4] ;  /* 0x0000bd00ff917b82 */ /* 0x000e220000000800 */
[----:B------:R-:W-:Y:S01]  /*6dd0*/  BSSY B1, `(.L_x_2584) ;  /* 0x0000005000017945 */ /* 0x000fe20003800000 */
[----:B------:R-:W-:Y:S01]  /*6de0*/  IMAD.MOV.U32 R127, RZ, RZ, R92 ;  /* 0x000000ffff7f7224 */ /* 0x000fe200078e005c */
[----:B------:R-:W1:Y:S05]  /*6df0*/  SYNCS.PHASECHK.TRANS64.TRYWAIT P5, [R96+URZ+0x36890], R97 ;  /* 0x03689061600075a7 */ /* 0x000e6a00080a017f */
[----:B------:R-:W2:Y:S01]  /*6e00*/  LDC.64 R128, c[0x0][0x300] ;  /* 0x0000c000ff807b82 */ /* 0x000ea20000000a00 */
[----:B-1----:R-:W-:Y:S05]  /*6e10*/  @!P5 BRA `(.L_x_2585) ;  /* 0x0000028400e8d947 */ /* 0x002fea0003800000 */
.L_x_2914:
[----:B------:R-:W-:Y:S05]  /*6e20*/  BSYNC B1 ;  /* 0x0000000000017941 */ /* 0x000fea0003800000 */
.L_x_2584:
[----:B------:R-:W-:Y:S01]  /*6e30*/  BSSY B1, `(.L_x_2586) ;  /* 0x0000186000017945 */ /* 0x000fe20003800000 */
[----:B0-----:R-:W-:-:S03]  /*6e40*/  IADD3 R147, -R124, R145, RZ ;  /* 0x000000917c937210 */ /* 0x001fc60007ffe1ff */
        /* <DEDUP_REMOVED lines=51> */
[CC--:B------:R-:W-:Y:S01]  /*7180*/  FMUL.FTZ R49, R61.reuse, R161.reuse ;  /* 0x000000a13d317220 */ /* 0x0c0fe20000410000 */
        /* <DEDUP_REMOVED lines=63> */
[----:B------:R-:W-:Y:S02]  /*7580*/  IMAD.MOV.U32 R90, RZ, RZ, R62 ;  /* 0x000000ffff5a7224 */ /* 0x000fe400078e003e */
[----:B------:R-:W-:-:S07]  /*7590*/  IMAD.MOV.U32 R94, RZ, RZ, R51 ;  /* 0x000000ffff5e7224 */ /* 0x000fce00078e0033 */
.L_x_2591:
[----:B------:R-:W-:Y:S05]  /*75a0*/  BSYNC B3 ;  /* 0x0000000000037941 */ /* 0x000fea0003800000 */
.L_x_2590:
        /* <DEDUP_REMOVED lines=12> */
.L_x_2589:
[----:B------:R-:W-:Y:S05]  /*7670*/  BSYNC B2 ;  /* 0x0000000000027941 */ /* 0x000fea0003800000 */
.L_x_2588:
        /* <DEDUP_REMOVED lines=66> */
[----:B------:R-:W-:Y:S01]  /*7aa0*/  HADD2.F32 R89, -RZ, R89.H0_H0 ;  /* 0x20000059ff597230 */ /* 0x000fe20000004100 */
[----:B------:R-:W-:Y:S01]  /*7ab0*/  MOV R49, R56 ;  /* 0x0000003800317202 */ /* 0x000fe20000000f00 */
[----:B------:R-:W-:-:S02]  /*7ac0*/  HADD2.F32 R47, -RZ, R47.H0_H0 ;  /* 0x2000002fff2f7230 */ /* 0x000fc40000004100 */
[----:B------:R-:W-:-:S05]  /*7ad0*/  HADD2.F32 R59, -RZ, R59.H0_H0 ;  /* 0x2000003bff3b7230 */ /* 0x000fca0000004100 */
        /* <DEDUP_REMOVED lines=16> */
[----:B------:R-:W-:Y:S02]  /*7be0*/  HADD2.F32 R58, -RZ, R48.H1_H1 ;  /* 0x30000030ff3a7230 */ /* 0x000fe40000004100 */
        /* <DEDUP_REMOVED lines=10> */
[----:B------:R-:W-:Y:S01]  /*7c90*/  F2FP.F16.F32.PACK_AB R44, R44, R90 ;  /* 0x0000005a2c2c723e */ /* 0x000fe200000000ff */
[----:B------:R-:W-:Y:S02]  /*7ca0*/  IMAD.MOV.U32 R63, RZ, RZ, R91 ;  /* 0x000000ffff3f7224 */ /* 0x000fe400078e005b */
        /* <DEDUP_REMOVED lines=15> */
.L_x_2595:
[----:B------:R-:W-:Y:S05]  /*7da0*/  BSYNC B3 ;  /* 0x0000000000037941 */ /* 0x000fea0003800000 */
.L_x_2594:
        /* <DEDUP_REMOVED lines=12> */
.L_x_2593:
[----:B------:R-:W-:Y:S05]  /*7e70*/  BSYNC B2 ;  /* 0x0000000000027941 */ /* 0x000fea0003800000 */
.L_x_2592:
        /* <DEDUP_REMOVED lines=31> */
[----:B------:R-:W-:Y:S01]  /*8070*/  HADD2.F32 R62, -RZ, R175.H1_H1 ;  /* 0x300000afff3e7230 */ /* 0x000fe20000004100 */
        /* <DEDUP_REMOVED lines=74> */
[C---:B------:R-:W-:Y:S01]  /*8520*/  FMUL.FTZ R54, R46.reuse, R54 ;  /* 0x000000362e367220 */ /* 0x040fe20000410000 */
[----:B------:R-:W-:Y:S01]  /*8530*/  F2FP.F16.F32.PACK_AB R41, R41, R90 ;  /* 0x0000005a2929723e */ /* 0x000fe200000000ff */
[----:B------:R-:W-:Y:S02]  /*8540*/  IMAD.MOV.U32 R48, RZ, RZ, R52 ;  /* 0x000000ffff307224 */ /* 0x000fe400078e0034 */
[-C--:B------:R-:W-:Y:S01]  /*8550*/  FFMA.FTZ R40, R46, R42.reuse, -R40 ;  /* 0x0000002a2e287223 */ /* 0x080fe20000010828 */
[----:B------:R-:W-:Y:S01]  /*8560*/  FFMA.FTZ R54, R50, R42, R54 ;  /* 0x0000002a32367223 */ /* 0x000fe20000010036 */
[----:B------:R-:W-:-:S03]  /*8570*/  MOV R44, R41 ;  /* 0x00000029002c7202 */ /* 0x000fc60000000f00 */
[----:B------:R-:W-:Y:S02]  /*8580*/  F2FP.F16.F32.PACK_AB R47, R40, R47 ;  /* 0x0000002f282f723e */ /* 0x000fe400000000ff */
[----:B------:R-:W-:-:S03]  /*8590*/  F2FP.F16.F32.PACK_AB R54, R54, R173 ;  /* 0x000000ad3636723e */ /* 0x000fc600000000ff */
[----:B------:R-:W-:Y:S02]  /*85a0*/  IMAD.MOV.U32 R46, RZ, RZ, R47 ;  /* 0x000000ffff2e7224 */ /* 0x000fe400078e002f */
[----:B------:R-:W-:Y:S01]  /*85b0*/  IMAD.MOV.U32 R47, RZ, RZ, R51 ;  /* 0x000000ffff2f7224 */ /* 0x000fe200078e0033 */
[----:B------:R-:W-:Y:S01]  /*85c0*/  MOV R51, R62 ;  /* 0x0000003e00337202 */ /* 0x000fe20000000f00 */
[----:B------:R-:W-:-:S07]  /*85d0*/  IMAD.MOV.U32 R50, RZ, RZ, R54 ;  /* 0x000000ffff327224 */ /* 0x000fce00078e0036 */
.L_x_2597:
[----:B------:R-:W-:Y:S05]  /*85e0*/  BSYNC B2 ;  /* 0x0000000000027941 */ /* 0x000fea0003800000 */
.L_x_2596:
        /* <DEDUP_REMOVED lines=10> */
.L_x_2587:
[----:B------:R-:W-:Y:S05]  /*8690*/  BSYNC B1 ;  /* 0x0000000000017941 */ /* 0x000fea0003800000 */
.L_x_2586:
        /* <DEDUP_REMOVED lines=10> */
[----:B---3--:R-:W-:Y:S02]  /*8740*/  IADD3 R44, P3, P4, R114, R126, R20 ;  /* 0x0000007e722c7210 */ /* 0x008fe40007c7e014 */
[----:B------:R-:W-:Y:S02]  /*8750*/  SHF.R.S32.HI R41, RZ, 0x1f, R40 ;  /* 0x0000001fff297819 */ /* 0x000fe40000011428 */
[----:B------:R-:W-:Y:S02]  /*8760*/  IADD3.X R45, R5, R52, R28, P3, P4 ;  /* 0x00000034052d7210 */ /* 0x000fe40001fe841c */
[----:B------:R-:W-:Y:S02]  /*8770*/  LEA.HI R40, R41, R40, RZ, 0x4 ;  /* 0x0000002829287211 */ /* 0x000fe400078f20ff */
[----:B------:R-:W-:-:S02]  /*8780*/  SHF.R.U32.HI R46, RZ, 0x3, R215 ;  /* 0x00000003ff2e7819 */ /* 0x000fc400000116d7 */
[----:B------:R-:W-:-:S05]  /*8790*/  LEA.HI.SX32 R40, R40, R117, 0x1c ;  /* 0x0000007528287211 */ /* 0x000fca00078fe2ff */
[----:B------:R-:W-:-:S05]  /*87a0*/  IMAD.SHL.U32 R41, R40, 0x8, RZ ;  /* 0x0000000828297824 */ /* 0x000fca00078e00ff */
[----:B------:R-:W-:-:S13]  /*87b0*/  ISETP.GE.AND P3, PT, R41, R145, PT ;  /* 0x000000912900720c */ /* 0x000fda0003f66270 */
[--C-:B------:R-:W-:Y:S02]  /*87c0*/  @!P3 SHF.R.S32.HI R43, RZ, 0x1f, R41.reuse ;  /* 0x0000001fff2bb819 */ /* 0x100fe40000011429 */
[--C-:B------:R-:W-:Y:S02]  /*87d0*/  @!P3 IADD3 R42, P4, P5, R114, R126, R41.reuse ;  /* 0x0000007e722ab210 */ /* 0x100fe40007d9e029 */
[----:B------:R-:W-:Y:S02]  /*87e0*/  LOP3.LUT R41, R215, 0x38, R41, 0xf8, !PT ;  /* 0x00000038d7297812 */ /* 0x000fe400078ef829 */
[----:B------:R-:W-:Y:S02]  /*87f0*/  @!P3 IADD3.X R43, R5, R52, R43, P4, P5 ;  /* 0x00000034052bb210 */ /* 0x000fe400027ea42b */
[----:B------:R-:W-:Y:S02]  /*8800*/  LEA R48, P4, R44, R122, 0x1 ;  /* 0x0000007a2c307211 */ /* 0x000fe400078808ff */
[----:B------:R-:W-:-:S02]  /*8810*/  LOP3.LUT R41, R41, R46, RZ, 0x3c, !PT ;  /* 0x0000002e29297212 */ /* 0x000fc400078e3cff */
[----:B------:R-:W-:Y:S02]  /*8820*/  LEA.HI.X R49, R44, R123, R45, 0x1, P4 ;  /* 0x0000007b2c317211 */ /* 0x000fe400020f0c2d */
[----:B------:R-:W-:-:S04]  /*8830*/  @!P3 LEA R50, P4, R42, R122, 0x1 ;  /* 0x0000007a2a32b211 */ /* 0x000fc800078808ff */
[----:B------:R-:W-:Y:S02]  /*8840*/  @!P3 LEA.HI.X R51, R42, R123, R43, 0x1, P4 ;  /* 0x0000007b2a33b211 */ /* 0x000fe400020f0c2b */
[----:B------:R-:W-:Y:S02]  /*8850*/  SHF.R.S32.HI R42, RZ, 0x1f, R40 ;  /* 0x0000001fff2a7819 */ /* 0x000fe40000011428 */
[----:B------:R-:W-:Y:S02]  /*8860*/  ISETP.GE.AND P4, PT, R18, R119, PT ;  /* 0x000000771200720c */ /* 0x000fe40003f86270 */
[----:B------:R-:W-:-:S04]  /*8870*/  LEA.HI R40, R42, R40, RZ, 0x3 ;  /* 0x000000282a287211 */ /* 0x000fc800078f18ff */
[----:B------:R-:W-:-:S05]  /*8880*/  SHF.R.S32.HI R40, RZ, 0x3, R40 ;  /* 0x00000003ff287819 */ /* 0x000fca0000011428 */
        /* <DEDUP_REMOVED lines=86> */
[----:B------:R-:W-:Y:S01]  /*8df0*/  F2FP.F16.F32.PACK_AB R171, R54, R171 ;  /* 0x000000ab36ab723e */ /* 0x000fe200000000ff */
[----:B------:R-:W-:Y:S01]  /*8e00*/  IMAD.MOV.U32 R45, RZ, RZ, R62 ;  /* 0x000000ffff2d7224 */ /* 0x000fe200078e003e */
[----:B------:R-:W-:Y:S01]  /*8e10*/  F2FP.F16.F32.PACK_AB R40, R57, R47 ;  /* 0x0000002f3928723e */ /* 0x000fe200000000ff */
[----:B------:R-:W-:Y:S01]  /*8e20*/  IMAD.MOV.U32 R47, RZ, RZ, R63 ;  /* 0x000000ffff2f7224 */ /* 0x000fe200078e003f */
[----:B------:R-:W-:Y:S01]  /*8e30*/  F2FP.F16.F32.PACK_AB R42, R44, R43 ;  /* 0x0000002b2c2a723e */ /* 0x000fe200000000ff */
[----:B------:R-:W-:Y:S01]  /*8e40*/  IMAD.MOV.U32 R43, RZ, RZ, R60 ;  /* 0x000000ffff2b7224 */ /* 0x000fe200078e003c */
[----:B------:R-:W-:-:S02]  /*8e50*/  F2FP.F16.F32.PACK_AB R46, R56, R170 ;  /* 0x000000aa382e723e */ /* 0x000fc400000000ff */
[----:B------:R-:W-:-:S07]  /*8e60*/  MOV R44, R171 ;  /* 0x000000ab002c7202 */ /* 0x000fce0000000f00 */
.L_x_2601:
[----:B------:R-:W-:Y:S05]  /*8e70*/  BSYNC B2 ;  /* 0x0000000000027941 */ /* 0x000fea0003800000 */
.L_x_2600:
[----:B0-----:R0:W-:Y:S04]  /*8e80*/  STG.E.128 desc[UR60][R48.64], R40 ;  /* 0x0000002830007986 */ /* 0x0011e8000c101d3c */
[----:B--2---:R0:W-:Y:S02]  /*8e90*/  @!P3 STG.E.128 desc[UR60][R50.64], R44 ;  /* 0x0000002c3200b986 */ /* 0x0041e4000c101d3c */
.L_x_2599:
[----:B------:R-:W-:Y:S05]  /*8ea0*/  BSYNC B1 ;  /* 0x0000000000017941 */ /* 0x000fea0003800000 */
.L_x_2598:
        /* <DEDUP_REMOVED lines=30> */
[----:B------:R-:W-:-:S03]  /*9090*/  IMAD R41, R41, 0x2, R16 ;  /* 0x0000000229297824 */ /* 0x000fc600078e0210 */
[----:B------:R-:W-:-:S03]  /*90a0*/  LEA R44, R43, R16, 0x1 ;  /* 0x000000102b2c7211 */ /* 0x000fc600078e08ff */
[----:B------:R-:W0:Y:S04]  /*90b0*/  LDS.128 R40, [R41+0x21400] ;  /* 0x0214000029287984 */ /* 0x000e280000000c00 */
[----:B------:R-:W2:Y:S01]  /*90c0*/  LDS.128 R44, [R44+0x21400] ;  /* 0x021400002c2c7984 */ /* 0x000ea20000000c00 */
[----:B------:R-:W-:Y:S05]  /*90d0*/  @P4 BRA `(.L_x_2605) ;  /* 0x0000000400404947 */ /* 0x000fea0003800000 */
[--C-:B------:R-:W-:Y:S01]  /*90e0*/  SHF.R.U64 R54, R80, 0x10, R81.reuse ;  /* 0x0000001050367819 */ /* 0x100fe20000001251 */
[----:B------:R-:W-:Y:S01]  /*90f0*/  HADD2.F32 R63, -RZ, R167.H1_H1 ;  /* 0x300000a7ff3f7230 */ /* 0x000fe20000004100 */
[----:B------:R-:W-:Y:S01]  /*9100*/  SHF.R.U32.HI R80, RZ, 0x10, R81 ;  /* 0x00000010ff507819 */ /* 0x000fe20000011651 */
[----:B0-----:R-:W-:Y:S01]  /*9110*/  HADD2.F32 R60, -RZ, R41.H0_H0 ;  /* 0x20000029ff3c7230 */ /* 0x001fe20000004100 */
[--C-:B------:R-:W-:Y:S01]  /*9120*/  SHF.R.U64 R53, R68, 0x10, R69.reuse ;  /* 0x0000001044357819 */ /* 0x100fe20000001245 */
[--C-:B--2---:R-:W-:Y:S01]  /*9130*/  HADD2.F32 R58, -RZ, R45.reuse.H0_H0 ;  /* 0x2000002dff3a7230 */ /* 0x104fe20000004100 */
[----:B------:R-:W-:Y:S01]  /*9140*/  SHF.R.U32.HI R68, RZ, 0x10, R69 ;  /* 0x00000010ff447819 */ /* 0x000fe20000011645 */
[----:B------:R-:W-:Y:S02]  /*9150*/  HADD2.F32 R59, -RZ, R45.H1_H1 ;  /* 0x3000002dff3b7230 */ /* 0x000fe40000004100 */
[----:B------:R-:W-:Y:S01]  /*9160*/  FMUL.FTZ R45, R60, R63 ;  /* 0x0000003f3c2d7220 */ /* 0x000fe20000410000 */
[----:B------:R-:W-:Y:S01]  /*9170*/  HADD2.F32 R80, -RZ, R80.H0_H0 ;  /* 0x20000050ff507230 */ /* 0x000fe20000004100 */
[--C-:B------:R-:W-:Y:S01]  /*9180*/  SHF.R.U64 R56, R82, 0x10, R83.reuse ;  /* 0x0000001052387819 */ /* 0x100fe20000001253 */
[----:B------:R-:W-:Y:S01]  /*9190*/  HADD2.F32 R57, -RZ, R165.H1_H1 ;  /* 0x300000a5ff397230 */ /* 0x000fe20000004100 */
[----:B------:R-:W-:Y:S01]  /*91a0*/  SHF.R.U32.HI R82, RZ, 0x10, R83 ;  /* 0x00000010ff527819 */ /* 0x000fe20000011653 */
[----:B------:R-:W-:-:S02]  /*91b0*/  HADD2.F32 R61, -RZ, R41.H1_H1 ;  /* 0x30000029ff3d7230 */ /* 0x000fc40000004100 */
[C---:B------:R-:W-:Y:S01]  /*91c0*/  FMUL.FTZ R41, R58.reuse, R63 ;  /* 0x0000003f3a297220 */ /* 0x040fe20000410000 */
[----:B------:R-:W-:Y:S02]  /*91d0*/  HADD2.F32 R68, -RZ, R68.H0_H0 ;  /* 0x20000044ff447230 */ /* 0x000fe40000004100 */
[-C--:B------:R-:W-:Y:S01]  /*91e0*/  FMUL.FTZ R62, R59, R80.reuse ;  /* 0x000000503b3e7220 */ /* 0x080fe20000410000 */
[-C--:B------:R-:W-:Y:S01]  /*91f0*/  FFMA.FTZ R45, R58, R57.reuse, R45 ;  /* 0x000000393a2d7223 */ /* 0x080fe2000001002d */
[C---:B------:R-:W-:Y:S01]  /*9200*/  FMUL.FTZ R80, R61.reuse, R80 ;  /* 0x000000503d507220 */ /* 0x040fe20000410000 */
[----:B------:R-:W-:Y:S01]  /*9210*/  FFMA.FTZ R41, R60, R57, -R41 ;  /* 0x000000393c297223 */ /* 0x000fe20000010829 */
[----:B------:R-:W-:Y:S01]  /*9220*/  FFMA.FTZ R58, R61, R68, -R62 ;  /* 0x000000443d3a7223 */ /* 0x000fe2000001083e */
[----:B------:R-:W-:Y:S01]  /*9230*/  HADD2.F32 R61, -RZ, R166.H1_H1 ;  /* 0x300000a6ff3d7230 */ /* 0x000fe20000004100 */
[--C-:B------:R-:W-:Y:S01]  /*9240*/  SHF.R.U64 R55, R70, 0x10, R71.reuse ;  /* 0x0000001046377819 */ /* 0x100fe20000001247 */
[----:B------:R-:W-:Y:S01]  /*9250*/  HADD2.F32 R60, -RZ, R47.H0_H0 ;  /* 0x2000002fff3c7230 */ /* 0x000fe20000004100 */
[----:B------:R-:W-:Y:S01]  /*9260*/  SHF.R.U32.HI R70, RZ, 0x10, R71 ;  /* 0x00000010ff467819 */ /* 0x000fe20000011647 */
[----:B------:R-:W-:-:S02]  /*9270*/  HADD2.F32 R74, -RZ, R43.H0_H0 ;  /* 0x2000002bff4a7230 */ /* 0x000fc40000004100 */
[----:B------:R-:W-:Y:S01]  /*9280*/  FFMA.FTZ R68, R59, R68, R80 ;  /* 0x000000443b447223 */ /* 0x000fe20000010050 */
[----:B------:R-:W-:Y:S01]  /*9290*/  HADD2.F32 R62, -RZ, R47.H1_H1 ;  /* 0x3000002fff3e7230 */ /* 0x000fe20000004100 */
[----:B------:R-:W-:Y:S01]  /*92a0*/  F2FP.F16.F32.PACK_AB R41, R58, R41 ;  /* 0x000000293a29723e */ /* 0x000fe200000000ff */
[----:B------:R-:W-:Y:S02]  /*92b0*/  HADD2.F32 R47, -RZ, R82.H0_H0 ;  /* 0x20000052ff2f7230 */ /* 0x000fe40000004100 */
[----:B------:R-:W-:Y:S02]  /*92c0*/  HADD2.F32 R72, -RZ, R43.H1_H1 ;  /* 0x3000002bff487230 */ /* 0x000fe40000004100 */
[-C--:B------:R-:W-:Y:S01]  /*92d0*/  FMUL.FTZ R43, R60, R61.reuse ;  /* 0x0000003d3c2b7220 */ /* 0x080fe20000410000 */
[----:B------:R-:W-:Y:S02]  /*92e0*/  HADD2.F32 R57, -RZ, R164.H1_H1 ;  /* 0x300000a4ff397230 */ /* 0x000fe40000004100 */
[----:B------:R-:W-:Y:S01]  /*92f0*/  FMUL.FTZ R61, R74, R61 ;  /* 0x0000003d4a3d7220 */ /* 0x000fe20000410000 */
[----:B------:R-:W-:-:S02]  /*9300*/  HADD2.F32 R59, -RZ, R70.H0_H0 ;  /* 0x20000046ff3b7230 */ /* 0x000fc40000004100 */
[-C--:B------:R-:W-:Y:S01]  /*9310*/  FMUL.FTZ R63, R62, R47.reuse ;  /* 0x0000002f3e3f7220 */ /* 0x080fe20000410000 */
[----:B------:R-:W-:Y:S01]  /*9320*/  FMUL.FTZ R69, R72, R47 ;  /* 0x0000002f48457220 */ /* 0x000fe20000410000 */
[-C--:B------:R-:W-:Y:S01]  /*9330*/  FFMA.FTZ R47, R60, R57.reuse, R61 ;  /* 0x000000393c2f7223 */ /* 0x080fe2000001003d */
[----:B------:R-:W-:Y:S02]  /*9340*/  HADD2.F32 R70, -RZ, R44.H0_H0 ;  /* 0x2000002cff467230 */ /* 0x000fe40000004100 */
[----:B------:R-:W-:Y:S01]  /*9350*/  FFMA.FTZ R43, R74, R57, -R43 ;  /* 0x000000394a2b7223 */ /* 0x000fe2000001082b */
[----:B------:R-:W-:Y:S02]  /*9360*/  HADD2.F32 R61, -RZ, R54.H0_H0 ;  /* 0x20000036ff3d7230 */ /* 0x000fe40000004100 */
[-C--:B------:R-:W-:Y:S01]  /*9370*/  FFMA.FTZ R60, R72, R59.reuse, -R63 ;  /* 0x0000003b483c7223 */ /* 0x080fe2000001083f */
[----:B------:R-:W-:Y:S02]  /*9380*/  HADD2.F32 R44, -RZ, R44.H1_H1 ;  /* 0x3000002cff2c7230 */ /* 0x000fe40000004100 */
[----:B------:R-:W-:Y:S01]  /*9390*/  FFMA.FTZ R62, R62, R59, R69 ;  /* 0x0000003b3e3e7223 */ /* 0x000fe20000010045 */
[----:B------:R-:W-:Y:S01]  /*93a0*/  HADD2.F32 R57, -RZ, R40.H1_H1 ;  /* 0x30000028ff397230 */ /* 0x000fe20000004100 */
[----:B------:R-:W-:Y:S01]  /*93b0*/  F2FP.F16.F32.PACK_AB R45, R68, R45 ;  /* 0x0000002d442d723e */ /* 0x000fe200000000ff */
[----:B------:R-:W-:-:S02]  /*93c0*/  HADD2.F32 R167, -RZ, R167.H0_H0 ;  /* 0x200000a7ffa77230 */ /* 0x000fc40000004100 */
[-C--:B------:R-:W-:Y:S01]  /*93d0*/  FMUL.FTZ R72, R44, R61.reuse ;  /* 0x0000003d2c487220 */ /* 0x080fe20000410000 */
[----:B------:R-:W-:Y:S02]  /*93e0*/  HADD2.F32 R59, -RZ, R53.H0_H0 ;  /* 0x20000035ff3b7230 */ /* 0x000fe40000004100 */
[----:B------:R-:W-:Y:S01]  /*93f0*/  FMUL.FTZ R61, R57, R61 ;  /* 0x0000003d393d7220 */ /* 0x000fe20000410000 */
[----:B------:R-:W-:Y:S02]  /*9400*/  HADD2.F32 R165, -RZ, R165.H0_H0 ;  /* 0x200000a5ffa57230 */ /* 0x000fe40000004100 */
[----:B------:R-:W-:Y:S01]  /*9410*/  FMUL.FTZ R53, R70, R167 ;  /* 0x000000a746357220 */ /* 0x000fe20000410000 */
[----:B------:R-:W-:Y:S02]  /*9420*/  HADD2.F32 R54, -RZ, R40.H0_H0 ;  /* 0x20000028ff367230 */ /* 0x000fe40000004100 */
[----:B------:R-:W-:Y:S01]  /*9430*/  FFMA.FTZ R44, R44, R59, R61 ;  /* 0x0000003b2c2c7223 */ /* 0x000fe2000001003d */
[----:B------:R-:W-:Y:S01]  /*9440*/  HADD2.F32 R61, -RZ, R56.H0_H0 ;  /* 0x20000038ff3d7230 */ /* 0x000fe20000004100 */
[----:B------:R-:W-:Y:S01]  /*9450*/  F2FP.F16.F32.PACK_AB R43, R60, R43 ;  /* 0x0000002b3c2b723e */ /* 0x000fe200000000ff */
[----:B------:R-:W-:-:S02]  /*9460*/  HADD2.F32 R56, -RZ, R46.H0_H0 ;  /* 0x2000002eff387230 */ /* 0x000fc40000004100 */
[C---:B------:R-:W-:Y:S01]  /*9470*/  FFMA.FTZ R40, R54.reuse, R165, -R53 ;  /* 0x000000a536287223 */ /* 0x040fe20000010835 */
[----:B------:R-:W-:Y:S01]  /*9480*/  FMUL.FTZ R167, R54, R167 ;  /* 0x000000a736a77220 */ /* 0x000fe20000410000 */
[----:B------:R-:W-:Y:S01]  /*9490*/  FFMA.FTZ R53, R57, R59, -R72 ;  /* 0x0000003b39357223 */ /* 0x000fe20000010848 */
[----:B------:R-:W-:Y:S01]  /*94a0*/  HADD2.F32 R59, -RZ, R166.H0_H0 ;  /* 0x200000a6ff3b7230 */ /* 0x000fe20000004100 */
[----:B------:R-:W-:Y:S01]  /*94b0*/  F2FP.F16.F32.PACK_AB R47, R62, R47 ;  /* 0x0000002f3e2f723e */ /* 0x000fe200000000ff */
[----:B------:R-:W-:Y:S02]  /*94c0*/  HADD2.F32 R54, -RZ, R42.H0_H0 ;  /* 0x2000002aff367230 */ /* 0x000fe40000004100 */
[----:B------:R-:W-:Y:S01]  /*94d0*/  FFMA.FTZ R165, R70, R165, R167 ;  /* 0x000000a546a57223 */ /* 0x000fe200000100a7 */
[----:B------:R-:W-:Y:S02]  /*94e0*/  HADD2.F32 R46, -RZ, R46.H1_H1 ;  /* 0x3000002eff2e7230 */ /* 0x000fe40000004100 */
[----:B------:R-:W-:Y:S01]  /*94f0*/  FMUL.FTZ R63, R56, R59 ;  /* 0x0000003b383f7220 */ /* 0x000fe20000410000 */
[----:B------:R-:W-:-:S02]  /*9500*/  HADD2.F32 R42, -RZ, R42.H1_H1 ;  /* 0x3000002aff2a7230 */ /* 0x000fc40000004100 */
[----:B------:R-:W-:Y:S01]  /*9510*/  FMUL.FTZ R59, R54, R59 ;  /* 0x0000003b363b7220 */ /* 0x000fe20000410000 */
[----:B------:R-:W-:Y:S02]  /*9520*/  HADD2.F32 R57, -RZ, R164.H0_H0 ;  /* 0x200000a4ff397230 */ /* 0x000fe40000004100 */
        /* <DEDUP_REMOVED lines=8> */
[----:B------:R-:W-:-:S03]  /*95b0*/  F2FP.F16.F32.PACK_AB R44, R44, R165 ;  /* 0x000000a52c2c723e */ /* 0x000fc600000000ff */
[----:B------:R-:W-:Y:S02]  /*95c0*/  F2FP.F16.F32.PACK_AB R42, R42, R63 ;  /* 0x0000003f2a2a723e */ /* 0x000fe400000000ff */
[----:B------:R-:W-:-:S07]  /*95d0*/  F2FP.F16.F32.PACK_AB R46, R46, R59 ;  /* 0x0000003b2e2e723e */ /* 0x000fce00000000ff */
.L_x_2605:
[----:B------:R-:W-:Y:S05]  /*95e0*/  BSYNC B2 ;  /* 0x0000000000027941 */ /* 0x000fea0003800000 */
.L_x_2604:
[----:B0-----:R4:W-:Y:S04]  /*95f0*/  STG.E.128 desc[UR60][R48.64], R40 ;  /* 0x0000002830007986 */ /* 0x0019e8000c101d3c */
[----:B--2---:R4:W-:Y:S02]  /*9600*/  @!P3 STG.E.128 desc[UR60][R50.64], R44 ;  /* 0x0000002c3200b986 */ /* 0x0049e4000c101d3c */
.L_x_2603:
[----:B------:R-:W-:Y:S05]  /*9610*/  BSYNC B1 ;  /* 0x0000000000017941 */ /* 0x000fea0003800000 */
.L_x_2602:
[----:B------:R-:W-:-:S13]  /*9620*/  ISETP.NE.AND P3, PT, R32, RZ, PT ;  /* 0x000000ff2000720c */ /* 0x000fda0003f65270 */
[----:B------:R-:W-:Y:S05]  /*9630*/  @!P3 BRA `(.L_x_2556) ;  /* 0x0000000800ccb947 */ /* 0x000fea0003800000 */
[----:B0---4-:R-:W2:Y:S01]  /*9640*/  LDL R40, [R1+0x20] ;  /* 0x0000200001287983 */ /* 0x011ea20000100800 */
[----:B------:R-:W-:Y:S01]  /*9650*/  SHF.R.U32.HI R43, RZ, 0x3, R215 ;  /* 0x00000003ff2b7819 */ /* 0x000fe200000116d7 */
[----:B------:R-:W-:Y:S01]  /*9660*/  BSSY B1, `(.L_x_2606) ;  /* 0x000006e000017945 */ /* 0x000fe20003800000 */
[----:B------:R-:W-:-:S04]  /*9670*/  IADD3 R42, P3, P4, R114, R126, R26 ;  /* 0x0000007e722a7210 */ /* 0x000fc80007c7e01a */
[----:B---3--:R-:W-:Y:S02]  /*9680*/  IADD3.X R45, R5, R52, R30, P3, P4 ;  /* 0x00000034052d7210 */ /* 0x008fe40001fe841e */
[----:B------:R-:W-:-:S04]  /*9690*/  LEA R48, P3, R42, R122, 0x1 ;  /* 0x0000007a2a307211 */ /* 0x000fc800078608ff */
[----:B------:R-:W-:Y:S02]  /*96a0*/  LEA.HI.X R49, R42, R123, R45, 0x1, P3 ;  /* 0x0000007b2a317211 */ /* 0x000fe400018f0c2d */
[----:B------:R-:W-:Y:S02]  /*96b0*/  ISETP.GE.AND P3, PT, R207, R119, PT ;  /* 0x00000077cf00720c */ /* 0x000fe40003f66270 */
[----:B--2---:R-:W-:-:S04]  /*96c0*/  LOP3.LUT P5, RZ, R40, 0x1, RZ, 0xc0, !PT ;  /* 0x0000000128ff7812 */ /* 0x004fc800078ac0ff */
[----:B------:R-:W-:-:S04]  /*96d0*/  SEL R147, R124, R147, !P5 ;  /* 0x000000937c937207 */ /* 0x000fc80006800000 */
[----:B------:R-:W-:-:S04]  /*96e0*/  SHF.R.S32.HI R40, RZ, 0x1f, R147 ;  /* 0x0000001fff287819 */ /* 0x000fc80000011493 */
        /* <DEDUP_REMOVED lines=17> */
[----:B------:R-:W-:Y:S01]  /*9800*/  SHF.R.U32.HI R61, RZ, 0x10, R77 ;  /* 0x00000010ff3d7819 */ /* 0x000fe2000001164d */
[----:B--2---:R-:W-:Y:S01]  /*9810*/  IMAD.MOV.U32 R56, RZ, RZ, R45 ;  /* 0x000000ffff387224 */ /* 0x004fe200078e002d */
[----:B------:R-:W-:Y:S01]  /*9820*/  MOV R57, R47 ;  /* 0x0000002f00397202 */ /* 0x000fe20000000f00 */
[----:B0-----:R-:W-:Y:S01]  /*9830*/  IMAD.MOV.U32 R45, RZ, RZ, R43 ;  /* 0x000000ffff2d7224 */ /* 0x001fe200078e002b */
[--C-:B------:R-:W-:Y:S01]  /*9840*/  SHF.R.U32.HI R59, RZ, 0x10, R65.reuse ;  /* 0x00000010ff3b7819 */ /* 0x100fe20000011641 */
[----:B------:R-:W-:Y:S01]  /*9850*/  HADD2.F32 R61, -RZ, R61.H0_H0 ;  /* 0x2000003dff3d7230 */ /* 0x000fe20000004100 */
[----:B------:R-:W-:Y:S01]  /*9860*/  SHF.R.U64 R51, R64, 0x10, R65 ;  /* 0x0000001040337819 */ /* 0x000fe20000001241 */
[--C-:B------:R-:W-:Y:S01]  /*9870*/  HADD2.F32 R47, -RZ, R56.reuse.H0_H0 ;  /* 0x20000038ff2f7230 */ /* 0x100fe20000004100 */
[--C-:B------:R-:W-:Y:S01]  /*9880*/  SHF.R.U64 R55, R78, 0x10, R79.reuse ;  /* 0x000000104e377819 */ /* 0x100fe2000000124f */
[----:B------:R-:W-:Y:S01]  /*9890*/  HADD2.F32 R58, -RZ, R56.H1_H1 ;  /* 0x30000038ff3a7230 */ /* 0x000fe20000004100 */
[----:B------:R-:W-:Y:S01]  /*98a0*/  SHF.R.U32.HI R78, RZ, 0x10, R79 ;  /* 0x00000010ff4e7819 */ /* 0x000fe2000001164f */
[----:B------:R-:W-:Y:S01]  /*98b0*/  HADD2.F32 R62, -RZ, R157.H1_H1 ;  /* 0x3000009dff3e7230 */ /* 0x000fe20000004100 */
[----:B------:R-:W-:Y:S01]  /*98c0*/  SHF.R.U64 R53, R66, 0x10, R67 ;  /* 0x0000001042357819 */ /* 0x000fe20000001243 */
[----:B------:R-:W-:-:S02]  /*98d0*/  HADD2.F32 R56, -RZ, R41.H1_H1 ;  /* 0x30000029ff387230 */ /* 0x000fc40000004100 */
[-C--:B------:R-:W-:Y:S01]  /*98e0*/  FMUL.FTZ R63, R58, R61.reuse ;  /* 0x0000003d3a3f7220 */ /* 0x080fe20000410000 */
[----:B------:R-:W-:Y:S02]  /*98f0*/  HADD2.F32 R43, -RZ, R41.H0_H0 ;  /* 0x20000029ff2b7230 */ /* 0x000fe40000004100 */
[-C--:B------:R-:W-:Y:S01]  /*9900*/  FMUL.FTZ R64, R47, R62.reuse ;  /* 0x0000003e2f407220 */ /* 0x080fe20000410000 */
[----:B------:R-:W-:Y:S02]  /*9910*/  HADD2.F32 R60, -RZ, R155.H1_H1 ;  /* 0x3000009bff3c7230 */ /* 0x000fe40000004100 */
[----:B------:R-:W-:Y:S01]  /*9920*/  FMUL.FTZ R61, R56, R61 ;  /* 0x0000003d383d7220 */ /* 0x000fe20000410000 */
[----:B------:R-:W-:Y:S02]  /*9930*/  HADD2.F32 R59, -RZ, R59.H0_H0 ;  /* 0x2000003bff3b7230 */ /* 0x000fe40000004100 */
[C---:B------:R-:W-:Y:S01]  /*9940*/  FMUL.FTZ R62, R43.reuse, R62 ;  /* 0x0000003e2b3e7220 */ /* 0x040fe20000410000 */
[----:B------:R-:W-:Y:S01]  /*9950*/  SHF.R.U32.HI R66, RZ, 0x10, R67 ;  /* 0x00000010ff427819 */ /* 0x000fe20000011643 */
[----:B------:R-:W-:Y:S01]  /*9960*/  FFMA.FTZ R41, R43, R60, -R64 ;  /* 0x0000003c2b297223 */ /* 0x000fe20000010840 */
[----:B------:R-:W-:-:S02]  /*9970*/  HADD2.F32 R64, -RZ, R156.H1_H1 ;  /* 0x3000009cff407230 */ /* 0x000fc40000004100 */
[-C--:B------:R-:W-:Y:S01]  /*9980*/  FFMA.FTZ R56, R56, R59.reuse, -R63 ;  /* 0x0000003b38387223 */ /* 0x080fe2000001083f */
[----:B------:R-:W-:Y:S01]  /*9990*/  FFMA.FTZ R58, R58, R59, R61 ;  /* 0x0000003b3a3a7223 */ /* 0x000fe2000001003d */
[----:B------:R-:W-:Y:S01]  /*99a0*/  FFMA.FTZ R43, R47, R60, R62 ;  /* 0x0000003c2f2b7223 */ /* 0x000fe2000001003e */
[--C-:B------:R-:W-:Y:S01]  /*99b0*/  HADD2.F32 R59, -RZ, R57.reuse.H0_H0 ;  /* 0x20000039ff3b7230 */ /* 0x100fe20000004100 */
[----:B------:R-:W-:Y:S01]  /*99c0*/  SHF.R.U64 R54, R76, 0x10, R77 ;  /* 0x000000104c367819 */ /* 0x000fe2000000124d */
[----:B------:R-:W-:Y:S01]  /*99d0*/  HADD2.F32 R57, -RZ, R57.H1_H1 ;  /* 0x30000039ff397230 */ /* 0x000fe20000004100 */
[----:B------:R-:W-:Y:S01]  /*99e0*/  F2FP.F16.F32.PACK_AB R41, R56, R41 ;  /* 0x000000293829723e */ /* 0x000fe200000000ff */
[----:B------:R-:W-:Y:S02]  /*99f0*/  HADD2.F32 R47, -RZ, R45.H0_H0 ;  /* 0x2000002dff2f7230 */ /* 0x000fe40000004100 */
[----:B------:R-:W-:Y:S01]  /*9a00*/  FMUL.FTZ R68, R59, R64 ;  /* 0x000000403b447220 */ /* 0x000fe20000410000 */
[----:B------:R-:W-:-:S02]  /*9a10*/  HADD2.F32 R78, -RZ, R78.H0_H0 ;  /* 0x2000004eff4e7230 */ /* 0x000fc40000004100 */
[----:B------:R-:W-:Y:S02]  /*9a20*/  HADD2.F32 R60, -RZ, R45.H1_H1 ;  /* 0x3000002dff3c7230 */ /* 0x000fe40000004100 */
[----:B------:R-:W-:Y:S01]  /*9a30*/  FMUL.FTZ R64, R47, R64 ;  /* 0x000000402f407220 */ /* 0x000fe20000410000 */
[----:B------:R-:W-:Y:S02]  /*9a40*/  HADD2.F32 R62, -RZ, R154.H1_H1 ;  /* 0x3000009aff3e7230 */ /* 0x000fe40000004100 */
[-C--:B------:R-:W-:Y:S01]  /*9a50*/  FMUL.FTZ R61, R57, R78.reuse ;  /* 0x0000004e393d7220 */ /* 0x080fe20000410000 */
[----:B------:R-:W-:Y:S02]  /*9a60*/  HADD2.F32 R66, -RZ, R66.H0_H0 ;  /* 0x20000042ff427230 */ /* 0x000fe40000004100 */
[----:B------:R-:W-:Y:S01]  /*9a70*/  FMUL.FTZ R78, R60, R78 ;  /* 0x0000004e3c4e7220 */ /* 0x000fe20000410000 */
[----:B------:R-:W-:Y:S02]  /*9a80*/  HADD2.F32 R157, -RZ, R157.H0_H0 ;  /* 0x2000009dff9d7230 */ /* 0x000fe40000004100 */
[-C--:B------:R-:W-:Y:S01]  /*9a90*/  FFMA.FTZ R45, R47, R62.reuse, -R68 ;  /* 0x0000003e2f2d7223 */ /* 0x080fe20000010844 */
[----:B------:R-:W-:Y:S01]  /*9aa0*/  FFMA.FTZ R47, R59, R62, R64 ;  /* 0x0000003e3b2f7223 */ /* 0x000fe20000010040 */
[----:B------:R-:W-:Y:S01]  /*9ab0*/  FFMA.FTZ R62, R57, R66, R78 ;  /* 0x00000042393e7223 */ /* 0x000fe2000001004e */
[----:B------:R-:W-:-:S02]  /*9ac0*/  HADD2.F32 R59, -RZ, R54.H0_H0 ;  /* 0x20000036ff3b7230 */ /* 0x000fc40000004100 */
[----:B------:R-:W-:Y:S01]  /*9ad0*/  FFMA.FTZ R60, R60, R66, -R61 ;  /* 0x000000423c3c7223 */ /* 0x000fe2000001083d */
[----:B------:R-:W-:Y:S02]  /*9ae0*/  HADD2.F32 R57, -RZ, R44.H0_H0 ;  /* 0x2000002cff397230 */ /* 0x000fe40000004100 */
[----:B------:R-:W-:Y:S01]  /*9af0*/  HADD2.F32 R54, -RZ, R40.H0_H0 ;  /* 0x20000028ff367230 */ /* 0x000fe20000004100 */
        /* <DEDUP_REMOVED lines=9> */
[----:B------:R-:W-:Y:S02]  /*9b90*/  HADD2.F32 R55, -RZ, R55.H0_H0 ;  /* 0x20000037ff377230 */ /* 0x000fe40000004100 */
[-C--:B------:R-:W-:Y:S01]  /*9ba0*/  FFMA.FTZ R61, R54, R155.reuse, -R61 ;  /* 0x0000009b363d7223 */ /* 0x080fe2000001083d */
[----:B------:R-:W-:Y:S01]  /*9bb0*/  FFMA.FTZ R64, R57, R155, R64 ;  /* 0x0000009b39407223 */ /* 0x000fe20000010040 */
[-C--:B------:R-:W-:Y:S01]  /*9bc0*/  FFMA.FTZ R59, R44, R51.reuse, R59 ;  /* 0x000000332c3b7223 */ /* 0x080fe2000001003b */
[----:B------:R-:W-:Y:S01]  /*9bd0*/  FFMA.FTZ R54, R40, R51, -R63 ;  /* 0x0000003328367223 */ /* 0x000fe2000001083f */
[----:B------:R-:W-:Y:S01]  /*9be0*/  HADD2.F32 R44, -RZ, R46.H0_H0 ;  /* 0x2000002eff2c7230 */ /* 0x000fe20000004100 */
[----:B------:R-:W-:Y:S01]  /*9bf0*/  F2FP.F16.F32.PACK_AB R60, R60, R45 ;  /* 0x0000002d3c3c723e */ /* 0x000fe200000000ff */
[----:B------:R-:W-:Y:S01]  /*9c00*/  HADD2.F32 R57, -RZ, R156.H0_H0 ;  /* 0x2000009cff397230 */ /* 0x000fe20000004100 */
[----:B------:R-:W-:Y:S01]  /*9c10*/  F2FP.F16.F32.PACK_AB R45, R58, R43 ;  /* 0x0000002b3a2d723e */ /* 0x000fe200000000ff */
[----:B------:R-:W-:-:S02]  /*9c20*/  HADD2.F32 R40, -RZ, R42.H0_H0 ;  /* 0x2000002aff287230 */ /* 0x000fc40000004100 */
[----:B------:R-:W-:Y:S02]  /*9c30*/  HADD2.F32 R46, -RZ, R46.H1_H1 ;  /* 0x3000002eff2e7230 */ /* 0x000fe40000004100 */
[-C--:B------:R-:W-:Y:S01]  /*9c40*/  FMUL.FTZ R63, R44, R57.reuse ;  /* 0x000000392c3f7220 */ /* 0x080fe20000410000 */
[----:B------:R-:W-:Y:S02]  /*9c50*/  HADD2.F32 R42, -RZ, R42.H1_H1 ;  /* 0x3000002aff2a7230 */ /* 0x000fe40000004100 */
[----:B------:R-:W-:Y:S01]  /*9c60*/  FMUL.FTZ R57, R40, R57 ;  /* 0x0000003928397220 */ /* 0x000fe20000410000 */
[----:B------:R-:W-:Y:S02]  /*9c70*/  HADD2.F32 R51, -RZ, R154.H0_H0 ;  /* 0x2000009aff337230 */ /* 0x000fe40000004100 */
[-C--:B------:R-:W-:Y:S01]  /*9c80*/  FMUL.FTZ R65, R46, R55.reuse ;  /* 0x000000372e417220 */ /* 0x080fe20000410000 */
[----:B------:R-:W-:Y:S02]  /*9c90*/  HADD2.F32 R53, -RZ, R53.H0_H0 ;  /* 0x20000035ff357230 */ /* 0x000fe40000004100 */
[----:B------:R-:W-:Y:S01]  /*9ca0*/  FMUL.FTZ R55, R42, R55 ;  /* 0x000000372a377220 */ /* 0x000fe20000410000 */
[----:B------:R-:W-:-:S02]  /*9cb0*/  IMAD.MOV.U32 R43, RZ, RZ, R60 ;  /* 0x000000ffff2b7224 */ /* 0x000fc400078e003c */
        /* <DEDUP_REMOVED lines=8> */
.L_x_2607:
[----:B------:R-:W-:Y:S05]  /*9d40*/  BSYNC B1 ;  /* 0x0000000000017941 */ /* 0x000fea0003800000 */
.L_x_2606:
        /* <DEDUP_REMOVED lines=10> */
.L_x_2523:
[----:B------:R-:W2:Y:S02]  /*9df0*/  LDL R40, [R1+0x4c] ;  /* 0x00004c0001287983 */ /* 0x000ea40000100800 */
[----:B--2---:R-:W-:-:S13]  /*9e00*/  R2UR UR4, R40 ;  /* 0x00000000280472ca */ /* 0x004fda00000e0000 */
[----:B------:R-:W-:-:S06]  /*9e10*/  UISETP.NE.AND UP0, UPT, UR4, 0x3, UPT ;  /* 0x000000030400788c */ /* 0x000fcc000bf05270 */
[----:B------:R-:W-:-:S13]  /*9e20*/  PLOP3.LUT P2, PT, PT, PT, UP0, 0x80, 0x0 ;  /* 0x000000000000781c */ /* 0x000fda0003f4f008 */
[----:B------:R-:W-:Y:S05]  /*9e30*/  @!P2 BRA `(.L_x_2608) ;  /* 0x000000000004a947 */ /* 0x000fea0003800000 */
[----:B------:R-:W-:Y:S01]  /*9e40*/  BPT.TRAP 0x1 ;  /* 0x000000040000795c */ /* 0x000fe20000300000 */
.L_x_2608:
[----:B------:R-:W-:Y:S01]  /*9e50*/  IMAD R96, R17, 0x8, R16 ;  /* 0x0000000811607824 */ /* 0x000fe200078e0210 */
[----:B------:R-:W-:Y:S01]  /*9e60*/  SHF.L.U32 R97, R209, 0x1f, RZ ;  /* 0x0000001fd1617819 */ /* 0x000fe200000006ff */
[----:B------:R-:W-:Y:S01]  /*9e70*/  IMAD R39, R24, -0x70, R2 ;  /* 0xffffff9018277824 */ /* 0x000fe200078e0202 */
[----:B------:R-:W-:Y:S02]  /*9e80*/  BSSY B1, `(.L_x_2609) ;  /* 0x0000004000017945 */ /* 0x000fe40003800000 */
[----:B------:R-:W1:Y:S02]  /*9e90*/  SYNCS.PHASECHK.TRANS64.TRYWAIT P3, [R96+URZ+0x36890], R97 ;  /* 0x03689061600075a7 */ /* 0x000e64000806017f */
[----:B------:R-:W-:Y:S01]  /*9ea0*/  VIMNMX R39, R39, 0x70, PT ;  /* 0x0000007027277848 */ /* 0x000fe20003fe0100 */
[----:B-1----:R-:W-:Y:S06]  /*9eb0*/  @!P3 BRA `(.L_x_2610) ;  /* 0x0000025400d4b947 */ /* 0x002fec0003800000 */
.L_x_2915:
[----:B------:R-:W-:Y:S05]  /*9ec0*/  BSYNC B1 ;  /* 0x0000000000017941 */ /* 0x000fea0003800000 */
.L_x_2609:
        /* <DEDUP_REMOVED lines=21> */
.L_x_2612:
[----:B------:R-:W-:Y:S05]  /*a020*/  BSYNC B1 ;  /* 0x0000000000017941 */ /* 0x000fea0003800000 */
.L_x_2611:
        /* <DEDUP_REMOVED lines=20> */
.L_x_2556:
[----:B------:R-:W-:Y:S05]  /*a170*/  BSYNC B0 ;  /* 0x0000000000007941 */ /* 0x000fea0003800000 */
.L_x_2522:
        /* <DEDUP_REMOVED lines=17> */
.L_x_2614:
[----:B------:R-:W-:Y:S05]  /*a290*/  BSYNC B0 ;  /* 0x0000000000007941 */ /* 0x000fea0003800000 */
.L_x_2613:
[----:B------:R-:W1:Y:S01]  /*a2a0*/  SYNCS.PHASECHK.TRANS64.TRYWAIT P2, [R96+URZ+0x368b0], R97 ;  /* 0x0368b061600075a7 */ /* 0x000e62000804017f */
[----:B------:R-:W-:Y:S01]  /*a2b0*/  ULDC.64 UR4, c[0x0][0x318] ;  /* 0x0000c60000047ab9 */ /* 0x000fe20000000a00 */
[----:B------:R-:W-:Y:S01]  /*a2c0*/  ULDC.64 UR6, c[0x0][0x328] ;  /* 0x0000ca0000067ab9 */ /* 0x000fe20000000a00 */
[----:B0-----:R-:W-:Y:S01]  /*a2d0*/  IMAD.U32 R40, RZ, RZ, UR4 ;  /* 0x00000004ff287e24 */ /* 0x001fe2000f8e00ff */
[----:B------:R-:W-:Y:S01]  /*a2e0*/  BSSY B0, `(.L_x_2615) ;  /* 0x0000009000007945 */ /* 0x000fe20003800000 */
[----:B------:R-:W-:Y:S02]  /*a2f0*/  IMAD.U32 R42, RZ, RZ, UR6 ;  /* 0x00000006ff2a7e24 */ /* 0x000fe4000f8e00ff */
[----:B------:R-:W-:Y:S01]  /*a300*/  IMAD.U32 R41, RZ, RZ, UR7 ;  /* 0x00000007ff297e24 */ /* 0x000fe2000f8e00ff */
[----:B------:R0:W-:Y:S04]  /*a310*/  STL [R1+0x40], R40 ;  /* 0x0000402801007387 */ /* 0x0001e80000100800 */
[----:B------:R2:W-:Y:S01]  /*a320*/  STL [R1+0x48], R42 ;  /* 0x0000482a01007387 */ /* 0x0005e20000100800 */
[----:B0-----:R-:W-:-:S05]  /*a330*/  MOV R40, UR5 ;  /* 0x0000000500287c02 */ /* 0x001fca0008000f00 */
[----:B------:R2:W-:Y:S04]  /*a340*/  STL [R1+0x24], R40 ;  /* 0x0000242801007387 */ /* 0x0005e80000100800 */
[----:B------:R2:W-:Y:S02]  /*a350*/  STL [R1+0x44], R41 ;  /* 0x0000442901007387 */ /* 0x0005e40000100800 */
[----:B-12---:R-:W-:Y:S05]  /*a360*/  @!P2 BRA `(.L_x_2616) ;  /* 0x0000025000bca947 */ /* 0x006fea0003800000 */
.L_x_2916:
[----:B------:R-:W-:Y:S05]  /*a370*/  BSYNC B0 ;  /* 0x0000000000007941 */ /* 0x000fea0003800000 */
.L_x_2615:
[----:B------:R1:W5:Y:S04]  /*a380*/  LDL R51, [R1+0x48] ;  /* 0x0000480001337983 */ /* 0x0003680000100800 */
[----:B------:R1:W5:Y:S04]  /*a390*/  LDL R50, [R1+0x44] ;  /* 0x0000440001327983 */ /* 0x0003680000100800 */
[----:B------:R1:W5:Y:S04]  /*a3a0*/  LDL R49, [R1+0x40] ;  /* 0x0000400001317983 */ /* 0x0003680000100800 */
[----:B------:R1:W5:Y:S01]  /*a3b0*/  LDL R48, [R1+0x24] ;  /* 0x0000240001307983 */ /* 0x0003620000100800 */
[----:B------:R-:W-:Y:S01]  /*a3c0*/  ISETP.GE.AND P2, PT, R204, R39, PT ;  /* 0x00000027cc00720c */ /* 0x000fe20003f46270 */
[----:B------:R-:W-:Y:S01]  /*a3d0*/  BSSY B0, `(.L_x_2617) ;  /* 0x0000022000007945 */ /* 0x000fe20003800000 */
[----:B------:R-:W-:-:S11]  /*a3e0*/  IMAD.WIDE R44, R24, 0x70, R120 ;  /* 0x00000070182c7825 */ /* 0x000fd600078e0278 */
[----:B-1----:R-:W-:Y:S05]  /*a3f0*/  @P2 BRA `(.L_x_2618) ;  /* 0x00000000007c2947 */ /* 0x002fea0003800000 */
[----:B-----5:R-:W-:Y:S01]  /*a400*/  R2UR UR7, R51 ;  /* 0x00000000330772ca */ /* 0x020fe200000e0000 */
[----:B------:R-:W-:Y:S01]  /*a410*/  IMAD.MOV.U32 R40, RZ, RZ, R112 ;  /* 0x000000ffff287224 */ /* 0x000fe200078e0070 */
        /* <DEDUP_REMOVED lines=12> */
[----:B------:R-:W1:Y:S04]  /*a4e0*/  @!P2 LDS.128 R40, [R37] ;  /* 0x000000002528a984 */ /* 0x000e680000000c00 */
[----:B-1----:R-:W-:Y:S01]  /*a4f0*/  @!P2 STG.E.128 desc[UR60][R46.64], R40 ;  /* 0x000000282e00a986 */ /* 0x002fe2000c101d3c */
[----:B------:R-:W-:-:S13]  /*a500*/  ISETP.GE.AND P2, PT, R206, UR4, PT ;  /* 0x00000004ce007c0c */ /* 0x000fda000bf46270 */
[----:B------:R-:W1:Y:S04]  /*a510*/  @!P2 LDS.128 R40, [R38] ;  /* 0x000000002628a984 */ /* 0x000e680000000c00 */
[----:B-1----:R-:W-:Y:S01]  /*a520*/  @!P2 STG.E.128 desc[UR60][R46.64+0x40], R40 ;  /* 0x000040282e00a986 */ /* 0x002fe2000c101d3c */
[----:B------:R-:W-:-:S13]  /*a530*/  ISETP.GE.AND P2, PT, R207, UR4, PT ;  /* 0x00000004cf007c0c */ /* 0x000fda000bf46270 */
[----:B------:R-:W1:Y:S04]  /*a540*/  @!P2 LDS.128 R40, [R37+0x3800] ;  /* 0x003800002528a984 */ /* 0x000e680000000c00 */
        /* <DEDUP_REMOVED lines=9> */
[----:B-1----:R1:W-:Y:S02]  /*a5e0*/  @!P2 STG.E.128 desc[UR60][R46.64+0x140], R40 ;  /* 0x000140282e00a986 */ /* 0x0023e4000c101d3c */
.L_x_2618:
[----:B------:R-:W-:Y:S05]  /*a5f0*/  BSYNC B0 ;  /* 0x0000000000007941 */ /* 0x000fea0003800000 */
.L_x_2617:
[----:B------:R-:W-:Y:S01]  /*a600*/  ISETP.GE.AND P2, PT, R234, R39, PT ;  /* 0x00000027ea00720c */ /* 0x000fe20003f46270 */
[----:B------:R-:W-:-:S12]  /*a610*/  BSSY B0, `(.L_x_2619) ;  /* 0x0000023000007945 */ /* 0x000fd80003800000 */
[----:B------:R-:W-:Y:S05]  /*a620*/  @P2 BRA `(.L_x_2620) ;  /* 0x0000000000842947 */ /* 0x000fea0003800000 */
[----:B-----5:R-:W-:Y:S01]  /*a630*/  R2UR UR7, R51 ;  /* 0x00000000330772ca */ /* 0x020fe200000e0000 */
[----:B-1----:R-:W-:Y:S01]  /*a640*/  IMAD.MOV.U32 R40, RZ, RZ, R112 ;  /* 0x000000ffff287224 */ /* 0x002fe200078e0070 */
        /* <DEDUP_REMOVED lines=31> */
.L_x_2620:
[----:B------:R-:W-:Y:S05]  /*a840*/  BSYNC B0 ;  /* 0x0000000000007941 */ /* 0x000fea0003800000 */
.L_x_2619:
[----:B------:R-:W3:Y:S01]  /*a850*/  LDL R37, [R1+0x20] ;  /* 0x0000200001257983 */ /* 0x000ee20000100800 */
[----:B0-----:R-:W-:Y:S01]  /*a860*/  @!P3 VIADD R96, R96, 0x368c0 ;  /* 0x000368c06060b836 */ /* 0x001fe20000000000 */
[----:B------:R-:W-:Y:S01]  /*a870*/  PLOP3.LUT P2, PT, PT, PT, PT, 0x8, 0x0 ;  /* 0x000000000000781c */ /* 0x000fe20003f4e170 */
[----:B------:R-:W-:Y:S01]  /*a880*/  VIADD R17, R17, 0x1 ;  /* 0x0000000111117836 */ /* 0x000fe20000000000 */
[----:B------:R-:W-:Y:S01]  /*a890*/  @!PT LDS RZ, [RZ] ;  /* 0x00000000fffff984 */ /* 0x000fe20000000800 */
[----:B------:R-:W-:Y:S01]  /*a8a0*/  @!PT LDS RZ, [RZ] ;  /* 0x00000000fffff984 */ /* 0x000fe20000000800 */
[----:B------:R-:W-:Y:S01]  /*a8b0*/  @!PT LDS RZ, [RZ] ;  /* 0x00000000fffff984 */ /* 0x000fe20000000800 */
[----:B------:R-:W-:Y:S01]  /*a8c0*/  @!PT LDS RZ, [RZ] ;  /* 0x00000000fffff984 */ /* 0x000fe20000000800 */
[----:B------:R0:W-:Y:S06]  /*a8d0*/  MEMBAR.ALL.CTA ;  /* 0x0000000000007992 */ /* 0x0001ec0000008000 */
[----:B0-----:R-:W0:Y:S01]  /*a8e0*/  FENCE.VIEW.ASYNC.S ;  /* 0x00000000000073c6 */ /* 0x001e220000000000 */
[----:B------:R-:W-:Y:S01]  /*a8f0*/  @!P3 PRMT R96, RZ, 0x654, R96 ;  /* 0x00000654ff60b816 */ /* 0x000fe20000000060 */
[----:B0-----:R0:W-:Y:S06]  /*a900*/  BAR.SYNC.DEFER_BLOCKING R152, 0x80 ;  /* 0x000200980000751d */ /* 0x0011ec0000010000 */
[----:B------:R0:W-:Y:S01]  /*a910*/  @!P3 SYNCS.ARRIVE.TRANS64.RED.A1T0 RZ, [R96+URZ], RZ ;  /* 0x000000ff60ffb9a7 */ /* 0x0001e2000810043f */
[----:B------:R-:W-:-:S04]  /*a920*/  ISETP.NE.AND P3, PT, R17, 0x2, PT ;  /* 0x000000021100780c */ /* 0x000fc80003f65270 */
[----:B------:R-:W-:Y:S02]  /*a930*/  SEL R38, RZ, 0x1, P3 ;  /* 0x00000001ff267807 */ /* 0x000fe40001800000 */
[----:B------:R-:W-:Y:S02]  /*a940*/  SEL R17, R17, RZ, P3 ;  /* 0x000000ff11117207 */ /* 0x000fe40001800000 */
[----:B------:R-:W-:Y:S02]  /*a950*/  LOP3.LUT R209, R209, R38, RZ, 0x3c, !PT ;  /* 0x00000026d1d17212 */ /* 0x000fe400078e3cff */
[----:B---3--:R-:W-:-:S13]  /*a960*/  LOP3.LUT P4, RZ, R37, 0x2, RZ, 0xc0, !PT ;  /* 0x0000000225ff7812 */ /* 0x008fda000788c0ff */
[----:B0-----:R-:W-:Y:S05]  /*a970*/  @P4 BRA `(.L_x_2621) ;  /* 0xffffff80006c4947 */ /* 0x001fea000383ffff */
.L_x_2517:
[----:B------:R-:W0:Y:S01]  /*a980*/  LDC R0, c[0x0][0x448] ;  /* 0x00011200ff007b82 */ /* 0x000e220000000800 */
[----:B------:R-:W-:Y:S01]  /*a990*/  VIADD R3, R223, 0x7f ;  /* 0x0000007fdf037836 */ /* 0x000fe20000000000 */
[----:B------:R-:W-:Y:S01]  /*a9a0*/  BSSY B0, `(.L_x_2622) ;  /* 0x0000011000007945 */ /* 0x000fe20003800000 */
[----:B------:R-:W-:Y:S01]  /*a9b0*/  IMAD.MOV.U32 R2, RZ, RZ, RZ ;  /* 0x000000ffff027224 */ /* 0x000fe200078e00ff */
[----:B0-----:R-:W-:-:S13]  /*a9c0*/  ISETP.NE.AND P0, PT, R0, 0x1, PT ;  /* 0x000000010000780c */ /* 0x001fda0003f05270 */
[----:B------:R-:W0:Y:S08]  /*a9d0*/  @P0 LDC R0, c[0x0][0x44c] ;  /* 0x00011300ff000b82 */ /* 0x000e300000000800 */
[----:B------:R-:W3:Y:S01]  /*a9e0*/  @P0 LDC R5, c[0x0][0x450] ;  /* 0x00011400ff050b82 */ /* 0x000ee20000000800 */
[----:B0-----:R-:W-:-:S05]  /*a9f0*/  @P0 IMAD.HI.U32 R0, R3, R0, RZ ;  /* 0x0000000003000227 */ /* 0x001fca00078e00ff */
[----:B---3--:R-:W-:-:S05]  /*aa00*/  @P0 SHF.R.U32.HI R3, RZ, R5, R0 ;  /* 0x00000005ff030219 */ /* 0x008fca0000011600 */
[----:B------:R-:W-:-:S04]  /*aa10*/  IMAD.IADD R3, R150, 0x1, R3 ;  /* 0x0000000196037824 */ /* 0x000fc800078e0203 */
[----:B------:R-:W-:-:S05]  /*aa20*/  IMAD.HI R2, R3, -0x6db6db6d, R2 ;  /* 0x9249249303027827 */ /* 0x000fca00078e0202 */
[----:B------:R-:W-:-:S04]  /*aa30*/  SHF.R.U32.HI R3, RZ, 0x1f, R2 ;  /* 0x0000001fff037819 */ /* 0x000fc80000011602 */
[----:B------:R-:W-:Y:S01]  /*aa40*/  LEA.HI.SX32 R2, R2, R3, 0x1a ;  /* 0x0000000302027211 */ /* 0x000fe200078fd2ff */
[----:B------:R-:W-:-:S03]  /*aa50*/  IMAD.MOV.U32 R3, RZ, RZ, RZ ;  /* 0x000000ffff037224 */ /* 0x000fc600078e00ff */
[----:B------:R-:W-:-:S04]  /*aa60*/  VIMNMX R151, R151, R2, PT ;  /* 0x0000000297977248 */ /* 0x000fc80003fe0100 */
[----:B------:R-:W-:Y:S01]  /*aa70*/  ISETP.GE.AND P0, PT, R151, 0x1, PT ;  /* 0x000000019700780c */ /* 0x000fe20003f06270 */
[----:B------:R-:W-:-:S12]  /*aa80*/  @P2 BRA `(.L_x_2623) ;  /* 0x0000000000082947 */ /* 0x000fd80003800000 */
[----:B------:R-:W0:Y:S02]  /*aa90*/  FENCE.VIEW.ASYNC.G ;  /* 0x00000000000073c6 */ /* 0x000e240000000100 */
[----:B0-----:R-:W-:Y:S06]  /*aaa0*/  BAR.ARV 0xc, 0x180 ;  /* 0x0306000000007b1d */ /* 0x001fec0000002000 */
.L_x_2623:
[----:B------:R-:W-:Y:S05]  /*aab0*/  BSYNC B0 ;  /* 0x0000000000007941 */ /* 0x000fea0003800000 */
.L_x_2622:
[----:B------:R-:W-:Y:S04]  /*aac0*/  BSSY B0, `(.L_x_2624) ;  /* 0x000001f000007945 */ /* 0x000fe80003800000 */
[----:B------:R-:W-:Y:S05]  /*aad0*/  @!P0 BRA `(.L_x_2625) ;  /* 0x0000000000748947 */ /* 0x000fea0003800000 */
[----:B------:R-:W-:Y:S01]  /*aae0*/  ISETP.NE.AND P0, PT, R229, RZ, PT ;  /* 0x000000ffe500720c */ /* 0x000fe20003f05270 */
[----:B------:R-:W-:-:S03]  /*aaf0*/  ULDC UR4, c[0x0][0x9f0] ;  /* 0x00027c0000047ab9 */ /* 0x000fc60000000800 */
[----:B------:R-:W-:-:S04]  /*ab00*/  SEL R6, R229, UR4, P0 ;  /* 0x00000004e5067c07 */ /* 0x000fc80008000000 */
[-C--:B------:R-:W-:Y:S02]  /*ab10*/  IABS R5, R6.reuse ;  /* 0x0000000600057213 */ /* 0x080fe40000000000 */
[----:B------:R-:W-:Y:S02]  /*ab20*/  IADD3 R0, R6, -0x1, R151 ;  /* 0xffffffff06007810 */ /* 0x000fe40007ffe097 */
[----:B------:R-:W0:Y:S01]  /*ab30*/  I2F.RP R4, R5 ;  /* 0x0000000500047306 */ /* 0x000e220000209400 */
[----:B------:R-:W-:-:S05]  /*ab40*/  IABS R9, R6 ;  /* 0x0000000600097213 */ /* 0x000fca0000000000 */
[----:B------:R-:W-:Y:S02]  /*ab50*/  IMAD.MOV R9, RZ, RZ, -R9 ;  /* 0x000000ffff097224 */ /* 0x000fe400078e0a09 */
[----:B0-----:R-:W0:Y:S02]  /*ab60*/  MUFU.RCP R4, R4 ;  /* 0x0000000400047308 */ /* 0x001e240000001000 */
[----:B0-----:R-:W-:Y:S02]  /*ab70*/  IADD3 R2, R4, 0xffffffe, RZ ;  /* 0x0ffffffe04027810 */ /* 0x001fe40007ffe0ff */
[----:B------:R-:W-:-:S04]  /*ab80*/  IABS R4, R0 ;  /* 0x0000000000047213 */ /* 0x000fc80000000000 */
[----:B------:R0:W3:Y:S01]  /*ab90*/  F2I.FTZ.U32.TRUNC.NTZ R3, R2 ;  /* 0x0000000200037305 */ /* 0x0000e2000021f000 */
[----:B------:R-:W-:-:S04]  /*aba0*/  LOP3.LUT R0, R0, R6, RZ, 0x3c, !PT ;  /* 0x0000000600007212 */ /* 0x000fc800078e3cff */
[----:B------:R-:W-:Y:S01]  /*abb0*/  ISETP.GE.AND P2, PT, R0, RZ, PT ;  /* 0x000000ff0000720c */ /* 0x000fe20003f46270 */
[----:B0-----:R-:W-:Y:S02]  /*abc0*/  IMAD.MOV.U32 R2, RZ, RZ, RZ ;  /* 0x000000ffff027224 */ /* 0x001fe400078e00ff */
[----:B---3--:R-:W-:-:S04]  /*abd0*/  IMAD.MOV R8, RZ, RZ, -R3 ;  /* 0x000000ffff087224 */ /* 0x008fc800078e0a03 */
        /* <DEDUP_REMOVED lines=13> */
.L_x_2625:
[----:B------:R-:W-:Y:S05]  /*acb0*/  BSYNC B0 ;  /* 0x0000000000007941 */ /* 0x000fea0003800000 */
.L_x_2624:
[-C--:B------:R-:W-:Y:S01]  /*acc0*/  IMAD R222, R236, R3.reuse, RZ ;  /* 0x00000003ecde7224 */ /* 0x080fe200078e02ff */
[----:B------:R-:W-:Y:S01]  /*acd0*/  PLOP3.LUT P0, PT, PT, PT, PT, 0x80, 0x0 ;  /* 0x000000000000781c */ /* 0x000fe20003f0f070 */
[----:B------:R-:W-:Y:S01]  /*ace0*/  IMAD.MOV.U32 R6, RZ, RZ, RZ ;  /* 0x000000ffff067224 */ /* 0x000fe200078e00ff */
[----:B------:R-:W-:Y:S02]  /*acf0*/  CS2R R118, SRZ ;  /* 0x0000000000767805 */ /* 0x000fe4000001ff00 */
[----:B------:R-:W-:Y:S02]  /*ad00*/  CS2R R116, SRZ ;  /* 0x0000000000747805 */ /* 0x000fe4000001ff00 */
[----:B------:R-:W-:Y:S01]  /*ad10*/  VIADDMNMX R2, R222, R3, R151, PT ;  /* 0x00000003de027246 */ /* 0x000fe20003800197 */
[----:B------:R-:W-:Y:S01]  /*ad20*/  IMAD.MOV.U32 R3, RZ, RZ, RZ ;  /* 0x000000ffff037224 */ /* 0x000fe200078e00ff */
        /* <DEDUP_REMOVED lines=33> */
[----:B-----5:R-:W-:Y:S02]  /*af40*/  CS2R R50, SRZ ;  /* 0x0000000000327805 */ /* 0x020fe4000001ff00 */
[----:B------:R-:W-:Y:S02]  /*af50*/  CS2R R48, SRZ ;  /* 0x0000000000307805 */ /* 0x000fe4000001ff00 */
[----:B-1----:R-:W-:Y:S02]  /*af60*/  CS2R R46, SRZ ;  /* 0x00000000002e7805 */ /* 0x002fe4000001ff00 */
[----:B--2---:R-:W-:Y:S02]  /*af70*/  CS2R R44, SRZ ;  /* 0x00000000002c7805 */ /* 0x004fe4000001ff00 */
        /* <DEDUP_REMOVED lines=10> */
[----:B------:R-:W-:Y:S06]  /*b020*/  @!P1 BRA `(.L_x_2626) ;  /* 0x0000017800049947 */ /* 0x000fec0003800000 */
[----:B------:R-:W2:Y:S02]  /*b030*/  LDL R0, [R1+0x50] ;  /* 0x0000500001007983 */ /* 0x000ea40000100800 */
[----:B--2---:R-:W-:Y:S02]  /*b040*/  R2UR UR4, R0 ;  /* 0x00000000000472ca */ /* 0x004fe400000e0000 */
[----:B------:R-:W0:Y:S11]  /*b050*/  S2R R0, SR_TID.X ;  /* 0x0000000000007919 */ /* 0x000e360000002100 */
[----:B------:R-:W-:-:S06]  /*b060*/  ULOP3.LUT UP0, URZ, UR4, 0x9f, URZ, 0xc0, !UPT ;  /* 0x0000009f043f7892 */ /* 0x000fcc000f80c03f */
[----:B------:R-:W-:Y:S01]  /*b070*/  PLOP3.LUT P0, PT, PT, PT, UP0, 0x80, 0x0 ;  /* 0x000000000000781c */ /* 0x000fe20003f0f008 */
[----:B0-----:R-:W-:-:S05]  /*b080*/  VIADD R73, R0, 0xffffff80 ;  /* 0xffffff8000497836 */ /* 0x001fca0000000000 */
[----:B------:R-:W-:-:S04]  /*b090*/  SHF.R.S32.HI R40, RZ, 0x1f, R73 ;  /* 0x0000001fff287819 */ /* 0x000fc80000011449 */
[----:B------:R-:W-:-:S04]  /*b0a0*/  LEA.HI R0, R40, R73, RZ, 0x7 ;  /* 0x0000004928007211 */ /* 0x000fc800078f38ff */
[----:B------:R-:W-:-:S06]  /*b0b0*/  SHF.R.S32.HI R0, RZ, 0x7, R0 ;  /* 0x00000007ff007819 */ /* 0x000fcc0000011400 */
[----:B------:R-:W0:Y:S02]  /*b0c0*/  SHFL.IDX PT, R0, R0, RZ, 0x1f ;  /* 0x00001fff00007589 */ /* 0x000e2400000e0000 */
        /* <DEDUP_REMOVED lines=23> */
.L_x_2627:
        /* <DEDUP_REMOVED lines=12> */
.L_x_2631:
[----:B-1----:R1:W2:Y:S02]  /*b300*/  SYNCS.PHASECHK.TRANS64.TRYWAIT P0, [R16+URZ+0x36800], R3 ;  /* 0x03680003100075a7 */ /* 0x0022a4000800017f */
[----:B--2---:R-:W-:Y:S05]  /*b310*/  @!P0 NANOSLEEP.SYNCS 0x989680 ;  /* 0x009896800000895d */ /* 0x004fea0003900000 */
[----:B------:R-:W2:Y:S02]  /*b320*/  @!P0 SYNCS.PHASECHK.TRANS64 P0, [R16+URZ+0x36800], R3 ;  /* 0x03680003100085a7 */ /* 0x000ea4000800007f */
[----:B--2---:R-:W-:Y:S05]  /*b330*/  @!P0 BRA `(.L_x_2631) ;  /* 0xfffffffc00f08947 */ /* 0x004fea000383ffff */
.L_x_2630:
[----:B------:R-:W-:Y:S05]  /*b340*/  BSYNC B0 ;  /* 0x0000000000007941 */ /* 0x000fea0003800000 */
.L_x_2629:
[----:B------:R-:W-:Y:S05]  /*b350*/  BRA `(.L_x_2632) ;  /* 0x0000006c00fc7947 */ /* 0x000fea0003800000 */
.L_x_2628:
[----:B------:R-:W2:Y:S01]  /*b360*/  LDL R0, [R1+0x50] ;  /* 0x0000500001007983 */ /* 0x000ea20000100800 */
[----:B------:R-:W-:Y:S01]  /*b370*/  ULDC.64 UR6, c[0x0][0x408] ;  /* 0x0001020000067ab9 */ /* 0x000fe20000000a00 */
[----:B--2---:R-:W-:Y:S02]  /*b380*/  R2UR UR4, R0 ;  /* 0x00000000000472ca */ /* 0x004fe400000e0000 */
[----:B------:R-:W-:-:S05]  /*b390*/  SHF.R.S32.HI R0, RZ, 0x1f, R146 ;  /* 0x0000001fff007819 */ /* 0x000fca0000011492 */
[----:B------:R-:W-:-:S04]  /*b3a0*/  IMAD R5, R0, UR6, RZ ;  /* 0x0000000600057c24 */ /* 0x000fc8000f8e02ff */
[----:B------:R-:W-:Y:S02]  /*b3b0*/  IMAD R5, R146, UR7, R5 ;  /* 0x0000000792057c24 */ /* 0x000fe4000f8e0205 */
[----:B------:R-:W-:-:S03]  /*b3c0*/  ULOP3.LUT UP0, URZ, UR4, 0x3ff, URZ, 0xc0, !UPT ;  /* 0x000003ff043f7892 */ /* 0x000fc6000f80c03f */
[----:B------:R-:W-:Y:S02]  /*b3d0*/  ULDC.64 UR4, c[0x0][0x3f8] ;  /* 0x0000fe0000047ab9 */ /* 0x000fe40000000a00 */
[----:B------:R-:W-:Y:S01]  /*b3e0*/  IMAD R3, R0, UR4, RZ ;  /* 0x0000000400037c24 */ /* 0x000fe2000f8e02ff */
[----:B------:R-:W-:Y:S01]  /*b3f0*/  PLOP3.LUT P0, PT, PT, PT, UP0, 0x80, 0x0 ;  /* 0x000000000000781c */ /* 0x000fe20003f0f008 */
[----:B------:R-:W-:-:S04]  /*b400*/  IMAD.WIDE.U32 R24, R146, UR4, RZ ;  /* 0x0000000492187c25 */ /* 0x000fc8000f8e00ff */
        /* <DEDUP_REMOVED lines=21> */
.L_x_2633:
        /* <DEDUP_REMOVED lines=13> */
[----:B------:R-:W-:Y:S01]  /*b630*/  IMAD.MOV.U32 R8, RZ, RZ, R146 ;  /* 0x000000ffff087224 */ /* 0x000fe200078e0092 */
[----:B------:R-:W-:Y:S01]  /*b640*/  IADD3 R3, R73, -R4, RZ ;  /* 0x8000000449037210 */ /* 0x000fe20007ffe0ff */
[----:B------:R-:W-:Y:S01]  /*b650*/  IMAD.MOV.U32 R9, RZ, RZ, R29 ;  /* 0x000000ffff097224 */ /* 0x000fe200078e001d */
[----:B------:R-:W-:-:S02]  /*b660*/  SHF.R.S32.HI R75, RZ, 0x1f, R210 ;  /* 0x0000001fff4b7819 */ /* 0x000fc400000114d2 */
[----:B------:R-:W-:Y:S01]  /*b670*/  SHF.R.S32.HI R74, RZ, 0x1f, R211 ;  /* 0x0000001fff4a7819 */ /* 0x000fe200000114d3 */
[----:B------:R-:W-:Y:S01]  /*b680*/  IMAD R3, R3, 0x40, R64 ;  /* 0x0000004003037824 */ /* 0x000fe200078e0240 */
[----:B------:R-:W-:Y:S02]  /*b690*/  SHF.R.S32.HI R78, RZ, 0x1f, R213 ;  /* 0x0000001fff4e7819 */ /* 0x000fe400000114d5 */
[----:B0-----:R-:W-:-:S13]  /*b6a0*/  ISETP.NE.AND P0, PT, R21, 0x1, PT ;  /* 0x000000011500780c */ /* 0x001fda0003f05270 */
[----:B------:R-:W0:Y:S08]  /*b6b0*/  @P0 LDC R0, c[0x0][0x44c] ;  /* 0x00011300ff000b82 */ /* 0x000e300000000800 */
[----:B------:R-:W1:Y:S01]  /*b6c0*/  @P0 LDC R5, c[0x0][0x450] ;  /* 0x00011400ff050b82 */ /* 0x000e620000000800 */
[----:B0-----:R-:W-:-:S05]  /*b6d0*/  @P0 IMAD.HI.U32 R0, R3, R0, RZ ;  /* 0x0000000003000227 */ /* 0x001fca00078e00ff */
[----:B-1----:R-:W-:-:S04]  /*b6e0*/  @P0 SHF.R.U32.HI R3, RZ, R5, R0 ;  /* 0x00000005ff030219 */ /* 0x002fc80000011600 */
        /* <DEDUP_REMOVED lines=12> */
[----:B------:R-:W-:-:S02]  /*b7b0*/  LEA R3, P1, R8, UR6, 0x1 ;  /* 0x0000000608037c11 */ /* 0x000fc4000f8208ff */
[----:B------:R-:W-:Y:S02]  /*b7c0*/  IADD3 R63, R9, R63, RZ ;  /* 0x0000003f093f7210 */ /* 0x000fe40007ffe0ff */
[----:B------:R-:W-:Y:S02]  /*b7d0*/  LEA.HI.X R0, R6, UR5, R5, 0x1, P0 ;  /* 0x0000000506007c11 */ /* 0x000fe400080f0c05 */
[----:B------:R-:W-:Y:S01]  /*b7e0*/  LEA.HI.X R63, R8, UR7, R63, 0x1, P1 ;  /* 0x00000007083f7c11 */ /* 0x000fe200088f0c3f */
[----:B------:R-:W-:Y:S06]  /*b7f0*/  BRA.DIV UR4, `(.L_x_2636) ;  /* 0x0000023e04ac7947 */ /* 0x000fec000b800000 */
[----:B------:R0:W1:Y:S04]  /*b800*/  SHFL.IDX PT, R5, R0, RZ, 0x1c1f ;  /* 0x001c1fff00057589 */ /* 0x00006800000e0000 */
[----:B------:R0:W2:Y:S04]  /*b810*/  SHFL.IDX PT, R6, R4, RZ, 0x1c1f ;  /* 0x001c1fff04067589 */ /* 0x0000a800000e0000 */
[----:B------:R0:W3:Y:S04]  /*b820*/  SHFL.IDX PT, R7, R63, RZ, 0x1c1f ;  /* 0x001c1fff3f077589 */ /* 0x0000e800000e0000 */
[----:B------:R0:W4:Y:S02]  /*b830*/  SHFL.IDX PT, R14, R3, RZ, 0x1c1f ;  /* 0x001c1fff030e7589 */ /* 0x00012400000e0000 */
.L_x_2922:
        /* <DEDUP_REMOVED lines=19> */
[----:B------:R-:W-:Y:S02]  /*b970*/  ISETP.GE.AND P2, PT, R211, UR4, PT ;  /* 0x00000004d3007c0c */ /* 0x000fe4000bf46270 */
[----:B------:R-:W-:Y:S02]  /*b980*/  ISETP.GE.AND P1, PT, R212, UR4, PT ;  /* 0x00000004d4007c0c */ /* 0x000fe4000bf26270 */
[----:B------:R-:W-:Y:S02]  /*b990*/  ISETP.GE.AND P4, PT, R22, UR4, PT ;  /* 0x0000000416007c0c */ /* 0x000fe4000bf86270 */
[----:B------:R-:W-:-:S05]  /*b9a0*/  ISETP.GE.AND P0, PT, R210, UR4, PT ;  /* 0x00000004d2007c0c */ /* 0x000fca000bf06270 */
[C---:B------:R-:W-:Y:S01]  /*b9b0*/  @!P3 IMAD.SHL.U32 R31, R213.reuse, 0x2, RZ ;  /* 0x00000002d51fb824 */ /* 0x040fe200078e00ff */
[----:B------:R-:W-:Y:S01]  /*b9c0*/  @!P3 SHF.L.U64.HI R20, R213, 0x1, R78 ;  /* 0x00000001d514b819 */ /* 0x000fe2000001024e */
[C---:B------:R-:W-:Y:S01]  /*b9d0*/  @!P2 IMAD.SHL.U32 R27, R211.reuse, 0x2, RZ ;  /* 0x00000002d31ba824 */ /* 0x040fe200078e00ff */
[----:B------:R-:W-:Y:S01]  /*b9e0*/  @!P2 SHF.L.U64.HI R10, R211, 0x1, R74 ;  /* 0x00000001d30aa819 */ /* 0x000fe2000001024a */
[----:B------:R-:W-:Y:S01]  /*b9f0*/  @!P1 IMAD.SHL.U32 R21, R212, 0x2, RZ ;  /* 0x00000002d4159824 */ /* 0x000fe200078e00ff */
[-C--:B--2---:R-:W-:Y:S01]  /*ba00*/  @!P3 IADD3 R32, P6, R6, R31.reuse, RZ ;  /* 0x0000001f0620b210 */ /* 0x084fe20007fde0ff */
[----:B------:R-:W-:Y:S01]  /*ba10*/  @!P4 IMAD.MOV.U32 R8, RZ, RZ, R6 ;  /* 0x000000ffff08c224 */ /* 0x000fe200078e0006 */
[----:B----4-:R-:W-:Y:S01]  /*ba20*/  @!P3 IADD3 R30, P5, R14, R31, RZ ;  /* 0x0000001f0e1eb210 */ /* 0x010fe20007fbe0ff */
[----:B-1----:R-:W-:Y:S01]  /*ba30*/  @!P4 IMAD.MOV.U32 R9, RZ, RZ, R5 ;  /* 0x000000ffff09c224 */ /* 0x002fe200078e0005 */
[----:B------:R-:W-:Y:S01]  /*ba40*/  @!P1 SHF.L.U64.HI R12, R212, 0x1, R79 ;  /* 0x00000001d40c9819 */ /* 0x000fe2000001024f */
[----:B------:R-:W-:Y:S01]  /*ba50*/  @!P3 IMAD.X R33, R5, 0x1, R20, P6 ;  /* 0x000000010521b824 */ /* 0x000fe200030e0614 */
[-C--:B------:R-:W-:Y:S01]  /*ba60*/  @!P2 IADD3 R28, P6, R6, R27.reuse, RZ ;  /* 0x0000001b061ca210 */ /* 0x080fe20007fde0ff */
[----:B------:R-:W-:Y:S01]  /*ba70*/  @!P0 IMAD.SHL.U32 R11, R210, 0x2, RZ ;  /* 0x00000002d20b8824 */ /* 0x000fe200078e00ff */
[----:B---3--:R-:W-:Y:S01]  /*ba80*/  @!P3 IADD3.X R31, R7, R20, RZ, P5, !PT ;  /* 0x00000014071fb210 */ /* 0x008fe20002ffe4ff */
[----:B------:R-:W-:Y:S01]  /*ba90*/  @!P4 IMAD.WIDE R8, R22, 0x2, R8 ;  /* 0x000000021608c825 */ /* 0x000fe200078e0208 */
[----:B------:R-:W-:-:S03]  /*baa0*/  @!P2 IADD3 R26, P5, R14, R27, RZ ;  /* 0x0000001b0e1aa210 */ /* 0x000fc60007fbe0ff */
[--C-:B------:R-:W-:Y:S01]  /*bab0*/  @!P2 IMAD.X R29, R5, 0x1, R10.reuse, P6 ;  /* 0x00000001051da824 */ /* 0x100fe200030e060a */
[-C--:B------:R-:W-:Y:S01]  /*bac0*/  @!P1 IADD3 R24, P6, R6, R21.reuse, RZ ;  /* 0x0000001506189210 */ /* 0x080fe20007fde0ff */
[----:B------:R-:W-:Y:S01]  /*bad0*/  @!P2 IMAD.X R27, R7, 0x1, R10, P5 ;  /* 0x00000001071ba824 */ /* 0x000fe200028e060a */
[----:B------:R-:W-:Y:S01]  /*bae0*/  ISETP.GE.AND P5, PT, R214, UR4, PT ;  /* 0x00000004d6007c0c */ /* 0x000fe2000bfa6270 */
[----:B------:R-:W-:Y:S01]  /*baf0*/  @!P4 IMAD.MOV.U32 R15, RZ, RZ, R7 ;  /* 0x000000ffff0fc224 */ /* 0x000fe200078e0007 */
[----:B------:R1:W5:Y:S01]  /*bb00*/  @!P4 LD.E.64 R60, desc[UR60][R8.64] ;  /* 0x0000003c083cc980 */ /* 0x000362000c101b00 */
[----:B------:R-:W-:Y:S01]  /*bb10*/  @!P1 IMAD.X R25, R5, 0x1, R12, P6 ;  /* 0x0000000105199824 */ /* 0x000fe200030e060c */
[----:B------:R-:W-:Y:S02]  /*bb20*/  @!P1 IADD3 R20, P6, R14, R21, RZ ;  /* 0x000000150e149210 */ /* 0x000fe40007fde0ff */
[----:B------:R-:W-:Y:S02]  /*bb30*/  CS2R R58, SRZ ;  /* 0x00000000003a7805 */ /* 0x000fe4000001ff00 */
[----:B------:R-:W-:Y:S01]  /*bb40*/  @!P0 SHF.L.U64.HI R10, R210, 0x1, R75 ;  /* 0x00000001d20a8819 */ /* 0x000fe2000001024b */
[----:B------:R-:W-:-:S04]  /*bb50*/  @!P4 IMAD.WIDE R34, R22, 0x2, R14 ;  /* 0x000000021622c825 */ /* 0x000fc800078e020e */
[----:B------:R-:W-:Y:S01]  /*bb60*/  @!P1 IMAD.X R21, R7, 0x1, R12, P6 ;  /* 0x0000000107159824 */ /* 0x000fe200030e060c */
[-C--:B------:R-:W-:Y:S01]  /*bb70*/  @!P0 IADD3 R12, P6, R6, R11.reuse, RZ ;  /* 0x0000000b060c8210 */ /* 0x080fe20007fde0ff */
[----:B------:R-:W-:Y:S01]  /*bb80*/  @!P5 IMAD.SHL.U32 R15, R214, 0x2, RZ ;  /* 0x00000002d60fd824 */ /* 0x000fe200078e00ff */
[----:B-1----:R-:W-:Y:S01]  /*bb90*/  SHF.R.S32.HI R9, RZ, 0x1f, R214 ;  /* 0x0000001fff097819 */ /* 0x002fe200000114d6 */
[----:B------:R1:W5:Y:S01]  /*bba0*/  @!P4 LD.E.64 R58, desc[UR60][R34.64] ;  /* 0x0000003c223ac980 */ /* 0x000362000c101b00 */
[----:B------:R-:W-:Y:S02]  /*bbb0*/  @!P0 IADD3.X R13, R5, R10, RZ, P6, !PT ;  /* 0x0000000a050d8210 */ /* 0x000fe400037fe4ff */
[----:B------:R-:W-:Y:S02]  /*bbc0*/  @!P0 IADD3 R8, P6, R14, R11, RZ ;  /* 0x0000000b0e088210 */ /* 0x000fe40007fde0ff */
[----:B------:R-:W-:-:S03]  /*bbd0*/  @!P5 SHF.L.U64.HI R36, R214, 0x1, R9 ;  /* 0x00000001d624d819 */ /* 0x000fc60000010209 */
[----:B------:R-:W-:Y:S01]  /*bbe0*/  @!P0 IMAD.X R9, R7, 0x1, R10, P6 ;  /* 0x0000000107098824 */ /* 0x000fe200030e060a */
[-C--:B------:R-:W-:Y:S02]  /*bbf0*/  @!P5 IADD3 R10, P4, R6, R15.reuse, RZ ;  /* 0x0000000f060ad210 */ /* 0x080fe40007f9e0ff */
[----:B------:R-:W-:Y:S02]  /*bc00*/  @!P5 IADD3 R14, P6, R14, R15, RZ ;  /* 0x0000000f0e0ed210 */ /* 0x000fe40007fde0ff */
[----:B------:R-:W-:Y:S02]  /*bc10*/  CS2R R56, SRZ ;  /* 0x0000000000387805 */ /* 0x000fe4000001ff00 */
[----:B------:R-:W-:Y:S01]  /*bc20*/  CS2R R54, SRZ ;  /* 0x0000000000367805 */ /* 0x000fe2000001ff00 */
[--C-:B------:R-:W-:Y:S01]  /*bc30*/  @!P5 IMAD.X R11, R5, 0x1, R36.reuse, P4 ;  /* 0x00000001050bd824 */ /* 0x100fe200020e0624 */
[----:B------:R-:W-:Y:S01]  /*bc40*/  CS2R R52, SRZ ;  /* 0x0000000000347805 */ /* 0x000fe2000001ff00 */
[----:B------:R-:W-:Y:S01]  /*bc50*/  @!P5 IMAD.X R15, R7, 0x1, R36, P6 ;  /* 0x00000001070fd824 */ /* 0x000fe200030e0624 */
[----:B------:R-:W-:-:S02]  /*bc60*/  CS2R R50, SRZ ;  /* 0x0000000000327805 */ /* 0x000fc4000001ff00 */
[----:B------:R-:W-:Y:S02]  /*bc70*/  CS2R R48, SRZ ;  /* 0x0000000000307805 */ /* 0x000fe4000001ff00 */
[----:B------:R-:W-:Y:S02]  /*bc80*/  CS2R R46, SRZ ;  /* 0x00000000002e7805 */ /* 0x000fe4000001ff00 */
[----:B------:R-:W-:Y:S02]  /*bc90*/  CS2R R44, SRZ ;  /* 0x00000000002c7805 */ /* 0x000fe4000001ff00 */
[----:B------:R-:W-:Y:S02]  /*bca0*/  CS2R R42, SRZ ;  /* 0x00000000002a7805 */ /* 0x000fe4000001ff00 */
[----:B------:R-:W-:Y:S02]  /*bcb0*/  CS2R R36, SRZ ;  /* 0x0000000000247805 */ /* 0x000fe4000001ff00 */
[----:B------:R-:W-:Y:S01]  /*bcc0*/  CS2R R38, SRZ ;  /* 0x0000000000267805 */ /* 0x000fe2000001ff00 */
        /* <DEDUP_REMOVED lines=10> */
.L_x_2638:
[----:B------:R-:W-:Y:S05]  /*bd70*/  BSYNC B1 ;  /* 0x0000000000017941 */ /* 0x000fea0003800000 */
.L_x_2637:
[----:B-1---5:R-:W-:Y:S01]  /*bd80*/  IMAD.MOV.U32 R5, RZ, RZ, R58 ;  /* 0x000000ffff057224 */ /* 0x022fe200078e003a */
[----:B---3--:R-:W-:Y:S01]  /*bd90*/  MOV R7, R54 ;  /* 0x0000003600077202 */ /* 0x008fe20000000f00 */
[----:B--2---:R-:W-:Y:S01]  /*bda0*/  IMAD.MOV.U32 R6, RZ, RZ, R59 ;  /* 0x000000ffff067224 */ /* 0x004fe200078e003b */
        /* <DEDUP_REMOVED lines=12> */
[----:B------:R-:W-:-:S02]  /*be70*/  MOV R6, R43 ;  /* 0x0000002b00067202 */ /* 0x000fc40000000f00 */
[----:B------:R-:W-:Y:S02]  /*be80*/  CS2R R30, SRZ ;  /* 0x00000000001e7805 */ /* 0x000fe4000001ff00 */
        /* <DEDUP_REMOVED lines=20> */
[----:B------:R-:W-:Y:S01]  /*bfd0*/  IMAD.MOV.U32 R6, RZ, RZ, R45 ;  /* 0x000000ffff067224 */ /* 0x000fe200078e002d */
[----:B------:R-:W-:Y:S01]  /*bfe0*/  MOV R8, R37 ;  /* 0x0000002500087202 */ /* 0x000fe20000000f00 */
[----:B------:R-:W-:-:S03]  /*bff0*/  IMAD.MOV.U32 R7, RZ, RZ, R36 ;  /* 0x000000ffff077224 */ /* 0x000fc600078e0024 */
[----:B------:R-:W-:Y:S02]  /*c000*/  PRMT R71, R5, 0x5410, R6 ;  /* 0x0000541005477816 */ /* 0x000fe40000000006 */
[----:B------:R-:W-:Y:S01]  /*c010*/  PRMT R69, R7, 0x5410, R8 ;  /* 0x0000541007457816 */ /* 0x000fe20000000008 */
[----:B------:R-:W-:Y:S06]  /*c020*/  BRA.DIV UR4, `(.L_x_2639) ;  /* 0x0000023a04107947 */ /* 0x000fec000b800000 */
[----:B0-----:R-:W0:Y:S04]  /*c030*/  SHFL.IDX PT, R0, R0, 0x1, 0x1c1f ;  /* 0x003c1f0000007f89 */ /* 0x001e2800000e0000 */
[----:B------:R1:W2:Y:S04]  /*c040*/  SHFL.IDX PT, R65, R4, 0x1, 0x1c1f ;  /* 0x003c1f0004417f89 */ /* 0x0002a800000e0000 */
[----:B------:R-:W3:Y:S04]  /*c050*/  SHFL.IDX PT, R63, R63, 0x1, 0x1c1f ;  /* 0x003c1f003f3f7f89 */ /* 0x000ee800000e0000 */
[----:B------:R1:W0:Y:S02]  /*c060*/  SHFL.IDX PT, R62, R3, 0x1, 0x1c1f ;  /* 0x003c1f00033e7f89 */ /* 0x00022400000e0000 */
.L_x_2928:
[----:B-1----:R-:W-:Y:S01]  /*c070*/  SHF.R.S32.HI R3, RZ, 0x1f, R40 ;  /* 0x0000001fff037819 */ /* 0x002fe20000011428 */
[----:B------:R-:W-:Y:S01]  /*c080*/  BSSY B1, `(.L_x_2640) ;  /* 0x000005b000017945 */ /* 0x000fe20003800000 */
[----:B------:R-:W-:Y:S02]  /*c090*/  LOP3.LUT R4, R216, 0x18, R18, 0xf8, !PT ;  /* 0x00000018d8047812 */ /* 0x000fe400078ef812 */
[----:B------:R-:W-:Y:S02]  /*c0a0*/  CS2R R32, SRZ ;  /* 0x0000000000207805 */ /* 0x000fe4000001ff00 */
[----:B------:R-:W-:Y:S02]  /*c0b0*/  LEA.HI R3, R3, R204, RZ, 0x3 ;  /* 0x000000cc03037211 */ /* 0x000fe400078f18ff */
[----:B------:R-:W-:Y:S02]  /*c0c0*/  CS2R R26, SRZ ;  /* 0x00000000001a7805 */ /* 0x000fe4000001ff00 */
[----:B------:R-:W-:-:S02]  /*c0d0*/  CS2R R20, SRZ ;  /* 0x0000000000147805 */ /* 0x000fc4000001ff00 */
[----:B------:R-:W-:Y:S02]  /*c0e0*/  CS2R R12, SRZ ;  /* 0x00000000000c7805 */ /* 0x000fe4000001ff00 */
[----:B------:R-:W-:Y:S01]  /*c0f0*/  LOP3.LUT R5, R3, 0xfffffff8, RZ, 0xc0, !PT ;  /* 0xfffffff803057812 */ /* 0x000fe200078ec0ff */
[----:B------:R-:W-:Y:S01]  /*c100*/  VIADD R3, R64, 0x40 ;  /* 0x0000004040037836 */ /* 0x000fe20000000000 */
[----:B------:R-:W-:Y:S02]  /*c110*/  CS2R R8, SRZ ;  /* 0x0000000000087805 */ /* 0x000fe4000001ff00 */
[----:B------:R-:W-:Y:S02]  /*c120*/  CS2R R40, SRZ ;  /* 0x0000000000287805 */ /* 0x000fe4000001ff00 */
[----:B------:R-:W-:Y:S01]  /*c130*/  CS2R R34, SRZ ;  /* 0x0000000000227805 */ /* 0x000fe2000001ff00 */
[----:B------:R-:W-:Y:S01]  /*c140*/  IMAD.IADD R5, R204, 0x1, -R5 ;  /* 0x00000001cc057824 */ /* 0x000fe200078e0a05 */
[----:B------:R-:W-:-:S02]  /*c150*/  ISETP.GE.AND P1, PT, R3, R66, PT ;  /* 0x000000420300720c */ /* 0x000fc40003f26270 */
[----:B------:R-:W-:Y:S02]  /*c160*/  CS2R R28, SRZ ;  /* 0x00000000001c7805 */ /* 0x000fe4000001ff00 */
[----:B------:R-:W-:Y:S02]  /*c170*/  LOP3.LUT R3, R4, R217, RZ, 0x3c, !PT ;  /* 0x000000d904037212 */ /* 0x000fe400078e3cff */
[----:B------:R-:W-:Y:S02]  /*c180*/  CS2R R24, SRZ ;  /* 0x0000000000187805 */ /* 0x000fe4000001ff00 */
[----:B------:R-:W-:Y:S02]  /*c190*/  LOP3.LUT P0, RZ, R5, 0x4, RZ, 0xc0, !PT ;  /* 0x0000000405ff7812 */ /* 0x000fe4000780c0ff */
[----:B----4-:R-:W-:Y:S02]  /*c1a0*/  CS2R R14, SRZ ;  /* 0x00000000000e7805 */ /* 0x010fe4000001ff00 */
[----:B------:R-:W-:Y:S01]  /*c1b0*/  CS2R R10, SRZ ;  /* 0x00000000000a7805 */ /* 0x000fe2000001ff00 */
[----:B------:R-:W-:-:S04]  /*c1c0*/  IMAD.IADD R3, R218, 0x1, R3 ;  /* 0x00000001da037824 */ /* 0x000fc800078e0203 */
[----:B------:R-:W-:Y:S01]  /*c1d0*/  IMAD R3, R3, 0x2, R16 ;  /* 0x0000000203037824 */ /* 0x000fe200078e0210 */
        /* <DEDUP_REMOVED lines=8> */
[----:B------:R-:W-:-:S03]  /*c260*/  SHF.R.S32.HI R35, RZ, 0x1f, R214 ;  /* 0x0000001fff237819 */ /* 0x000fc600000114d6 */
[C---:B------:R-:W-:Y:S01]  /*c270*/  @!P4 IMAD.SHL.U32 R24, R213.reuse, 0x2, RZ ;  /* 0x00000002d518c824 */ /* 0x040fe200078e00ff */
[----:B------:R-:W-:-:S03]  /*c280*/  @!P4 SHF.L.U64.HI R78, R213, 0x1, R78 ;  /* 0x00000001d54ec819 */ /* 0x000fc6000001024e */
[C---:B------:R-:W-:Y:S01]  /*c290*/  @!P3 IMAD.SHL.U32 R14, R211.reuse, 0x2, RZ ;  /* 0x00000002d30eb824 */ /* 0x040fe200078e00ff */
[----:B------:R-:W-:Y:S01]  /*c2a0*/  @!P3 SHF.L.U64.HI R74, R211, 0x1, R74 ;  /* 0x00000001d34ab819 */ /* 0x000fe2000001024a */
[----:B------:R-:W-:Y:S01]  /*c2b0*/  @!P2 IMAD.SHL.U32 R10, R212, 0x2, RZ ;  /* 0x00000002d40aa824 */ /* 0x000fe200078e00ff */
[CC--:B--2---:R-:W-:Y:S01]  /*c2c0*/  @!P4 IADD3 R26, P5, R65.reuse, R24.reuse, RZ ;  /* 0x00000018411ac210 */ /* 0x0c4fe20007fbe0ff */
[----:B------:R-:W-:Y:S01]  /*c2d0*/  @!P1 IMAD.SHL.U32 R4, R210, 0x2, RZ ;  /* 0x00000002d2049824 */ /* 0x000fe200078e00ff */
[----:B0-----:R-:W-:Y:S02]  /*c2e0*/  @!P4 IADD3 R24, P6, R62, R24, RZ ;  /* 0x000000183e18c210 */ /* 0x001fe40007fde0ff */
[----:B------:R-:W-:Y:S02]  /*c2f0*/  @!P4 IADD3.X R27, R0, R78, RZ, P5, !PT ;  /* 0x0000004e001bc210 */ /* 0x000fe40002ffe4ff */
[----:B------:R-:W-:Y:S01]  /*c300*/  @!P3 IADD3 R20, P5, R65, R14, RZ ;  /* 0x0000000e4114b210 */ /* 0x000fe20007fbe0ff */
[----:B---3--:R-:W-:Y:S01]  /*c310*/  @!P4 IMAD.X R25, R63, 0x1, R78, P6 ;  /* 0x000000013f19c824 */ /* 0x008fe200030e064e */
[----:B------:R-:W-:-:S02]  /*c320*/  @!P2 SHF.L.U64.HI R79, R212, 0x1, R79 ;  /* 0x00000001d44fa819 */ /* 0x000fc4000001024f */
[----:B------:R-:W-:Y:S01]  /*c330*/  @!P3 IADD3 R14, P6, R62, R14, RZ ;  /* 0x0000000e3e0eb210 */ /* 0x000fe20007fde0ff */
[--C-:B------:R-:W-:Y:S01]  /*c340*/  @!P3 IMAD.X R21, R0, 0x1, R74.reuse, P5 ;  /* 0x000000010015b824 */ /* 0x100fe200028e064a */
[-C--:B------:R-:W-:Y:S02]  /*c350*/  @!P2 IADD3 R12, P5, R65, R10.reuse, RZ ;  /* 0x0000000a410ca210 */ /* 0x080fe40007fbe0ff */
[----:B------:R-:W-:Y:S01]  /*c360*/  @!P1 SHF.L.U64.HI R75, R210, 0x1, R75 ;  /* 0x00000001d24b9819 */ /* 0x000fe2000001024b */
[----:B------:R-:W-:Y:S01]  /*c370*/  @!P3 IMAD.X R15, R63, 0x1, R74, P6 ;  /* 0x000000013f0fb824 */ /* 0x000fe200030e064a */
[----:B------:R-:W-:Y:S01]  /*c380*/  @!P2 IADD3 R10, P6, R62, R10, RZ ;  /* 0x0000000a3e0aa210 */ /* 0x000fe20007fde0ff */
[----:B------:R-:W-:Y:S01]  /*c390*/  @!P2 IMAD.X R13, R0, 0x1, R79, P5 ;  /* 0x00000001000da824 */ /* 0x000fe200028e064f */
[----:B------:R-:W-:Y:S02]  /*c3a0*/  @!P1 IADD3 R8, P5, R65, R4, RZ ;  /* 0x0000000441089210 */ /* 0x000fe40007fbe0ff */
[----:B------:R-:W-:-:S02]  /*c3b0*/  @!P2 IADD3.X R11, R63, R79, RZ, P6, !PT ;  /* 0x0000004f3f0ba210 */ /* 0x000fc400037fe4ff */
[----:B------:R-:W-:Y:S01]  /*c3c0*/  ISETP.GE.AND P6, PT, R22, UR4, PT ;  /* 0x0000000416007c0c */ /* 0x000fe2000bfc6270 */
[----:B------:R-:W-:Y:S01]  /*c3d0*/  @!P1 IMAD.X R9, R0, 0x1, R75, P5 ;  /* 0x0000000100099824 */ /* 0x000fe200028e064b */
[----:B------:R-:W-:-:S05]  /*c3e0*/  @!P1 IADD3 R4, P5, R62, R4, RZ ;  /* 0x000000043e049210 */ /* 0x000fca0007fbe0ff */
[----:B------:R-:W-:Y:S01]  /*c3f0*/  @!P1 IMAD.X R5, R63, 0x1, R75, P5 ;  /* 0x000000013f059824 */ /* 0x000fe200028e064b */
[----:B------:R-:W-:-:S05]  /*c400*/  ISETP.GE.AND P5, PT, R214, UR4, PT ;  /* 0x00000004d6007c0c */ /* 0x000fca000bfa6270 */
[----:B------:R-:W-:Y:S02]  /*c410*/  @!P6 IMAD.MOV.U32 R28, RZ, RZ, R65 ;  /* 0x000000ffff1ce224 */ /* 0x000fe400078e0041 */
[----:B------:R-:W-:Y:S02]  /*c420*/  @!P6 IMAD.MOV.U32 R29, RZ, RZ, R0 ;  /* 0x000000ffff1de224 */ /* 0x000fe400078e0000 */
[----:B------:R-:W-:Y:S02]  /*c430*/  @!P6 IMAD.MOV.U32 R6, RZ, RZ, R62 ;  /* 0x000000ffff06e224 */ /* 0x000fe400078e003e */
[----:B------:R-:W-:Y:S02]  /*c440*/  @!P6 IMAD.MOV.U32 R7, RZ, RZ, R63 ;  /* 0x000000ffff07e224 */ /* 0x000fe400078e003f */
[----:B------:R-:W-:Y:S01]  /*c450*/  @!P6 IMAD.WIDE R28, R22, 0x2, R28 ;  /* 0x00000002161ce825 */ /* 0x000fe200078e021c */
[----:B------:R-:W-:-:S03]  /*c460*/  @!P5 SHF.L.U32 R33, R214, 0x1, RZ ;  /* 0x00000001d621d819 */ /* 0x000fc600000006ff */
[----:B------:R-:W-:Y:S01]  /*c470*/  @!P6 IMAD.WIDE R6, R22, 0x2, R6 ;  /* 0x000000021606e825 */ /* 0x000fe200078e0206 */
[----:B------:R0:W5:Y:S01]  /*c480*/  @!P6 LD.E.64 R40, desc[UR60][R28.64] ;  /* 0x0000003c1c28e980 */ /* 0x000162000c101b00 */
[----:B------:R-:W-:-:S03]  /*c490*/  @!P5 SHF.L.U64.HI R32, R214, 0x1, R35 ;  /* 0x00000001d620d819 */ /* 0x000fc60000010223 */
[----:B------:R1:W5:Y:S01]  /*c4a0*/  @!P6 LD.E.64 R30, desc[UR60][R6.64] ;  /* 0x0000003c061ee980 */ /* 0x000362000c101b00 */
[----:B------:R-:W-:Y:S02]  /*c4b0*/  CS2R R34, SRZ ;  /* 0x0000000000227805 */ /* 0x000fe4000001ff00 */
[----:B0-----:R-:W-:-:S04]  /*c4c0*/  CS2R R28, SRZ ;  /* 0x00000000001c7805 */ /* 0x001fc8000001ff00 */
[----:B------:R0:W5:Y:S01]  /*c4d0*/  @!P4 LD.E.64 R34, desc[UR60][R26.64] ;  /* 0x0000003c1a22c980 */ /* 0x000162000c101b00 */
[----:B-1----:R-:W-:-:S03]  /*c4e0*/  @!P5 IADD3 R6, P6, R65, R33, RZ ;  /* 0x000000214106d210 */ /* 0x002fc60007fde0ff */
[----:B------:R1:W5:Y:S02]  /*c4f0*/  @!P3 LD.E.64 R28, desc[UR60][R20.64] ;  /* 0x0000003c141cb980 */ /* 0x000364000c101b00 */
[----:B------:R-:W-:Y:S01]  /*c500*/  @!P5 IMAD.X R7, R0, 0x1, R32, P6 ;  /* 0x000000010007d824 */ /* 0x000fe200030e0620 */
[----:B------:R-:W-:Y:S02]  /*c510*/  @!P5 IADD3 R62, P6, R62, R33, RZ ;  /* 0x000000213e3ed210 */ /* 0x000fe40007fde0ff */
[----:B0-----:R-:W-:-:S03]  /*c520*/  CS2R R26, SRZ ;  /* 0x00000000001a7805 */ /* 0x001fc6000001ff00 */
[----:B------:R-:W-:Y:S01]  /*c530*/  @!P5 IMAD.X R63, R63, 0x1, R32, P6 ;  /* 0x000000013f3fd824 */ /* 0x000fe200030e0620 */
[----:B------:R-:W-:Y:S02]  /*c540*/  CS2R R32, SRZ ;  /* 0x0000000000207805 */ /* 0x000fe4000001ff00 */
[----:B------:R0:W5:Y:S01]  /*c550*/  @!P3 LD.E.64 R26, desc[UR60][R14.64] ;  /* 0x0000003c0e1ab980 */ /* 0x000162000c101b00 */
[----:B-1----:R-:W-:-:S03]  /*c560*/  CS2R R20, SRZ ;  /* 0x0000000000147805 */ /* 0x002fc6000001ff00 */
[----:B------:R1:W5:Y:S04]  /*c570*/  @!P4 LD.E.64 R32, desc[UR60][R24.64] ;  /* 0x0000003c1820c980 */ /* 0x000368000c101b00 */
[----:B------:R2:W5:Y:S01]  /*c580*/  @!P2 LD.E.64 R20, desc[UR60][R10.64] ;  /* 0x0000003c0a14a980 */ /* 0x000562000c101b00 */
[----:B0-----:R-:W-:Y:S02]  /*c590*/  CS2R R14, SRZ ;  /* 0x00000000000e7805 */ /* 0x001fe4000001ff00 */
[----:B-1----:R-:W-:-:S04]  /*c5a0*/  CS2R R24, SRZ ;  /* 0x0000000000187805 */ /* 0x002fc8000001ff00 */
[----:B------:R0:W5:Y:S01]  /*c5b0*/  @!P1 LD.E.64 R14, desc[UR60][R8.64] ;  /* 0x0000003c080e9980 */ /* 0x000162000c101b00 */
[----:B--2---:R-:W-:-:S03]  /*c5c0*/  CS2R R10, SRZ ;  /* 0x00000000000a7805 */ /* 0x004fc6000001ff00 */
[----:B------:R1:W5:Y:S04]  /*c5d0*/  @!P2 LD.E.64 R24, desc[UR60][R12.64] ;  /* 0x0000003c0c18a980 */ /* 0x000368000c101b00 */
[----:B------:R4:W5:Y:S01]  /*c5e0*/  @!P5 LD.E.64 R10, desc[UR60][R6.64] ;  /* 0x0000003c060ad980 */ /* 0x000962000c101b00 */
[----:B0-----:R-:W-:Y:S02]  /*c5f0*/  CS2R R8, SRZ ;  /* 0x0000000000087805 */ /* 0x001fe4000001ff00 */
[----:B-1----:R-:W-:-:S04]  /*c600*/  CS2R R12, SRZ ;  /* 0x00000000000c7805 */ /* 0x002fc8000001ff00 */
[----:B------:R4:W5:Y:S04]  /*c610*/  @!P5 LD.E.64 R8, desc[UR60][R62.64] ;  /* 0x0000003c3e08d980 */ /* 0x000968000c101b00 */
[----:B------:R4:W5:Y:S02]  /*c620*/  @!P1 LD.E.64 R12, desc[UR60][R4.64] ;  /* 0x0000003c040c9980 */ /* 0x000964000c101b00 */
.L_x_2641:
[----:B------:R-:W-:Y:S05]  /*c630*/  BSYNC B1 ;  /* 0x0000000000017941 */ /* 0x000fea0003800000 */
.L_x_2640:
[----:B----4-:R-:W-:Y:S01]  /*c640*/  LEA.HI R4, R233, R233, RZ, 0x1 ;  /* 0x000000e9e9047211 */ /* 0x010fe200078f08ff */
[----:B-----5:R-:W-:Y:S01]  /*c650*/  IMAD.MOV.U32 R5, RZ, RZ, R30 ;  /* 0x000000ffff057224 */ /* 0x020fe200078e001e */
[----:B---3--:R-:W-:Y:S01]  /*c660*/  MOV R63, R34 ;  /* 0x00000022003f7202 */ /* 0x008fe20000000f00 */
[C---:B------:R-:W-:Y:S01]  /*c670*/  VIADD R6, R3.reuse, 0x15400 ;  /* 0x0001540003067836 */ /* 0x040fe20000000000 */
[----:B------:R-:W-:Y:S01]  /*c680*/  LOP3.LUT R4, R4, 0xfffffffe, RZ, 0xc0, !PT ;  /* 0xfffffffe04047812 */ /* 0x000fe200078ec0ff */
[----:B0-----:R-:W-:Y:S01]  /*c690*/  VIADD R0, R3, 0x15440 ;  /* 0x0001544003007836 */ /* 0x001fe20000000000 */
[----:B------:R-:W-:Y:S01]  /*c6a0*/  PRMT R83, R5, 0x7610, R83 ;  /* 0x0000761005537816 */ /* 0x000fe20000000053 */
[----:B------:R-:W-:Y:S01]  /*c6b0*/  @P0 VIADD R0, R6, 0xffffffc0 ;  /* 0xffffffc006000836 */ /* 0x000fe20000000000 */
[----:B------:R-:W-:Y:S01]  /*c6c0*/  MOV R5, R31 ;  /* 0x0000001f00057202 */ /* 0x000fe20000000f00 */
[----:B------:R-:W-:Y:S01]  /*c6d0*/  IMAD.IADD R4, R233, 0x1, -R4 ;  /* 0x00000001e9047824 */ /* 0x000fe200078e0a04 */
[----:B------:R-:W-:Y:S01]  /*c6e0*/  PRMT R81, R63, 0x7610, R81 ;  /* 0x000076103f517816 */ /* 0x000fe20000000051 */
[----:B------:R-:W-:Y:S01]  /*c6f0*/  IMAD.MOV.U32 R6, RZ, RZ, R32 ;  /* 0x000000ffff067224 */ /* 0x000fe200078e0020 */
[----:B------:R-:W-:Y:S01]  /*c700*/  PRMT R83, R83, 0x5410, R5 ;  /* 0x0000541053537816 */ /* 0x000fe20000000005 */
[----:B------:R-:W-:Y:S01]  /*c710*/  IMAD.MOV.U32 R7, RZ, RZ, R33 ;  /* 0x000000ffff077224 */ /* 0x000fe200078e0021 */
[----:B------:R-:W-:Y:S01]  /*c720*/  SHF.L.U32 R5, R4, 0x1f, RZ ;  /* 0x0000001f04057819 */ /* 0x000fe200000006ff */
[----:B------:R-:W-:Y:S01]  /*c730*/  IMAD.MOV.U32 R62, RZ, RZ, R20 ;  /* 0x000000ffff3e7224 */ /* 0x000fe200078e0014 */
[----:B------:R-:W-:Y:S01]  /*c740*/  MOV R4, R21 ;  /* 0x0000001500047202 */ /* 0x000fe20000000f00 */
[----:B------:R-:W-:Y:S01]  /*c750*/  BSSY B1, `(.L_x_2642) ;  /* 0x0000021000017945 */ /* 0x000fe20003800000 */
[----:B------:R-:W0:Y:S01]  /*c760*/  SYNCS.PHASECHK.TRANS64.TRYWAIT P0, [R16+URZ+0x36800], R5 ;  /* 0x03680005100075a7 */ /* 0x000e22000800017f */
[----:B------:R-:W-:Y:S01]  /*c770*/  PRMT R80, R6, 0x5410, R7 ;  /* 0x0000541006507816 */ /* 0x000fe20000000007 */
[----:B------:R-:W-:Y:S01]  /*c780*/  IMAD.MOV.U32 R6, RZ, RZ, R26 ;  /* 0x000000ffff067224 */ /* 0x000fe200078e001a */
[----:B------:R-:W-:Y:S01]  /*c790*/  PRMT R74, R62, 0x7610, R74 ;  /* 0x000076103e4a7816 */ /* 0x000fe2000000004a */
[----:B------:R-:W-:Y:S01]  /*c7a0*/  IMAD.MOV.U32 R7, RZ, RZ, R27 ;  /* 0x000000ffff077224 */ /* 0x000fe200078e001b */
[----:B------:R-:W-:Y:S01]  /*c7b0*/  VIADDMNMX R63, R66, -R223, 0x80, PT ;  /* 0x00000080423f7446 */ /* 0x000fe200038009df */
        /* <DEDUP_REMOVED lines=9> */
[----:B------:R-:W-:-:S02]  /*c850*/  ISETP.GE.AND P1, PT, R204, R63, PT ;  /* 0x0000003fcc00720c */ /* 0x000fc40003f26270 */
[----:B--2---:R-:W-:Y:S01]  /*c860*/  PRMT R65, R6, 0x5410, R7 ;  /* 0x0000541006417816 */ /* 0x004fe20000000007 */
[----:B------:R-:W-:Y:S01]  /*c870*/  IMAD.MOV.U32 R6, RZ, RZ, R40 ;  /* 0x000000ffff067224 */ /* 0x000fe200078e0028 */
[----:B------:R-:W-:Y:S01]  /*c880*/  PRMT R82, R82, 0x5410, R4 ;  /* 0x0000541052527816 */ /* 0x000fe20000000004 */
[----:B------:R-:W-:Y:S02]  /*c890*/  IMAD.MOV.U32 R7, RZ, RZ, R41 ;  /* 0x000000ffff077224 */ /* 0x000fe400078e0029 */
[----:B------:R-:W-:-:S03]  /*c8a0*/  IMAD.MOV.U32 R4, RZ, RZ, R24 ;  /* 0x000000ffff047224 */ /* 0x000fc600078e0018 */
        /* <DEDUP_REMOVED lines=11> */
.L_x_2929:
[----:B------:R-:W-:Y:S05]  /*c960*/  BSYNC B1 ;  /* 0x0000000000017941 */ /* 0x000fea0003800000 */
.L_x_2642:
        /* <DEDUP_REMOVED lines=24> */
[CC--:B------:R-:W-:Y:S01]  /*caf0*/  FMUL.FTZ R91, R61.reuse, R90.reuse ;  /* 0x0000005a3d5b7220 */ /* 0x0c0fe20000410000 */
[----:B------:R-:W-:Y:S01]  /*cb00*/  FMUL.FTZ R61, R61, R87 ;  /* 0x000000573d3d7220 */ /* 0x000fe20000410000 */
[----:B------:R-:W-:Y:S02]  /*cb10*/  HADD2.F32 R4, -RZ, R4.H1_H1 ;  /* 0x30000004ff047230 */ /* 0x000fe40000004100 */
[--C-:B------:R-:W-:Y:S02]  /*cb20*/  HADD2.F32 R58, -RZ, R6.reuse.H0_H0 ;  /* 0x20000006ff3a7230 */ /* 0x100fe40000004100 */
[----:B------:R-:W-:Y:S01]  /*cb30*/  FFMA.FTZ R94, R60, R90, R61 ;  /* 0x0000005a3c5e7223 */ /* 0x000fe2000001003d */
[----:B------:R-:W-:-:S02]  /*cb40*/  HADD2.F32 R59, -RZ, R6.H1_H1 ;  /* 0x30000006ff3b7230 */ /* 0x000fc40000004100 */
[----:B------:R-:W-:Y:S01]  /*cb50*/  FMUL.FTZ R92, R4, R89 ;  /* 0x00000059045c7220 */ /* 0x000fe20000410000 */
[--C-:B------:R-:W-:Y:S02]  /*cb60*/  HADD2.F32 R61, -RZ, R86.reuse.H1_H1 ;  /* 0x30000056ff3d7230 */ /* 0x100fe40000004100 */
[----:B------:R-:W-:Y:S01]  /*cb70*/  FFMA.FTZ R91, R60, R87, -R91 ;  /* 0x000000573c5b7223 */ /* 0x000fe2000001085b */
[--C-:B------:R-:W-:Y:S02]  /*cb80*/  HADD2.F32 R6, -RZ, R5.reuse.H0_H0 ;  /* 0x20000005ff067230 */ /* 0x100fe40000004100 */
[-C--:B------:R-:W-:Y:S01]  /*cb90*/  FMUL.FTZ R90, R4, R88.reuse ;  /* 0x00000058045a7220 */ /* 0x080fe20000410000 */
[----:B------:R-:W-:Y:S02]  /*cba0*/  HADD2.F32 R86, -RZ, R86.H0_H0 ;  /* 0x20000056ff567230 */ /* 0x000fe40000004100 */
[----:B------:R-:W-:Y:S01]  /*cbb0*/  FFMA.FTZ R92, R7, R88, -R92 ;  /* 0x00000058075c7223 */ /* 0x000fe2000001085c */
[----:B------:R-:W-:-:S02]  /*cbc0*/  HADD2.F32 R5, -RZ, R5.H1_H1 ;  /* 0x30000005ff057230 */ /* 0x000fc40000004100 */
[----:B------:R-:W-:Y:S01]  /*cbd0*/  FFMA.FTZ R89, R7, R89, R90 ;  /* 0x0000005907597223 */ /* 0x000fe2000001005a */
[----:B------:R-:W-:Y:S02]  /*cbe0*/  HADD2.F32 R60, -RZ, R93.H0_H0 ;  /* 0x2000005dff3c7230 */ /* 0x000fe40000004100 */
[CC--:B------:R-:W-:Y:S01]  /*cbf0*/  FMUL.FTZ R87, R59.reuse, R61.reuse ;  /* 0x0000003d3b577220 */ /* 0x0c0fe20000410000 */
[----:B------:R-:W-:Y:S02]  /*cc00*/  HADD2.F32 R4, -RZ, R95.H0_H0 ;  /* 0x2000005fff047230 */ /* 0x000fe40000004100 */
[----:B------:R-:W-:Y:S01]  /*cc10*/  FMUL.FTZ R88, R59, R86 ;  /* 0x000000563b587220 */ /* 0x000fe20000410000 */
        /* <DEDUP_REMOVED lines=11> */
.L_x_2647:
[----:B------:R-:W-:Y:S05]  /*ccd0*/  BSYNC B2 ;  /* 0x0000000000027941 */ /* 0x000fea0003800000 */
.L_x_2646:
[----:B------:R-:W-:Y:S04]  /*cce0*/  BSSY B2, `(.L_x_2648) ;  /* 0x000002c000027945 */ /* 0x000fe80003800000 */
[----:B------:R-:W-:Y:S05]  /*ccf0*/  @P1 BRA `(.L_x_2649) ;  /* 0x0000000000a81947 */ /* 0x000fea0003800000 */
[----:B0-----:R-:W0:Y:S01]  /*cd00*/  LDS.128 R4, [R0] ;  /* 0x0000000000047984 */ /* 0x001e220000000c00 */
        /* <DEDUP_REMOVED lines=8> */
[----:B0-----:R-:W-:-:S02]  /*cd90*/  HADD2.F32 R56, -RZ, R7.H0_H0 ;  /* 0x20000007ff387230 */ /* 0x001fc40000004100 */
[----:B------:R-:W-:Y:S02]  /*cda0*/  HADD2.F32 R57, -RZ, R7.H1_H1 ;  /* 0x30000007ff397230 */ /* 0x000fe40000004100 */
[--C-:B------:R-:W-:Y:S02]  /*cdb0*/  HADD2.F32 R7, -RZ, R4.reuse.H0_H0 ;  /* 0x20000004ff077230 */ /* 0x100fe40000004100 */
[----:B------:R-:W-:Y:S02]  /*cdc0*/  HADD2.F32 R4, -RZ, R4.H1_H1 ;  /* 0x30000004ff047230 */ /* 0x000fe40000004100 */
[CC--:B------:R-:W-:Y:S01]  /*cdd0*/  FMUL.FTZ R61, R57.reuse, R60.reuse ;  /* 0x0000003c393d7220 */ /* 0x0c0fe20000410000 */
[----:B------:R-:W-:Y:S01]  /*cde0*/  FMUL.FTZ R57, R57, R59 ;  /* 0x0000003b39397220 */ /* 0x000fe20000410000 */
[--C-:B------:R-:W-:Y:S02]  /*cdf0*/  HADD2.F32 R54, -RZ, R6.reuse.H0_H0 ;  /* 0x20000006ff367230 */ /* 0x100fe40000004100 */
[----:B------:R-:W-:Y:S01]  /*ce00*/  FMUL.FTZ R86, R4, R85 ;  /* 0x0000005504567220 */ /* 0x000fe20000410000 */
[----:B------:R-:W-:Y:S01]  /*ce10*/  FFMA.FTZ R88, R56, R60, R57 ;  /* 0x0000003c38587223 */ /* 0x000fe20000010039 */
[----:B------:R-:W-:-:S02]  /*ce20*/  HADD2.F32 R55, -RZ, R6.H1_H1 ;  /* 0x30000006ff377230 */ /* 0x000fc40000004100 */
[-C--:B------:R-:W-:Y:S01]  /*ce30*/  FMUL.FTZ R60, R4, R58.reuse ;  /* 0x0000003a043c7220 */ /* 0x080fe20000410000 */
[C---:B------:R-:W-:Y:S01]  /*ce40*/  FFMA.FTZ R86, R7.reuse, R58, -R86 ;  /* 0x0000003a07567223 */ /* 0x040fe20000010856 */
[--C-:B------:R-:W-:Y:S02]  /*ce50*/  HADD2.F32 R6, -RZ, R5.reuse.H0_H0 ;  /* 0x20000005ff067230 */ /* 0x100fe40000004100 */
[----:B------:R-:W-:Y:S01]  /*ce60*/  FFMA.FTZ R61, R56, R59, -R61 ;  /* 0x0000003b383d7223 */ /* 0x000fe2000001083d */
[----:B------:R-:W-:Y:S02]  /*ce70*/  HADD2.F32 R58, -RZ, R82.H0_H0 ;  /* 0x20000052ff3a7230 */ /* 0x000fe40000004100 */
[----:B------:R-:W-:Y:S01]  /*ce80*/  FFMA.FTZ R85, R7, R85, R60 ;  /* 0x0000005507557223 */ /* 0x000fe2000001003c */
[----:B------:R-:W-:Y:S02]  /*ce90*/  HADD2.F32 R5, -RZ, R5.H1_H1 ;  /* 0x30000005ff057230 */ /* 0x000fe40000004100 */
[----:B------:R-:W-:-:S02]  /*cea0*/  HADD2.F32 R56, -RZ, R81.H1_H1 ;  /* 0x30000051ff387230 */ /* 0x000fc40000004100 */
[C---:B------:R-:W-:Y:S01]  /*ceb0*/  FMUL.FTZ R59, R55.reuse, R58 ;  /* 0x0000003a373b7220 */ /* 0x040fe20000410000 */
[----:B------:R-:W-:Y:S02]  /*cec0*/  HADD2.F32 R57, -RZ, R87.H0_H0 ;  /* 0x20000057ff397230 */ /* 0x000fe40000004100 */
[----:B------:R-:W-:Y:S02]  /*ced0*/  HADD2.F32 R4, -RZ, R89.H0_H0 ;  /* 0x20000059ff047230 */ /* 0x000fe40000004100 */
[-C--:B------:R-:W-:Y:S01]  /*cee0*/  FMUL.FTZ R55, R55, R56.reuse ;  /* 0x0000003837377220 */ /* 0x080fe20000410000 */
[C---:B------:R-:W-:Y:S01]  /*cef0*/  FFMA.FTZ R59, R54.reuse, R56, -R59 ;  /* 0x00000038363b7223 */ /* 0x040fe2000001083b */
[C---:B------:R-:W-:Y:S01]  /*cf00*/  FMUL.FTZ R7, R5.reuse, R57 ;  /* 0x0000003905077220 */ /* 0x040fe20000410000 */
[----:B------:R-:W-:Y:S01]  /*cf10*/  FMUL.FTZ R60, R5, R4 ;  /* 0x00000004053c7220 */ /* 0x000fe20000410000 */
[----:B------:R-:W-:Y:S02]  /*cf20*/  FFMA.FTZ R54, R54, R58, R55 ;  /* 0x0000003a36367223 */ /* 0x000fe40000010037 */
[----:B------:R-:W-:Y:S01]  /*cf30*/  FFMA.FTZ R5, R6, R4, -R7 ;  /* 0x0000000406057223 */ /* 0x000fe20000010807 */
[----:B------:R-:W-:Y:S01]  /*cf40*/  F2FP.F16.F32.PACK_AB R7, R88, R61 ;  /* 0x0000003d5807723e */ /* 0x000fe200000000ff */
[----:B------:R-:W-:Y:S01]  /*cf50*/  FFMA.FTZ R60, R6, R57, R60 ;  /* 0x00000039063c7223 */ /* 0x000fe2000001003c */
[----:B------:R-:W-:-:S02]  /*cf60*/  F2FP.F16.F32.PACK_AB R4, R85, R86 ;  /* 0x000000565504723e */ /* 0x000fc400000000ff */
[----:B------:R-:W-:Y:S02]  /*cf70*/  F2FP.F16.F32.PACK_AB R6, R54, R59 ;  /* 0x0000003b3606723e */ /* 0x000fe400000000ff */
[----:B------:R-:W-:-:S05]  /*cf80*/  F2FP.F16.F32.PACK_AB R5, R60, R5 ;  /* 0x000000053c05723e */ /* 0x000fca00000000ff */
[----:B------:R1:W-:Y:S02]  /*cf90*/  STS.128 [R0], R4 ;  /* 0x0000000400007388 */ /* 0x0003e40000000c00 */
.L_x_2649:
[----:B------:R-:W-:Y:S05]  /*cfa0*/  BSYNC B2 ;  /* 0x0000000000027941 */ /* 0x000fea0003800000 */
.L_x_2648:
        /* <DEDUP_REMOVED lines=44> */
.L_x_2651:
[----:B------:R-:W-:Y:S05]  /*d270*/  BSYNC B2 ;  /* 0x0000000000027941 */ /* 0x000fea0003800000 */
.L_x_2650:
        /* <DEDUP_REMOVED lines=44> */
.L_x_2653:
[----:B------:R-:W-:Y:S05]  /*d540*/  BSYNC B2 ;  /* 0x0000000000027941 */ /* 0x000fea0003800000 */
.L_x_2652:
        /* <DEDUP_REMOVED lines=44> */
.L_x_2655:
[----:B------:R-:W-:Y:S05]  /*d810*/  BSYNC B2 ;  /* 0x0000000000027941 */ /* 0x000fea0003800000 */
.L_x_2654:
[----:B------:R-:W-:Y:S05]  /*d820*/  @P5 BRA `(.L_x_2645) ;  /* 0x0000000000a85947 */ /* 0x000fea0003800000 */
[----:B01234-:R-:W0:Y:S01]  /*d830*/  LDS.128 R4, [R0+0x8000] ;  /* 0x0080000000047984 */ /* 0x01fe220000000c00 */
[----:B------:R-:W-:Y:S01]  /*d840*/  SHF.R.U32.HI R43, RZ, 0x10, R37 ;  /* 0x00000010ff2b7819 */ /* 0x000fe20000011625 */
[----:B------:R-:W-:Y:S01]  /*d850*/  HADD2.F32 R42, -RZ, R69.H0_H0 ;  /* 0x20000045ff2a7230 */ /* 0x000fe20000004100 */
[--C-:B------:R-:W-:Y:S01]  /*d860*/  SHF.R.U32.HI R45, RZ, 0x10, R39.reuse ;  /* 0x00000010ff2d7819 */ /* 0x100fe20000011627 */
        /* <DEDUP_REMOVED lines=38> */
.L_x_2645:
[----:B------:R-:W-:Y:S05]  /*dad0*/  BSYNC B1 ;  /* 0x0000000000017941 */ /* 0x000fea0003800000 */
.L_x_2644:
        /* <DEDUP_REMOVED lines=53> */
.L_x_2658:
[----:B------:R-:W-:Y:S05]  /*de30*/  BSYNC B1 ;  /* 0x0000000000017941 */ /* 0x000fea0003800000 */
.L_x_2657:
[----:B------:R-:W-:Y:S04]  /*de40*/  BSSY B1, `(.L_x_2659) ;  /* 0x000002c000017945 */ /* 0x000fe80003800000 */
[----:B------:R-:W-:Y:S05]  /*de50*/  @P1 BRA `(.L_x_2660) ;  /* 0x0000000000a81947 */ /* 0x000fea0003800000 */
[----:B0-----:R-:W0:Y:S01]  /*de60*/  LDS.128 R4, [R0+0x2000] ;  /* 0x0020000000047984 */ /* 0x001e220000000c00 */
[----:B------:R-:W-:Y:S01]  /*de70*/  SHF.R.U64 R41, R34, 0x10, R35 ;  /* 0x0000001022297819 */ /* 0x000fe20000001223 */
[----:B------:R-:W-:Y:S01]  /*de80*/  HADD2.F32 R81, -RZ, R81.H0_H0 ;  /* 0x20000051ff517230 */ /* 0x000fe20000004100 */
[----:B------:R-:W-:Y:S01]  /*de90*/  SHF.R.U32.HI R36, RZ, 0x10, R33 ;  /* 0x00000010ff247819 */ /* 0x000fe20000011621 */
[----:B------:R-:W-:Y:S01]  /*dea0*/  HADD2.F32 R82, -RZ, R82.H1_H1 ;  /* 0x30000052ff527230 */ /* 0x000fe20000004100 */
[----:B------:R-:W-:Y:S01]  /*deb0*/  SHF.R.U32.HI R34, RZ, 0x10, R35 ;  /* 0x00000010ff227819 */ /* 0x000fe20000011623 */
        /* <DEDUP_REMOVED lines=12> */
[----:B------:R-:W-:Y:S01]  /*df80*/  FFMA.FTZ R39, R32, R34, -R37 ;  /* 0x0000002220277223 */ /* 0x000fe20000010825 */
[----:B------:R-:W-:Y:S02]  /*df90*/  HADD2.F32 R31, -RZ, R6.H1_H1 ;  /* 0x30000006ff1f7230 */ /* 0x000fe40000004100 */
[----:B------:R-:W-:Y:S01]  /*dfa0*/  FMUL.FTZ R38, R4, R35 ;  /* 0x0000002304267220 */ /* 0x000fe20000410000 */
        /* <DEDUP_REMOVED lines=21> */
.L_x_2660:
[----:B------:R-:W-:Y:S05]  /*e100*/  BSYNC B1 ;  /* 0x0000000000017941 */ /* 0x000fea0003800000 */
.L_x_2659:
        /* <DEDUP_REMOVED lines=44> */
.L_x_2662:
[----:B------:R-:W-:Y:S05]  /*e3d0*/  BSYNC B1 ;  /* 0x0000000000017941 */ /* 0x000fea0003800000 */
.L_x_2661:
        /* <DEDUP_REMOVED lines=44> */
.L_x_2664:
[----:B------:R-:W-:Y:S05]  /*e6a0*/  BSYNC B1 ;  /* 0x0000000000017941 */ /* 0x000fea0003800000 */
.L_x_2663:
[----:B------:R-:W-:Y:S04]  /*e6b0*/  BSSY B1, `(.L_x_2665) ;  /* 0x000002c000017945 */ /* 0x000fe80003800000 */
[----:B------:R-:W-:Y:S05]  /*e6c0*/  @P4 BRA `(.L_x_2666) ;  /* 0x0000000000a84947 */ /* 0x000fea0003800000 */
[----:B0123--:R-:W0:Y:S01]  /*e6d0*/  LDS.128 R4, [R3+0x1f400] ;  /* 0x01f4000003047984 */ /* 0x00fe220000000c00 */
        /* <DEDUP_REMOVED lines=41> */
.L_x_2666:
[----:B------:R-:W-:Y:S05]  /*e970*/  BSYNC B1 ;  /* 0x0000000000017941 */ /* 0x000fea0003800000 */
.L_x_2665:
        /* <DEDUP_REMOVED lines=32> */
[CC--:B------:R-:W-:Y:S01]  /*eb80*/  FMUL.FTZ R11, R5.reuse, R9.reuse ;  /* 0x00000009050b7220 */ /* 0x0c0fe20000410000 */
        /* <DEDUP_REMOVED lines=11> */
.L_x_2635:
[----:B------:R-:W0:Y:S01]  /*ec40*/  LDC R75, c[0x0][0x448] ;  /* 0x00011200ff4b7b82 */ /* 0x000e220000000800 */
[----:B------:R-:W-:Y:S01]  /*ec50*/  LEA.HI R40, R40, R73, RZ, 0x2 ;  /* 0x0000004928287211 */ /* 0x000fe200078f10ff */
[----:B------:R-:W-:Y:S01]  /*ec60*/  ULDC.64 UR4, c[0x0][0x3f8] ;  /* 0x0000fe0000047ab9 */ /* 0x000fe20000000a00 */
[----:B------:R-:W-:Y:S01]  /*ec70*/  ULDC.64 UR6, c[0x0][0x408] ;  /* 0x0001020000067ab9 */ /* 0x000fe20000000a00 */
[----:B------:R-:W-:Y:S01]  /*ec80*/  MOV R6, R146 ;  /* 0x0000009200067202 */ /* 0x000fe20000000f00 */
[----:B------:R-:W-:Y:S01]  /*ec90*/  IMAD.MOV.U32 R4, RZ, RZ, R24 ;  /* 0x000000ffff047224 */ /* 0x000fe200078e0018 */
[----:B------:R-:W-:Y:S01]  /*eca0*/  LOP3.LUT R40, R40, 0xfffffffc, RZ, 0xc0, !PT ;  /* 0xfffffffc28287812 */ /* 0x000fe200078ec0ff */
[----:B------:R-:W-:Y:S01]  /*ecb0*/  IMAD.MOV.U32 R7, RZ, RZ, R29 ;  /* 0x000000ffff077224 */ /* 0x000fe200078e001d */
[----:B------:R-:W-:-:S03]  /*ecc0*/  SHF.R.S32.HI R21, RZ, 0x1f, R206 ;  /* 0x0000001fff157819 */ /* 0x000fc600000114ce */
        /* <DEDUP_REMOVED lines=36> */
.L_x_2935:
        /* <DEDUP_REMOVED lines=24> */
[----:B------:R-:W-:-:S03]  /*f090*/  CS2R R46, SRZ ;  /* 0x00000000002e7805 */ /* 0x000fc6000001ff00 */
[----:B------:R-:W-:-:S04]  /*f0a0*/  @!P0 IMAD.WIDE R10, R18, 0x2, R8 ;  /* 0x00000002120a8825 */ /* 0x000fc800078e0208 */
[----:B------:R-:W-:Y:S02]  /*f0b0*/  @!P1 SHF.L.U32 R13, R72, 0x3, RZ ;  /* 0x00000003480d9819 */ /* 0x000fe400000006ff */
[----:B------:R-:W-:Y:S01]  /*f0c0*/  @!P2 IMAD.SHL.U32 R25, R20, 0x8, RZ ;  /* 0x000000081419a824 */ /* 0x000fe200078e00ff */
[----:B------:R4:W5:Y:S01]  /*f0d0*/  @!P0 LD.E.128 R32, desc[UR60][R10.64] ;  /* 0x0000003c0a208980 */ /* 0x000962000c101d00 */
        /* <DEDUP_REMOVED lines=10> */
[----:B------:R-:W-:Y:S01]  /*f180*/  CS2R R24, SRZ ;  /* 0x0000000000187805 */ /* 0x000fe2000001ff00 */
[----:B------:R0:W5:Y:S02]  /*f190*/  @!P1 LD.E.128 R28, desc[UR60][R4.64] ;  /* 0x0000003c041c9980 */ /* 0x000164000c101d00 */
[--C-:B------:R-:W-:Y:S02]  /*f1a0*/  @!P1 IMAD.WIDE R8, R13, 0x2, R14.reuse ;  /* 0x000000020d089825 */ /* 0x100fe400078e020e */
[----:B------:R0:W5:Y:S02]  /*f1b0*/  @!P2 LD.E.128 R36, desc[UR60][R10.64] ;  /* 0x0000003c0a24a980 */ /* 0x000164000c101d00 */
[----:B------:R-:W-:-:S02]  /*f1c0*/  @!P0 IMAD.WIDE R14, R18, 0x2, R14 ;  /* 0x00000002120e8825 */ /* 0x000fc400078e020e */
[----:B------:R0:W5:Y:S04]  /*f1d0*/  @!P1 LD.E.128 R40, desc[UR60][R8.64] ;  /* 0x0000003c08289980 */ /* 0x000168000c101d00 */
[----:B------:R0:W5:Y:S04]  /*f1e0*/  @!P0 LD.E.128 R44, desc[UR60][R14.64] ;  /* 0x0000003c0e2c8980 */ /* 0x000168000c101d00 */
[----:B------:R0:W5:Y:S02]  /*f1f0*/  @!P2 LD.E.128 R24, desc[UR60][R6.64] ;  /* 0x0000003c0618a980 */ /* 0x000164000c101d00 */
.L_x_2669:
[----:B------:R-:W-:Y:S05]  /*f200*/  BSYNC B1 ;  /* 0x0000000000017941 */ /* 0x000fea0003800000 */
.L_x_2668:
[----:B0----5:R-:W-:Y:S01]  /*f210*/  IMAD.MOV.U32 R4, RZ, RZ, R44 ;  /* 0x000000ffff047224 */ /* 0x021fe200078e002c */
[----:B------:R-:W-:Y:S01]  /*f220*/  UMOV UR4, 0xffffffff ;  /* 0xffffffff00047882 */ /* 0x000fe20000000000 */
        /* <DEDUP_REMOVED lines=47> */
.L_x_2941:
        /* <DEDUP_REMOVED lines=25> */
[----:B------:R-:W-:Y:S02]  /*f6b0*/  @!P1 IMAD.SHL.U32 R65, R72, 0x8, RZ ;  /* 0x0000000848419824 */ /* 0x000fe400078e00ff */
[----:B------:R-:W-:Y:S01]  /*f6c0*/  @!P2 SHF.L.U32 R67, R20, 0x3, RZ ;  /* 0x000000031443a819 */ /* 0x000fe200000006ff */
        /* <DEDUP_REMOVED lines=8> */
[----:B------:R-:W-:Y:S01]  /*f750*/  CS2R R14, SRZ ;  /* 0x00000000000e7805 */ /* 0x000fe2000001ff00 */
[----:B------:R4:W5:Y:S01]  /*f760*/  @!P1 LD.E.128 R52, desc[UR60][R60.64] ;  /* 0x0000003c3c349980 */ /* 0x000962000c101d00 */
[--C-:B--23--:R-:W-:Y:S01]  /*f770*/  @!P1 IMAD.WIDE R64, R65, 0x2, R70.reuse ;  /* 0x0000000241409825 */ /* 0x10cfe200078e0246 */
[----:B0-----:R-:W-:Y:S02]  /*f780*/  CS2R R12, SRZ ;  /* 0x00000000000c7805 */ /* 0x001fe4000001ff00 */
[----:B------:R4:W5:Y:S01]  /*f790*/  @!P2 LD.E.128 R56, desc[UR60][R62.64] ;  /* 0x0000003c3e38a980 */ /* 0x000962000c101d00 */
[----:B------:R-:W-:-:S03]  /*f7a0*/  @!P2 IMAD.WIDE R66, R67, 0x2, R70 ;  /* 0x000000024342a825 */ /* 0x000fc600078e0246 */
[----:B------:R4:W5:Y:S01]  /*f7b0*/  @!P1 LD.E.128 R8, desc[UR60][R64.64] ;  /* 0x0000003c40089980 */ /* 0x000962000c101d00 */
[----:B------:R-:W-:-:S03]  /*f7c0*/  @!P0 IMAD.WIDE R70, R18, 0x2, R70 ;  /* 0x0000000212468825 */ /* 0x000fc600078e0246 */
[----:B------:R4:W5:Y:S04]  /*f7d0*/  @!P2 LD.E.128 R12, desc[UR60][R66.64] ;  /* 0x0000003c420ca980 */ /* 0x000968000c101d00 */
[----:B------:R4:W5:Y:S02]  /*f7e0*/  @!P0 LD.E.128 R4, desc[UR60][R70.64] ;  /* 0x0000003c46048980 */ /* 0x000964000c101d00 */
.L_x_2672:
[----:B------:R-:W-:Y:S05]  /*f7f0*/  BSYNC B1 ;  /* 0x0000000000017941 */ /* 0x000fea0003800000 */
.L_x_2671:
[----:B----4-:R-:W-:Y:S01]  /*f800*/  LEA.HI R60, R233, R233, RZ, 0x1 ;  /* 0x000000e9e93c7211 */ /* 0x010fe200078f08ff */
[----:B-----5:R-:W-:Y:S01]  /*f810*/  IMAD.MOV.U32 R61, RZ, RZ, R4 ;  /* 0x000000ffff3d7224 */ /* 0x020fe200078e0004 */
[----:B--2---:R-:W-:Y:S01]  /*f820*/  VIADDMNMX R71, R75, -R223, 0x80, PT ;  /* 0x000000804b477446 */ /* 0x004fe200038009df */
[----:B-1----:R-:W-:Y:S01]  /*f830*/  IMAD.MOV.U32 R62, RZ, RZ, R5 ;  /* 0x000000ffff3e7224 */ /* 0x002fe200078e0005 */
[----:B------:R-:W-:Y:S01]  /*f840*/  LOP3.LUT R60, R60, 0xfffffffe, RZ, 0xc0, !PT ;  /* 0xfffffffe3c3c7812 */ /* 0x000fe200078ec0ff */
[----:B0-----:R-:W-:Y:S01]  /*f850*/  IMAD.MOV.U32 R63, RZ, RZ, R7 ;  /* 0x000000ffff3f7224 */ /* 0x001fe200078e0007 */
[----:B------:R-:W-:Y:S01]  /*f860*/  BSSY B1, `(.L_x_2673) ;  /* 0x0000029000017945 */ /* 0x000fe20003800000 */
[----:B------:R-:W-:Y:S01]  /*f870*/  IMAD.MOV.U32 R64, RZ, RZ, R10 ;  /* 0x000000ffff407224 */ /* 0x000fe200078e000a */
[----:B------:R-:W-:Y:S01]  /*f880*/  PRMT R88, R61, 0x5410, R62 ;  /* 0x000054103d587816 */ /* 0x000fe2000000003e */
[----:B------:R-:W-:Y:S01]  /*f890*/  IMAD.MOV.U32 R61, RZ, RZ, R6 ;  /* 0x000000ffff3d7224 */ /* 0x000fe200078e0006 */
[----:B------:R-:W-:Y:S01]  /*f8a0*/  ISETP.GE.AND P1, PT, R204, R71, PT ;  /* 0x00000047cc00720c */ /* 0x000fe20003f26270 */
[----:B------:R-:W-:Y:S01]  /*f8b0*/  IMAD.IADD R60, R233, 0x1, -R60 ;  /* 0x00000001e93c7824 */ /* 0x000fe200078e0a3c */
[----:B------:R-:W-:Y:S01]  /*f8c0*/  PRMT R81, R64, 0x7610, R81 ;  /* 0x0000761040517816 */ /* 0x000fe20000000051 */
[----:B------:R-:W-:Y:S01]  /*f8d0*/  IMAD.MOV.U32 R62, RZ, RZ, R8 ;  /* 0x000000ffff3e7224 */ /* 0x000fe200078e0008 */
[----:B------:R-:W-:Y:S01]  /*f8e0*/  PRMT R89, R61, 0x5410, R63 ;  /* 0x000054103d597816 */ /* 0x000fe2000000003f */
[----:B------:R-:W-:Y:S01]  /*f8f0*/  IMAD.MOV.U32 R64, RZ, RZ, R14 ;  /* 0x000000ffff407224 */ /* 0x000fe200078e000e */
[----:B------:R-:W-:Y:S01]  /*f900*/  SHF.L.U32 R61, R60, 0x1f, RZ ;  /* 0x0000001f3c3d7819 */ /* 0x000fe200000006ff */
[----:B------:R-:W-:Y:S01]  /*f910*/  IMAD.MOV.U32 R60, RZ, RZ, R11 ;  /* 0x000000ffff3c7224 */ /* 0x000fe200078e000b */
[----:B------:R-:W-:-:S02]  /*f920*/  MOV R63, R9 ;  /* 0x00000009003f7202 */ /* 0x000fc40000000f00 */
[----:B------:R-:W0:Y:S01]  /*f930*/  SYNCS.PHASECHK.TRANS64.TRYWAIT P0, [R16+URZ+0x36800], R61 ;  /* 0x0368003d100075a7 */ /* 0x000e22000800017f */
[----:B------:R-:W-:Y:S01]  /*f940*/  PRMT R74, R64, 0x7610, R74 ;  /* 0x00007610404a7816 */ /* 0x000fe2000000004a */
[----:B------:R-:W-:Y:S01]  /*f950*/  IMAD.MOV.U32 R64, RZ, RZ, R50 ;  /* 0x000000ffff407224 */ /* 0x000fe200078e0032 */
[----:B------:R-:W-:Y:S01]  /*f960*/  PRMT R80, R62, 0x5410, R63 ;  /* 0x000054103e507816 */ /* 0x000fe2000000003f */
[----:B------:R-:W-:Y:S01]  /*f970*/  IMAD.MOV.U32 R62, RZ, RZ, R12 ;  /* 0x000000ffff3e7224 */ /* 0x000fe200078e000c */
[----:B------:R-:W-:Y:S01]  /*f980*/  PRMT R81, R81, 0x5410, R60 ;  /* 0x0000541051517816 */ /* 0x000fe2000000003c */
[----:B------:R-:W-:Y:S01]  /*f990*/  IMAD.MOV.U32 R63, RZ, RZ, R13 ;  /* 0x000000ffff3f7224 */ /* 0x000fe200078e000d */
[----:B------:R-:W-:Y:S01]  /*f9a0*/  PRMT R91, R64, 0x7610, R91 ;  /* 0x00007610405b7816 */ /* 0x000fe2000000005b */
[----:B------:R-:W-:Y:S02]  /*f9b0*/  IMAD.MOV.U32 R60, RZ, RZ, R15 ;  /* 0x000000ffff3c7224 */ /* 0x000fe400078e000f */
[----:B------:R-:W-:Y:S01]  /*f9c0*/  IMAD.MOV.U32 R64, RZ, RZ, R57 ;  /* 0x000000ffff407224 */ /* 0x000fe200078e0039 */
[----:B---3--:R-:W-:Y:S01]  /*f9d0*/  PRMT R70, R62, 0x5410, R63 ;  /* 0x000054103e467816 */ /* 0x008fe2000000003f */
[----:B------:R-:W-:Y:S01]  /*f9e0*/  IMAD.MOV.U32 R63, RZ, RZ, R49 ;  /* 0x000000ffff3f7224 */ /* 0x000fe200078e0031 */
[----:B------:R-:W-:-:S02]  /*f9f0*/  MOV R62, R48 ;  /* 0x00000030003e7202 */ /* 0x000fc40000000f00 */
[----:B------:R-:W-:Y:S01]  /*fa00*/  PRMT R74, R74, 0x5410, R60 ;  /* 0x000054104a4a7816 */ /* 0x000fe2000000003c */
[----:B------:R-:W-:Y:S01]  /*fa10*/  IMAD.MOV.U32 R60, RZ, RZ, R51 ;  /* 0x000000ffff3c7224 */ /* 0x000fe200078e0033 */
[----:B------:R-:W-:Y:S01]  /*fa20*/  PRMT R90, R62, 0x5410, R63 ;  /* 0x000054103e5a7816 */ /* 0x000fe2000000003f */
[----:B------:R-:W-:Y:S02]  /*fa30*/  IMAD.MOV.U32 R62, RZ, RZ, R52 ;  /* 0x000000ffff3e7224 */ /* 0x000fe400078e0034 */
[----:B------:R-:W-:Y:S01]  /*fa40*/  IMAD.MOV.U32 R63, RZ, RZ, R53 ;  /* 0x000000ffff3f7224 */ /* 0x000fe200078e0035 */
[----:B------:R-:W-:Y:S01]  /*fa50*/  PRMT R91, R91, 0x5410, R60 ;  /* 0x000054105b5b7816 */ /* 0x000fe2000000003c */
[----:B------:R-:W-:-:S03]  /*fa60*/  IMAD.MOV.U32 R60, RZ, RZ, R54 ;  /* 0x000000ffff3c7224 */ /* 0x000fc600078e0036 */
[----:B------:R-:W-:Y:S01]  /*fa70*/  PRMT R82, R62, 0x5410, R63 ;  /* 0x000054103e527816 */ /* 0x000fe2000000003f */
[----:B------:R-:W-:Y:S01]  /*fa80*/  IMAD.MOV.U32 R63, RZ, RZ, R56 ;  /* 0x000000ffff3f7224 */ /* 0x000fe200078e0038 */
[----:B------:R-:W-:-:S04]  /*fa90*/  MOV R62, R55 ;  /* 0x00000037003e7202 */ /* 0x000fc80000000f00 */
[----:B------:R-:W-:Y:S01]  /*faa0*/  PRMT R83, R60, 0x5410, R62 ;  /* 0x000054103c537816 */ /* 0x000fe2000000003e */
[----:B------:R-:W-:Y:S01]  /*fab0*/  IMAD.MOV.U32 R60, RZ, RZ, R58 ;  /* 0x000000ffff3c7224 */ /* 0x000fe200078e003a */
[----:B------:R-:W-:Y:S01]  /*fac0*/  PRMT R76, R63, 0x5410, R64 ;  /* 0x000054103f4c7816 */ /* 0x000fe20000000040 */
[----:B------:R-:W-:Y:S01]  /*fad0*/  IMAD.MOV.U32 R62, RZ, RZ, R59 ;  /* 0x000000ffff3e7224 */ /* 0x000fe200078e003b */
[----:B0-----:R-:W-:Y:S06]  /*fae0*/  @!P0 BRA `(.L_x_2674) ;  /* 0x0000020000d48947 */ /* 0x001fec0003800000 */
.L_x_2942:
[----:B------:R-:W-:Y:S05]  /*faf0*/  BSYNC B1 ;  /* 0x0000000000017941 */ /* 0x000fea0003800000 */
.L_x_2673:
        /* <DEDUP_REMOVED lines=10> */
[--C-:B------:R-:W-:Y:S01]  /*fba0*/  HADD2.F32 R110, -RZ, R100.reuse.H0_H0 ;  /* 0x20000064ff6e7230 */ /* 0x100fe20000004100 */
[----:B------:R-:W-:Y:S01]  /*fbb0*/  LOP3.LUT R60, R216, 0x38, R18, 0xf8, !PT ;  /* 0x00000038d83c7812 */ /* 0x000fe200078ef812 */
[----:B------:R-:W-:Y:S01]  /*fbc0*/  HADD2.F32 R108, -RZ, R100.H1_H1 ;  /* 0x30000064ff6c7230 */ /* 0x000fe20000004100 */
[----:B------:R-:W-:Y:S01]  /*fbd0*/  SHF.R.S32.HI R65, RZ, 0x1f, R62 ;  /* 0x0000001fff417819 */ /* 0x000fe2000001143e */
[----:B------:R-:W-:Y:S01]  /*fbe0*/  IMAD.SHL.U32 R63, R62, 0x8, RZ ;  /* 0x000000083e3f7824 */ /* 0x000fe200078e00ff */
[----:B0-----:R-:W-:Y:S02]  /*fbf0*/  LOP3.LUT R61, R60, R217, RZ, 0x3c, !PT ;  /* 0x000000d93c3d7212 */ /* 0x001fe400078e3cff */
[----:B------:R-:W-:Y:S02]  /*fc00*/  LEA.HI R65, R65, R62, RZ, 0x3 ;  /* 0x0000003e41417211 */ /* 0x000fe400078f18ff */
[----:B------:R-:W-:Y:S01]  /*fc10*/  LOP3.LUT R60, R216, 0x38, R63, 0xf8, !PT ;  /* 0x00000038d83c7812 */ /* 0x000fe200078ef83f */
[----:B------:R-:W-:Y:S01]  /*fc20*/  IMAD.IADD R61, R218, 0x1, R61 ;  /* 0x00000001da3d7824 */ /* 0x000fe200078e023d */
[----:B------:R-:W-:-:S02]  /*fc30*/  SHF.L.U32 R65, R65, 0xa, RZ ;  /* 0x0000000a41417819 */ /* 0x000fc400000006ff */
[----:B------:R-:W-:Y:S01]  /*fc40*/  LOP3.LUT R64, R60, R217, RZ, 0x3c, !PT ;  /* 0x000000d93c407212 */ /* 0x000fe200078e3cff */
[----:B------:R-:W-:Y:S01]  /*fc50*/  IMAD R78, R61, 0x2, R16 ;  /* 0x000000023d4e7824 */ /* 0x000fe200078e0210 */
[----:B------:R-:W-:Y:S02]  /*fc60*/  LOP3.LUT R65, R65, 0x7fffe000, RZ, 0xc0, !PT ;  /* 0x7fffe00041417812 */ /* 0x000fe400078ec0ff */
[----:B------:R-:W-:Y:S02]  /*fc70*/  SHF.R.U32.HI R97, RZ, 0x10, R45 ;  /* 0x00000010ff617819 */ /* 0x000fe4000001162d */
[----:B------:R-:W-:Y:S01]  /*fc80*/  IADD3 R65, R64, R65, R218 ;  /* 0x0000004140417210 */ /* 0x000fe20007ffe0da */
[----:B------:R-:W0:Y:S01]  /*fc90*/  LDS.128 R60, [R78+0x15400] ;  /* 0x015400004e3c7984 */ /* 0x000e220000000c00 */
[--C-:B------:R-:W-:Y:S01]  /*fca0*/  SHF.R.U32.HI R96, RZ, 0x10, R33.reuse ;  /* 0x00000010ff607819 */ /* 0x100fe20000011621 */
[----:B------:R-:W-:Y:S01]  /*fcb0*/  HADD2.F32 R105, -RZ, R97.H0_H0 ;  /* 0x20000061ff697230 */ /* 0x000fe20000004100 */
[----:B------:R-:W-:Y:S01]  /*fcc0*/  SHF.R.U64 R32, R32, 0x10, R33 ;  /* 0x0000001020207819 */ /* 0x000fe20000001221 */
[----:B------:R-:W-:Y:S01]  /*fcd0*/  IMAD R79, R65, 0x2, R16 ;  /* 0x00000002414f7824 */ /* 0x000fe200078e0210 */
[----:B------:R-:W-:-:S02]  /*fce0*/  SHF.R.U64 R33, R44, 0x10, R45 ;  /* 0x000000102c217819 */ /* 0x000fc4000000122d */
[--C-:B------:R-:W-:Y:S02]  /*fcf0*/  SHF.R.U64 R34, R34, 0x10, R35.reuse ;  /* 0x0000001022227819 */ /* 0x100fe40000001223 */
[----:B------:R-:W1:Y:S01]  /*fd00*/  LDS.128 R64, [R79+0x15400] ;  /* 0x015400004f407984 */ /* 0x000e620000000c00 */
[----:B------:R-:W-:Y:S02]  /*fd10*/  SHF.R.U32.HI R44, RZ, 0x10, R35 ;  /* 0x00000010ff2c7819 */ /* 0x000fe40000011623 */
[--C-:B------:R-:W-:Y:S02]  /*fd20*/  SHF.R.U64 R35, R46, 0x10, R47.reuse ;  /* 0x000000102e237819 */ /* 0x100fe4000000122f */
[----:B------:R-:W-:Y:S01]  /*fd30*/  SHF.R.U32.HI R46, RZ, 0x10, R47 ;  /* 0x00000010ff2e7819 */ /* 0x000fe2000001162f */
[----:B------:R-:W-:Y:S02]  /*fd40*/  HADD2.F32 R44, -RZ, R44.H0_H0 ;  /* 0x2000002cff2c7230 */ /* 0x000fe40000004100 */
[----:B0-----:R-:W-:-:S02]  /*fd50*/  HADD2.F32 R99, -RZ, R61.H0_H0 ;  /* 0x2000003dff637230 */ /* 0x001fc40000004100 */
[----:B------:R-:W-:Y:S02]  /*fd60*/  HADD2.F32 R98, -RZ, R61.H1_H1 ;  /* 0x3000003dff627230 */ /* 0x000fe40000004100 */
[----:B------:R-:W-:Y:S02]  /*fd70*/  HADD2.F32 R61, -RZ, R60.H0_H0 ;  /* 0x2000003cff3d7230 */ /* 0x000fe40000004100 */
[----:B------:R-:W-:Y:S02]  /*fd80*/  HADD2.F32 R45, -RZ, R62.H0_H0 ;  /* 0x2000003eff2d7230 */ /* 0x000fe40000004100 */
[----:B------:R-:W-:Y:S02]  /*fd90*/  HADD2.F32 R47, -RZ, R63.H0_H0 ;  /* 0x2000003fff2f7230 */ /* 0x000fe40000004100 */
[--C-:B-1----:R-:W-:Y:S02]  /*fda0*/  HADD2.F32 R107, -RZ, R65.reuse.H0_H0 ;  /* 0x20000041ff6b7230 */ /* 0x102fe40000004100 */
[----:B------:R-:W-:-:S02]  /*fdb0*/  HADD2.F32 R104, -RZ, R65.H1_H1 ;  /* 0x30000041ff687230 */ /* 0x000fc40000004100 */
[----:B------:R-:W-:Y:S02]  /*fdc0*/  HADD2.F32 R102, -RZ, R64.H0_H0 ;  /* 0x20000040ff667230 */ /* 0x000fe40000004100 */
[C---:B------:R-:W-:Y:S01]  /*fdd0*/  FMUL.FTZ R112, R107.reuse, R110 ;  /* 0x0000006e6b707220 */ /* 0x040fe20000410000 */
[-C--:B------:R-:W-:Y:S01]  /*fde0*/  FMUL.FTZ R114, R107, R108.reuse ;  /* 0x0000006c6b727220 */ /* 0x080fe20000410000 */
[----:B------:R-:W-:Y:S02]  /*fdf0*/  HADD2.F32 R107, -RZ, R96.H0_H0 ;  /* 0x20000060ff6b7230 */ /* 0x000fe40000004100 */
[----:B------:R-:W-:Y:S01]  /*fe00*/  FMUL.FTZ R109, R104, R105 ;  /* 0x00000069686d7220 */ /* 0x000fe20000410000 */
[C---:B------:R-:W-:Y:S01]  /*fe10*/  FFMA.FTZ R97, R99.reuse, R108, -R112 ;  /* 0x0000006c63617223 */ /* 0x040fe20000010870 */
[--C-:B------:R-:W-:Y:S02]  /*fe20*/  HADD2.F32 R108, -RZ, R106.reuse.H1_H1 ;  /* 0x3000006aff6c7230 */ /* 0x100fe40000004100 */
[----:B------:R-:W-:Y:S01]  /*fe30*/  FFMA.FTZ R99, R99, R110, R114 ;  /* 0x0000006e63637223 */ /* 0x000fe20000010072 */
[----:B------:R-:W-:-:S02]  /*fe40*/  HADD2.F32 R106, -RZ, R106.H0_H0 ;  /* 0x2000006aff6a7230 */ /* 0x000fc40000004100 */
[-C--:B------:R-:W-:Y:S01]  /*fe50*/  FMUL.FTZ R111, R104, R107.reuse ;  /* 0x0000006b686f7220 */ /* 0x080fe20000410000 */
[----:B------:R-:W-:Y:S01]  /*fe60*/  FFMA.FTZ R96, R98, R107, -R109 ;  /* 0x0000006b62607223 */ /* 0x000fe2000001086d */
[C---:B------:R-:W-:Y:S01]  /*fe70*/  FMUL.FTZ R110, R102.reuse, R108 ;  /* 0x0000006c666e7220 */ /* 0x040fe20000410000 */
[----:B------:R-:W-:Y:S02]  /*fe80*/  HADD2.F32 R100, -RZ, R66.H0_H0 ;  /* 0x20000042ff647230 */ /* 0x000fe40000004100 */
[-C--:B------:R-:W-:Y:S01]  /*fe90*/  FMUL.FTZ R107, R102, R106.reuse ;  /* 0x0000006a666b7220 */ /* 0x080fe20000410000 */
[--C-:B------:R-:W-:Y:S02]  /*fea0*/  HADD2.F32 R104, -RZ, R103.reuse.H1_H1 ;  /* 0x30000067ff687230 */ /* 0x100fe40000004100 */
[C---:B------:R-:W-:Y:S01]  /*feb0*/  FFMA.FTZ R102, R61.reuse, R106, -R110 ;  /* 0x0000006a3d667223 */ /* 0x040fe2000001086e */
[----:B------:R-:W-:Y:S02]  /*fec0*/  HADD2.F32 R103, -RZ, R103.H0_H0 ;  /* 0x20000067ff677230 */ /* 0x000fe40000004100 */
[----:B------:R-:W-:Y:S01]  /*fed0*/  FFMA.FTZ R61, R61, R108, R107 ;  /* 0x0000006c3d3d7223 */ /* 0x000fe2000001006b */
[----:B------:R-:W-:-:S02]  /*fee0*/  HADD2.F32 R65, -RZ, R67.H0_H0 ;  /* 0x20000043ff417230 */ /* 0x000fc40000004100 */
[C---:B------:R-:W-:Y:S01]  /*fef0*/  FMUL.FTZ R110, R100.reuse, R104 ;  /* 0x00000068646e7220 */ /* 0x040fe20000410000 */
[--C-:B------:R-:W-:Y:S02]  /*ff00*/  HADD2.F32 R108, -RZ, R101.reuse.H0_H0 ;  /* 0x20000065ff6c7230 */ /* 0x100fe40000004100 */
[-C--:B------:R-:W-:Y:S01]  /*ff10*/  FMUL.FTZ R112, R100, R103.reuse ;  /* 0x0000006764707220 */ /* 0x080fe20000410000 */
[----:B------:R-:W-:Y:S02]  /*ff20*/  HADD2.F32 R106, -RZ, R101.H1_H1 ;  /* 0x30000065ff6a7230 */ /* 0x000fe40000004100 */
[----:B------:R-:W-:Y:S01]  /*ff30*/  FFMA.FTZ R100, R45, R103, -R110 ;  /* 0x000000672d647223 */ /* 0x000fe2000001086e */
[----:B------:R-:W-:Y:S02]  /*ff40*/  HADD2.F32 R67, -RZ, R67.H1_H1 ;  /* 0x30000043ff437230 */ /* 0x000fe40000004100 */
[----:B------:R-:W-:Y:S01]  /*ff50*/  FMUL.FTZ R114, R65, R108 ;  /* 0x0000006c41727220 */ /* 0x000fe20000410000 */
[----:B------:R-:W-:-:S02]  /*ff60*/  HADD2.F32 R110, -RZ, R46.H0_H0 ;  /* 0x2000002eff6e7230 */ /* 0x000fc40000004100 */
[----:B------:R-:W-:Y:S01]  /*ff70*/  FMUL.FTZ R65, R65, R106 ;  /* 0x0000006a41417220 */ /* 0x000fe20000410000 */
[----:B------:R-:W-:Y:S02]  /*ff80*/  HADD2.F32 R63, -RZ, R63.H1_H1 ;  /* 0x3000003fff3f7230 */ /* 0x000fe40000004100 */
[----:B------:R-:W-:Y:S01]  /*ff90*/  FFMA.FTZ R46, R45, R104, R112 ;  /* 0x000000682d2e7223 */ /* 0x000fe20000010070 */
[C---:B------:R-:W-:Y:S01]  /*ffa0*/  FFMA.FTZ R114, R47.reuse, R106, -R114 ;  /* 0x0000006a2f727223 */ /* 0x040fe20000010872 */
[----:B------:R-:W-:Y:S01]  /*ffb0*/  FFMA.FTZ R108, R47, R108, R65 ;  /* 0x0000006c2f6c7223 */ /* 0x000fe20000010041 */
[----:B------:R-:W-:Y:S02]  /*ffc0*/  HADD2.F32 R64, -RZ, R64.H1_H1 ;  /* 0x30000040ff407230 */ /* 0x000fe40000004100 */
        /* <DEDUP_REMOVED lines=9> */
[----:B------:R-:W-:Y:S02]  /*10060*/  HADD2.F32 R35, -RZ, R34.H0_H0 ;  /* 0x20000022ff237230 */ /* 0x000fe40000004100 */
[----:B------:R-:W-:Y:S01]  /*10070*/  FMUL.FTZ R65, R66, R47 ;  /* 0x0000002f42417220 */ /* 0x000fe20000410000 */
[----:B------:R-:W-:-:S02]  /*10080*/  HADD2.F32 R60, -RZ, R60.H1_H1 ;  /* 0x3000003cff3c7230 */ /* 0x000fc40000004100 */
[----:B------:R-:W-:Y:S01]  /*10090*/  FMUL.FTZ R64, R64, R33 ;  /* 0x0000002140407220 */ /* 0x000fe20000410000 */
[----:B------:R-:W-:Y:S02]  /*100a0*/  HADD2.F32 R62, -RZ, R62.H1_H1 ;  /* 0x3000003eff3e7230 */ /* 0x000fe40000004100 */
[----:B------:R-:W-:Y:S01]  /*100b0*/  FMUL.FTZ R66, R66, R35 ;  /* 0x0000002342427220 */ /* 0x000fe20000410000 */
[----:B------:R-:W-:Y:S01]  /*100c0*/  FFMA.FTZ R98, R98, R105, R111 ;  /* 0x0000006962627223 */ /* 0x000fe2000001006f */
        /* <DEDUP_REMOVED lines=14> */
.L_x_2678:
[----:B------:R-:W-:Y:S05]  /*101b0*/  BSYNC B2 ;  /* 0x0000000000027941 */ /* 0x000fea0003800000 */
.L_x_2677:
[----:B------:R-:W-:Y:S04]  /*101c0*/  BSSY B2, `(.L_x_2679) ;  /* 0x0000069000027945 */ /* 0x000fe80003800000 */
[----:B------:R-:W-:Y:S05]  /*101d0*/  @P1 BRA `(.L_x_2680) ;  /* 0x00000004009c1947 */ /* 0x000fea0003800000 */
[----:B-1----:R-:W2:Y:S01]  /*101e0*/  LDL R32, [R1+0x50] ;  /* 0x0000500001207983 */ /* 0x002ea20000100800 */
[----:B------:R-:W-:Y:S01]  /*101f0*/  LEA.HI R33, R21, R206, RZ, 0x6 ;  /* 0x000000ce15217211 */ /* 0x000fe200078f30ff */
[--C-:B------:R-:W-:Y:S01]  /*10200*/  HADD2.F32 R79, -RZ, R95.reuse.H1_H1 ;  /* 0x3000005fff4f7230 */ /* 0x100fe20000004100 */
[----:B------:R-:W-:Y:S01]  /*10210*/  LOP3.LUT R34, R216, 0x38, R69, 0xf8, !PT ;  /* 0x00000038d8227812 */ /* 0x000fe200078ef845 */
[----:B------:R-:W-:Y:S01]  /*10220*/  HADD2.F32 R95, -RZ, R95.H0_H0 ;  /* 0x2000005fff5f7230 */ /* 0x000fe20000004100 */
[--C-:B------:R-:W-:Y:S01]  /*10230*/  SHF.R.U64 R28, R28, 0x10, R29.reuse ;  /* 0x000000101c1c7819 */ /* 0x100fe2000000121d */
[----:B------:R-:W-:Y:S01]  /*10240*/  IMAD.SHL.U32 R33, R33, 0x80, RZ ;  /* 0x0000008021217824 */ /* 0x000fe200078e00ff */
[----:B------:R-:W-:Y:S01]  /*10250*/  LOP3.LUT R34, R34, R217, RZ, 0x3c, !PT ;  /* 0x000000d922227212 */ /* 0x000fe200078e3cff */
[--C-:B------:R-:W-:Y:S01]  /*10260*/  HADD2.F32 R98, -RZ, R92.reuse.H0_H0 ;  /* 0x2000005cff627230 */ /* 0x100fe20000004100 */
[----:B------:R-:W-:Y:S01]  /*10270*/  SHF.R.U32.HI R96, RZ, 0x10, R29 ;  /* 0x00000010ff607819 */ /* 0x000fe2000001161d */
[----:B------:R-:W-:Y:S01]  /*10280*/  HADD2.F32 R92, -RZ, R92.H1_H1 ;  /* 0x3000005cff5c7230 */ /* 0x000fe20000004100 */
[----:B------:R-:W-:-:S02]  /*10290*/  LOP3.LUT R45, R33, 0xffffe000, RZ, 0xc0, !PT ;  /* 0xffffe000212d7812 */ /* 0x000fc400078ec0ff */
[----:B------:R-:W-:Y:S02]  /*102a0*/  SHF.R.U64 R29, R30, 0x10, R31 ;  /* 0x000000101e1d7819 */ /* 0x000fe4000000121f */
[----:B------:R-:W-:Y:S02]  /*102b0*/  IADD3 R34, R34, R45, R218 ;  /* 0x0000002d22227210 */ /* 0x000fe40007ffe0da */
[--C-:B------:R-:W-:Y:S01]  /*102c0*/  SHF.R.U64 R30, R42, 0x10, R43.reuse ;  /* 0x000000102a1e7819 */ /* 0x100fe2000000122b */
[----:B------:R-:W-:Y:S01]  /*102d0*/  HADD2.F32 R29, -RZ, R29.H0_H0 ;  /* 0x2000001dff1d7230 */ /* 0x000fe20000004100 */
[----:B------:R-:W-:Y:S02]  /*102e0*/  SHF.R.U32.HI R42, RZ, 0x10, R43 ;  /* 0x00000010ff2a7819 */ /* 0x000fe4000001162b */
[----:B------:R-:W-:Y:S02]  /*102f0*/  SHF.R.U32.HI R97, RZ, 0x10, R41 ;  /* 0x00000010ff617819 */ /* 0x000fe40000011629 */
[----:B------:R-:W-:-:S02]  /*10300*/  SHF.R.U32.HI R31, RZ, 0x10, R31 ;  /* 0x00000010ff1f7819 */ /* 0x000fc4000001161f */
[----:B------:R-:W-:Y:S01]  /*10310*/  SHF.R.U64 R40, R40, 0x10, R41 ;  /* 0x0000001028287819 */ /* 0x000fe20000001229 */
[----:B------:R-:W-:Y:S01]  /*10320*/  HADD2.F32 R97, -RZ, R97.H0_H0 ;  /* 0x20000061ff617230 */ /* 0x000fe20000004100 */
[----:B--2---:R-:W-:Y:S02]  /*10330*/  R2UR UR4, R32 ;  /* 0x00000000200472ca */ /* 0x004fe400000e0000 */
[----:B------:R-:W-:-:S04]  /*10340*/  LEA.HI R32, R75, R72, RZ, 0x1d ;  /* 0x000000484b207211 */ /* 0x000fc800078fe8ff */
[----:B------:R-:W-:Y:S01]  /*10350*/  SHF.R.S32.HI R35, RZ, 0x1f, R32 ;  /* 0x0000001fff237819 */ /* 0x000fe20000011420 */
[----:B------:R-:W-:-:S03]  /*10360*/  IMAD.SHL.U32 R33, R32, 0x8, RZ ;  /* 0x0000000820217824 */ /* 0x000fc600078e00ff */
[----:B------:R-:W-:Y:S02]  /*10370*/  LEA.HI R35, R35, R32, RZ, 0x3 ;  /* 0x0000002023237211 */ /* 0x000fe400078f18ff */
[----:B------:R-:W-:Y:S02]  /*10380*/  LOP3.LUT R32, R216, 0x38, R33, 0xf8, !PT ;  /* 0x00000038d8207812 */ /* 0x000fe400078ef821 */
[----:B------:R-:W-:Y:S01]  /*10390*/  LEA R60, R34, UR4, 0x1 ;  /* 0x00000004223c7c11 */ /* 0x000fe2000f8e08ff */
[----:B------:R-:W-:Y:S01]  /*103a0*/  IMAD.SHL.U32 R35, R35, 0x400, RZ ;  /* 0x0000040023237824 */ /* 0x000fe200078e00ff */
[----:B------:R-:W-:-:S04]  /*103b0*/  LOP3.LUT R44, R32, R217, RZ, 0x3c, !PT ;  /* 0x000000d9202c7212 */ /* 0x000fc800078e3cff */
[----:B------:R-:W-:Y:S02]  /*103c0*/  LOP3.LUT R45, R35, 0x7fffe000, RZ, 0xc0, !PT ;  /* 0x7fffe000232d7812 */ /* 0x000fe400078ec0ff */
[----:B------:R-:W1:Y:S02]  /*103d0*/  LDS.128 R32, [R60] ;  /* 0x000000003c207984 */ /* 0x000e640000000c00 */
[----:B------:R-:W-:-:S05]  /*103e0*/  IADD3 R45, R44, R45, R218 ;  /* 0x0000002d2c2d7210 */ /* 0x000fca0007ffe0da */
[----:B0-----:R-:W-:-:S05]  /*103f0*/  IMAD R61, R45, 0x2, R16 ;  /* 0x000000022d3d7824 */ /* 0x001fca00078e0210 */
[----:B------:R-:W0:Y:S01]  /*10400*/  LDS.128 R44, [R61+0x15400] ;  /* 0x015400003d2c7984 */ /* 0x000e220000000c00 */
[--C-:B-1----:R-:W-:Y:S02]  /*10410*/  HADD2.F32 R62, -RZ, R33.reuse.H0_H0 ;  /* 0x20000021ff3e7230 */ /* 0x102fe40000004100 */
[----:B------:R-:W-:Y:S02]  /*10420*/  HADD2.F32 R64, -RZ, R33.H1_H1 ;  /* 0x30000021ff407230 */ /* 0x000fe40000004100 */
[----:B------:R-:W-:Y:S02]  /*10430*/  HADD2.F32 R65, -RZ, R32.H0_H0 ;  /* 0x20000020ff417230 */ /* 0x000fe40000004100 */
[----:B------:R-:W-:Y:S02]  /*10440*/  HADD2.F32 R33, -RZ, R34.H0_H0 ;  /* 0x20000022ff217230 */ /* 0x000fe40000004100 */
[--C-:B------:R-:W-:Y:S02]  /*10450*/  HADD2.F32 R41, -RZ, R35.reuse.H0_H0 ;  /* 0x20000023ff297230 */ /* 0x100fe40000004100 */
[----:B------:R-:W-:-:S02]  /*10460*/  HADD2.F32 R35, -RZ, R35.H1_H1 ;  /* 0x30000023ff237230 */ /* 0x000fc40000004100 */
[--C-:B0-----:R-:W-:Y:S02]  /*10470*/  HADD2.F32 R43, -RZ, R45.reuse.H0_H0 ;  /* 0x2000002dff2b7230 */ /* 0x101fe40000004100 */
[----:B------:R-:W-:Y:S02]  /*10480*/  HADD2.F32 R66, -RZ, R45.H1_H1 ;  /* 0x3000002dff427230 */ /* 0x000fe40000004100 */
[----:B------:R-:W-:Y:S02]  /*10490*/  HADD2.F32 R63, -RZ, R44.H0_H0 ;  /* 0x2000002cff3f7230 */ /* 0x000fe40000004100 */
[C---:B------:R-:W-:Y:S01]  /*104a0*/  FMUL.FTZ R45, R43.reuse, R95 ;  /* 0x0000005f2b2d7220 */ /* 0x040fe20000410000 */
[----:B------:R-:W-:Y:S01]  /*104b0*/  FMUL.FTZ R99, R43, R79 ;  /* 0x0000004f2b637220 */ /* 0x000fe20000410000 */
[----:B------:R-:W-:Y:S01]  /*104c0*/  FMUL.FTZ R101, R66, R97 ;  /* 0x0000006142657220 */ /* 0x000fe20000410000 */
[----:B------:R-:W-:Y:S02]  /*104d0*/  HADD2.F32 R67, -RZ, R46.H0_H0 ;  /* 0x2000002eff437230 */ /* 0x000fe40000004100 */
[----:B------:R-:W-:Y:S01]  /*104e0*/  FFMA.FTZ R43, R62, R79, -R45 ;  /* 0x0000004f3e2b7223 */ /* 0x000fe2000001082d */
[----:B------:R-:W-:-:S02]  /*104f0*/  HADD2.F32 R79, -RZ, R96.H0_H0 ;  /* 0x20000060ff4f7230 */ /* 0x000fc40000004100 */
[----:B------:R-:W-:Y:S01]  /*10500*/  FFMA.FTZ R45, R62, R95, R99 ;  /* 0x0000005f3e2d7223 */ /* 0x000fe20000010063 */
[--C-:B------:R-:W-:Y:S02]  /*10510*/  HADD2.F32 R96, -RZ, R94.reuse.H0_H0 ;  /* 0x2000005eff607230 */ /* 0x100fe40000004100 */
[----:B------:R-:W-:Y:S02]  /*10520*/  HADD2.F32 R78, -RZ, R47.H0_H0 ;  /* 0x2000002fff4e7230 */ /* 0x000fe40000004100 */
[-C--:B------:R-:W-:Y:S01]  /*10530*/  FMUL.FTZ R95, R66, R79.reuse ;  /* 0x0000004f425f7220 */ /* 0x080fe20000410000 */
[C---:B------:R-:W-:Y:S01]  /*10540*/  FMUL.FTZ R66, R63.reuse, R98 ;  /* 0x000000623f427220 */ /* 0x040fe20000410000 */
[----:B------:R-:W-:Y:S01]  /*10550*/  FFMA.FTZ R62, R64, R79, -R101 ;  /* 0x0000004f403e7223 */ /* 0x000fe20000010865 */
[-C--:B------:R-:W-:Y:S01]  /*10560*/  FMUL.FTZ R79, R63, R96.reuse ;  /* 0x000000603f4f7220 */ /* 0x080fe20000410000 */
[----:B------:R-:W-:Y:S02]  /*10570*/  HADD2.F32 R94, -RZ, R94.H1_H1 ;  /* 0x3000005eff5e7230 */ /* 0x000fe40000004100 */
[----:B------:R-:W-:Y:S01]  /*10580*/  FFMA.FTZ R63, R65, R96, -R66 ;  /* 0x00000060413f7223 */ /* 0x000fe20000010842 */
[----:B------:R-:W-:-:S02]  /*10590*/  HADD2.F32 R66, -RZ, R93.H1_H1 ;  /* 0x3000005dff427230 */ /* 0x000fc40000004100 */
[----:B------:R-:W-:Y:S01]  /*105a0*/  FMUL.FTZ R96, R67, R92 ;  /* 0x0000005c43607220 */ /* 0x000fe20000410000 */
[----:B------:R-:W-:Y:S02]  /*105b0*/  HADD2.F32 R93, -RZ, R93.H0_H0 ;  /* 0x2000005dff5d7230 */ /* 0x000fe40000004100 */
[----:B------:R-:W-:Y:S01]  /*105c0*/  FFMA.FTZ R79, R65, R98, R79 ;  /* 0x00000062414f7223 */ /* 0x000fe2000001004f */
[----:B------:R-:W-:Y:S02]  /*105d0*/  HADD2.F32 R47, -RZ, R47.H1_H1 ;  /* 0x3000002fff2f7230 */ /* 0x000fe40000004100 */
[-C--:B------:R-:W-:Y:S01]  /*105e0*/  FMUL.FTZ R98, R67, R66.reuse ;  /* 0x0000004243627220 */ /* 0x080fe20000410000 */
[----:B------:R-:W-:Y:S01]  /*105f0*/  FFMA.FTZ R96, R33, R66, -R96 ;  /* 0x0000004221607223 */ /* 0x000fe20000010860 */
[----:B------:R-:W-:Y:S02]  /*10600*/  HADD2.F32 R66, -RZ, R42.H0_H0 ;  /* 0x2000002aff427230 */ /* 0x000fe40000004100 */
[----:B------:R-:W-:Y:S01]  /*10610*/  FMUL.FTZ R100, R78, R93 ;  /* 0x0000005d4e647220 */ /* 0x000fe20000410000 */
[----:B------:R-:W-:-:S02]  /*10620*/  HADD2.F32 R42, -RZ, R31.H0_H0 ;  /* 0x2000001fff2a7230 */ /* 0x000fc40000004100 */
[----:B------:R-:W-:Y:S01]  /*10630*/  FMUL.FTZ R78, R78, R94 ;  /* 0x0000005e4e4e7220 */ /* 0x000fe20000410000 */
[----:B------:R-:W-:Y:S01]  /*10640*/  FFMA.FTZ R98, R33, R92, R98 ;  /* 0x0000005c21627223 */ /* 0x000fe20000010062 */
[C---:B------:R-:W-:Y:S01]  /*10650*/  FFMA.FTZ R100, R41.reuse, R94, -R100 ;  /* 0x0000005e29647223 */ /* 0x040fe20000010864 */
[----:B------:R-:W-:Y:S02]  /*10660*/  HADD2.F32 R44, -RZ, R44.H1_H1 ;  /* 0x3000002cff2c7230 */ /* 0x000fe40000004100 */
[----:B------:R-:W-:Y:S01]  /*10670*/  FFMA.FTZ R78, R41, R93, R78 ;  /* 0x0000005d294e7223 */ /* 0x000fe2000001004e */
[----:B------:R-:W-:Y:S02]  /*10680*/  HADD2.F32 R46, -RZ, R46.H1_H1 ;  /* 0x3000002eff2e7230 */ /* 0x000fe40000004100 */
[C---:B------:R-:W-:Y:S01]  /*10690*/  FMUL.FTZ R92, R47.reuse, R66 ;  /* 0x000000422f5c7220 */ /* 0x040fe20000410000 */
[----:B------:R-:W-:Y:S01]  /*106a0*/  FMUL.FTZ R94, R47, R42 ;  /* 0x0000002a2f5e7220 */ /* 0x000fe20000410000 */
[----:B------:R-:W-:-:S02]  /*106b0*/  HADD2.F32 R33, -RZ, R40.H0_H0 ;  /* 0x20000028ff217230 */ /* 0x000fc40000004100 */
[----:B------:R-:W-:Y:S01]  /*106c0*/  FFMA.FTZ R64, R64, R97, R95 ;  /* 0x0000006140407223 */ /* 0x000fe2000001005f */
[----:B------:R-:W-:Y:S02]  /*106d0*/  HADD2.F32 R41, -RZ, R30.H0_H0 ;  /* 0x2000001eff297230 */ /* 0x000fe40000004100 */
[C---:B------:R-:W-:Y:S01]  /*106e0*/  FFMA.FTZ R65, R35.reuse, R42, -R92 ;  /* 0x0000002a23417223 */ /* 0x040fe2000001085c */
[----:B------:R-:W-:Y:S02]  /*106f0*/  HADD2.F32 R31, -RZ, R28.H0_H0 ;  /* 0x2000001cff1f7230 */ /* 0x000fe40000004100 */
[----:B------:R-:W-:Y:S01]  /*10700*/  FFMA.FTZ R67, R35, R66, R94 ;  /* 0x0000004223437223 */ /* 0x000fe2000001005e */
[----:B------:R-:W-:Y:S02]  /*10710*/  HADD2.F32 R32, -RZ, R32.H1_H1 ;  /* 0x30000020ff207230 */ /* 0x000fe40000004100 */
[----:B------:R-:W-:Y:S01]  /*10720*/  FMUL.FTZ R35, R44, R33 ;  /* 0x000000212c237220 */ /* 0x000fe20000410000 */
[----:B------:R-:W-:-:S02]  /*10730*/  HADD2.F32 R34, -RZ, R34.H1_H1 ;  /* 0x30000022ff227230 */ /* 0x000fc40000004100 */
        /* <DEDUP_REMOVED lines=8> */
[----:B------:R-:W-:Y:S02]  /*107c0*/  F2FP.F16.F32.PACK_AB R29, R62, R43 ;  /* 0x0000002b3e1d723e */ /* 0x000fe400000000ff */
[----:B------:R-:W-:-:S02]  /*107d0*/  F2FP.F16.F32.PACK_AB R28, R28, R63 ;  /* 0x0000003f1c1c723e */ /* 0x000fc400000000ff */
[----:B------:R-:W-:Y:S02]  /*107e0*/  F2FP.F16.F32.PACK_AB R30, R47, R96 ;  /* 0x000000602f1e723e */ /* 0x000fe400000000ff */
[----:B------:R-:W-:Y:S02]  /*107f0*/  F2FP.F16.F32.PACK_AB R35, R67, R78 ;  /* 0x0000004e4323723e */ /* 0x000fe400000000ff */
[----:B------:R-:W-:Y:S01]  /*10800*/  F2FP.F16.F32.PACK_AB R33, R64, R45 ;  /* 0x0000002d4021723e */ /* 0x000fe200000000ff */
[----:B------:R2:W-:Y:S01]  /*10810*/  STS.128 [R60], R28 ;  /* 0x0000001c3c007388 */ /* 0x0005e20000000c00 */
[----:B------:R-:W-:Y:S02]  /*10820*/  F2FP.F16.F32.PACK_AB R32, R32, R79 ;  /* 0x0000004f2020723e */ /* 0x000fe400000000ff */
[----:B------:R-:W-:-:S05]  /*10830*/  F2FP.F16.F32.PACK_AB R34, R41, R98 ;  /* 0x000000622922723e */ /* 0x000fca00000000ff */
[----:B------:R2:W-:Y:S02]  /*10840*/  STS.128 [R61+0x15400], R32 ;  /* 0x015400203d007388 */ /* 0x0005e40000000c00 */
.L_x_2680:
[----:B------:R-:W-:Y:S05]  /*10850*/  BSYNC B2 ;  /* 0x0000000000027941 */ /* 0x000fea0003800000 */
.L_x_2679:
[----:B------:R-:W-:Y:S05]  /*10860*/  @P2 BRA `(.L_x_2676) ;  /* 0x00000004009c2947 */ /* 0x000fea0003800000 */
[----:B--2---:R-:W2:Y:S01]  /*10870*/  LDL R28, [R1+0x50] ;  /* 0x00005000011c7983 */ /* 0x004ea20000100800 */
[----:B------:R-:W-:Y:S01]  /*10880*/  LEA.HI R75, R75, R20, RZ, 0x1d ;  /* 0x000000144b4b7211 */ /* 0x000fe200078fe8ff */
[----:B-1----:R-:W-:Y:S01]  /*10890*/  HADD2.F32 R46, -RZ, R86.H1_H1 ;  /* 0x30000056ff2e7230 */ /* 0x002fe20000004100 */
[----:B------:R-:W-:Y:S01]  /*108a0*/  LOP3.LUT R30, R216, 0x38, R3, 0xf8, !PT ;  /* 0x00000038d81e7812 */ /* 0x000fe200078ef803 */
[--C-:B------:R-:W-:Y:S01]  /*108b0*/  HADD2.F32 R47, -RZ, R84.reuse.H1_H1 ;  /* 0x30000054ff2f7230 */ /* 0x100fe20000004100 */
[----:B------:R-:W-:Y:S01]  /*108c0*/  SHF.R.U32.HI R60, RZ, 0x10, R37 ;  /* 0x00000010ff3c7819 */ /* 0x000fe20000011625 */
[----:B------:R-:W-:Y:S01]  /*108d0*/  HADD2.F32 R84, -RZ, R84.H0_H0 ;  /* 0x20000054ff547230 */ /* 0x000fe20000004100 */
[----:B------:R-:W-:Y:S01]  /*108e0*/  LOP3.LUT R30, R30, R217, RZ, 0x3c, !PT ;  /* 0x000000d91e1e7212 */ /* 0x000fe200078e3cff */
[----:B------:R-:W-:Y:S01]  /*108f0*/  HADD2.F32 R86, -RZ, R86.H0_H0 ;  /* 0x20000056ff567230 */ /* 0x000fe20000004100 */
[----:B0-----:R-:W-:Y:S01]  /*10900*/  SHF.R.U32.HI R61, RZ, 0x10, R25 ;  /* 0x00000010ff3d7819 */ /* 0x001fe20000011619 */
[----:B------:R-:W-:Y:S01]  /*10910*/  HADD2.F32 R60, -RZ, R60.H0_H0 ;  /* 0x2000003cff3c7230 */ /* 0x000fe20000004100 */
[----:B------:R-:W-:-:S02]  /*10920*/  SHF.R.U64 R36, R36, 0x10, R37 ;  /* 0x0000001024247819 */ /* 0x000fc40000001225 */
[----:B------:R-:W-:Y:S02]  /*10930*/  SHF.R.U64 R24, R24, 0x10, R25 ;  /* 0x0000001018187819 */ /* 0x000fe40000001219 */
[--C-:B------:R-:W-:Y:S02]  /*10940*/  SHF.R.U64 R25, R26, 0x10, R27.reuse ;  /* 0x000000101a197819 */ /* 0x100fe4000000121b */
[----:B------:R-:W-:Y:S02]  /*10950*/  SHF.R.U32.HI R65, RZ, 0x10, R27 ;  /* 0x00000010ff417819 */ /* 0x000fe4000001161b */
[--C-:B------:R-:W-:Y:S01]  /*10960*/  SHF.R.U32.HI R63, RZ, 0x10, R39.reuse ;  /* 0x00000010ff3f7819 */ /* 0x100fe20000011627 */
[----:B------:R-:W-:Y:S01]  /*10970*/  HADD2.F32 R25, -RZ, R25.H0_H0 ;  /* 0x20000019ff197230 */ /* 0x000fe20000004100 */
[----:B------:R-:W-:Y:S02]  /*10980*/  SHF.R.U64 R26, R38, 0x10, R39 ;  /* 0x00000010261a7819 */ /* 0x000fe40000001227 */
[----:B--2---:R-:W-:-:S02]  /*10990*/  R2UR UR4, R28 ;  /* 0x000000001c0472ca */ /* 0x004fc400000e0000 */
[----:B------:R-:W-:-:S04]  /*109a0*/  LEA.HI R28, R0, R207, RZ, 0x6 ;  /* 0x000000cf001c7211 */ /* 0x000fc800078f30ff */
[----:B------:R-:W-:Y:S02]  /*109b0*/  SHF.L.U32 R29, R28, 0x7, RZ ;  /* 0x000000071c1d7819 */ /* 0x000fe400000006ff */
[----:B------:R-:W-:Y:S02]  /*109c0*/  SHF.R.S32.HI R28, RZ, 0x1f, R75 ;  /* 0x0000001fff1c7819 */ /* 0x000fe4000001144b */
[----:B------:R-:W-:Y:S01]  /*109d0*/  LOP3.LUT R31, R29, 0xffffe000, RZ, 0xc0, !PT ;  /* 0xffffe0001d1f7812 */ /* 0x000fe200078ec0ff */
[----:B------:R-:W-:Y:S01]  /*109e0*/  IMAD.SHL.U32 R29, R75, 0x8, RZ ;  /* 0x000000084b1d7824 */ /* 0x000fe200078e00ff */
[----:B------:R-:W-:Y:S02]  /*109f0*/  LEA.HI R75, R28, R75, RZ, 0x3 ;  /* 0x0000004b1c4b7211 */ /* 0x000fe400078f18ff */
[----:B------:R-:W-:Y:S02]  /*10a00*/  IADD3 R30, R30, R31, R218 ;  /* 0x0000001f1e1e7210 */ /* 0x000fe40007ffe0da */
[----:B------:R-:W-:Y:S01]  /*10a10*/  LOP3.LUT R28, R216, 0x38, R29, 0xf8, !PT ;  /* 0x00000038d81c7812 */ /* 0x000fe200078ef81d */
[----:B------:R-:W-:Y:S01]  /*10a20*/  IMAD.SHL.U32 R75, R75, 0x400, RZ ;  /* 0x000004004b4b7824 */ /* 0x000fe200078e00ff */
[----:B------:R-:W-:-:S02]  /*10a30*/  LEA R40, R30, UR4, 0x1 ;  /* 0x000000041e287c11 */ /* 0x000fc4000f8e08ff */
[----:B------:R-:W-:Y:S02]  /*10a40*/  LOP3.LUT R32, R28, R217, RZ, 0x3c, !PT ;  /* 0x000000d91c207212 */ /* 0x000fe400078e3cff */
[----:B------:R-:W-:Y:S01]  /*10a50*/  LOP3.LUT R75, R75, 0x7fffe000, RZ, 0xc0, !PT ;  /* 0x7fffe0004b4b7812 */ /* 0x000fe200078ec0ff */
[----:B------:R-:W0:Y:S03]  /*10a60*/  LDS.128 R28, [R40] ;  /* 0x00000000281c7984 */ /* 0x000e260000000c00 */
[----:B------:R-:W-:-:S05]  /*10a70*/  IADD3 R41, R32, R75, R218 ;  /* 0x0000004b20297210 */ /* 0x000fca0007ffe0da */
[----:B------:R-:W-:-:S05]  /*10a80*/  IMAD R41, R41, 0x2, R16 ;  /* 0x0000000229297824 */ /* 0x000fca00078e0210 */
[----:B------:R-:W1:Y:S01]  /*10a90*/  LDS.128 R32, [R41+0x15400] ;  /* 0x0154000029207984 */ /* 0x000e620000000c00 */
[--C-:B0-----:R-:W-:Y:S02]  /*10aa0*/  HADD2.F32 R37, -RZ, R29.reuse.H0_H0 ;  /* 0x2000001dff257230 */ /* 0x101fe40000004100 */
[----:B------:R-:W-:Y:S02]  /*10ab0*/  HADD2.F32 R29, -RZ, R29.H1_H1 ;  /* 0x3000001dff1d7230 */ /* 0x000fe40000004100 */
[----:B------:R-:W-:Y:S02]  /*10ac0*/  HADD2.F32 R27, -RZ, R28.H0_H0 ;  /* 0x2000001cff1b7230 */ /* 0x000fe40000004100 */
[----:B------:R-:W-:Y:S02]  /*10ad0*/  HADD2.F32 R38, -RZ, R30.H0_H0 ;  /* 0x2000001eff267230 */ /* 0x000fe40000004100 */
[--C-:B------:R-:W-:Y:S02]  /*10ae0*/  HADD2.F32 R39, -RZ, R31.reuse.H0_H0 ;  /* 0x2000001fff277230 */ /* 0x100fe40000004100 */
[----:B------:R-:W-:-:S02]  /*10af0*/  HADD2.F32 R31, -RZ, R31.H1_H1 ;  /* 0x3000001fff1f7230 */ /* 0x000fc40000004100 */
[----:B------:R-:W-:Y:S02]  /*10b00*/  HADD2.F32 R28, -RZ, R28.H1_H1 ;  /* 0x3000001cff1c7230 */ /* 0x000fe40000004100 */
[--C-:B-1----:R-:W-:Y:S02]  /*10b10*/  HADD2.F32 R42, -RZ, R33.reuse.H0_H0 ;  /* 0x20000021ff2a7230 */ /* 0x102fe40000004100 */
[----:B------:R-:W-:Y:S02]  /*10b20*/  HADD2.F32 R43, -RZ, R33.H1_H1 ;  /* 0x30000021ff2b7230 */ /* 0x000fe40000004100 */
[----:B------:R-:W-:Y:S02]  /*10b30*/  HADD2.F32 R33, -RZ, R32.H0_H0 ;  /* 0x20000020ff217230 */ /* 0x000fe40000004100 */
[C---:B------:R-:W-:Y:S01]  /*10b40*/  FMUL.FTZ R62, R42.reuse, R47 ;  /* 0x0000002f2a3e7220 */ /* 0x040fe20000410000 */
[----:B------:R-:W-:Y:S01]  /*10b50*/  FMUL.FTZ R64, R42, R46 ;  /* 0x0000002e2a407220 */ /* 0x000fe20000410000 */
[----:B------:R-:W-:-:S02]  /*10b60*/  HADD2.F32 R42, -RZ, R61.H0_H0 ;  /* 0x2000003dff2a7230 */ /* 0x000fc40000004100 */
[----:B------:R-:W-:Y:S01]  /*10b70*/  FFMA.FTZ R62, R37, R46, -R62 ;  /* 0x0000002e253e7223 */ /* 0x000fe2000001083e */
[----:B------:R-:W-:Y:S01]  /*10b80*/  FMUL.FTZ R46, R43, R60 ;  /* 0x0000003c2b2e7220 */ /* 0x000fe20000410000 */
[----:B------:R-:W-:Y:S01]  /*10b90*/  FFMA.FTZ R64, R37, R47, R64 ;  /* 0x0000002f25407223 */ /* 0x000fe20000010040 */
[-C--:B------:R-:W-:Y:S01]  /*10ba0*/  FMUL.FTZ R66, R43, R42.reuse ;  /* 0x0000002a2b427220 */ /* 0x080fe20000410000 */
[----:B------:R-:W-:Y:S02]  /*10bb0*/  HADD2.F32 R44, -RZ, R34.H0_H0 ;  /* 0x20000022ff2c7230 */ /* 0x000fe40000004100 */
[----:B------:R-:W-:Y:S01]  /*10bc0*/  FFMA.FTZ R43, R29, R42, -R46 ;  /* 0x0000002a1d2b7223 */ /* 0x000fe2000001082e */
[----:B------:R-:W-:Y:S01]  /*10bd0*/  FMUL.FTZ R42, R33, R84 ;  /* 0x00000054212a7220 */ /* 0x000fe20000410000 */
[----:B------:R-:W-:Y:S01]  /*10be0*/  FFMA.FTZ R47, R29, R60, R66 ;  /* 0x0000003c1d2f7223 */ /* 0x000fe20000010042 */
[----:B------:R-:W-:Y:S02]  /*10bf0*/  HADD2.F32 R37, -RZ, R85.H0_H0 ;  /* 0x20000055ff257230 */ /* 0x000fe40000004100 */
[----:B------:R-:W-:Y:S01]  /*10c00*/  FMUL.FTZ R33, R33, R86 ;  /* 0x0000005621217220 */ /* 0x000fe20000410000 */
        /* <DEDUP_REMOVED lines=9> */
[C---:B------:R-:W-:Y:S01]  /*10ca0*/  FMUL.FTZ R66, R45.reuse, R46 ;  /* 0x0000002e2d427220 */ /* 0x040fe20000410000 */
[----:B------:R-:W-:Y:S02]  /*10cb0*/  HADD2.F32 R60, -RZ, R63.H0_H0 ;  /* 0x2000003fff3c7230 */ /* 0x000fe40000004100 */
[C---:B------:R-:W-:Y:S01]  /*10cc0*/  FFMA.FTZ R61, R38.reuse, R29, -R27 ;  /* 0x0000001d263d7223 */ /* 0x040fe2000001081b */
[----:B------:R-:W-:Y:S02]  /*10cd0*/  HADD2.F32 R44, -RZ, R65.H0_H0 ;  /* 0x20000041ff2c7230 */ /* 0x000fe40000004100 */
[-C--:B------:R-:W-:Y:S01]  /*10ce0*/  FMUL.FTZ R45, R45, R42.reuse ;  /* 0x0000002a2d2d7220 */ /* 0x080fe20000410000 */
[----:B------:R-:W-:Y:S01]  /*10cf0*/  FFMA.FTZ R38, R38, R37, R33 ;  /* 0x0000002526267223 */ /* 0x000fe20000010021 */
[----:B------:R-:W-:Y:S01]  /*10d00*/  FFMA.FTZ R66, R39, R42, -R66 ;  /* 0x0000002a27427223 */ /* 0x000fe20000010842 */
[----:B------:R-:W-:Y:S02]  /*10d10*/  HADD2.F32 R32, -RZ, R32.H1_H1 ;  /* 0x30000020ff207230 */ /* 0x000fe40000004100 */
[----:B------:R-:W-:Y:S01]  /*10d20*/  FMUL.FTZ R78, R35, R60 ;  /* 0x0000003c234e7220 */ /* 0x000fe20000410000 */
[----:B------:R-:W-:-:S02]  /*10d30*/  HADD2.F32 R34, -RZ, R34.H1_H1 ;  /* 0x30000022ff227230 */ /* 0x000fc40000004100 */
[----:B------:R-:W-:Y:S01]  /*10d40*/  FMUL.FTZ R42, R35, R44 ;  /* 0x0000002c232a7220 */ /* 0x000fe20000410000 */
[----:B------:R-:W-:Y:S02]  /*10d50*/  HADD2.F32 R29, -RZ, R36.H0_H0 ;  /* 0x20000024ff1d7230 */ /* 0x000fe40000004100 */
[----:B------:R-:W-:Y:S01]  /*10d60*/  FFMA.FTZ R45, R39, R46, R45 ;  /* 0x0000002e272d7223 */ /* 0x000fe2000001002d */
[----:B------:R-:W-:Y:S02]  /*10d70*/  HADD2.F32 R33, -RZ, R26.H0_H0 ;  /* 0x2000001aff217230 */ /* 0x000fe40000004100 */
[C---:B------:R-:W-:Y:S01]  /*10d80*/  FFMA.FTZ R63, R31.reuse, R44, -R78 ;  /* 0x0000002c1f3f7223 */ /* 0x040fe2000001084e */
[----:B------:R-:W-:Y:S02]  /*10d90*/  HADD2.F32 R27, -RZ, R24.H0_H0 ;  /* 0x20000018ff1b7230 */ /* 0x000fe40000004100 */
        /* <DEDUP_REMOVED lines=20> */
.L_x_2676:
[----:B------:R-:W-:Y:S05]  /*10ee0*/  BSYNC B1 ;  /* 0x0000000000017941 */ /* 0x000fea0003800000 */
.L_x_2675:
[----:B------:R-:W-:-:S13]  /*10ef0*/  ISETP.GE.AND P0, PT, R234, R71, PT ;  /* 0x00000047ea00720c */ /* 0x000fda0003f06270 */
[----:B------:R-:W-:Y:S05]  /*10f00*/  @P0 BRA `(.L_x_2656) ;  /* 0x0000001000ec0947 */ /* 0x000fea0003800000 */
[----:B------:R4:W5:Y:S01]  /*10f10*/  LDL R63, [R1+0x50] ;  /* 0x00005000013f7983 */ /* 0x0009620000100800 */
[----:B-12---:R-:W1:Y:S01]  /*10f20*/  LDC R33, c[0x0][0x3f4] ;  /* 0x0000fd00ff217b82 */ /* 0x006e620000000800 */
[----:B------:R-:W-:Y:S01]  /*10f30*/  BSSY B1, `(.L_x_2681) ;  /* 0x0000068000017945 */ /* 0x000fe20003800000 */
[----:B------:R-:W-:Y:S02]  /*10f40*/  SHF.R.U32.HI R62, RZ, 0x3, R215 ;  /* 0x00000003ff3e7819 */ /* 0x000fe400000116d7 */
[-C--:B-1----:R-:W-:Y:S02]  /*10f50*/  ISETP.GE.AND P0, PT, R18, R33.reuse, PT ;  /* 0x000000211200720c */ /* 0x082fe40003f06270 */
[-C--:B------:R-:W-:Y:S02]  /*10f60*/  ISETP.GE.AND P1, PT, R206, R33.reuse, PT ;  /* 0x00000021ce00720c */ /* 0x080fe40003f26270 */
[----:B------:R-:W-:-:S09]  /*10f70*/  ISETP.GE.AND P2, PT, R207, R33, PT ;  /* 0x00000021cf00720c */ /* 0x000fd20003f46270 */
[----:B----4-:R-:W-:Y:S05]  /*10f80*/  @P0 BRA `(.L_x_2682) ;  /* 0x0000000400880947 */ /* 0x010fea0003800000 */
[----:B------:R-:W-:Y:S01]  /*10f90*/  LEA.HI R73, R33, R73, RZ, 0x1d ;  /* 0x0000004921497211 */ /* 0x000fe200078fe8ff */
[----:B---3--:R-:W-:Y:S01]  /*10fa0*/  HADD2.F32 R40, -RZ, R90.H1_H1 ;  /* 0x3000005aff287230 */ /* 0x008fe20000004100 */
[----:B-----5:R-:W-:Y:S01]  /*10fb0*/  R2UR UR4, R63 ;  /* 0x000000003f0472ca */ /* 0x020fe200000e0000 */
[--C-:B------:R-:W-:Y:S01]  /*10fc0*/  HADD2.F32 R42, -RZ, R88.reuse.H1_H1 ;  /* 0x30000058ff2a7230 */ /* 0x100fe20000004100 */
[----:B------:R-:W-:Y:S01]  /*10fd0*/  SHF.R.S32.HI R26, RZ, 0x1f, R73 ;  /* 0x0000001fff1a7819 */ /* 0x000fe20000011449 */
[----:B------:R-:W-:Y:S01]  /*10fe0*/  IMAD.SHL.U32 R24, R73, 0x8, RZ ;  /* 0x0000000849187824 */ /* 0x000fe200078e00ff */
[----:B------:R-:W-:Y:S01]  /*10ff0*/  LOP3.LUT R28, R215, 0x38, R18, 0xf8, !PT ;  /* 0x00000038d71c7812 */ /* 0x000fe200078ef812 */
[----:B------:R-:W-:Y:S01]  /*11000*/  HADD2.F32 R88, -RZ, R88.H0_H0 ;  /* 0x20000058ff587230 */ /* 0x000fe20000004100 */
[----:B------:R-:W-:Y:S01]  /*11010*/  LEA.HI R26, R26, R73, RZ, 0x3 ;  /* 0x000000491a1a7211 */ /* 0x000fe200078f18ff */
[----:B------:R-:W-:Y:S01]  /*11020*/  HADD2.F32 R90, -RZ, R90.H0_H0 ;  /* 0x2000005aff5a7230 */ /* 0x000fe20000004100 */
[----:B------:R-:W-:-:S02]  /*11030*/  LOP3.LUT R28, R219, R28, R62, 0xf6, !PT ;  /* 0x0000001cdb1c7212 */ /* 0x000fc400078ef63e */
[----:B------:R-:W-:Y:S01]  /*11040*/  LOP3.LUT R24, R215, 0x38, R24, 0xf8, !PT ;  /* 0x00000038d7187812 */ /* 0x000fe200078ef818 */
[----:B------:R-:W-:Y:S01]  /*11050*/  IMAD.SHL.U32 R26, R26, 0x400, RZ ;  /* 0x000004001a1a7824 */ /* 0x000fe200078e00ff */
[----:B------:R-:W-:Y:S02]  /*11060*/  SHF.R.U32.HI R39, RZ, 0x10, R5 ;  /* 0x00000010ff277819 */ /* 0x000fe40000011605 */
[----:B------:R-:W-:Y:S02]  /*11070*/  LEA R32, R28, UR4, 0x1 ;  /* 0x000000041c207c11 */ /* 0x000fe4000f8e08ff */
[----:B------:R-:W-:Y:S01]  /*11080*/  LOP3.LUT R28, R24, R62, RZ, 0x3c, !PT ;  /* 0x0000003e181c7212 */ /* 0x000fe200078e3cff */
[----:B------:R-:W-:Y:S01]  /*11090*/  HADD2.F32 R39, -RZ, R39.H0_H0 ;  /* 0x20000027ff277230 */ /* 0x000fe20000004100 */
[----:B------:R-:W-:Y:S02]  /*110a0*/  LOP3.LUT R29, R26, 0x7fffe000, RZ, 0xc0, !PT ;  /* 0x7fffe0001a1d7812 */ /* 0x000fe400078ec0ff */
[----:B------:R-:W1:Y:S01]  /*110b0*/  LDS.128 R24, [R32] ;  /* 0x0000000020187984 */ /* 0x000e620000000c00 */
[----:B0-----:R-:W-:-:S02]  /*110c0*/  SHF.R.U64 R61, R48, 0x10, R49 ;  /* 0x00000010303d7819 */ /* 0x001fc40000001231 */
[----:B------:R-:W-:Y:S02]  /*110d0*/  IADD3 R29, R28, R29, R219 ;  /* 0x0000001d1c1d7210 */ /* 0x000fe40007ffe0db */
[----:B------:R-:W-:Y:S02]  /*110e0*/  SHF.R.U32.HI R48, RZ, 0x10, R49 ;  /* 0x00000010ff307819 */ /* 0x000fe40000011631 */
[----:B------:R-:W-:Y:S01]  /*110f0*/  SHF.R.U64 R49, R4, 0x10, R5 ;  /* 0x0000001004317819 */ /* 0x000fe20000001205 */
[----:B------:R-:W-:Y:S01]  /*11100*/  IMAD R34, R29, 0x2, R16 ;  /* 0x000000021d227824 */ /* 0x000fe200078e0210 */
[--C-:B------:R-:W-:Y:S02]  /*11110*/  SHF.R.U64 R60, R50, 0x10, R51.reuse ;  /* 0x00000010323c7819 */ /* 0x100fe40000001233 */
[----:B------:R-:W-:Y:S02]  /*11120*/  SHF.R.U32.HI R50, RZ, 0x10, R51 ;  /* 0x00000010ff327819 */ /* 0x000fe40000011633 */
[----:B------:R-:W0:Y:S01]  /*11130*/  LDS.128 R28, [R34+0x15400] ;  /* 0x01540000221c7984 */ /* 0x000e220000000c00 */
[----:B------:R-:W-:-:S02]  /*11140*/  SHF.R.U32.HI R43, RZ, 0x10, R7 ;  /* 0x00000010ff2b7819 */ /* 0x000fc40000011607 */
[----:B------:R-:W-:Y:S01]  /*11150*/  SHF.R.U64 R47, R6, 0x10, R7 ;  /* 0x00000010062f7819 */ /* 0x000fe20000001207 */
[--C-:B-1----:R-:W-:Y:S02]  /*11160*/  HADD2.F32 R5, -RZ, R25.reuse.H0_H0 ;  /* 0x20000019ff057230 */ /* 0x102fe40000004100 */
[----:B------:R-:W-:Y:S02]  /*11170*/  HADD2.F32 R25, -RZ, R25.H1_H1 ;  /* 0x30000019ff197230 */ /* 0x000fe40000004100 */
[----:B------:R-:W-:Y:S02]  /*11180*/  HADD2.F32 R4, -RZ, R24.H0_H0 ;  /* 0x20000018ff047230 */ /* 0x000fe40000004100 */
[----:B------:R-:W-:Y:S02]  /*11190*/  HADD2.F32 R6, -RZ, R26.H0_H0 ;  /* 0x2000001aff067230 */ /* 0x000fe40000004100 */
[--C-:B------:R-:W-:Y:S02]  /*111a0*/  HADD2.F32 R7, -RZ, R27.reuse.H0_H0 ;  /* 0x2000001bff077230 */ /* 0x100fe40000004100 */
[----:B------:R-:W-:-:S02]  /*111b0*/  HADD2.F32 R27, -RZ, R27.H1_H1 ;  /* 0x3000001bff1b7230 */ /* 0x000fc40000004100 */
        /* <DEDUP_REMOVED lines=8> */
[----:B------:R-:W-:Y:S01]  /*11240*/  FFMA.FTZ R46, R5, R42, R46 ;  /* 0x0000002a052e7223 */ /* 0x000fe2000001002e */
[C---:B------:R-:W-:Y:S01]  /*11250*/  FMUL.FTZ R40, R36.reuse, R39 ;  /* 0x0000002724287220 */ /* 0x040fe20000410000 */
[C---:B------:R-:W-:Y:S01]  /*11260*/  FMUL.FTZ R5, R29.reuse, R88 ;  /* 0x000000581d057220 */ /* 0x040fe20000410000 */
[-C--:B------:R-:W-:Y:S01]  /*11270*/  FMUL.FTZ R29, R29, R90.reuse ;  /* 0x0000005a1d1d7220 */ /* 0x080fe20000410000 */
[-C--:B------:R-:W-:Y:S01]  /*11280*/  FMUL.FTZ R36, R36, R35.reuse ;  /* 0x0000002324247220 */ /* 0x080fe20000410000 */
[C---:B------:R-:W-:Y:S01]  /*11290*/  FFMA.FTZ R41, R25.reuse, R35, -R40 ;  /* 0x0000002319297223 */ /* 0x040fe20000010828 */
[----:B------:R-:W-:Y:S01]  /*112a0*/  FFMA.FTZ R90, R4, R90, -R5 ;  /* 0x0000005a045a7223 */ /* 0x000fe20000010805 */
[----:B------:R-:W-:Y:S02]  /*112b0*/  HADD2.F32 R37, -RZ, R30.H0_H0 ;  /* 0x2000001eff257230 */ /* 0x000fe40000004100 */
[----:B------:R-:W-:Y:S01]  /*112c0*/  FFMA.FTZ R39, R25, R39, R36 ;  /* 0x0000002719277223 */ /* 0x000fe20000010024 */
[----:B------:R-:W-:-:S02]  /*112d0*/  HADD2.F32 R35, -RZ, R89.H0_H0 ;  /* 0x20000059ff237230 */ /* 0x000fc40000004100 */
[----:B------:R-:W-:Y:S01]  /*112e0*/  FFMA.FTZ R88, R4, R88, R29 ;  /* 0x0000005804587223 */ /* 0x000fe2000001001d */
[----:B------:R-:W-:Y:S02]  /*112f0*/  HADD2.F32 R5, -RZ, R91.H0_H0 ;  /* 0x2000005bff057230 */ /* 0x000fe40000004100 */
[----:B------:R-:W-:Y:S02]  /*11300*/  HADD2.F32 R38, -RZ, R31.H0_H0 ;  /* 0x2000001fff267230 */ /* 0x000fe40000004100 */
[C---:B------:R-:W-:Y:S01]  /*11310*/  FMUL.FTZ R25, R37.reuse, R35 ;  /* 0x0000002325197220 */ /* 0x040fe20000410000 */
[----:B------:R-:W-:Y:S02]  /*11320*/  HADD2.F32 R91, -RZ, R91.H1_H1 ;  /* 0x3000005bff5b7230 */ /* 0x000fe40000004100 */
[-C--:B------:R-:W-:Y:S01]  /*11330*/  FMUL.FTZ R29, R37, R5.reuse ;  /* 0x00000005251d7220 */ /* 0x080fe20000410000 */
[----:B------:R-:W-:Y:S02]  /*11340*/  HADD2.F32 R89, -RZ, R89.H1_H1 ;  /* 0x30000059ff597230 */ /* 0x000fe40000004100 */
[----:B------:R-:W-:Y:S01]  /*11350*/  FFMA.FTZ R37, R6, R5, -R25 ;  /* 0x0000000506257223 */ /* 0x000fe20000010819 */
[----:B------:R-:W-:-:S02]  /*11360*/  HADD2.F32 R31, -RZ, R31.H1_H1 ;  /* 0x3000001fff1f7230 */ /* 0x000fc40000004100 */
[C---:B------:R-:W-:Y:S01]  /*11370*/  FMUL.FTZ R42, R38.reuse, R91 ;  /* 0x0000005b262a7220 */ /* 0x040fe20000410000 */
[----:B------:R-:W-:Y:S02]  /*11380*/  HADD2.F32 R36, -RZ, R43.H0_H0 ;  /* 0x2000002bff247230 */ /* 0x000fe40000004100 */
[----:B------:R-:W-:Y:S01]  /*11390*/  FMUL.FTZ R40, R38, R89 ;  /* 0x0000005926287220 */ /* 0x000fe20000410000 */
[----:B------:R-:W-:Y:S02]  /*113a0*/  HADD2.F32 R4, -RZ, R50.H0_H0 ;  /* 0x20000032ff047230 */ /* 0x000fe40000004100 */
[----:B------:R-:W-:Y:S01]  /*113b0*/  FFMA.FTZ R38, R6, R35, R29 ;  /* 0x0000002306267223 */ /* 0x000fe2000001001d */
[----:B------:R-:W-:Y:S02]  /*113c0*/  HADD2.F32 R28, -RZ, R28.H1_H1 ;  /* 0x3000001cff1c7230 */ /* 0x000fe40000004100 */
[----:B------:R-:W-:Y:S01]  /*113d0*/  FMUL.FTZ R6, R31, R36 ;  /* 0x000000241f067220 */ /* 0x000fe20000410000 */
[----:B------:R-:W-:-:S02]  /*113e0*/  HADD2.F32 R30, -RZ, R30.H1_H1 ;  /* 0x3000001eff1e7230 */ /* 0x000fc40000004100 */
[C---:B------:R-:W-:Y:S01]  /*113f0*/  FFMA.FTZ R40, R7.reuse, R91, -R40 ;  /* 0x0000005b07287223 */ /* 0x040fe20000010828 */
[----:B------:R-:W-:Y:S01]  /*11400*/  FFMA.FTZ R42, R7, R89, R42 ;  /* 0x00000059072a7223 */ /* 0x000fe2000001002a */
[-C--:B------:R-:W-:Y:S01]  /*11410*/  FMUL.FTZ R48, R31, R4.reuse ;  /* 0x000000041f307220 */ /* 0x080fe20000410000 */
[----:B------:R-:W-:Y:S02]  /*11420*/  HADD2.F32 R25, -RZ, R49.H0_H0 ;  /* 0x20000031ff197230 */ /* 0x000fe40000004100 */
[C---:B------:R-:W-:Y:S01]  /*11430*/  FFMA.FTZ R45, R27.reuse, R4, -R6 ;  /* 0x000000041b2d7223 */ /* 0x040fe20000010806 */
        /* <DEDUP_REMOVED lines=23> */
.L_x_2682:
[----:B------:R-:W-:Y:S05]  /*115b0*/  BSYNC B1 ;  /* 0x0000000000017941 */ /* 0x000fea0003800000 */
.L_x_2681:
[----:B------:R-:W-:Y:S04]  /*115c0*/  BSSY B1, `(.L_x_2683) ;  /* 0x0000068000017945 */ /* 0x000fe80003800000 */
[----:B------:R-:W-:Y:S05]  /*115d0*/  @P1 BRA `(.L_x_2684) ;  /* 0x0000000400981947 */ /* 0x000fea0003800000 */
[----:B------:R-:W-:Y:S01]  /*115e0*/  LEA.HI R72, R33, R72, RZ, 0x1d ;  /* 0x0000004821487211 */ /* 0x000fe200078fe8ff */
[----:B------:R-:W-:Y:S01]  /*115f0*/  HADD2.F32 R35, -RZ, R82.H1_H1 ;  /* 0x30000052ff237230 */ /* 0x000fe20000004100 */
[----:B------:R-:W-:Y:S01]  /*11600*/  LEA.HI R21, R21, R206, RZ, 0x6 ;  /* 0x000000ce15157211 */ /* 0x000fe200078f30ff */
[--C-:B------:R-:W-:Y:S01]  /*11610*/  HADD2.F32 R37, -RZ, R80.reuse.H1_H1 ;  /* 0x30000050ff257230 */ /* 0x100fe20000004100 */
[----:B-1----:R-:W-:Y:S01]  /*11620*/  SHF.R.S32.HI R5, RZ, 0x1f, R72 ;  /* 0x0000001fff057819 */ /* 0x002fe20000011448 */
[----:B------:R-:W-:Y:S01]  /*11630*/  IMAD.SHL.U32 R4, R72, 0x8, RZ ;  /* 0x0000000848047824 */ /* 0x000fe200078e00ff */
[----:B------:R-:W-:Y:S01]  /*11640*/  SHF.L.U32 R21, R21, 0x7, RZ ;  /* 0x0000000715157819 */ /* 0x000fe200000006ff */
[----:B------:R-:W-:Y:S01]  /*11650*/  HADD2.F32 R80, -RZ, R80.H0_H0 ;  /* 0x20000050ff507230 */ /* 0x000fe20000004100 */
[----:B------:R-:W-:Y:S01]  /*11660*/  LEA.HI R5, R5, R72, RZ, 0x3 ;  /* 0x0000004805057211 */ /* 0x000fe200078f18ff */
[----:B------:R-:W-:Y:S01]  /*11670*/  HADD2.F32 R82, -RZ, R82.H0_H0 ;  /* 0x20000052ff527230 */ /* 0x000fe20000004100 */
[----:B------:R-:W-:-:S02]  /*11680*/  LOP3.LUT R4, R215, 0x38, R4, 0xf8, !PT ;  /* 0x00000038d7047812 */ /* 0x000fc400078ef804 */
[----:B------:R-:W-:Y:S01]  /*11690*/  LOP3.LUT R6, R21, 0xffffe000, RZ, 0xc0, !PT ;  /* 0xffffe00015067812 */ /* 0x000fe200078ec0ff */
[----:B------:R-:W-:Y:S01]  /*116a0*/  IMAD.SHL.U32 R5, R5, 0x400, RZ ;  /* 0x0000040005057824 */ /* 0x000fe200078e00ff */
[----:B---3--:R-:W-:Y:S02]  /*116b0*/  LOP3.LUT R24, R4, R62, RZ, 0x3c, !PT ;  /* 0x0000003e04187212 */ /* 0x008fe400078e3cff */
[----:B-----5:R-:W-:Y:S02]  /*116c0*/  R2UR UR4, R63 ;  /* 0x000000003f0472ca */ /* 0x020fe400000e0000 */
[----:B------:R-:W-:Y:S02]  /*116d0*/  LOP3.LUT R21, R5, 0x7fffe000, RZ, 0xc0, !PT ;  /* 0x7fffe00005157812 */ /* 0x000fe400078ec0ff */
[----:B------:R-:W-:Y:S02]  /*116e0*/  LOP3.LUT R69, R215, 0x38, R69, 0xf8, !PT ;  /* 0x00000038d7457812 */ /* 0x000fe400078ef845 */
[----:B------:R-:W-:-:S02]  /*116f0*/  IADD3 R21, R24, R21, R219 ;  /* 0x0000001518157210 */ /* 0x000fc40007ffe0db */
[----:B------:R-:W-:Y:S02]  /*11700*/  LOP3.LUT R69, R69, R62, RZ, 0x3c, !PT ;  /* 0x0000003e45457212 */ /* 0x000fe400078e3cff */
[----:B------:R-:W-:Y:S01]  /*11710*/  SHF.R.U64 R45, R52, 0x10, R53 ;  /* 0x00000010342d7819 */ /* 0x000fe20000001235 */
[----:B------:R-:W-:Y:S01]  /*11720*/  IMAD R21, R21, 0x2, R16 ;  /* 0x0000000215157824 */ /* 0x000fe200078e0210 */
[----:B------:R-:W-:Y:S02]  /*11730*/  IADD3 R6, R69, R6, R219 ;  /* 0x0000000645067210 */ /* 0x000fe40007ffe0db */
[----:B------:R-:W-:Y:S02]  /*11740*/  SHF.R.U32.HI R52, RZ, 0x10, R53 ;  /* 0x00000010ff347819 */ /* 0x000fe40000011635 */
[----:B------:R-:W1:Y:S01]  /*11750*/  LDS.128 R24, [R21+0x15400] ;  /* 0x0154000015187984 */ /* 0x000e620000000c00 */
[----:B------:R-:W-:Y:S02]  /*11760*/  LEA R46, R6, UR4, 0x1 ;  /* 0x00000004062e7c11 */ /* 0x000fe4000f8e08ff */
[----:B------:R-:W-:-:S02]  /*11770*/  SHF.R.U32.HI R32, RZ, 0x10, R9 ;  /* 0x00000010ff207819 */ /* 0x000fc40000011609 */
[----:B------:R-:W-:Y:S01]  /*11780*/  SHF.R.U64 R43, R8, 0x10, R9 ;  /* 0x00000010082b7819 */ /* 0x000fe20000001209 */
[----:B------:R-:W2:Y:S01]  /*11790*/  LDS.128 R4, [R46] ;  /* 0x000000002e047984 */ /* 0x000ea20000000c00 */
[----:B------:R-:W-:Y:S01]  /*117a0*/  SHF.R.U32.HI R38, RZ, 0x10, R11 ;  /* 0x00000010ff267819 */ /* 0x000fe2000001160b */
[----:B------:R-:W-:Y:S01]  /*117b0*/  HADD2.F32 R32, -RZ, R32.H0_H0 ;  /* 0x20000020ff207230 */ /* 0x000fe20000004100 */
[--C-:B------:R-:W-:Y:S02]  /*117c0*/  SHF.R.U64 R44, R54, 0x10, R55.reuse ;  /* 0x00000010362c7819 */ /* 0x100fe40000001237 */
[----:B------:R-:W-:Y:S02]  /*117d0*/  SHF.R.U32.HI R54, RZ, 0x10, R55 ;  /* 0x00000010ff367819 */ /* 0x000fe40000011637 */
[----:B------:R-:W-:Y:S01]  /*117e0*/  SHF.R.U64 R42, R10, 0x10, R11 ;  /* 0x000000100a2a7819 */ /* 0x000fe2000000120b */
[--C-:B-1----:R-:W-:Y:S02]  /*117f0*/  HADD2.F32 R28, -RZ, R25.reuse.H0_H0 ;  /* 0x20000019ff1c7230 */ /* 0x102fe40000004100 */
[----:B------:R-:W-:-:S02]  /*11800*/  HADD2.F32 R29, -RZ, R25.H1_H1 ;  /* 0x30000019ff1d7230 */ /* 0x000fc40000004100 */
[----:B------:R-:W-:Y:S02]  /*11810*/  HADD2.F32 R25, -RZ, R24.H0_H0 ;  /* 0x20000018ff197230 */ /* 0x000fe40000004100 */
[C---:B------:R-:W-:Y:S01]  /*11820*/  FMUL.FTZ R39, R28.reuse, R37 ;  /* 0x000000251c277220 */ /* 0x040fe20000410000 */
[----:B------:R-:W-:Y:S01]  /*11830*/  FMUL.FTZ R41, R28, R35 ;  /* 0x000000231c297220 */ /* 0x000fe20000410000 */
[----:B------:R-:W-:Y:S02]  /*11840*/  HADD2.F32 R28, -RZ, R52.H0_H0 ;  /* 0x20000034ff1c7230 */ /* 0x000fe40000004100 */
[C---:B------:R-:W-:Y:S01]  /*11850*/  FMUL.FTZ R34, R29.reuse, R32 ;  /* 0x000000201d227220 */ /* 0x040fe20000410000 */
[--C-:B--2---:R-:W-:Y:S02]  /*11860*/  HADD2.F32 R8, -RZ, R5.reuse.H0_H0 ;  /* 0x20000005ff087230 */ /* 0x104fe40000004100 */
[----:B------:R-:W-:Y:S02]  /*11870*/  HADD2.F32 R9, -RZ, R5.H1_H1 ;  /* 0x30000005ff097230 */ /* 0x000fe40000004100 */
[----:B------:R-:W-:Y:S01]  /*11880*/  FMUL.FTZ R36, R29, R28 ;  /* 0x0000001c1d247220 */ /* 0x000fe20000410000 */
[----:B------:R-:W-:-:S02]  /*11890*/  HADD2.F32 R5, -RZ, R4.H0_H0 ;  /* 0x20000004ff057230 */ /* 0x000fc40000004100 */
[C---:B------:R-:W-:Y:S01]  /*118a0*/  FFMA.FTZ R39, R8.reuse, R35, -R39 ;  /* 0x0000002308277223 */ /* 0x040fe20000010827 */
[----:B------:R-:W-:Y:S01]  /*118b0*/  FFMA.FTZ R41, R8, R37, R41 ;  /* 0x0000002508297223 */ /* 0x000fe20000010029 */
[----:B------:R-:W-:Y:S01]  /*118c0*/  FMUL.FTZ R8, R25, R80 ;  /* 0x0000005019087220 */ /* 0x000fe20000410000 */
[C---:B------:R-:W-:Y:S01]  /*118d0*/  FFMA.FTZ R34, R9.reuse, R28, -R34 ;  /* 0x0000001c09227223 */ /* 0x040fe20000010822 */
[----:B------:R-:W-:Y:S01]  /*118e0*/  FFMA.FTZ R36, R9, R32, R36 ;  /* 0x0000002009247223 */ /* 0x000fe20000010024 */
[----:B------:R-:W-:Y:S02]  /*118f0*/  HADD2.F32 R30, -RZ, R26.H0_H0 ;  /* 0x2000001aff1e7230 */ /* 0x000fe40000004100 */
[-C--:B------:R-:W-:Y:S01]  /*11900*/  FMUL.FTZ R25, R25, R82.reuse ;  /* 0x0000005219197220 */ /* 0x080fe20000410000 */
[----:B------:R-:W-:Y:S02]  /*11910*/  HADD2.F32 R29, -RZ, R81.H0_H0 ;  /* 0x20000051ff1d7230 */ /* 0x000fe40000004100 */
[----:B------:R-:W-:Y:S01]  /*11920*/  FFMA.FTZ R82, R5, R82, -R8 ;  /* 0x0000005205527223 */ /* 0x000fe20000010808 */
[----:B------:R-:W-:-:S02]  /*11930*/  HADD2.F32 R9, -RZ, R83.H0_H0 ;  /* 0x20000053ff097230 */ /* 0x000fc40000004100 */
[----:B------:R-:W-:Y:S01]  /*11940*/  FFMA.FTZ R80, R5, R80, R25 ;  /* 0x0000005005507223 */ /* 0x000fe20000010019 */
[----:B------:R-:W-:Y:S02]  /*11950*/  HADD2.F32 R31, -RZ, R27.H0_H0 ;  /* 0x2000001bff1f7230 */ /* 0x000fe40000004100 */
[C---:B------:R-:W-:Y:S01]  /*11960*/  FMUL.FTZ R5, R30.reuse, R29 ;  /* 0x0000001d1e057220 */ /* 0x040fe20000410000 */
[----:B------:R-:W-:Y:S02]  /*11970*/  HADD2.F32 R32, -RZ, R81.H1_H1 ;  /* 0x30000051ff207230 */ /* 0x000fe40000004100 */
[----:B------:R-:W-:Y:S01]  /*11980*/  FMUL.FTZ R25, R30, R9 ;  /* 0x000000091e197220 */ /* 0x000fe20000410000 */
[----:B------:R-:W-:Y:S02]  /*11990*/  HADD2.F32 R8, -RZ, R83.H1_H1 ;  /* 0x30000053ff087230 */ /* 0x000fe40000004100 */
[----:B------:R-:W-:Y:S02]  /*119a0*/  HADD2.F32 R30, -RZ, R38.H0_H0 ;  /* 0x20000026ff1e7230 */ /* 0x000fe40000004100 */
[----:B------:R-:W-:Y:S01]  /*119b0*/  FMUL.FTZ R38, R31, R32 ;  /* 0x000000201f267220 */ /* 0x000fe20000410000 */
[----:B------:R-:W-:-:S02]  /*119c0*/  HADD2.F32 R11, -RZ, R7.H0_H0 ;  /* 0x20000007ff0b7230 */ /* 0x000fc40000004100 */
[-C--:B------:R-:W-:Y:S01]  /*119d0*/  FMUL.FTZ R31, R31, R8.reuse ;  /* 0x000000081f1f7220 */ /* 0x080fe20000410000 */
[----:B------:R-:W-:Y:S02]  /*119e0*/  HADD2.F32 R10, -RZ, R6.H0_H0 ;  /* 0x20000006ff0a7230 */ /* 0x000fe40000004100 */
[----:B------:R-:W-:Y:S02]  /*119f0*/  HADD2.F32 R27, -RZ, R27.H1_H1 ;  /* 0x3000001bff1b7230 */ /* 0x000fe40000004100 */
[C---:B------:R-:W-:Y:S01]  /*11a00*/  FFMA.FTZ R38, R11.reuse, R8, -R38 ;  /* 0x000000080b267223 */ /* 0x040fe20000010826 */
[----:B------:R-:W-:Y:S02]  /*11a10*/  HADD2.F32 R28, -RZ, R54.H0_H0 ;  /* 0x20000036ff1c7230 */ /* 0x000fe40000004100 */
[----:B------:R-:W-:Y:S01]  /*11a20*/  FFMA.FTZ R32, R11, R32, R31 ;  /* 0x000000200b207223 */ /* 0x000fe2000001001f */
[----:B------:R-:W-:Y:S02]  /*11a30*/  HADD2.F32 R7, -RZ, R7.H1_H1 ;  /* 0x30000007ff077230 */ /* 0x000fe40000004100 */
[----:B------:R-:W-:Y:S01]  /*11a40*/  FFMA.FTZ R35, R10, R9, -R5 ;  /* 0x000000090a237223 */ /* 0x000fe20000010805 */
[----:B------:R-:W-:-:S02]  /*11a50*/  HADD2.F32 R24, -RZ, R24.H1_H1 ;  /* 0x30000018ff187230 */ /* 0x000fc40000004100 */
[C---:B------:R-:W-:Y:S01]  /*11a60*/  FMUL.FTZ R40, R27.reuse, R30 ;  /* 0x0000001e1b287220 */ /* 0x040fe20000410000 */
[-C--:B------:R-:W-:Y:S01]  /*11a70*/  FMUL.FTZ R8, R27, R28.reuse ;  /* 0x0000001c1b087220 */ /* 0x080fe20000410000 */
[----:B------:R-:W-:Y:S02]  /*11a80*/  HADD2.F32 R11, -RZ, R43.H0_H0 ;  /* 0x2000002bff0b7230 */ /* 0x000fe40000004100 */
[----:B------:R-:W-:Y:S01]  /*11a90*/  FFMA.FTZ R10, R10, R29, R25 ;  /* 0x0000001d0a0a7223 */ /* 0x000fe20000010019 */
[----:B------:R-:W-:Y:S02]  /*11aa0*/  HADD2.F32 R5, -RZ, R45.H0_H0 ;  /* 0x2000002dff057230 */ /* 0x000fe40000004100 */
[C---:B------:R-:W-:Y:S01]  /*11ab0*/  FFMA.FTZ R37, R7.reuse, R28, -R40 ;  /* 0x0000001c07257223 */ /* 0x040fe20000010828 */
[----:B------:R-:W-:Y:S02]  /*11ac0*/  HADD2.F32 R26, -RZ, R26.H1_H1 ;  /* 0x3000001aff1a7230 */ /* 0x000fe40000004100 */
[----:B------:R-:W-:Y:S01]  /*11ad0*/  FFMA.FTZ R43, R7, R30, R8 ;  /* 0x0000001e072b7223 */ /* 0x000fe20000010008 */
[----:B------:R-:W-:-:S02]  /*11ae0*/  HADD2.F32 R25, -RZ, R42.H0_H0 ;  /* 0x2000002aff197230 */ /* 0x000fc40000004100 */
[C---:B------:R-:W-:Y:S01]  /*11af0*/  FMUL.FTZ R7, R24.reuse, R11 ;  /* 0x0000000b18077220 */ /* 0x040fe20000410000 */
[----:B------:R-:W-:Y:S02]  /*11b00*/  HADD2.F32 R9, -RZ, R44.H0_H0 ;  /* 0x2000002cff097230 */ /* 0x000fe40000004100 */
[----:B------:R-:W-:Y:S01]  /*11b10*/  FMUL.FTZ R24, R24, R5 ;  /* 0x0000000518187220 */ /* 0x000fe20000410000 */
[----:B------:R-:W-:Y:S02]  /*11b20*/  HADD2.F32 R4, -RZ, R4.H1_H1 ;  /* 0x30000004ff047230 */ /* 0x000fe40000004100 */
[C---:B------:R-:W-:Y:S01]  /*11b30*/  FMUL.FTZ R31, R26.reuse, R25 ;  /* 0x000000191a1f7220 */ /* 0x040fe20000410000 */
[----:B------:R-:W-:Y:S02]  /*11b40*/  HADD2.F32 R6, -RZ, R6.H1_H1 ;  /* 0x30000006ff067230 */ /* 0x000fe40000004100 */
[----:B------:R-:W-:Y:S01]  /*11b50*/  FMUL.FTZ R26, R26, R9 ;  /* 0x000000091a1a7220 */ /* 0x000fe20000410000 */
[C---:B------:R-:W-:Y:S01]  /*11b60*/  FFMA.FTZ R29, R4.reuse, R11, R24 ;  /* 0x0000000b041d7223 */ /* 0x040fe20000010018 */
[----:B------:R-:W-:Y:S01]  /*11b70*/  FFMA.FTZ R27, R4, R5, -R7 ;  /* 0x00000005041b7223 */ /* 0x000fe20000010807 */
        /* <DEDUP_REMOVED lines=12> */
.L_x_2684:
[----:B------:R-:W-:Y:S05]  /*11c40*/  BSYNC B1 ;  /* 0x0000000000017941 */ /* 0x000fea0003800000 */
.L_x_2683:
[----:B------:R-:W-:Y:S05]  /*11c50*/  @P2 BRA `(.L_x_2656) ;  /* 0x0000000400982947 */ /* 0x000fea0003800000 */
[----:B------:R-:W-:Y:S01]  /*11c60*/  LEA.HI R0, R0, R207, RZ, 0x6 ;  /* 0x000000cf00007211 */ /* 0x000fe200078f30ff */
[----:B-1-3--:R-:W-:Y:S01]  /*11c70*/  HADD2.F32 R25, -RZ, R76.H1_H1 ;  /* 0x3000004cff197230 */ /* 0x00afe20000004100 */
[----:B------:R-:W-:Y:S01]  /*11c80*/  LEA.HI R20, R33, R20, RZ, 0x1d ;  /* 0x0000001421147211 */ /* 0x000fe200078fe8ff */
[--C-:B------:R-:W-:Y:S01]  /*11c90*/  HADD2.F32 R26, -RZ, R70.reuse.H1_H1 ;  /* 0x30000046ff1a7230 */ /* 0x100fe20000004100 */
[----:B--2---:R-:W-:Y:S01]  /*11ca0*/  LOP3.LUT R4, R215, 0x38, R3, 0xf8, !PT ;  /* 0x00000038d7047812 */ /* 0x004fe200078ef803 */
        /* <DEDUP_REMOVED lines=8> */
[----:B-----5:R-:W-:Y:S02]  /*11d30*/  R2UR UR4, R63 ;  /* 0x000000003f0472ca */ /* 0x020fe400000e0000 */
[----:B------:R-:W-:Y:S01]  /*11d40*/  LOP3.LUT R0, R215, 0x38, R0, 0xf8, !PT ;  /* 0x00000038d7007812 */ /* 0x000fe200078ef800 */
[----:B------:R-:W-:Y:S01]  /*11d50*/  IMAD.SHL.U32 R3, R3, 0x400, RZ ;  /* 0x0000040003037824 */ /* 0x000fe200078e00ff */
[----:B------:R-:W-:Y:S02]  /*11d60*/  IADD3 R4, R5, R4, R219 ;  /* 0x0000000405047210 */ /* 0x000fe40007ffe0db */
[----:B------:R-:W-:Y:S02]  /*11d70*/  LOP3.LUT R0, R0, R62, RZ, 0x3c, !PT ;  /* 0x0000003e00007212 */ /* 0x000fe400078e3cff */
[----:B------:R-:W-:Y:S02]  /*11d80*/  LOP3.LUT R3, R3, 0x7fffe000, RZ, 0xc0, !PT ;  /* 0x7fffe00003037812 */ /* 0x000fe400078ec0ff */
[----:B------:R-:W-:-:S02]  /*11d90*/  SHF.R.U32.HI R27, RZ, 0x10, R13 ;  /* 0x00000010ff1b7819 */ /* 0x000fc4000001160d */
[----:B------:R-:W-:Y:S02]  /*11da0*/  IADD3 R3, R0, R3, R219 ;  /* 0x0000000300037210 */ /* 0x000fe40007ffe0db */
[----:B------:R-:W-:Y:S01]  /*11db0*/  LEA R37, R4, UR4, 0x1 ;  /* 0x0000000404257c11 */ /* 0x000fe2000f8e08ff */
[----:B------:R-:W-:Y:S01]  /*11dc0*/  HADD2.F32 R27, -RZ, R27.H0_H0 ;  /* 0x2000001bff1b7230 */ /* 0x000fe20000004100 */
[----:B------:R-:W-:Y:S02]  /*11dd0*/  LEA R3, R3, R16, 0x1 ;  /* 0x0000001003037211 */ /* 0x000fe400078e08ff */
[--C-:B------:R-:W-:Y:S01]  /*11de0*/  SHF.R.U64 R33, R14, 0x10, R15.reuse ;  /* 0x000000100e217819 */ /* 0x100fe2000000120f */
[----:B------:R-:W1:Y:S01]  /*11df0*/  LDS.128 R4, [R37] ;  /* 0x0000000025047984 */ /* 0x000e620000000c00 */
[----:B------:R-:W-:Y:S02]  /*11e00*/  SHF.R.U32.HI R32, RZ, 0x10, R15 ;  /* 0x00000010ff207819 */ /* 0x000fe4000001160f */
[--C-:B------:R-:W-:Y:S01]  /*11e10*/  SHF.R.U64 R36, R56, 0x10, R57.reuse ;  /* 0x0000001038247819 */ /* 0x100fe20000001239 */
[----:B------:R-:W2:Y:S01]  /*11e20*/  LDS.128 R8, [R3+0x15400] ;  /* 0x0154000003087984 */ /* 0x000ea20000000c00 */
[----:B------:R-:W-:-:S02]  /*11e30*/  SHF.R.U32.HI R56, RZ, 0x10, R57 ;  /* 0x00000010ff387819 */ /* 0x000fc40000011639 */
[----:B------:R-:W-:Y:S02]  /*11e40*/  SHF.R.U64 R34, R12, 0x10, R13 ;  /* 0x000000100c227819 */ /* 0x000fe4000000120d */
[--C-:B------:R-:W-:Y:S02]  /*11e50*/  SHF.R.U64 R35, R58, 0x10, R59.reuse ;  /* 0x000000103a237819 */ /* 0x100fe4000000123b */
[----:B------:R-:W-:Y:S01]  /*11e60*/  SHF.R.U32.HI R58, RZ, 0x10, R59 ;  /* 0x00000010ff3a7819 */ /* 0x000fe2000001163b */
[--C-:B-1----:R-:W-:Y:S02]  /*11e70*/  HADD2.F32 R12, -RZ, R5.reuse.H0_H0 ;  /* 0x20000005ff0c7230 */ /* 0x102fe40000004100 */
[----:B------:R-:W-:Y:S02]  /*11e80*/  HADD2.F32 R5, -RZ, R5.H1_H1 ;  /* 0x30000005ff057230 */ /* 0x000fe40000004100 */
[--C-:B--2---:R-:W-:Y:S02]  /*11e90*/  HADD2.F32 R15, -RZ, R9.reuse.H0_H0 ;  /* 0x20000009ff0f7230 */ /* 0x104fe40000004100 */
[----:B------:R-:W-:-:S02]  /*11ea0*/  HADD2.F32 R20, -RZ, R9.H1_H1 ;  /* 0x30000009ff147230 */ /* 0x000fc40000004100 */
[----:B------:R-:W-:Y:S02]  /*11eb0*/  HADD2.F32 R9, -RZ, R8.H0_H0 ;  /* 0x20000008ff097230 */ /* 0x000fe40000004100 */
[CC--:B------:R-:W-:Y:S01]  /*11ec0*/  FMUL.FTZ R29, R15.reuse, R26.reuse ;  /* 0x0000001a0f1d7220 */ /* 0x0c0fe20000410000 */
[----:B------:R-:W-:Y:S01]  /*11ed0*/  FMUL.FTZ R31, R15, R25 ;  /* 0x000000190f1f7220 */ /* 0x000fe20000410000 */
[----:B------:R-:W-:Y:S02]  /*11ee0*/  HADD2.F32 R15, -RZ, R56.H0_H0 ;  /* 0x20000038ff0f7230 */ /* 0x000fe40000004100 */
[----:B------:R-:W-:Y:S01]  /*11ef0*/  FMUL.FTZ R28, R20, R27 ;  /* 0x0000001b141c7220 */ /* 0x000fe20000410000 */
[C---:B------:R-:W-:Y:S01]  /*11f00*/  FFMA.FTZ R29, R12.reuse, R25, -R29 ;  /* 0x000000190c1d7223 */ /* 0x040fe2000001081d */
[----:B------:R-:W-:Y:S01]  /*11f10*/  FFMA.FTZ R31, R12, R26, R31 ;  /* 0x0000001a0c1f7223 */ /* 0x000fe2000001001f */
[----:B------:R-:W-:Y:S02]  /*11f20*/  HADD2.F32 R0, -RZ, R4.H0_H0 ;  /* 0x20000004ff007230 */ /* 0x000fe40000004100 */
[-C--:B------:R-:W-:Y:S01]  /*11f30*/  FMUL.FTZ R12, R20, R15.reuse ;  /* 0x0000000f140c7220 */ /* 0x080fe20000410000 */
[----:B------:R-:W-:Y:S01]  /*11f40*/  FFMA.FTZ R28, R5, R15, -R28 ;  /* 0x0000000f051c7223 */ /* 0x000fe2000001081c */
[----:B------:R-:W-:Y:S01]  /*11f50*/  FMUL.FTZ R15, R9, R70 ;  /* 0x00000046090f7220 */ /* 0x000fe20000410000 */
[----:B------:R-:W-:-:S02]  /*11f60*/  HADD2.F32 R21, -RZ, R10.H0_H0 ;  /* 0x2000000aff157230 */ /* 0x000fc40000004100 */
[-C--:B------:R-:W-:Y:S01]  /*11f70*/  FMUL.FTZ R9, R9, R76.reuse ;  /* 0x0000004c09097220 */ /* 0x080fe20000410000 */
[----:B------:R-:W-:Y:S02]  /*11f80*/  HADD2.F32 R20, -RZ, R74.H0_H0 ;  /* 0x2000004aff147230 */ /* 0x000fe40000004100 */
[----:B------:R-:W-:Y:S01]  /*11f90*/  FFMA.FTZ R26, R5, R27, R12 ;  /* 0x0000001b051a7223 */ /* 0x000fe2000001000c */
[----:B------:R-:W-:Y:S02]  /*11fa0*/  HADD2.F32 R13, -RZ, R6.H0_H0 ;  /* 0x20000006ff0d7230 */ /* 0x000fe40000004100 */
[C---:B------:R-:W-:Y:S01]  /*11fb0*/  FFMA.FTZ R15, R0.reuse, R76, -R15 ;  /* 0x0000004c000f7223 */ /* 0x040fe2000001080f */
[----:B------:R-:W-:Y:S02]  /*11fc0*/  HADD2.F32 R24, -RZ, R11.H0_H0 ;  /* 0x2000000bff187230 */ /* 0x000fe40000004100 */
[----:B------:R-:W-:Y:S01]  /*11fd0*/  FFMA.FTZ R70, R0, R70, R9 ;  /* 0x0000004600467223 */ /* 0x000fe20000010009 */
[----:B------:R-:W-:-:S02]  /*11fe0*/  HADD2.F32 R12, -RZ, R77.H0_H0 ;  /* 0x2000004dff0c7230 */ /* 0x000fc40000004100 */
[C---:B------:R-:W-:Y:S01]  /*11ff0*/  FMUL.FTZ R0, R21.reuse, R20 ;  /* 0x0000001415007220 */ /* 0x040fe20000410000 */
[----:B------:R-:W-:Y:S02]  /*12000*/  HADD2.F32 R5, -RZ, R74.H1_H1 ;  /* 0x3000004aff057230 */ /* 0x000fe40000004100 */
[----:B------:R-:W-:Y:S02]  /*12010*/  HADD2.F32 R77, -RZ, R77.H1_H1 ;  /* 0x3000004dff4d7230 */ /* 0x000fe40000004100 */
[-C--:B------:R-:W-:Y:S01]  /*12020*/  FMUL.FTZ R30, R21, R12.reuse ;  /* 0x0000000c151e7220 */ /* 0x080fe20000410000 */
[----:B------:R-:W-:Y:S02]  /*12030*/  HADD2.F32 R14, -RZ, R7.H0_H0 ;  /* 0x20000007ff0e7230 */ /* 0x000fe40000004100 */
[----:B------:R-:W-:Y:S01]  /*12040*/  FFMA.FTZ R25, R13, R12, -R0 ;  /* 0x0000000c0d197223 */ /* 0x000fe20000010800 */
[----:B------:R-:W-:Y:S01]  /*12050*/  FMUL.FTZ R9, R24, R5 ;  /* 0x0000000518097220 */ /* 0x000fe20000410000 */
[----:B------:R-:W-:-:S02]  /*12060*/  HADD2.F32 R11, -RZ, R11.H1_H1 ;  /* 0x3000000bff0b7230 */ /* 0x000fc40000004100 */
[-C--:B------:R-:W-:Y:S01]  /*12070*/  FMUL.FTZ R24, R24, R77.reuse ;  /* 0x0000004d18187220 */ /* 0x080fe20000410000 */
[----:B------:R-:W-:Y:S02]  /*12080*/  HADD2.F32 R12, -RZ, R32.H0_H0 ;  /* 0x20000020ff0c7230 */ /* 0x000fe40000004100 */
[----:B------:R-:W-:Y:S01]  /*12090*/  FFMA.FTZ R30, R13, R20, R30 ;  /* 0x000000140d1e7223 */ /* 0x000fe2000001001e */
[----:B------:R-:W-:Y:S02]  /*120a0*/  HADD2.F32 R0, -RZ, R58.H0_H0 ;  /* 0x2000003aff007230 */ /* 0x000fe40000004100 */
[C---:B------:R-:W-:Y:S01]  /*120b0*/  FFMA.FTZ R77, R14.reuse, R77, -R9 ;  /* 0x0000004d0e4d7223 */ /* 0x040fe20000010809 */
[----:B------:R-:W-:Y:S01]  /*120c0*/  FFMA.FTZ R24, R14, R5, R24 ;  /* 0x000000050e187223 */ /* 0x000fe20000010018 */
[----:B------:R-:W-:Y:S02]  /*120d0*/  HADD2.F32 R7, -RZ, R7.H1_H1 ;  /* 0x30000007ff077230 */ /* 0x000fe40000004100 */
        /* <DEDUP_REMOVED lines=13> */
[----:B------:R-:W-:Y:S01]  /*121b0*/  FMUL.FTZ R8, R8, R5 ;  /* 0x0000000508087220 */ /* 0x000fe20000410000 */
[----:B------:R-:W-:Y:S02]  /*121c0*/  HADD2.F32 R6, -RZ, R6.H1_H1 ;  /* 0x30000006ff067230 */ /* 0x000fe40000004100 */
        /* <DEDUP_REMOVED lines=15> */
.L_x_2656:
[----:B------:R-:W-:Y:S05]  /*122c0*/  BSYNC B0 ;  /* 0x0000000000007941 */ /* 0x000fea0003800000 */
.L_x_2634:
        /* <DEDUP_REMOVED lines=8> */
.L_x_2632:
[----:B0--3--:R-:W3:Y:S02]  /*12350*/  LDL R0, [R1+0x4c] ;  /* 0x00004c0001007983 */ /* 0x009ee40000100800 */
[----:B---3--:R-:W-:-:S13]  /*12360*/  R2UR UR4, R0 ;  /* 0x00000000000472ca */ /* 0x008fda00000e0000 */
[----:B------:R-:W-:-:S05]  /*12370*/  IMAD.U32 R0, RZ, RZ, UR4 ;  /* 0x00000004ff007e24 */ /* 0x000fca000f8e00ff */
[----:B------:R-:W-:-:S13]  /*12380*/  ISETP.NE.AND P0, PT, R0, 0x3, PT ;  /* 0x000000030000780c */ /* 0x000fda0003f05270 */
[----:B------:R-:W-:Y:S05]  /*12390*/  @!P0 BRA `(.L_x_2685) ;  /* 0x0000000000048947 */ /* 0x000fea0003800000 */
[----:B------:R-:W-:Y:S01]  /*123a0*/  BPT.TRAP 0x1 ;  /* 0x000000040000795c */ /* 0x000fe20000300000 */
.L_x_2685:
[----:B-12-4-:R-:W-:Y:S01]  /*123b0*/  IMAD R3, R205, 0x8, R16 ;  /* 0x00000008cd037824 */ /* 0x016fe200078e0210 */
[----:B------:R-:W-:-:S04]  /*123c0*/  SHF.L.U32 R0, R208, 0x1f, RZ ;  /* 0x0000001fd0007819 */ /* 0x000fc800000006ff */
[----:B------:R0:W1:Y:S01]  /*123d0*/  SYNCS.PHASECHK.TRANS64.TRYWAIT P2, [R3+URZ+0x36830], R0 ;  /* 0x03683000030075a7 */ /* 0x000062000804017f */
[----:B------:R-:W-:Y:S05]  /*123e0*/  @!P0 BRA `(.L_x_2686) ;  /* 0x0000000000048947 */ /* 0x000fea0003800000 */
[----:B------:R-:W-:Y:S01]  /*123f0*/  BPT.TRAP 0x1 ;  /* 0x000000040000795c */ /* 0x000fe20000300000 */
.L_x_2686:
[----:B------:R-:W2:Y:S02]  /*12400*/  S2R R4, SR_TID.X ;  /* 0x0000000000047919 */ /* 0x000ea40000002100 */
[----:B--2---:R-:W-:-:S04]  /*12410*/  LOP3.LUT R4, R4, 0x7f, RZ, 0xc0, !PT ;  /* 0x0000007f04047812 */ /* 0x004fc800078ec0ff */
[----:B------:R-:W-:Y:S01]  /*12420*/  ISETP.NE.AND P1, PT, R4, RZ, PT ;  /* 0x000000ff0400720c */ /* 0x000fe20003f25270 */
[----:B-1----:R-:W-:-:S12]  /*12430*/  @P2 BRA `(.L_x_2687) ;  /* 0x0000000000082947 */ /* 0x002fd80003800000 */
[----:B------:R-:W1:Y:S02]  /*12440*/  SYNCS.PHASECHK.TRANS64.TRYWAIT P2, [R3+URZ+0x36830], R0 ;  /* 0x03683000030075a7 */ /* 0x000e64000804017f */
[----:B-1----:R-:W-:Y:S05]  /*12450*/  @!P2 BRA `(.L_x_2688) ;  /* 0x000001d8008ca947 */ /* 0x002fea0003800000 */
.L_x_2687:
        /* <DEDUP_REMOVED lines=11> */
[----:B------:R-:W-:Y:S01]  /*12510*/  UMOV UR5, UR17 ;  /* 0x0000001100057c82 */ /* 0x000fe20008000000 */
[----:B------:R-:W-:Y:S01]  /*12520*/  R2UR UR7, R7 ;  /* 0x00000000070772ca */ /* 0x000fe200000e0000 */
[----:B------:R-:W-:Y:S01]  /*12530*/  IMAD.MOV.U32 R7, RZ, RZ, 0x40000040 ;  /* 0x40000040ff077424 */ /* 0x000fe200078e00ff */
[----:B------:R-:W-:Y:S01]  /*12540*/  LOP3.LUT R220, R0, 0x10000, RZ, 0xfc, !PT ;  /* 0x0001000000dc7812 */ /* 0x000fe200078efcff */
[----:B------:R-:W-:Y:S01]  /*12550*/  ULOP3.LUT UR20, UR20, 0x10000, URZ, 0xfc, !UPT ;  /* 0x0001000014147892 */ /* 0x000fe2000f8efc3f */
[----:B------:R-:W-:Y:S01]  /*12560*/  IMAD.U32 R13, RZ, RZ, UR9 ;  /* 0x00000009ff0d7e24 */ /* 0x000fe2000f8e00ff */
[----:B------:R-:W-:Y:S01]  /*12570*/  UMOV UR13, UR17 ;  /* 0x00000011000d7c82 */ /* 0x000fe20008000000 */
[----:B------:R-:W-:Y:S01]  /*12580*/  IMAD.MOV.U32 R9, RZ, RZ, 0x40000040 ;  /* 0x40000040ff097424 */ /* 0x000fe200078e00ff */
[----:B------:R-:W-:Y:S01]  /*12590*/  UMOV UR25, 0x40000040 ;  /* 0x4000004000197882 */ /* 0x000fe20000000000 */
[----:B------:R-:W-:Y:S01]  /*125a0*/  IMAD R4, R205, 0xa80, R220 ;  /* 0x00000a80cd047824 */ /* 0x000fe200078e02dc */
[----:B------:R-:W-:Y:S01]  /*125b0*/  UMOV UR23, UR25 ;  /* 0x0000001900177c82 */ /* 0x000fe20008000000 */
[----:B------:R-:W-:Y:S01]  /*125c0*/  UMOV UR8, UR20 ;  /* 0x0000001400087c82 */ /* 0x000fe20008000000 */
[----:B------:R-:W-:Y:S01]  /*125d0*/  R2UR UR15, R9 ;  /* 0x00000000090f72ca */ /* 0x000fe200000e0000 */
[C---:B------:R-:W-:Y:S01]  /*125e0*/  VIADD R6, R4.reuse, 0x80 ;  /* 0x0000008004067836 */ /* 0x040fe20000000000 */
[----:B------:R-:W-:Y:S01]  /*125f0*/  R2UR UR10, R4 ;  /* 0x00000000040a72ca */ /* 0x000fe200000e0000 */
[----:B------:R-:W-:Y:S01]  /*12600*/  UMOV UR16, UR8 ;  /* 0x0000000800107c82 */ /* 0x000fe20008000000 */
[----:B------:R-:W-:Y:S01]  /*12610*/  MOV R12, UR8 ;  /* 0x00000008000c7c02 */ /* 0x000fe20008000f00 */
[----:B------:R-:W-:Y:S01]  /*12620*/  UMOV UR4, UR16 ;  /* 0x0000001000047c82 */ /* 0x000fe20008000000 */
[----:B------:R-:W-:Y:S01]  /*12630*/  R2UR UR6, R6 ;  /* 0x00000000060672ca */ /* 0x000fe200000e0000 */
[C---:B------:R-:W-:Y:S01]  /*12640*/  VIADD R6, R4.reuse, 0x100 ;  /* 0x0000010004067836 */ /* 0x040fe20000000000 */
[----:B------:R-:W-:Y:S01]  /*12650*/  UMOV UR12, UR16 ;  /* 0x00000010000c7c82 */ /* 0x000fe20008000000 */
[C---:B------:R-:W-:Y:S01]  /*12660*/  VIADD R8, R4.reuse, 0x200 ;  /* 0x0000020004087836 */ /* 0x040fe20000000000 */
[----:B------:R0:W-:Y:S01]  /*12670*/  STL.64 [R1+0x38], R12 ;  /* 0x0000380c01007387 */ /* 0x0001e20000100a00 */
[----:B------:R-:W-:Y:S01]  /*12680*/  IMAD.MOV.U32 R9, RZ, RZ, 0x40000040 ;  /* 0x40000040ff097424 */ /* 0x000fe200078e00ff */
[----:B------:R-:W-:Y:S01]  /*12690*/  UIADD3 UR52, UR20, 0x406, URZ ;  /* 0x0000040614347890 */ /* 0x000fe2000fffe03f */
[----:B------:R-:W-:Y:S01]  /*126a0*/  VIADD R10, R4, 0xa04 ;  /* 0x00000a04040a7836 */ /* 0x000fe20000000000 */
[----:B------:R-:W-:Y:S01]  /*126b0*/  R2UR UR14, R8 ;  /* 0x00000000080e72ca */ /* 0x000fe200000e0000 */
[----:B------:R-:W-:Y:S01]  /*126c0*/  HGMMA.64x16x16.F32 R72, gdesc[UR8], RZ, !UPT, gsb0 ;  /* 0x00200000084879f0 */ /* 0x000fe2000c0008ff */
[----:B------:R-:W-:Y:S01]  /*126d0*/  UMOV UR8, UR16 ;  /* 0x0000001000087c82 */ /* 0x000fe20008000000 */
[----:B------:R-:W-:Y:S01]  /*126e0*/  UMOV UR9, UR17 ;  /* 0x0000001100097c82 */ /* 0x000fe20008000000 */
[----:B------:R-:W-:Y:S01]  /*126f0*/  VIADD R8, R4, 0x300 ;  /* 0x0000030004087836 */ /* 0x000fe20000000000 */
[----:B------:R-:W-:Y:S01]  /*12700*/  R2UR UR19, R9 ;  /* 0x00000000091372ca */ /* 0x000fe200000e0000 */
[----:B------:R-:W-:Y:S01]  /*12710*/  IMAD.MOV.U32 R9, RZ, RZ, 0x40000040 ;  /* 0x40000040ff097424 */ /* 0x000fe200078e00ff */
[----:B------:R-:W-:Y:S01]  /*12720*/  UMOV UR53, 0x40000040 ;  /* 0x4000004000357882 */ /* 0x000fe20000000000 */
[----:B0-----:R-:W-:Y:S01]  /*12730*/  IMAD.U32 R13, RZ, RZ, UR25 ;  /* 0x00000019ff0d7e24 */ /* 0x001fe2000f8e00ff */
[----:B------:R-:W-:Y:S01]  /*12740*/  R2UR UR18, R8 ;  /* 0x00000000081272ca */ /* 0x000fe200000e0000 */
[----:B------:R-:W-:Y:S01]  /*12750*/  UIADD3 UR48, UR20, 0x800, URZ ;  /* 0x0000080014307890 */ /* 0x000fe2000fffe03f */
[----:B------:R-:W-:Y:S01]  /*12760*/  IADD3 R8, R4, 0x202, RZ ;  /* 0x0000020204087810 */ /* 0x000fe20007ffe0ff */
[----:B------:R-:W-:Y:S01]  /*12770*/  UMOV UR49, 0x40000040 ;  /* 0x4000004000317882 */ /* 0x000fe20000000000 */
[----:B------:R-:W-:Y:S01]  /*12780*/  UIADD3 UR44, UR20, 0x802, URZ ;  /* 0x00000802142c7890 */ /* 0x000fe2000fffe03f */
[----:B------:R-:W-:Y:S01]  /*12790*/  IMAD.MOV.U32 R11, RZ, RZ, 0x40000040 ;  /* 0x40000040ff0b7424 */ /* 0x000fe200078e00ff */
[----:B------:R-:W-:Y:S01]  /*127a0*/  UMOV UR45, 0x40000040 ;  /* 0x40000040002d7882 */ /* 0x000fe20000000000 */
[----:B------:R-:W-:Y:S01]  /*127b0*/  UIADD3 UR40, UR20, 0x804, URZ ;  /* 0x0000080414287890 */ /* 0x000fe2000fffe03f */
[----:B------:R-:W0:Y:S01]  /*127c0*/  LDC R0, c[0x0][0x448] ;  /* 0x00011200ff007b82 */ /* 0x000e220000000800 */
[----:B------:R-:W-:Y:S01]  /*127d0*/  UMOV UR41, 0x40000040 ;  /* 0x4000004000297882 */ /* 0x000fe20000000000 */
[----:B------:R-:W-:Y:S01]  /*127e0*/  UIADD3 UR36, UR20, 0x806, URZ ;  /* 0x0000080614247890 */ /* 0x000fe2000fffe03f */
[----:B------:R-:W-:Y:S01]  /*127f0*/  @!P1 VIADD R3, R3, 0x36840 ;  /* 0x0003684003039836 */ /* 0x000fe20000000000 */
[----:B------:R-:W-:Y:S01]  /*12800*/  UMOV UR37, 0x40000040 ;  /* 0x4000004000257882 */ /* 0x000fe20000000000 */
[----:B------:R-:W-:Y:S01]  /*12810*/  BSSY B0, `(.L_x_2689) ;  /* 0x0000a03000007945 */ /* 0x000fe20003800000 */
        /* <DEDUP_REMOVED lines=11> */
[----:B0-----:R-:W-:Y:S01]  /*128d0*/  ISETP.NE.AND P2, PT, R0, 0x1, PT ;  /* 0x000000010000780c */ /* 0x001fe20003f45270 */
[----:B------:R-:W-:Y:S02]  /*128e0*/  WARPGROUP.DEPBAR.LE gsb0, 0x0 ;  /* 0x00008000000079c5 */ /* 0x000fe40000010000 */
[----:B------:R-:W-:-:S10]  /*128f0*/  WARPGROUP.ARRIVE ;  /* 0x00000000000079c5 */ /* 0x000fd40000000000 */
[----:B------:R-:W0:Y:S01]  /*12900*/  @P2 LDC R5, c[0x0][0x44c] ;  /* 0x00011300ff052b82 */ /* 0x000e220000000800 */
[----:B------:R-:W-:Y:S01]  /*12910*/  HGMMA.64x16x16.F32 R64, gdesc[UR4], RZ, !UPT, gsb0 ;  /* 0x00200000044079f0 */ /* 0x000fe2000c0008ff */
        /* <DEDUP_REMOVED lines=9> */
[----:B------:R-:W-:Y:S01]  /*129b0*/  IADD3 R6, R4, 0x280, RZ ;  /* 0x0000028004067810 */ /* 0x000fe20007ffe0ff */
[----:B------:R-:W-:Y:S02]  /*129c0*/  WARPGROUP.DEPBAR.LE gsb0, 0x0 ;  /* 0x00008000000079c5 */ /* 0x000fe40000010000 */
[----:B-----5:R-:W-:-:S06]  /*129d0*/  WARPGROUP.ARRIVE ;  /* 0x00000000000079c5 */ /* 0x020fcc0000000000 */
        /* <DEDUP_REMOVED lines=12> */
[----:B------:R-:W-:-:S06]  /*12aa0*/  WARPGROUP.ARRIVE ;  /* 0x00000000000079c5 */ /* 0x000fcc0000000000 */
[----:B------:R-:W-:Y:S01]  /*12ab0*/  HGMMA.64x16x16.F32 R48, gdesc[UR8], RZ, !UPT, gsb0 ;  /* 0x00200000083079f0 */ /* 0x000fe2000c0008ff */
[----:B------:R-:W-:Y:S02]  /*12ac0*/  UMOV UR9, UR23 ;  /* 0x0000001700097c82 */ /* 0x000fe40008000000 */
[----:B------:R-:W-:Y:S02]  /*12ad0*/  WARPGROUP.DEPBAR.LE gsb0, 0x0 ;  /* 0x00008000000079c5 */ /* 0x000fe40000010000 */
[----:B------:R-:W-:-:S06]  /*12ae0*/  WARPGROUP.ARRIVE ;  /* 0x00000000000079c5 */ /* 0x000fcc0000000000 */
[----:B------:R-:W-:Y:S01]  /*12af0*/  HGMMA.64x16x16.F32 R40, gdesc[UR12], RZ, !UPT, gsb0 ;  /* 0x002000000c2879f0 */ /* 0x000fe2000c0008ff */
[----:B------:R-:W-:Y:S02]  /*12b00*/  UMOV UR13, UR23 ;  /* 0x00000017000d7c82 */ /* 0x000fe40008000000 */
        /* <DEDUP_REMOVED lines=15> */
[----:B------:R-:W-:Y:S01]  /*12c00*/  VIADD R6, R4, 0x182 ;  /* 0x0000018204067836 */ /* 0x000fe20000000000 */
[----:B------:R-:W-:Y:S01]  /*12c10*/  UMOV UR12, UR22 ;  /* 0x00000016000c7c82 */ /* 0x000fe20008000000 */
[----:B------:R-:W-:-:S02]  /*12c20*/  IMAD.MOV.U32 R7, RZ, RZ, 0x40000040 ;  /* 0x40000040ff077424 */ /* 0x000fc400078e00ff */
[----:B------:R-:W-:Y:S01]  /*12c30*/  IMAD.U32 R12, RZ, RZ, UR24 ;  /* 0x00000018ff0c7e24 */ /* 0x000fe2000f8e00ff */
[----:B------:R-:W-:Y:S01]  /*12c40*/  R2UR UR14, R6 ;  /* 0x00000000060e72ca */ /* 0x000fe200000e0000 */
[----:B------:R-:W-:Y:S01]  /*12c50*/  VIADD R6, R4, 0x282 ;  /* 0x0000028204067836 */ /* 0x000fe20000000000 */
[----:B------:R-:W-:Y:S01]  /*12c60*/  R2UR UR15, R7 ;  /* 0x00000000070f72ca */ /* 0x000fe200000e0000 */
[----:B------:R-:W-:Y:S01]  /*12c70*/  IMAD.MOV.U32 R7, RZ, RZ, 0x40000040 ;  /* 0x40000040ff077424 */ /* 0x000fe200078e00ff */
[----:B------:R1:W-:Y:S01]  /*12c80*/  STL.64 [R1+0x30], R12 ;  /* 0x0000300c01007387 */ /* 0x0003e20000100a00 */
[----:B------:R-:W-:Y:S02]  /*12c90*/  WARPGROUP.DEPBAR.LE gsb0, 0x0 ;  /* 0x00008000000079c5 */ /* 0x000fe40000010000 */
[----:B------:R-:W-:-:S06]  /*12ca0*/  WARPGROUP.ARRIVE ;  /* 0x00000000000079c5 */ /* 0x000fcc0000000000 */
[----:B------:R-:W-:Y:S01]  /*12cb0*/  HGMMA.64x16x16.F32 R24, gdesc[UR16], RZ, !UPT, gsb0 ;  /* 0x00200000101879f0 */ /* 0x000fe2000c0008ff */
        /* <DEDUP_REMOVED lines=10> */
[----:B------:R-:W-:Y:S01]  /*12d60*/  UMOV UR25, 0x40000040 ;  /* 0x4000004000197882 */ /* 0x000fe20000000000 */
[----:B------:R-:W-:Y:S01]  /*12d70*/  R2UR UR27, R7 ;  /* 0x00000000071b72ca */ /* 0x000fe200000e0000 */
[----:B------:R-:W-:Y:S02]  /*12d80*/  VIADD R6, R4, 0x84 ;  /* 0x0000008404067836 */ /* 0x000fe40000000000 */
[----:B------:R-:W-:Y:S02]  /*12d90*/  IMAD.MOV.U32 R7, RZ, RZ, 0x40000040 ;  /* 0x40000040ff077424 */ /* 0x000fe400078e00ff */
[----:B-1----:R-:W-:Y:S01]  /*12da0*/  IMAD.U32 R13, RZ, RZ, UR25 ;  /* 0x00000019ff0d7e24 */ /* 0x002fe2000f8e00ff */
        /* <DEDUP_REMOVED lines=33> */
[----:B------:R-:W-:Y:S01]  /*12fc0*/  IMAD.U32 R12, RZ, RZ, UR24 ;  /* 0x00000018ff0c7e24 */ /* 0x000fe2000f8e00ff */
[----:B------:R-:W-:-:S04]  /*12fd0*/  UMOV UR4, UR12 ;  /* 0x0000000c00047c82 */ /* 0x000fc80008000000 */
[----:B------:R1:W-:Y:S01]  /*12fe0*/  STL.64 [R1+0x28], R12 ;  /* 0x0000280c01007387 */ /* 0x0003e20000100a00 */
        /* <DEDUP_REMOVED lines=21> */
[----:B------:R-:W-:Y:S02]  /*13140*/  UMOV UR25, 0x40000040 ;  /* 0x4000004000197882 */ /* 0x000fe40000000000 */
[----:B-1----:R-:W-:Y:S01]  /*13150*/  MOV R13, UR25 ;  /* 0x00000019000d7c02 */ /* 0x002fe20008000f00 */
        /* <DEDUP_REMOVED lines=32> */
[----:B------:R-:W-:Y:S01]  /*13360*/  UIADD3 UR4, UR20, 0x6, URZ ;  /* 0x0000000614047890 */ /* 0x000fe2000fffe03f */
[----:B------:R-:W-:Y:S01]  /*13370*/  R2UR UR6, R6 ;  /* 0x00000000060672ca */ /* 0x000fe200000e0000 */
[----:B------:R-:W-:Y:S01]  /*13380*/  VIADD R6, R4, 0x106 ;  /* 0x0000010604067836 */ /* 0x000fe20000000000 */
[----:B------:R-:W-:Y:S01]  /*13390*/  R2UR UR7, R7 ;  /* 0x00000000070772ca */ /* 0x000fe200000e0000 */
[----:B------:R-:W-:-:S03]  /*133a0*/  IMAD.MOV.U32 R7, RZ, RZ, 0x40000040 ;  /* 0x40000040ff077424 */ /* 0x000fc600078e00ff */
[----:B------:R-:W-:Y:S02]  /*133b0*/  UMOV UR24, UR4 ;  /* 0x0000000400187c82 */ /* 0x000fe40008000000 */
[----:B------:R-:W-:-:S05]  /*133c0*/  IMAD.U32 R12, RZ, RZ, UR24 ;  /* 0x00000018ff0c7e24 */ /* 0x000fca000f8e00ff */
[----:B------:R1:W-:Y:S01]  /*133d0*/  STL.64 [R1+0x18], R12 ;  /* 0x0000180c01007387 */ /* 0x0003e20000100a00 */
[----:B------:R-:W-:Y:S02]  /*133e0*/  WARPGROUP.DEPBAR.LE gsb0, 0x0 ;  /* 0x00008000000079c5 */ /* 0x000fe40000010000 */
[----:B------:R-:W-:-:S06]  /*133f0*/  WARPGROUP.ARRIVE ;  /* 0x00000000000079c5 */ /* 0x000fcc0000000000 */
[----:B------:R-:W-:Y:S01]  /*13400*/  HGMMA.64x16x16.F32 R32, gdesc[UR8], R32, gsb0 ;  /* 0x00200000082079f0 */ /* 0x000fe20008000820 */
        /* <DEDUP_REMOVED lines=11> */
[----:B------:R-:W-:Y:S01]  /*134c0*/  UMOV UR12, UR24 ;  /* 0x00000018000c7c82 */ /* 0x000fe20008000000 */
[----:B------:R-:W-:Y:S01]  /*134d0*/  UMOV UR13, UR25 ;  /* 0x00000019000d7c82 */ /* 0x000fe20008000000 */
[----:B------:R-:W-:Y:S01]  /*134e0*/  UMOV UR4, UR12 ;  /* 0x0000000c00047c82 */ /* 0x000fe20008000000 */
[----:B------:R-:W-:Y:S01]  /*134f0*/  UMOV UR5, UR13 ;  /* 0x0000000d00057c82 */ /* 0x000fe20008000000 */
[----:B------:R-:W-:Y:S01]  /*13500*/  UMOV UR8, UR12 ;  /* 0x0000000c00087c82 */ /* 0x000fe20008000000 */
[----:B------:R-:W-:Y:S01]  /*13510*/  UMOV UR9, UR13 ;  /* 0x0000000d00097c82 */ /* 0x000fe20008000000 */
[----:B------:R-:W-:Y:S01]  /*13520*/  UMOV UR16, UR12 ;  /* 0x0000000c00107c82 */ /* 0x000fe20008000000 */
[----:B------:R-:W-:Y:S01]  /*13530*/  UMOV UR17, UR13 ;  /* 0x0000000d00117c82 */ /* 0x000fe20008000000 */
[----:B------:R-:W-:Y:S02]  /*13540*/  WARPGROUP.DEPBAR.LE gsb0, 0x0 ;  /* 0x00008000000079c5 */ /* 0x000fe40000010000 */
[----:B------:R-:W-:-:S06]  /*13550*/  WARPGROUP.ARRIVE ;  /* 0x00000000000079c5 */ /* 0x000fcc0000000000 */
[----:B------:R-:W-:Y:S01]  /*13560*/  HGMMA.64x16x16.F32 R72, gdesc[UR24], R72, gsb0 ;  /* 0x00200000184879f0 */ /* 0x000fe20008000848 */
[----:B------:R-:W-:Y:S02]  /*13570*/  UMOV UR25, 0x40000040 ;  /* 0x4000004000197882 */ /* 0x000fe40000000000 */
        /* <DEDUP_REMOVED lines=46> */
[----:B------:R-:W-:Y:S02]  /*13860*/  R2UR UR11, R7 ;  /* 0x00000000070b72ca */ /* 0x000fe400000e0000 */
[----:B------:R-:W-:Y:S02]  /*13870*/  MOV R7, 0x40000040 ;  /* 0x4000004000077802 */ /* 0x000fe40000000f00 */
[----:B------:R-:W-:Y:S01]  /*13880*/  R2UR UR18, R6 ;  /* 0x00000000061272ca */ /* 0x000fe200000e0000 */
[----:B------:R-:W-:Y:S01]  /*13890*/  VIADD R6, R4, 0x600 ;  /* 0x0000060004067836 */ /* 0x000fe20000000000 */
[----:B------:R-:W-:Y:S01]  /*138a0*/  R2UR UR19, R7 ;  /* 0x00000000071372ca */ /* 0x000fe200000e0000 */
[----:B------:R-:W-:Y:S01]  /*138b0*/  IMAD.MOV.U32 R7, RZ, RZ, 0x40000040 ;  /* 0x40000040ff077424 */ /* 0x000fe200078e00ff */
[----:B------:R-:W-:-:S02]  /*138c0*/  WARPGROUP.DEPBAR.LE gsb0, 0x0 ;  /* 0x00008000000079c5 */ /* 0x000fc40000010000 */
        /* <DEDUP_REMOVED lines=58> */
[----:B------:R-:W-:Y:S02]  /*13c70*/  R2UR UR10, R6 ;  /* 0x00000000060a72ca */ /* 0x000fe400000e0000 */
[----:B------:R-:W-:Y:S01]  /*13c80*/  R2UR UR11, R7 ;  /* 0x00000000070b72ca */ /* 0x000fe200000e0000 */
        /* <DEDUP_REMOVED lines=55> */
[----:B------:R-:W-:Y:S02]  /*14000*/  R2UR UR6, R6 ;  /* 0x00000000060672ca */ /* 0x000fe400000e0000 */
[----:B------:R-:W-:Y:S01]  /*14010*/  R2UR UR7, R7 ;  /* 0x00000000070772ca */ /* 0x000fe200000e0000 */
[----:B------:R-:W-:Y:S01]  /*14020*/  IMAD.MOV.U32 R7, RZ, RZ, 0x40000040 ;  /* 0x40000040ff077424 */ /* 0x000fe200078e00ff */
[----:B------:R-:W-:Y:S02]  /*14030*/  IADD3 R6, R4, 0x484, RZ ;  /* 0x0000048404067810 */ /* 0x000fe40007ffe0ff */
[----:B------:R-:W-:Y:S02]  /*14040*/  UMOV UR24, UR4 ;  /* 0x0000000400187c82 */ /* 0x000fe40008000000 */
[----:B------:R-:W-:-:S05]  /*14050*/  IMAD.U32 R12, RZ, RZ, UR24 ;  /* 0x00000018ff0c7e24 */ /* 0x000fca000f8e00ff */
[----:B------:R1:W-:Y:S01]  /*14060*/  STL.64 [R1], R12 ;  /* 0x0000000c01007387 */ /* 0x0003e20000100a00 */
        /* <DEDUP_REMOVED lines=256> */
[----:B------:R-:W2:Y:S01]  /*15070*/  @P2 LDC R9, c[0x0][0x450] ;  /* 0x00011400ff092b82 */ /* 0x000ea20000000800 */
        /* <DEDUP_REMOVED lines=36> */
[----:B------:R-:W-:-:S05]  /*152c0*/  IADD3 R10, R227, R223, RZ ;  /* 0x000000dfe30a7210 */ /* 0x000fca0007ffe0ff */
[----:B0-----:R-:W-:-:S05]  /*152d0*/  @P2 IMAD.HI.U32 R0, R10, R5, RZ ;  /* 0x000000050a002227 */ /* 0x001fca00078e00ff */
[----:B--2---:R-:W-:Y:S01]  /*152e0*/  @P2 SHF.R.U32.HI R10, RZ, R9, R0 ;  /* 0x00000009ff0a2219 */ /* 0x004fe20000011600 */
[----:B------:R-:W-:-:S04]  /*152f0*/  IMAD R0, R2, -0x70, RZ ;  /* 0xffffff9002007824 */ /* 0x000fc800078e02ff */
[----:B------:R-:W0:Y:S01]  /*15300*/  SHFL.IDX PT, R9, R10, 0x1, 0x1c1f ;  /* 0x003c1f000a097f89 */ /* 0x000e2200000e0000 */
[----:B------:R-:W-:-:S04]  /*15310*/  IADD3 R5, -R225, 0x71, R0 ;  /* 0x00000071e1057810 */ /* 0x000fc80007ffe100 */
[----:B------:R-:W-:Y:S01]  /*15320*/  IADD3 R81, -R224, R5, R226 ;  /* 0x00000005e0517210 */ /* 0x000fe20007ffe1e2 */
[----:B------:R-:W-:Y:S01]  /*15330*/  IMAD.MOV.U32 R5, RZ, RZ, 0x40000040 ;  /* 0x40000040ff057424 */ /* 0x000fe200078e00ff */
        /* <DEDUP_REMOVED lines=39> */
[----:B------:R-:W-:Y:S01]  /*155b0*/  IMAD R6, R2, -0x70, R226 ;  /* 0xffffff9002067824 */ /* 0x000fe200078e02e2 */
[----:B------:R-:W-:-:S04]  /*155c0*/  MOV R7, 0x40000040 ;  /* 0x4000004000077802 */ /* 0x000fc80000000f00 */
[----:B-1----:R-:W-:Y:S01]  /*155d0*/  IADD3 R12, -R225, 0x70, R6 ;  /* 0x00000070e10c7810 */ /* 0x002fe20007ffe106 */
[C---:B------:R-:W-:Y:S01]  /*155e0*/  VIADD R6, R4.reuse, 0x906 ;  /* 0x0000090604067836 */ /* 0x040fe20000000000 */
[----:B------:R-:W-:Y:S01]  /*155f0*/  R2UR UR11, R7 ;  /* 0x00000000070b72ca */ /* 0x000fe200000e0000 */
[----:B------:R-:W-:Y:S01]  /*15600*/  VIADD R4, R4, 0xa06 ;  /* 0x00000a0604047836 */ /* 0x000fe20000000000 */
[----:B0-----:R-:W-:Y:S01]  /*15610*/  VIADDMNMX R0, R9, R81, R12, PT ;  /* 0x0000005109007246 */ /* 0x001fe2000380010c */
[----:B------:R-:W-:Y:S01]  /*15620*/  IMAD.MOV.U32 R9, RZ, RZ, 0x40000040 ;  /* 0x40000040ff097424 */ /* 0x000fe200078e00ff */
[----:B------:R-:W-:Y:S02]  /*15630*/  R2UR UR10, R6 ;  /* 0x00000000060a72ca */ /* 0x000fe400000e0000 */
[C---:B------:R-:W-:Y:S02]  /*15640*/  ISETP.GT.AND P3, PT, R0.reuse, RZ, PT ;  /* 0x000000ff0000720c */ /* 0x040fe40003f64270 */
[----:B------:R-:W-:-:S02]  /*15650*/  ISETP.GT.AND P4, PT, R0, 0x1, PT ;  /* 0x000000010000780c */ /* 0x000fc40003f84270 */
[----:B------:R-:W-:Y:S02]  /*15660*/  ISETP.GT.AND P5, PT, R0, 0x8, PT ;  /* 0x000000080000780c */ /* 0x000fe40003fa4270 */
[----:B------:R-:W-:Y:S02]  /*15670*/  FSEL R83, R74, -INF , P3 ;  /* 0xff8000004a537808 */ /* 0x000fe40001800000 */
[----:B------:R-:W-:Y:S02]  /*15680*/  FSEL R95, R75, -INF , P4 ;  /* 0xff8000004b5f7808 */ /* 0x000fe40002000000 */
[----:B------:R-:W-:Y:S02]  /*15690*/  ISETP.GT.AND P3, PT, R0, 0x9, PT ;  /* 0x000000090000780c */ /* 0x000fe40003f64270 */
[----:B------:R-:W-:Y:S02]  /*156a0*/  FSEL R87, R78, -INF , P5 ;  /* 0xff8000004e577808 */ /* 0x000fe40002800000 */
[----:B------:R-:W-:-:S02]  /*156b0*/  FMNMX.FTZ R6, R83, R95, !PT ;  /* 0x0000005f53067209 */ /* 0x000fc40007810000 */
[C---:B------:R-:W-:Y:S02]  /*156c0*/  ISETP.GT.AND P4, PT, R0.reuse, 0x10, PT ;  /* 0x000000100000780c */ /* 0x040fe40003f84270 */
[----:B------:R-:W-:Y:S02]  /*156d0*/  FSEL R91, R79, -INF , P3 ;  /* 0xff8000004f5b7808 */ /* 0x000fe40001800000 */
[----:B------:R-:W-:Y:S02]  /*156e0*/  FMNMX.FTZ R6, R87, R6, !PT ;  /* 0x0000000657067209 */ /* 0x000fe40007810000 */
[----:B------:R-:W-:Y:S02]  /*156f0*/  ISETP.GT.AND P3, PT, R0, 0x11, PT ;  /* 0x000000110000780c */ /* 0x000fe40003f64270 */
[----:B------:R-:W-:Y:S02]  /*15700*/  FSEL R93, R66, -INF , P4 ;  /* 0xff800000425d7808 */ /* 0x000fe40002000000 */
[----:B------:R-:W-:-:S02]  /*15710*/  FMNMX.FTZ R6, R91, R6, !PT ;  /* 0x000000065b067209 */ /* 0x000fc40007810000 */
[C---:B------:R-:W-:Y:S02]  /*15720*/  ISETP.GT.AND P4, PT, R0.reuse, 0x18, PT ;  /* 0x000000180000780c */ /* 0x040fe40003f84270 */
[----:B------:R-:W-:Y:S02]  /*15730*/  FSEL R89, R67, -INF , P3 ;  /* 0xff80000043597808 */ /* 0x000fe40001800000 */
[----:B------:R-:W-:Y:S01]  /*15740*/  FMNMX.FTZ R6, R93, R6, !PT ;  /* 0x000000065d067209 */ /* 0x000fe20007810000 */
[----:B------:R-:W-:Y:S02]  /*15750*/  WARPGROUP.DEPBAR.LE gsb0, 0x0 ;  /* 0x00008000000079c5 */ /* 0x000fe40000010000 */
[----:B------:R-:W-:Y:S01]  /*15760*/  WARPGROUP.ARRIVE ;  /* 0x00000000000079c5 */ /* 0x000fe20000000000 */
[----:B------:R-:W-:Y:S02]  /*15770*/  ISETP.GT.AND P3, PT, R0, 0x19, PT ;  /* 0x000000190000780c */ /* 0x000fe40003f64270 */
[----:B------:R-:W-:-:S02]  /*15780*/  FSEL R85, R70, -INF , P4 ;  /* 0xff80000046557808 */ /* 0x000fc40002000000 */
[----:B------:R-:W-:Y:S01]  /*15790*/  FMNMX.FTZ R6, R89, R6, !PT ;  /* 0x0000000659067209 */ /* 0x000fe20007810000 */
[----:B------:R-:W-:Y:S01]  /*157a0*/  HGMMA.64x16x16.F32 R48, gdesc[UR4], R48, gsb0 ;  /* 0x00200000043079f0 */ /* 0x000fe20008000830 */
[----:B------:R-:W-:Y:S01]  /*157b0*/  R2UR UR6, R8 ;  /* 0x00000000080672ca */ /* 0x000fe200000e0000 */
[----:B------:R-:W-:Y:S01]  /*157c0*/  UMOV UR4, UR36 ;  /* 0x0000002400047c82 */ /* 0x000fe20008000000 */
[----:B------:R-:W-:Y:S01]  /*157d0*/  R2UR UR7, R9 ;  /* 0x00000000090772ca */ /* 0x000fe200000e0000 */
[----:B------:R-:W-:Y:S01]  /*157e0*/  UMOV UR5, UR37 ;  /* 0x0000002500057c82 */ /* 0x000fe20008000000 */
        /* <DEDUP_REMOVED lines=24> */
[C---:B------:R-:W-:Y:S02]  /*15970*/  ISETP.GT.AND P3, PT, R0.reuse, 0x39, PT ;  /* 0x000000390000780c */ /* 0x040fe40003f64270 */
[----:B------:R-:W-:Y:S02]  /*15980*/  FMNMX.FTZ R6, R51, R6, !PT ;  /* 0x0000000633067209 */ /* 0x000fe40007810000 */
[----:B------:R-:W-:Y:S02]  /*15990*/  FSEL R55, R55, -INF , P3 ;  /* 0xff80000037377808 */ /* 0x000fe40001800000 */
[----:B------:R-:W-:Y:S01]  /*159a0*/  ISETP.GT.AND P3, PT, R0, 0x41, PT ;  /* 0x000000410000780c */ /* 0x000fe20003f64270 */
[----:B------:R-:W-:Y:S02]  /*159b0*/  WARPGROUP.DEPBAR.LE gsb0, 0x0 ;  /* 0x00008000000079c5 */ /* 0x000fe40000010000 */
[----:B------:R-:W-:Y:S01]  /*159c0*/  WARPGROUP.ARRIVE ;  /* 0x00000000000079c5 */ /* 0x000fe20000000000 */
[----:B------:R-:W-:-:S02]  /*159d0*/  FSEL R59, R43, -INF , P3 ;  /* 0xff8000002b3b7808 */ /* 0x000fc40001800000 */
[----:B------:R-:W-:-:S03]  /*159e0*/  ISETP.GT.AND P3, PT, R0, 0x49, PT ;  /* 0x000000490000780c */ /* 0x000fc60003f64270 */
[----:B------:R-:W-:Y:S01]  /*159f0*/  HGMMA.64x16x16.F32 R32, gdesc[UR4], R32, gsb0 ;  /* 0x00200000042079f0 */ /* 0x000fe20008000820 */
[----:B------:R-:W-:Y:S01]  /*15a00*/  R2UR UR6, R4 ;  /* 0x00000000040672ca */ /* 0x000fe200000e0000 */
[----:B------:R-:W-:Y:S01]  /*15a10*/  UMOV UR4, UR36 ;  /* 0x0000002400047c82 */ /* 0x000fe20008000000 */
[----:B------:R-:W-:Y:S01]  /*15a20*/  R2UR UR7, R5 ;  /* 0x00000000050772ca */ /* 0x000fe200000e0000 */
[----:B------:R-:W-:Y:S01]  /*15a30*/  UMOV UR5, UR37 ;  /* 0x0000002500057c82 */ /* 0x000fe20008000000 */
[----:B------:R-:W-:Y:S02]  /*15a40*/  FSEL R5, R54, -INF , P4 ;  /* 0xff80000036057808 */ /* 0x000fe40002000000 */
[----:B------:R-:W-:Y:S02]  /*15a50*/  ISETP.GT.AND P4, PT, R0, 0x40, PT ;  /* 0x000000400000780c */ /* 0x000fe40003f84270 */
[----:B------:R-:W-:Y:S02]  /*15a60*/  FMNMX.FTZ R6, R5, R6, !PT ;  /* 0x0000000605067209 */ /* 0x000fe40007810000 */
[----:B------:R-:W-:-:S02]  /*15a70*/  FSEL R9, R42, -INF , P4 ;  /* 0xff8000002a097808 */ /* 0x000fc40002000000 */
[----:B------:R-:W-:Y:S02]  /*15a80*/  FMNMX.FTZ R6, R55, R6, !PT ;  /* 0x0000000637067209 */ /* 0x000fe40007810000 */
[----:B------:R-:W-:Y:S02]  /*15a90*/  ISETP.GT.AND P4, PT, R0, 0x48, PT ;  /* 0x000000480000780c */ /* 0x000fe40003f84270 */
[----:B------:R-:W-:Y:S02]  /*15aa0*/  FMNMX.FTZ R6, R9, R6, !PT ;  /* 0x0000000609067209 */ /* 0x000fe40007810000 */
[----:B------:R-:W-:Y:S02]  /*15ab0*/  FSEL R21, R46, -INF , P4 ;  /* 0xff8000002e157808 */ /* 0x000fe40002000000 */
[----:B------:R-:W-:Y:S01]  /*15ac0*/  FMNMX.FTZ R6, R59, R6, !PT ;  /* 0x000000063b067209 */ /* 0x000fe20007810000 */
[----:B------:R-:W0:Y:S01]  /*15ad0*/  @P2 LDC R46, c[0x0][0x450] ;  /* 0x00011400ff2e2b82 */ /* 0x000e220000000800 */
[----:B------:R-:W-:-:S02]  /*15ae0*/  ISETP.GT.AND P4, PT, R0, 0x50, PT ;  /* 0x000000500000780c */ /* 0x000fc40003f84270 */
[----:B------:R-:W-:Y:S02]  /*15af0*/  FSEL R47, R47, -INF , P3 ;  /* 0xff8000002f2f7808 */ /* 0x000fe40001800000 */
[----:B------:R-:W-:Y:S02]  /*15b00*/  FMNMX.FTZ R6, R21, R6, !PT ;  /* 0x0000000615067209 */ /* 0x000fe40007810000 */
[----:B------:R-:W-:Y:S02]  /*15b10*/  ISETP.GT.AND P3, PT, R0, 0x51, PT ;  /* 0x000000510000780c */ /* 0x000fe40003f64270 */
[----:B------:R-:W-:Y:S01]  /*15b20*/  FMNMX.FTZ R6, R47, R6, !PT ;  /* 0x000000062f067209 */ /* 0x000fe20007810000 */
[----:B------:R-:W-:Y:S02]  /*15b30*/  WARPGROUP.DEPBAR.LE gsb0, 0x0 ;  /* 0x00008000000079c5 */ /* 0x000fe40000010000 */
[----:B------:R-:W-:Y:S01]  /*15b40*/  WARPGROUP.ARRIVE ;  /* 0x00000000000079c5 */ /* 0x000fe20000000000 */
[----:B------:R-:W-:-:S02]  /*15b50*/  FSEL R43, R34, -INF , P4 ;  /* 0xff800000222b7808 */ /* 0x000fc40002000000 */
[C---:B------:R-:W-:Y:S01]  /*15b60*/  ISETP.GT.AND P4, PT, R0.reuse, 0x58, PT ;  /* 0x000000580000780c */ /* 0x040fe20003f84270 */
[----:B------:R-:W1:Y:S01]  /*15b70*/  SHFL.IDX PT, R34, R10, RZ, 0x1c1f ;  /* 0x001c1fff0a227589 */ /* 0x000e6200000e0000 */
[----:B------:R-:W-:Y:S01]  /*15b80*/  FSEL R35, R35, -INF , P3 ;  /* 0xff80000023237808 */ /* 0x000fe20001800000 */
[----:B------:R-:W-:Y:S01]  /*15b90*/  HGMMA.64x16x16.F32 R24, gdesc[UR4], R24, gsb0 ;  /* 0x00200000041879f0 */ /* 0x000fe20008000818 */
[----:B------:R-:W-:Y:S01]  /*15ba0*/  FMNMX.FTZ R6, R43, R6, !PT ;  /* 0x000000062b067209 */ /* 0x000fe20007810000 */
[----:B------:R-:W-:Y:S01]  /*15bb0*/  ULDC UR4, c[0x0][0x988] ;  /* 0x0002620000047ab9 */ /* 0x000fe20000000800 */
[----:B------:R-:W-:Y:S02]  /*15bc0*/  ISETP.GT.AND P3, PT, R0, 0x59, PT ;  /* 0x000000590000780c */ /* 0x000fe40003f64270 */
[----:B------:R-:W-:Y:S02]  /*15bd0*/  FSEL R13, R38, -INF , P4 ;  /* 0xff800000260d7808 */ /* 0x000fe40002000000 */
[----:B------:R-:W-:-:S02]  /*15be0*/  FMNMX.FTZ R6, R35, R6, !PT ;  /* 0x0000000623067209 */ /* 0x000fc40007810000 */
[C---:B------:R-:W-:Y:S02]  /*15bf0*/  ISETP.GT.AND P4, PT, R0.reuse, 0x60, PT ;  /* 0x000000600000780c */ /* 0x040fe40003f84270 */
[----:B------:R-:W-:Y:S02]  /*15c00*/  FSEL R39, R39, -INF , P3 ;  /* 0xff80000027277808 */ /* 0x000fe40001800000 */
[----:B------:R-:W-:Y:S02]  /*15c10*/  FMNMX.FTZ R6, R13, R6, !PT ;  /* 0x000000060d067209 */ /* 0x000fe40007810000 */
[----:B------:R-:W-:Y:S02]  /*15c20*/  ISETP.GT.AND P3, PT, R0, 0x61, PT ;  /* 0x000000610000780c */ /* 0x000fe40003f64270 */
[----:B------:R-:W-:Y:S02]  /*15c30*/  FMNMX.FTZ R6, R39, R6, !PT ;  /* 0x0000000627067209 */ /* 0x000fe40007810000 */
[----:B-1----:R-:W-:-:S04]  /*15c40*/  VIADDMNMX R34, R34, R81, R12, PT ;  /* 0x0000005122227246 */ /* 0x002fc8000380010c */
[----:B------:R-:W-:Y:S01]  /*15c50*/  ISETP.GT.AND P5, PT, R34, 0x8, PT ;  /* 0x000000082200780c */ /* 0x000fe20003fa4270 */
[----:B------:R-:W-:Y:S02]  /*15c60*/  WARPGROUP.DEPBAR.LE gsb0, 0x0 ;  /* 0x00008000000079c5 */ /* 0x000fe40000010000 */
[----:B------:R-:W-:Y:S02]  /*15c70*/  FSEL R15, R26, -INF , P4 ;  /* 0xff8000001a0f7808 */ /* 0x000fe40002000000 */
[C---:B------:R-:W-:Y:S02]  /*15c80*/  ISETP.GT.AND P4, PT, R0.reuse, 0x68, PT ;  /* 0x000000680000780c */ /* 0x040fe40003f84270 */
[----:B------:R-:W-:Y:S02]  /*15c90*/  FSEL R27, R27, -INF , P3 ;  /* 0xff8000001b1b7808 */ /* 0x000fe40001800000 */
[----:B------:R-:W-:Y:S02]  /*15ca0*/  FMNMX.FTZ R6, R15, R6, !PT ;  /* 0x000000060f067209 */ /* 0x000fe40007810000 */
[----:B------:R-:W-:Y:S01]  /*15cb0*/  ISETP.GT.AND P3, PT, R0, 0x69, PT ;  /* 0x000000690000780c */ /* 0x000fe20003f64270 */
[----:B------:R-:W-:Y:S01]  /*15cc0*/  IMAD.U32 R0, RZ, RZ, UR4 ;  /* 0x00000004ff007e24 */ /* 0x000fe2000f8e00ff */
[----:B------:R-:W-:-:S02]  /*15cd0*/  FSEL R11, R30, -INF , P4 ;  /* 0xff8000001e0b7808 */ /* 0x000fc40002000000 */
[----:B------:R-:W-:Y:S02]  /*15ce0*/  FMNMX.FTZ R6, R27, R6, !PT ;  /* 0x000000061b067209 */ /* 0x000fe40007810000 */
[----:B------:R-:W-:Y:S02]  /*15cf0*/  FSEL R31, R31, -INF , P3 ;  /* 0xff8000001f1f7808 */ /* 0x000fe40001800000 */
[----:B------:R-:W-:Y:S02]  /*15d00*/  FMNMX.FTZ R6, R11, R6, !PT ;  /* 0x000000060b067209 */ /* 0x000fe40007810000 */
[----:B------:R-:W-:Y:S02]  /*15d10*/  ISETP.GT.AND P4, PT, R34, 0x1, PT ;  /* 0x000000012200780c */ /* 0x000fe40003f84270 */
[----:B------:R-:W-:-:S05]  /*15d20*/  FMNMX.FTZ R6, R31, R6, !PT ;  /* 0x000000061f067209 */ /* 0x000fca0007810000 */
[----:B------:R-:W1:Y:S02]  /*15d30*/  SHFL.BFLY PT, R97, R6, 0x2, 0x1f ;  /* 0x0c401f0006617f89 */ /* 0x000e6400000e0000 */
[----:B-1----:R-:W-:Y:S02]  /*15d40*/  FMNMX.FTZ R97, R6, R97, !PT ;  /* 0x0000006106617209 */ /* 0x002fe40007810000 */
[----:B------:R-:W-:Y:S02]  /*15d50*/  FSEL R6, R73, -INF , P4 ;  /* 0xff80000049067808 */ /* 0x000fe40002000000 */
[----:B------:R-:W-:Y:S01]  /*15d60*/  FSEL R73, R76, -INF , P5 ;  /* 0xff8000004c497808 */ /* 0x000fe20002800000 */
[----:B------:R-:W1:Y:S01]  /*15d70*/  SHFL.BFLY PT, R4, R97, 0x1, 0x1f ;  /* 0x0c201f0061047f89 */ /* 0x000e6200000e0000 */
        /* <DEDUP_REMOVED lines=8> */
[----:B-1----:R-:W-:Y:S02]  /*15e00*/  FMNMX.FTZ R4, R97, R4, !PT ;  /* 0x0000000461047209 */ /* 0x002fe40007810000 */
[----:B------:R-:W-:Y:S02]  /*15e10*/  CS2R R96, SRZ ;  /* 0x0000000000607805 */ /* 0x000fe4000001ff00 */
[----:B------:R-:W-:Y:S02]  /*15e20*/  ISETP.GT.AND P4, PT, R34, 0x31, PT ;  /* 0x000000312200780c */ /* 0x000fe40003f84270 */
[C---:B------:R-:W-:Y:S01]  /*15e30*/  FSETP.NEU.FTZ.AND P3, PT, R4.reuse, -INF , PT ;  /* 0xff8000000400780b */ /* 0x040fe20003f7d000 */
[----:B------:R-:W-:Y:S01]  /*15e40*/  FMUL.FTZ R14, R4, R0 ;  /* 0x00000000040e7220 */ /* 0x000fe20000410000 */
[----:B------:R-:W-:-:S02]  /*15e50*/  FSEL R49, R49, -INF , P4 ;  /* 0xff80000031317808 */ /* 0x000fc40002000000 */
[----:B------:R-:W-:Y:S02]  /*15e60*/  ISETP.GT.AND P4, PT, R34, 0x39, PT ;  /* 0x000000392200780c */ /* 0x000fe40003f84270 */
[----:B------:R-:W-:Y:S02]  /*15e70*/  FSEL R14, R14, RZ, P3 ;  /* 0x000000ff0e0e7208 */ /* 0x000fe40001800000 */
[----:B------:R-:W-:Y:S02]  /*15e80*/  ISETP.GT.AND P3, PT, R34, RZ, PT ;  /* 0x000000ff2200720c */ /* 0x000fe40003f64270 */
[----:B------:R-:W-:Y:S01]  /*15e90*/  FSEL R53, R53, -INF , P4 ;  /* 0xff80000035357808 */ /* 0x000fe20002000000 */
[-CC-:B------:R-:W-:Y:S01]  /*15ea0*/  FFMA.FTZ R201, R83, R0.reuse, -R14.reuse ;  /* 0x0000000053c97223 */ /* 0x180fe2000001080e */
[----:B------:R-:W-:Y:S01]  /*15eb0*/  FSEL R81, R72, -INF , P3 ;  /* 0xff80000048517808 */ /* 0x000fe20001800000 */
[-CC-:B------:R-:W-:Y:S01]  /*15ec0*/  FFMA.FTZ R203, R87, R0.reuse, -R14.reuse ;  /* 0x0000000057cb7223 */ /* 0x180fe2000001080e */
[C---:B------:R-:W-:Y:S01]  /*15ed0*/  ISETP.GT.AND P3, PT, R34.reuse, 0x9, PT ;  /* 0x000000092200780c */ /* 0x040fe20003f64270 */
[--C-:B------:R-:W-:Y:S01]  /*15ee0*/  FFMA.FTZ R20, R91, R0, -R14.reuse ;  /* 0x000000005b147223 */ /* 0x100fe2000001080e */
[----:B------:R-:W-:Y:S01]  /*15ef0*/  FMNMX.FTZ R10, R81, R6, !PT ;  /* 0x00000006510a7209 */ /* 0x000fe20007810000 */
[-CC-:B------:R-:W-:Y:S01]  /*15f00*/  FFMA.FTZ R197, R93, R0.reuse, -R14.reuse ;  /* 0x000000005dc57223 */ /* 0x180fe2000001080e */
[----:B------:R-:W-:Y:S01]  /*15f10*/  FSEL R77, R77, -INF , P3 ;  /* 0xff8000004d4d7808 */ /* 0x000fe20001800000 */
        /* <DEDUP_REMOVED lines=16> */
[--C-:B------:R-:W-:Y:S01]  /*16020*/  FFMA.FTZ R189, R7, R0, -R14.reuse ;  /* 0x0000000007bd7223 */ /* 0x100fe2000001080e */
[----:B------:R-:W-:Y:S01]  /*16030*/  ISETP.GT.AND P3, PT, R34, 0x20, PT ;  /* 0x000000202200780c */ /* 0x000fe20003f64270 */
[----:B------:R1:W-:Y:S01]  /*16040*/  MUFU.EX2 R10, R20 ;  /* 0x00000014000a7308 */ /* 0x0003e20000000800 */
[----:B------:R-:W-:Y:S01]  /*16050*/  FMNMX.FTZ R12, R87, R12, !PT ;  /* 0x0000000c570c7209 */ /* 0x000fe20007810000 */
[-CC-:B------:R-:W-:Y:S01]  /*16060*/  FFMA.FTZ R185, R9, R0.reuse, -R14.reuse ;  /* 0x0000000009b97223 */ /* 0x180fe2000001080e */
[----:B------:R-:W-:Y:S01]  /*16070*/  FSEL R91, R56, -INF , P3 ;  /* 0xff800000385b7808 */ /* 0x000fe20001800000 */
[--C-:B------:R-:W-:Y:S01]  /*16080*/  FFMA.FTZ R179, R11, R0, -R14.reuse ;  /* 0x000000000bb37223 */ /* 0x100fe2000001080e */
[----:B------:R-:W-:Y:S01]  /*16090*/  FMNMX.FTZ R12, R69, R12, !PT ;  /* 0x0000000c450c7209 */ /* 0x000fe20007810000 */
[--C-:B------:R-:W-:Y:S01]  /*160a0*/  FFMA.FTZ R183, R13, R0, -R14.reuse ;  /* 0x000000000db77223 */ /* 0x100fe2000001080e */
[----:B------:R-:W-:Y:S01]  /*160b0*/  ISETP.GT.AND P3, PT, R34, 0x28, PT ;  /* 0x000000282200780c */ /* 0x000fe20003f64270 */
[----:B------:R-:W-:Y:S01]  /*160c0*/  MUFU.EX2 R201, R201 ;  /* 0x000000c900c97308 */ /* 0x000fe20000000800 */
[----:B------:R-:W-:Y:S01]  /*160d0*/  FMNMX.FTZ R12, R91, R12, !PT ;  /* 0x0000000c5b0c7209 */ /* 0x000fe20007810000 */
[-CC-:B------:R-:W-:Y:S01]  /*160e0*/  FFMA.FTZ R177, R15, R0.reuse, -R14.reuse ;  /* 0x000000000fb17223 */ /* 0x180fe2000001080e */
[----:B------:R-:W-:Y:S01]  /*160f0*/  FSEL R93, R60, -INF , P3 ;  /* 0xff8000003c5d7808 */ /* 0x000fe20001800000 */
[--C-:B------:R-:W-:Y:S01]  /*16100*/  FFMA.FTZ R187, R21, R0, -R14.reuse ;  /* 0x0000000015bb7223 */ /* 0x100fe2000001080e */
[----:B-1----:R-:W-:Y:S01]  /*16110*/  FMNMX.FTZ R20, R57, R12, !PT ;  /* 0x0000000c39147209 */ /* 0x002fe20007810000 */
[--C-:B------:R-:W-:Y:S01]  /*16120*/  FFMA.FTZ R27, R27, R0, -R14.reuse ;  /* 0x000000001b1b7223 */ /* 0x100fe2000001080e */
[----:B------:R-:W-:Y:S01]  /*16130*/  ISETP.GT.AND P3, PT, R34, 0x30, PT ;  /* 0x000000302200780c */ /* 0x000fe20003f64270 */
[----:B------:R1:W-:Y:S01]  /*16140*/  MUFU.EX2 R12, R26 ;  /* 0x0000001a000c7308 */ /* 0x0003e20000000800 */
[----:B------:R-:W-:Y:S01]  /*16150*/  FMNMX.FTZ R20, R93, R20, !PT ;  /* 0x000000145d147209 */ /* 0x000fe20007810000 */
[----:B------:R-:W-:Y:S01]  /*16160*/  FFMA.FTZ R181, R43, R0, -R14 ;  /* 0x000000002bb57223 */ /* 0x000fe2000001080e */
[----:B------:R-:W-:-:S02]  /*16170*/  FSEL R89, R48, -INF , P3 ;  /* 0xff80000030597808 */ /* 0x000fc40001800000 */
[----:B------:R-:W-:Y:S02]  /*16180*/  FMNMX.FTZ R20, R61, R20, !PT ;  /* 0x000000143d147209 */ /* 0x000fe40007810000 */
[----:B------:R-:W-:Y:S01]  /*16190*/  ISETP.GT.AND P3, PT, R34, 0x38, PT ;  /* 0x000000382200780c */ /* 0x000fe20003f64270 */
[----:B------:R-:W2:Y:S01]  /*161a0*/  MUFU.EX2 R8, R8 ;  /* 0x0000000800087308 */ /* 0x000ea20000000800 */
[----:B------:R-:W-:Y:S02]  /*161b0*/  FMNMX.FTZ R20, R89, R20, !PT ;  /* 0x0000001459147209 */ /* 0x000fe40007810000 */
[----:B------:R-:W-:Y:S02]  /*161c0*/  FSEL R85, R52, -INF , P3 ;  /* 0xff80000034557808 */ /* 0x000fe40001800000 */
[----:B-1----:R-:W-:Y:S02]  /*161d0*/  FMNMX.FTZ R26, R49, R20, !PT ;  /* 0x00000014311a7209 */ /* 0x002fe40007810000 */
[----:B------:R-:W-:Y:S01]  /*161e0*/  ISETP.GT.AND P3, PT, R34, 0x40, PT ;  /* 0x000000402200780c */ /* 0x000fe20003f64270 */
[----:B------:R1:W-:Y:S01]  /*161f0*/  MUFU.EX2 R20, R30 ;  /* 0x0000001e00147308 */ /* 0x0003e20000000800 */
[----:B------:R-:W-:-:S02]  /*16200*/  FMNMX.FTZ R26, R85, R26, !PT ;  /* 0x0000001a551a7209 */ /* 0x000fc40007810000 */
[----:B------:R-:W-:Y:S02]  /*16210*/  ISETP.GT.AND P4, PT, R34, 0x41, PT ;  /* 0x000000412200780c */ /* 0x000fe40003f84270 */
[----:B------:R-:W-:Y:S02]  /*16220*/  FSEL R79, R40, -INF , P3 ;  /* 0xff800000284f7808 */ /* 0x000fe40001800000 */
[----:B------:R-:W-:Y:S01]  /*16230*/  FMNMX.FTZ R26, R53, R26, !PT ;  /* 0x0000001a351a7209 */ /* 0x000fe20007810000 */
[----:B------:R-:W3:Y:S01]  /*16240*/  MUFU.EX2 R203, R203 ;  /* 0x000000cb00cb7308 */ /* 0x000ee20000000800 */
[----:B------:R-:W-:Y:S02]  /*16250*/  ISETP.GT.AND P3, PT, R34, 0x48, PT ;  /* 0x000000482200780c */ /* 0x000fe40003f64270 */
[----:B------:R-:W-:Y:S02]  /*16260*/  FSEL R75, R41, -INF , P4 ;  /* 0xff800000294b7808 */ /* 0x000fe40002000000 */
[----:B------:R-:W-:-:S02]  /*16270*/  FMNMX.FTZ R26, R79, R26, !PT ;  /* 0x0000001a4f1a7209 */ /* 0x000fc40007810000 */
[----:B------:R-:W-:Y:S01]  /*16280*/  ISETP.GT.AND P4, PT, R34, 0x49, PT ;  /* 0x000000492200780c */ /* 0x000fe20003f84270 */
[----:B------:R-:W4:Y:S01]  /*16290*/  MUFU.EX2 R197, R197 ;  /* 0x000000c500c57308 */ /* 0x000f220000000800 */
[----:B------:R-:W-:Y:S02]  /*162a0*/  FSEL R41, R44, -INF , P3 ;  /* 0xff8000002c297808 */ /* 0x000fe40001800000 */
[----:B-1----:R-:W-:Y:S01]  /*162b0*/  FMNMX.FTZ R30, R75, R26, !PT ;  /* 0x0000001a4b1e7209 */ /* 0x002fe20007810000 */
[----:B------:R-:W1:Y:S01]  /*162c0*/  @P2 LDC R44, c[0x0][0x44c] ;  /* 0x00011300ff2c2b82 */ /* 0x000e620000000800 */
[----:B------:R-:W-:Y:S02]  /*162d0*/  FSEL R45, R45, -INF , P4 ;  /* 0xff8000002d2d7808 */ /* 0x000fe40002000000 */
[----:B------:R-:W-:Y:S01]  /*162e0*/  ISETP.GT.AND P3, PT, R34, 0x50, PT ;  /* 0x000000502200780c */ /* 0x000fe20003f64270 */
[----:B------:R-:W4:Y:S01]  /*162f0*/  MUFU.EX2 R199, R199 ;  /* 0x000000c700c77308 */ /* 0x000f220000000800 */
[----:B------:R-:W-:-:S02]  /*16300*/  FMNMX.FTZ R30, R41, R30, !PT ;  /* 0x0000001e291e7209 */ /* 0x000fc40007810000 */
[----:B------:R-:W-:Y:S02]  /*16310*/  ISETP.GT.AND P4, PT, R34, 0x51, PT ;  /* 0x000000512200780c */ /* 0x000fe40003f84270 */
[----:B------:R-:W-:Y:S02]  /*16320*/  FSEL R71, R32, -INF , P3 ;  /* 0xff80000020477808 */ /* 0x000fe40001800000 */
[----:B------:R-:W-:Y:S01]  /*16330*/  FMNMX.FTZ R30, R45, R30, !PT ;  /* 0x0000001e2d1e7209 */ /* 0x000fe20007810000 */
[----:B------:R0:W-:Y:S01]  /*16340*/  MUFU.EX2 R26, R38 ;  /* 0x00000026001a7308 */ /* 0x0001e20000000800 */
[----:B------:R-:W-:Y:S02]  /*16350*/  ISETP.GT.AND P3, PT, R34, 0x58, PT ;  /* 0x000000582200780c */ /* 0x000fe40003f64270 */
[----:B------:R-:W-:Y:S02]  /*16360*/  FSEL R33, R33, -INF , P4 ;  /* 0xff80000021217808 */ /* 0x000fe40002000000 */
[----:B------:R-:W-:-:S02]  /*16370*/  FMNMX.FTZ R30, R71, R30, !PT ;  /* 0x0000001e471e7209 */ /* 0x000fc40007810000 */
[----:B------:R-:W-:Y:S01]  /*16380*/  ISETP.GT.AND P4, PT, R34, 0x59, PT ;  /* 0x000000592200780c */ /* 0x000fe20003f84270 */
[----:B------:R-:W-:Y:S01]  /*16390*/  MUFU.EX2 R193, R193 ;  /* 0x000000c100c17308 */ /* 0x000fe20000000800 */
[----:B------:R-:W-:Y:S01]  /*163a0*/  FSEL R67, R36, -INF , P3 ;  /* 0xff80000024437808 */ /* 0x000fe20001800000 */
[--C-:B------:R-:W-:Y:S01]  /*163b0*/  FFMA.FTZ R36, R63, R0, -R14.reuse ;  /* 0x000000003f247223 */ /* 0x100fe2000001080e */
[----:B------:R-:W-:Y:S01]  /*163c0*/  FMNMX.FTZ R32, R33, R30, !PT ;  /* 0x0000001e21207209 */ /* 0x000fe20007810000 */
[----:B0-----:R-:W-:Y:S01]  /*163d0*/  FFMA.FTZ R38, R39, R0, -R14 ;  /* 0x0000000027267223 */ /* 0x001fe2000001080e */
[----:B------:R-:W-:Y:S01]  /*163e0*/  FSEL R37, R37, -INF , P4 ;  /* 0xff80000025257808 */ /* 0x000fe20002000000 */
[----:B-1----:R-:W-:Y:S01]  /*163f0*/  @P2 IMAD.HI.U32 R39, R223, R44, RZ ;  /* 0x0000002cdf272227 */ /* 0x002fe200078e00ff */
[----:B------:R-:W-:Y:S01]  /*16400*/  ISETP.GT.AND P3, PT, R34, 0x60, PT ;  /* 0x000000602200780c */ /* 0x000fe20003f64270 */
[----:B------:R0:W-:Y:S01]  /*16410*/  MUFU.EX2 R30, R36 ;  /* 0x00000024001e7308 */ /* 0x0001e20000000800 */
[----:B------:R-:W-:-:S02]  /*16420*/  FMNMX.FTZ R32, R67, R32, !PT ;  /* 0x0000002043207209 */ /* 0x000fc40007810000 */
[----:B------:R-:W-:Y:S02]  /*16430*/  ISETP.GT.AND P4, PT, R34, 0x61, PT ;  /* 0x000000612200780c */ /* 0x000fe40003f84270 */
[----:B------:R-:W-:Y:S01]  /*16440*/  FSEL R63, R24, -INF , P3 ;  /* 0xff800000183f7808 */ /* 0x000fe20001800000 */
[----:B------:R-:W-:Y:S01]  /*16450*/  FFMA.FTZ R24, R51, R0, -R14 ;  /* 0x0000000033187223 */ /* 0x000fe2000001080e */
[----:B------:R-:W-:Y:S01]  /*16460*/  FMNMX.FTZ R32, R37, R32, !PT ;  /* 0x0000002025207209 */ /* 0x000fe20007810000 */
[----:B------:R-:W-:Y:S01]  /*16470*/  MUFU.EX2 R195, R195 ;  /* 0x000000c300c37308 */ /* 0x000fe20000000800 */
[----:B------:R-:W-:Y:S02]  /*16480*/  ISETP.GT.AND P3, PT, R34, 0x68, PT ;  /* 0x000000682200780c */ /* 0x000fe40003f64270 */
[----:B------:R-:W-:Y:S02]  /*16490*/  CS2R R50, SRZ ;  /* 0x0000000000327805 */ /* 0x000fe4000001ff00 */
[----:B------:R-:W-:-:S02]  /*164a0*/  FSEL R25, R25, -INF , P4 ;  /* 0xff80000019197808 */ /* 0x000fc40002000000 */
[----:B------:R-:W-:Y:S02]  /*164b0*/  FMNMX.FTZ R32, R63, R32, !PT ;  /* 0x000000203f207209 */ /* 0x000fe40007810000 */
[----:B------:R-:W-:Y:S01]  /*164c0*/  ISETP.GT.AND P4, PT, R34, 0x69, PT ;  /* 0x000000692200780c */ /* 0x000fe20003f84270 */
[--C-:B------:R-:W-:Y:S01]  /*164d0*/  FFMA.FTZ R34, R47, R0, -R14.reuse ;  /* 0x000000002f227223 */ /* 0x100fe2000001080e */
[----:B------:R-:W-:Y:S01]  /*164e0*/  FSEL R95, R28, -INF , P3 ;  /* 0xff8000001c5f7808 */ /* 0x000fe20001800000 */
[----:B------:R-:W-:Y:S01]  /*164f0*/  IMAD.MOV.U32 R47, RZ, RZ, R223 ;  /* 0x000000ffff2f7224 */ /* 0x000fe200078e00df */
[----:B------:R-:W-:Y:S01]  /*16500*/  FMNMX.FTZ R32, R25, R32, !PT ;  /* 0x0000002019207209 */ /* 0x000fe20007810000 */
[----:B------:R-:W-:Y:S01]  /*16510*/  MUFU.EX2 R189, R189 ;  /* 0x000000bd00bd7308 */ /* 0x000fe20000000800 */
[----:B------:R-:W-:Y:S01]  /*16520*/  FSEL R29, R29, -INF , P4 ;  /* 0xff8000001d1d7808 */ /* 0x000fe20002000000 */
[----:B------:R-:W-:Y:S01]  /*16530*/  FFMA.FTZ R28, R55, R0, -R14 ;  /* 0x00000000371c7223 */ /* 0x000fe2000001080e */
[----:B------:R-:W-:-:S02]  /*16540*/  FMNMX.FTZ R32, R95, R32, !PT ;  /* 0x000000205f207209 */ /* 0x000fc40007810000 */
[----:B------:R-:W-:Y:S02]  /*16550*/  CS2R R54, SRZ ;  /* 0x0000000000367805 */ /* 0x000fe4000001ff00 */
[----:B------:R-:W-:Y:S02]  /*16560*/  @P2 SHF.R.U32.HI R47, RZ, R46, R39 ;  /* 0x0000002eff2f2219 */ /* 0x000fe40000011627 */
[----:B------:R-:W-:Y:S01]  /*16570*/  FMNMX.FTZ R5, R29, R32, !PT ;  /* 0x000000201d057209 */ /* 0x000fe20007810000 */
[----:B------:R-:W-:Y:S01]  /*16580*/  MUFU.EX2 R24, R24 ;  /* 0x0000001800187308 */ /* 0x000fe20000000800 */
[--C-:B------:R-:W-:Y:S01]  /*16590*/  FFMA.FTZ R32, R59, R0, -R14.reuse ;  /* 0x000000003b207223 */ /* 0x100fe2000001080e */
[----:B------:R-:W-:Y:S02]  /*165a0*/  CS2R R58, SRZ ;  /* 0x00000000003a7805 */ /* 0x000fe4000001ff00 */
[----:B0-----:R-:W0:Y:S04]  /*165b0*/  SHFL.BFLY PT, R36, R5, 0x2, 0x1f ;  /* 0x0c401f0005247f89 */ /* 0x001e2800000e0000 */
        /* <DEDUP_REMOVED lines=13> */
[----:B------:R-:W-:Y:S02]  /*16690*/  FMUL.FTZ R42, R5, R0 ;  /* 0x00000000052a7220 */ /* 0x000fe40000410000 */
[----:B------:R0:W-:Y:S03]  /*166a0*/  MUFU.EX2 R40, R27 ;  /* 0x0000001b00287308 */ /* 0x0001e60000000800 */
[----:B------:R-:W-:-:S05]  /*166b0*/  FSEL R42, R42, RZ, P3 ;  /* 0x000000ff2a2a7208 */ /* 0x000fca0001800000 */
[-CC-:B------:R-:W-:Y:S01]  /*166c0*/  FFMA.FTZ R200, R81, R0.reuse, -R42.reuse ;  /* 0x0000000051c87223 */ /* 0x180fe2000001082a */
[-CC-:B------:R-:W-:Y:S01]  /*166d0*/  FFMA.FTZ R9, R6, R0.reuse, -R42.reuse ;  /* 0x0000000006097223 */ /* 0x180fe2000001082a */
[-C--:B------:R-:W-:Y:S01]  /*166e0*/  FFMA.FTZ R202, R73, R0.reuse, -R42 ;  /* 0x0000000049ca7223 */ /* 0x080fe2000001082a */
[----:B--2---:R-:W-:Y:S01]  /*166f0*/  FADD.FTZ R6, R201, R8 ;  /* 0x00000008c9067221 */ /* 0x004fe20000010000 */
[-CC-:B------:R-:W-:Y:S01]  /*16700*/  FFMA.FTZ R11, R77, R0.reuse, -R42.reuse ;  /* 0x000000004d0b7223 */ /* 0x180fe2000001082a */
[-C--:B------:R-:W-:Y:S01]  /*16710*/  FFMA.FTZ R196, R83, R0.reuse, -R42 ;  /* 0x0000000053c47223 */ /* 0x080fe2000001082a */
[----:B------:R-:W-:Y:S01]  /*16720*/  MUFU.EX2 R200, R200 ;  /* 0x000000c800c87308 */ /* 0x000fe20000000800 */
[----:B---3--:R-:W-:Y:S01]  /*16730*/  FADD.FTZ R7, R203, R6 ;  /* 0x00000006cb077221 */ /* 0x008fe20000010000 */
[-CC-:B------:R-:W-:Y:S01]  /*16740*/  FFMA.FTZ R13, R65, R0.reuse, -R42.reuse ;  /* 0x00000000410d7223 */ /* 0x180fe2000001082a */
[-CC-:B------:R-:W-:Y:S01]  /*16750*/  FFMA.FTZ R198, R87, R0.reuse, -R42.reuse ;  /* 0x0000000057c67223 */ /* 0x180fe2000001082a */
[-CC-:B------:R-:W-:Y:S01]  /*16760*/  FFMA.FTZ R15, R69, R0.reuse, -R42.reuse ;  /* 0x00000000450f7223 */ /* 0x180fe2000001082a */
[----:B------:R-:W-:Y:S01]  /*16770*/  FADD.FTZ R6, R10, R7 ;  /* 0x000000070a067221 */ /* 0x000fe20000010000 */
[-CC-:B------:R-:W-:Y:S01]  /*16780*/  FFMA.FTZ R192, R91, R0.reuse, -R42.reuse ;  /* 0x000000005bc07223 */ /* 0x180fe2000001082a */
[-C--:B------:R-:W-:Y:S01]  /*16790*/  FFMA.FTZ R21, R57, R0.reuse, -R42 ;  /* 0x0000000039157223 */ /* 0x080fe2000001082a */
[----:B------:R-:W1:Y:S01]  /*167a0*/  MUFU.EX2 R9, R9 ;  /* 0x0000000900097308 */ /* 0x000e620000000800 */
[----:B----4-:R-:W-:Y:S01]  /*167b0*/  FADD.FTZ R7, R197, R6 ;  /* 0x00000006c5077221 */ /* 0x010fe20000010000 */
[-CC-:B------:R-:W-:Y:S01]  /*167c0*/  FFMA.FTZ R194, R93, R0.reuse, -R42.reuse ;  /* 0x000000005dc27223 */ /* 0x180fe2000001082a */
[-CC-:B0-----:R-:W-:Y:S01]  /*167d0*/  FFMA.FTZ R27, R61, R0.reuse, -R42.reuse ;  /* 0x000000003d1b7223 */ /* 0x181fe2000001082a */
[-CC-:B------:R-:W-:Y:S01]  /*167e0*/  FFMA.FTZ R188, R89, R0.reuse, -R42.reuse ;  /* 0x0000000059bc7223 */ /* 0x180fe2000001082a */
[----:B------:R-:W-:Y:S01]  /*167f0*/  FADD.FTZ R6, R12, R7 ;  /* 0x000000070c067221 */ /* 0x000fe20000010000 */
[-CC-:B------:R-:W-:Y:S01]  /*16800*/  FFMA.FTZ R186, R41, R0.reuse, -R42.reuse ;  /* 0x0000000029ba7223 */ /* 0x180fe2000001082a */
[-C--:B------:R-:W-:Y:S01]  /*16810*/  FFMA.FTZ R31, R49, R0.reuse, -R42 ;  /* 0x00000000311f7223 */ /* 0x080fe2000001082a */
[----:B------:R-:W0:Y:S01]  /*16820*/  MUFU.EX2 R202, R202 ;  /* 0x000000ca00ca7308 */ /* 0x000e220000000800 */
[----:B------:R-:W-:Y:S01]  /*16830*/  FADD.FTZ R39, R199, R6 ;  /* 0x00000006c7277221 */ /* 0x000fe20000010000 */
[----:B------:R-:W-:Y:S01]  /*16840*/  @!P1 PRMT R6, RZ, 0x654, R3 ;  /* 0x00000654ff069816 */ /* 0x000fe20000000003 */
[-CC-:B------:R-:W-:Y:S01]  /*16850*/  FFMA.FTZ R190, R85, R0.reuse, -R42.reuse ;  /* 0x0000000055be7223 */ /* 0x180fe2000001082a */
[-CC-:B------:R-:W-:Y:S01]  /*16860*/  FFMA.FTZ R35, R53, R0.reuse, -R42.reuse ;  /* 0x0000000035237223 */ /* 0x180fe2000001082a */
[----:B------:R-:W-:Y:S01]  /*16870*/  FADD.FTZ R46, R20, R39 ;  /* 0x00000027142e7221 */ /* 0x000fe20000010000 */
[----:B------:R2:W-:Y:S01]  /*16880*/  @!P1 SYNCS.ARRIVE.TRANS64.RED.A1T0 RZ, [R6+URZ], RZ ;  /* 0x000000ff06ff99a7 */ /* 0x0005e2000810043f */
[-C--:B------:R-:W-:Y:S01]  /*16890*/  FFMA.FTZ R184, R79, R0.reuse, -R42 ;  /* 0x000000004fb87223 */ /* 0x080fe2000001082a */
[----:B------:R-:W3:Y:S01]  /*168a0*/  MUFU.EX2 R11, R11 ;  /* 0x0000000b000b7308 */ /* 0x000ee20000000800 */
[----:B-1----:R-:W-:Y:S01]  /*168b0*/  FADD.FTZ R7, R200, R9 ;  /* 0x00000009c8077221 */ /* 0x002fe20000010000 */
[----:B------:R-:W-:Y:S01]  /*168c0*/  FADD.FTZ R43, R193, R46 ;  /* 0x0000002ec12b7221 */ /* 0x000fe20000010000 */
[-CC-:B------:R-:W-:Y:S01]  /*168d0*/  FFMA.FTZ R75, R75, R0.reuse, -R42.reuse ;  /* 0x000000004b4b7223 */ /* 0x180fe2000001082a */
[-CC-:B------:R-:W-:Y:S01]  /*168e0*/  FFMA.FTZ R45, R45, R0.reuse, -R42.reuse ;  /* 0x000000002d2d7223 */ /* 0x180fe2000001082a */
[----:B------:R-:W-:Y:S01]  /*168f0*/  FFMA.FTZ R71, R71, R0, -R42 ;  /* 0x0000000047477223 */ /* 0x000fe2000001082a */
[----:B------:R-:W-:Y:S01]  /*16900*/  FADD.FTZ R46, R26, R43 ;  /* 0x0000002b1a2e7221 */ /* 0x000fe20000010000 */
[----:B--2---:R-:W-:Y:S01]  /*16910*/  MOV R6, RZ ;  /* 0x000000ff00067202 */ /* 0x004fe20000000f00 */
[----:B------:R-:W1:Y:S01]  /*16920*/  MUFU.EX2 R196, R196 ;  /* 0x000000c400c47308 */ /* 0x000e620000000800 */
[----:B0-----:R-:W-:Y:S01]  /*16930*/  FADD.FTZ R44, R202, R7 ;  /* 0x00000007ca2c7221 */ /* 0x001fe20000010000 */
[----:B------:R-:W-:Y:S01]  /*16940*/  IADD3 R7, R47, R226, -R224 ;  /* 0x000000e22f077210 */ /* 0x000fe20007ffe8e0 */
[----:B------:R-:W-:Y:S01]  /*16950*/  FADD.FTZ R41, R195, R46 ;  /* 0x0000002ec3297221 */ /* 0x000fe20000010000 */
[-CC-:B------:R-:W-:Y:S01]  /*16960*/  FFMA.FTZ R33, R33, R0.reuse, -R42.reuse ;  /* 0x0000000021217223 */ /* 0x180fe2000001082a */
[-CC-:B------:R-:W-:Y:S01]  /*16970*/  FFMA.FTZ R67, R67, R0.reuse, -R42.reuse ;  /* 0x0000000043437223 */ /* 0x180fe2000001082a */
[----:B------:R-:W-:Y:S01]  /*16980*/  FFMA.FTZ R37, R37, R0, -R42 ;  /* 0x0000000025257223 */ /* 0x000fe2000001082a */
[----:B------:R-:W-:Y:S01]  /*16990*/  FADD.FTZ R46, R30, R41 ;  /* 0x000000291e2e7221 */ /* 0x000fe20000010000 */
[----:B------:R-:W0:Y:S01]  /*169a0*/  MUFU.EX2 R13, R13 ;  /* 0x0000000d000d7308 */ /* 0x000e220000000800 */
[----:B---3--:R-:W-:Y:S01]  /*169b0*/  FADD.FTZ R39, R11, R44 ;  /* 0x0000002c0b277221 */ /* 0x008fe20000010000 */
[----:B------:R-:W-:-:S04]  /*169c0*/  IMAD.HI R221, R7, -0x6db6db6d, R6 ;  /* 0x9249249307dd7827 */ /* 0x000fc800078e0206 */
[----:B------:R-:W-:Y:S01]  /*169d0*/  FADD.FTZ R41, R189, R46 ;  /* 0x0000002ebd297221 */ /* 0x000fe20000010000 */
[-CC-:B------:R-:W-:Y:S01]  /*169e0*/  FFMA.FTZ R63, R63, R0.reuse, -R42.reuse ;  /* 0x000000003f3f7223 */ /* 0x180fe2000001082a */
[-CC-:B------:R-:W-:Y:S01]  /*169f0*/  FFMA.FTZ R25, R25, R0.reuse, -R42.reuse ;  /* 0x0000000019197223 */ /* 0x180fe2000001082a */
[-CC-:B------:R-:W-:Y:S01]  /*16a00*/  FFMA.FTZ R95, R95, R0.reuse, -R42.reuse ;  /* 0x000000005f5f7223 */ /* 0x180fe2000001082a */
[----:B------:R-:W-:Y:S01]  /*16a10*/  FFMA.FTZ R29, R29, R0, -R42 ;  /* 0x000000001d1d7223 */ /* 0x000fe2000001082a */
[----:B------:R-:W2:Y:S01]  /*16a20*/  MUFU.EX2 R198, R198 ;  /* 0x000000c600c67308 */ /* 0x000ea20000000800 */
[----:B-1----:R-:W-:Y:S01]  /*16a30*/  FADD.FTZ R44, R196, R39 ;  /* 0x00000027c42c7221 */ /* 0x002fe20000010000 */
[----:B------:R-:W-:Y:S02]  /*16a40*/  F2FP.F16.F32.PACK_AB R201, R8, R201 ;  /* 0x000000c908c9723e */ /* 0x000fe400000000ff */
[----:B------:R-:W-:Y:S02]  /*16a50*/  CS2R R92, SRZ ;  /* 0x00000000005c7805 */ /* 0x000fe4000001ff00 */
[----:B------:R-:W-:Y:S01]  /*16a60*/  F2FP.F16.F32.PACK_AB R203, R10, R203 ;  /* 0x000000cb0acb723e */ /* 0x000fe200000000ff */
[----:B------:R-:W-:Y:S01]  /*16a70*/  VIADD R10, R2, 0xfffffffe ;  /* 0xfffffffe020a7836 */ /* 0x000fe20000000000 */
[----:B------:R-:W-:Y:S01]  /*16a80*/  F2FP.F16.F32.PACK_AB R200, R9, R200 ;  /* 0x000000c809c8723e */ /* 0x000fe200000000ff */
[----:B------:R-:W-:Y:S01]  /*16a90*/  IMAD.MOV.U32 R2, RZ, RZ, 0x3f800000 ;  /* 0x3f800000ff027424 */ /* 0x000fe200078e00ff */
[----:B------:R-:W1:Y:S01]  /*16aa0*/  MUFU.EX2 R15, R15 ;  /* 0x0000000f000f7308 */ /* 0x000e620000000800 */
[----:B0-----:R-:W-:Y:S01]  /*16ab0*/  FADD.FTZ R39, R13, R44 ;  /* 0x0000002c0d277221 */ /* 0x001fe20000010000 */
[----:B------:R-:W-:-:S02]  /*16ac0*/  F2FP.F16.F32.PACK_AB R193, R26, R193 ;  /* 0x000000c11ac1723e */ /* 0x000fc400000000ff */
[----:B------:R-:W-:Y:S02]  /*16ad0*/  CS2R R90, SRZ ;  /* 0x00000000005a7805 */ /* 0x000fe4000001ff00 */
[----:B------:R-:W-:Y:S02]  /*16ae0*/  F2FP.F16.F32.PACK_AB R195, R30, R195 ;  /* 0x000000c31ec3723e */ /* 0x000fe400000000ff */
[----:B------:R-:W-:Y:S02]  /*16af0*/  CS2R R88, SRZ ;  /* 0x0000000000587805 */ /* 0x000fe4000001ff00 */
[----:B------:R-:W-:Y:S02]  /*16b00*/  F2FP.F16.F32.PACK_AB R189, R24, R189 ;  /* 0x000000bd18bd723e */ /* 0x000fe400000000ff */
[----:B------:R-:W-:Y:S01]  /*16b10*/  CS2R R86, SRZ ;  /* 0x0000000000567805 */ /* 0x000fe2000001ff00 */
[----:B------:R-:W0:Y:S01]  /*16b20*/  MUFU.EX2 R192, R192 ;  /* 0x000000c000c07308 */ /* 0x000e220000000800 */
[----:B--2---:R-:W-:Y:S01]  /*16b30*/  FADD.FTZ R44, R198, R39 ;  /* 0x00000027c62c7221 */ /* 0x004fe20000010000 */
[----:B------:R-:W-:-:S02]  /*16b40*/  F2FP.F16.F32.PACK_AB R197, R12, R197 ;  /* 0x000000c50cc5723e */ /* 0x000fc400000000ff */
[----:B------:R-:W-:Y:S02]  /*16b50*/  CS2R R84, SRZ ;  /* 0x0000000000547805 */ /* 0x000fe4000001ff00 */
[----:B------:R-:W-:Y:S02]  /*16b60*/  F2FP.F16.F32.PACK_AB R199, R20, R199 ;  /* 0x000000c714c7723e */ /* 0x000fe400000000ff */
[----:B------:R-:W-:Y:S02]  /*16b70*/  CS2R R82, SRZ ;  /* 0x0000000000527805 */ /* 0x000fe4000001ff00 */
[----:B------:R-:W-:Y:S02]  /*16b80*/  F2FP.F16.F32.PACK_AB R202, R11, R202 ;  /* 0x000000ca0bca723e */ /* 0x000fe400000000ff */
[----:B------:R-:W-:Y:S01]  /*16b90*/  CS2R R80, SRZ ;  /* 0x0000000000507805 */ /* 0x000fe2000001ff00 */
[----:B------:R-:W2:Y:S01]  /*16ba0*/  MUFU.EX2 R21, R21 ;  /* 0x0000001500157308 */ /* 0x000ea20000000800 */
[----:B-1----:R-:W-:Y:S01]  /*16bb0*/  FADD.FTZ R39, R15, R44 ;  /* 0x0000002c0f277221 */ /* 0x002fe20000010000 */
[----:B------:R-:W-:Y:S01]  /*16bc0*/  FADD.FTZ R44, R24, R41 ;  /* 0x00000029182c7221 */ /* 0x000fe20000010000 */
[----:B------:R-:W-:-:S02]  /*16bd0*/  F2FP.F16.F32.PACK_AB R196, R13, R196 ;  /* 0x000000c40dc4723e */ /* 0x000fc400000000ff */
[----:B------:R-:W-:Y:S02]  /*16be0*/  CS2R R78, SRZ ;  /* 0x00000000004e7805 */ /* 0x000fe4000001ff00 */
[----:B------:R-:W-:Y:S01]  /*16bf0*/  F2FP.F16.F32.PACK_AB R198, R15, R198 ;  /* 0x000000c60fc6723e */ /* 0x000fe200000000ff */
[----:B------:R-:W-:Y:S01]  /*16c00*/  FADD.FTZ R41, R191, R44 ;  /* 0x0000002cbf297221 */ /* 0x000fe20000010000 */
[----:B------:R-:W-:Y:S01]  /*16c10*/  F2FP.F16.F32.PACK_AB R191, R28, R191 ;  /* 0x000000bf1cbf723e */ /* 0x000fe200000000ff */
[----:B------:R-:W1:Y:S01]  /*16c20*/  MUFU.EX2 R194, R194 ;  /* 0x000000c200c27308 */ /* 0x000e620000000800 */
[----:B0-----:R-:W-:Y:S01]  /*16c30*/  FADD.FTZ R6, R192, R39 ;  /* 0x00000027c0067221 */ /* 0x001fe20000010000 */
[----:B------:R-:W-:Y:S01]  /*16c40*/  FADD.FTZ R44, R28, R41 ;  /* 0x000000291c2c7221 */ /* 0x000fe20000010000 */
[----:B------:R-:W-:Y:S02]  /*16c50*/  CS2R R76, SRZ ;  /* 0x00000000004c7805 */ /* 0x000fe4000001ff00 */
[----:B------:R-:W-:-:S02]  /*16c60*/  CS2R R72, SRZ ;  /* 0x0000000000487805 */ /* 0x000fc4000001ff00 */
[----:B------:R-:W-:Y:S01]  /*16c70*/  CS2R R68, SRZ ;  /* 0x0000000000447805 */ /* 0x000fe2000001ff00 */
[----:B------:R-:W-:Y:S01]  /*16c80*/  FADD.FTZ R41, R185, R44 ;  /* 0x0000002cb9297221 */ /* 0x000fe20000010000 */
[----:B------:R-:W-:Y:S01]  /*16c90*/  SHF.R.U32.HI R44, RZ, 0x1f, R221 ;  /* 0x0000001fff2c7819 */ /* 0x000fe200000116dd */
[----:B------:R-:W0:Y:S01]  /*16ca0*/  MUFU.EX2 R27, R27 ;  /* 0x0000001b001b7308 */ /* 0x000e220000000800 */
[----:B--2---:R-:W-:Y:S01]  /*16cb0*/  FADD.FTZ R39, R21, R6 ;  /* 0x0000000615277221 */ /* 0x004fe20000010000 */
[C---:B------:R-:W-:Y:S01]  /*16cc0*/  FADD.FTZ R42, R32.reuse, R41 ;  /* 0x00000029202a7221 */ /* 0x040fe20000010000 */
[----:B------:R-:W-:Y:S02]  /*16cd0*/  LEA.HI.SX32 R221, R221, R44, 0x1a ;  /* 0x0000002cdddd7211 */ /* 0x000fe400078fd2ff */
[----:B------:R-:W-:Y:S02]  /*16ce0*/  CS2R R64, SRZ ;  /* 0x0000000000407805 */ /* 0x000fe4000001ff00 */
[----:B------:R-:W-:Y:S01]  /*16cf0*/  F2FP.F16.F32.PACK_AB R185, R32, R185 ;  /* 0x000000b920b9723e */ /* 0x000fe200000000ff */
[----:B------:R-:W-:Y:S01]  /*16d00*/  FADD.FTZ R41, R187, R42 ;  /* 0x0000002abb297221 */ /* 0x000fe20000010000 */
[----:B------:R-:W-:Y:S01]  /*16d10*/  VIMNMX R221, R222, R221, !PT ;  /* 0x000000dddedd7248 */ /* 0x000fe20007fe0100 */
[----:B------:R-:W2:Y:S01]  /*16d20*/  MUFU.EX2 R188, R188 ;  /* 0x000000bc00bc7308 */ /* 0x000ea20000000800 */
[----:B-1----:R-:W-:Y:S01]  /*16d30*/  FADD.FTZ R6, R194, R39 ;  /* 0x00000027c2067221 */ /* 0x002fe20000010000 */
[----:B------:R-:W-:Y:S01]  /*16d40*/  FADD.FTZ R8, R34, R41 ;  /* 0x0000002922087221 */ /* 0x000fe20000010000 */
[----:B------:R-:W-:-:S02]  /*16d50*/  ISETP.GE.AND P3, PT, R10, R221, PT ;  /* 0x000000dd0a00720c */ /* 0x000fc40003f66270 */
[----:B------:R-:W-:Y:S02]  /*16d60*/  CS2R R60, SRZ ;  /* 0x00000000003c7805 */ /* 0x000fe4000001ff00 */
[----:B------:R-:W-:Y:S02]  /*16d70*/  F2FP.F16.F32.PACK_AB R187, R34, R187 ;  /* 0x000000bb22bb723e */ /* 0x000fe400000000ff */
[----:B------:R-:W-:Y:S02]  /*16d80*/  CS2R R56, SRZ ;  /* 0x0000000000387805 */ /* 0x000fe4000001ff00 */
[----:B------:R-:W-:Y:S01]  /*16d90*/  F2FP.F16.F32.PACK_AB R192, R21, R192 ;  /* 0x000000c015c0723e */ /* 0x000fe200000000ff */
[----:B------:R-:W1:Y:S01]  /*16da0*/  MUFU.EX2 R31, R31 ;  /* 0x0000001f001f7308 */ /* 0x000e620000000800 */
[C---:B0-----:R-:W-:Y:S01]  /*16db0*/  FADD.FTZ R39, R27.reuse, R6 ;  /* 0x000000061b277221 */ /* 0x041fe20000010000 */
[----:B------:R-:W-:Y:S02]  /*16dc0*/  F2FP.F16.F32.PACK_AB R194, R27, R194 ;  /* 0x000000c21bc2723e */ /* 0x000fe400000000ff */
[----:B------:R-:W-:-:S02]  /*16dd0*/  CS2R R52, SRZ ;  /* 0x0000000000347805 */ /* 0x000fc4000001ff00 */
[----:B------:R-:W-:Y:S02]  /*16de0*/  CS2R R48, SRZ ;  /* 0x0000000000307805 */ /* 0x000fe4000001ff00 */
[----:B------:R-:W-:Y:S02]  /*16df0*/  CS2R R46, SRZ ;  /* 0x00000000002e7805 */ /* 0x000fe4000001ff00 */
[----:B------:R-:W-:Y:S02]  /*16e00*/  CS2R R42, SRZ ;  /* 0x00000000002a7805 */ /* 0x000fe4000001ff00 */
[----:B------:R-:W-:Y:S01]  /*16e10*/  CS2R R26, SRZ ;  /* 0x00000000001a7805 */ /* 0x000fe2000001ff00 */
[----:B------:R-:W0:Y:S01]  /*16e20*/  MUFU.EX2 R190, R190 ;  /* 0x000000be00be7308 */ /* 0x000e220000000800 */
[----:B--2---:R-:W-:-:S07]  /*16e30*/  FADD.FTZ R6, R188, R39 ;  /* 0x00000027bc067221 */ /* 0x004fce0000010000 */
[----:B------:R-:W2:Y:S01]  /*16e40*/  MUFU.EX2 R35, R35 ;  /* 0x0000002300237308 */ /* 0x000ea20000000800 */
[C---:B-1----:R-:W-:Y:S01]  /*16e50*/  FADD.FTZ R39, R31.reuse, R6 ;  /* 0x000000061f277221 */ /* 0x042fe20000010000 */
[----:B------:R-:W-:Y:S02]  /*16e60*/  F2FP.F16.F32.PACK_AB R188, R31, R188 ;  /* 0x000000bc1fbc723e */ /* 0x000fe400000000ff */
[----:B------:R-:W-:-:S04]  /*16e70*/  CS2R R30, SRZ ;  /* 0x00000000001e7805 */ /* 0x000fc8000001ff00 */
[----:B------:R-:W-:Y:S01]  /*16e80*/  MUFU.EX2 R184, R184 ;  /* 0x000000b800b87308 */ /* 0x000fe20000000800 */
[----:B0-----:R-:W-:Y:S01]  /*16e90*/  FADD.FTZ R6, R190, R39 ;  /* 0x00000027be067221 */ /* 0x001fe20000010000 */
[----:B------:R-:W-:-:S06]  /*16ea0*/  FADD.FTZ R39, R181, R8 ;  /* 0x00000008b5277221 */ /* 0x000fcc0000010000 */
[----:B------:R0:W-:Y:S01]  /*16eb0*/  MUFU.EX2 R3, R75 ;  /* 0x0000004b00037308 */ /* 0x0001e20000000800 */
[----:B--2---:R-:W-:-:S07]  /*16ec0*/  F2FP.F16.F32.PACK_AB R190, R35, R190 ;  /* 0x000000be23be723e */ /* 0x004fce00000000ff */
[----:B------:R-:W1:Y:S01]  /*16ed0*/  MUFU.EX2 R36, R36 ;  /* 0x0000002400247308 */ /* 0x000e620000000800 */
[----:B0-----:R-:W-:-:S07]  /*16ee0*/  CS2R R74, SRZ ;  /* 0x00000000004a7805 */ /* 0x001fce000001ff00 */
[----:B------:R-:W-:Y:S08]  /*16ef0*/  MUFU.EX2 R186, R186 ;  /* 0x000000ba00ba7308 */ /* 0x000ff00000000800 */
[----:B------:R-:W0:Y:S01]  /*16f00*/  MUFU.EX2 R183, R183 ;  /* 0x000000b700b77308 */ /* 0x000e220000000800 */
[C---:B-1----:R-:W-:Y:S01]  /*16f10*/  FADD.FTZ R8, R36.reuse, R39 ;  /* 0x0000002724087221 */ /* 0x042fe20000010000 */
[----:B------:R-:W-:-:S06]  /*16f20*/  F2FP.F16.F32.PACK_AB R181, R36, R181 ;  /* 0x000000b524b5723e */ /* 0x000fcc00000000ff */
[----:B------:R1:W2:Y:S08]  /*16f30*/  MUFU.EX2 R7, R45 ;  /* 0x0000002d00077308 */ /* 0x0002b00000000800 */
[----:B------:R3:W-:Y:S01]  /*16f40*/  MUFU.EX2 R180, R33 ;  /* 0x0000002100b47308 */ /* 0x0007e20000000800 */
[----:B0-----:R-:W-:Y:S01]  /*16f50*/  FADD.FTZ R39, R183, R8 ;  /* 0x00000008b7277221 */ /* 0x001fe20000010000 */
[----:B-1----:R-:W-:-:S06]  /*16f60*/  CS2R R44, SRZ ;  /* 0x00000000002c7805 */ /* 0x002fcc000001ff00 */
[----:B------:R-:W0:Y:S01]  /*16f70*/  MUFU.EX2 R38, R38 ;  /* 0x0000002600267308 */ /* 0x000e220000000800 */
[----:B---3--:R-:W-:Y:S01]  /*16f80*/  FADD.FTZ R33, R35, R6 ;  /* 0x0000000623217221 */ /* 0x008fe20000010000 */
[----:B------:R-:W-:-:S03]  /*16f90*/  CS2R R34, SRZ ;  /* 0x0000000000227805 */ /* 0x000fc6000001ff00 */
[----:B------:R-:W-:Y:S01]  /*16fa0*/  FADD.FTZ R6, R184, R33 ;  /* 0x00000021b8067221 */ /* 0x000fe20000010000 */
[C---:B------:R-:W-:Y:S02]  /*16fb0*/  F2FP.F16.F32.PACK_AB R184, R3.reuse, R184 ;  /* 0x000000b803b8723e */ /* 0x040fe400000000ff */
[----:B------:R-:W1:Y:S01]  /*16fc0*/  MUFU.EX2 R71, R71 ;  /* 0x0000004700477308 */ /* 0x000e620000000800 */
[----:B------:R-:W-:Y:S01]  /*16fd0*/  FADD.FTZ R33, R3, R6 ;  /* 0x0000000603217221 */ /* 0x000fe20000010000 */
[----:B------:R-:W-:-:S03]  /*16fe0*/  IMAD.MOV.U32 R3, RZ, RZ, 0x3f800000 ;  /* 0x3f800000ff037424 */ /* 0x000fc600078e00ff */
[----:B------:R-:W-:Y:S01]  /*16ff0*/  FADD.FTZ R6, R186, R33 ;  /* 0x00000021ba067221 */ /* 0x000fe20000010000 */
[C---:B--2---:R-:W-:Y:S02]  /*17000*/  F2FP.F16.F32.PACK_AB R186, R7.reuse, R186 ;  /* 0x000000ba07ba723e */ /* 0x044fe400000000ff */
[----:B------:R-:W2:Y:S01]  /*17010*/  MUFU.EX2 R177, R177 ;  /* 0x000000b100b17308 */ /* 0x000ea20000000800 */
[----:B------:R-:W-:Y:S01]  /*17020*/  FADD.FTZ R6, R7, R6 ;  /* 0x0000000607067221 */ /* 0x000fe20000010000 */
[C---:B0-----:R-:W-:Y:S01]  /*17030*/  FADD.FTZ R8, R38.reuse, R39 ;  /* 0x0000002726087221 */ /* 0x041fe20000010000 */
[----:B------:R-:W-:Y:S02]  /*17040*/  F2FP.F16.F32.PACK_AB R183, R38, R183 ;  /* 0x000000b726b7723e */ /* 0x000fe400000000ff */
[----:B------:R-:W-:-:S03]  /*17050*/  CS2R R38, SRZ ;  /* 0x0000000000267805 */ /* 0x000fc6000001ff00 */
[----:B------:R-:W-:Y:S01]  /*17060*/  MUFU.EX2 R67, R67 ;  /* 0x0000004300437308 */ /* 0x000fe20000000800 */
[----:B-1----:R-:W-:-:S04]  /*17070*/  FADD.FTZ R33, R71, R6 ;  /* 0x0000000647217221 */ /* 0x002fc80000010000 */
[C---:B------:R-:W-:Y:S01]  /*17080*/  FADD.FTZ R6, R180.reuse, R33 ;  /* 0x00000021b4067221 */ /* 0x040fe20000010000 */
[----:B------:R-:W-:Y:S02]  /*17090*/  F2FP.F16.F32.PACK_AB R180, R180, R71 ;  /* 0x00000047b4b4723e */ /* 0x000fe400000000ff */
[----:B------:R-:W-:Y:S01]  /*170a0*/  CS2R R70, SRZ ;  /* 0x0000000000467805 */ /* 0x000fe2000001ff00 */
[----:B------:R-:W0:Y:S08]  /*170b0*/  MUFU.EX2 R179, R179 ;  /* 0x000000b300b37308 */ /* 0x000e300000000800 */
[----:B------:R2:W1:Y:S08]  /*170c0*/  MUFU.EX2 R182, R37 ;  /* 0x0000002500b67308 */ /* 0x0004700000000800 */
[----:B------:R-:W3:Y:S01]  /*170d0*/  MUFU.EX2 R63, R63 ;  /* 0x0000003f003f7308 */ /* 0x000ee20000000800 */
[----:B--2---:R-:W-:Y:S01]  /*170e0*/  FADD.FTZ R37, R177, R8 ;  /* 0x00000008b1257221 */ /* 0x004fe20000010000 */
[----:B------:R-:W-:-:S03]  /*170f0*/  F2FP.F16.F32.PACK_AB R177, R40, R177 ;  /* 0x000000b128b1723e */ /* 0x000fc600000000ff */
[----:B------:R-:W-:Y:S01]  /*17100*/  FADD.FTZ R8, R40, R37 ;  /* 0x0000002528087221 */ /* 0x000fe20000010000 */
[----:B------:R-:W-:Y:S02]  /*17110*/  CS2R R40, SRZ ;  /* 0x0000000000287805 */ /* 0x000fe4000001ff00 */
[----:B------:R-:W-:Y:S01]  /*17120*/  CS2R R36, SRZ ;  /* 0x0000000000247805 */ /* 0x000fe2000001ff00 */
[----:B------:R2:W4:Y:S01]  /*17130*/  MUFU.EX2 R176, R25 ;  /* 0x0000001900b07308 */ /* 0x0005220000000800 */
[----:B0-----:R-:W-:-:S07]  /*17140*/  FADD.FTZ R33, R179, R8 ;  /* 0x00000008b3217221 */ /* 0x001fce0000010000 */
[----:B------:R-:W0:Y:S01]  /*17150*/  MUFU.EX2 R95, R95 ;  /* 0x0000005f005f7308 */ /* 0x000e220000000800 */
[----:B--2---:R-:W-:-:S04]  /*17160*/  FADD.FTZ R25, R67, R6 ;  /* 0x0000000643197221 */ /* 0x004fc80000010000 */
[C---:B-1----:R-:W-:Y:S01]  /*17170*/  FADD.FTZ R8, R182.reuse, R25 ;  /* 0x00000019b6087221 */ /* 0x042fe20000010000 */
[----:B------:R-:W-:Y:S02]  /*17180*/  F2FP.F16.F32.PACK_AB R182, R182, R67 ;  /* 0x00000043b6b6723e */ /* 0x000fe400000000ff */
[----:B------:R-:W-:Y:S01]  /*17190*/  CS2R R66, SRZ ;  /* 0x0000000000427805 */ /* 0x000fe2000001ff00 */
[----:B------:R1:W2:Y:S01]  /*171a0*/  MUFU.EX2 R178, R29 ;  /* 0x0000001d00b27308 */ /* 0x0002a20000000800 */
[----:B---3--:R-:W-:Y:S01]  /*171b0*/  FADD.FTZ R9, R63, R8 ;  /* 0x000000083f097221 */ /* 0x008fe20000010000 */
[----:B------:R-:W-:-:S03]  /*171c0*/  CS2R R24, SRZ ;  /* 0x0000000000187805 */ /* 0x000fc6000001ff00 */
[C---:B----4-:R-:W-:Y:S01]  /*171d0*/  FADD.FTZ R8, R176.reuse, R9 ;  /* 0x00000009b0087221 */ /* 0x050fe20000010000 */
[----:B------:R-:W-:Y:S02]  /*171e0*/  F2FP.F16.F32.PACK_AB R176, R176, R63 ;  /* 0x0000003fb0b0723e */ /* 0x000fe400000000ff */
[----:B------:R-:W-:Y:S01]  /*171f0*/  CS2R R62, SRZ ;  /* 0x00000000003e7805 */ /* 0x000fe2000001ff00 */
[----:B------:R-:W3:Y:S01]  /*17200*/  MUFU.EX2 R14, R14 ;  /* 0x0000000e000e7308 */ /* 0x000ee20000000800 */
[----:B0-----:R-:W-:Y:S01]  /*17210*/  FADD.FTZ R7, R95, R8 ;  /* 0x000000085f077221 */ /* 0x001fe20000010000 */
[----:B-1----:R-:W-:-:S03]  /*17220*/  CS2R R28, SRZ ;  /* 0x00000000001c7805 */ /* 0x002fc6000001ff00 */
[C---:B--2---:R-:W-:Y:S01]  /*17230*/  FADD.FTZ R7, R178.reuse, R7 ;  /* 0x00000007b2077221 */ /* 0x044fe20000010000 */
[----:B------:R-:W-:Y:S02]  /*17240*/  F2FP.F16.F32.PACK_AB R178, R178, R95 ;  /* 0x0000005fb2b2723e */ /* 0x000fe400000000ff */
[----:B------:R-:W-:Y:S01]  /*17250*/  CS2R R94, SRZ ;  /* 0x00000000005e7805 */ /* 0x000fe2000001ff00 */
[C---:B---3--:R-:W-:Y:S01]  /*17260*/  FADD.FTZ R6, R14.reuse, R33 ;  /* 0x000000210e067221 */ /* 0x048fe20000010000 */
[----:B------:R-:W-:Y:S02]  /*17270*/  F2FP.F16.F32.PACK_AB R179, R14, R179 ;  /* 0x000000b30eb3723e */ /* 0x000fe400000000ff */
[----:B------:R-:W-:Y:S01]  /*17280*/  CS2R R32, SRZ ;  /* 0x0000000000207805 */ /* 0x000fe2000001ff00 */
[----:B------:R-:W-:Y:S06]  /*17290*/  @!P3 BRA `(.L_x_2690) ;  /* 0x000000540068b947 */ /* 0x000fec0003800000 */
[----:B------:R-:W-:Y:S01]  /*172a0*/  BSSY B1, `(.L_x_2690) ;  /* 0x0000559000017945 */ /* 0x000fe20003800000 */
[----:B------:R-:W-:Y:S01]  /*172b0*/  IMAD.MOV.U32 R8, RZ, RZ, R4 ;  /* 0x000000ffff087224 */ /* 0x000fe200078e0004 */
[----:B------:R-:W-:Y:S01]  /*172c0*/  MOV R12, R205 ;  /* 0x000000cd000c7202 */ /* 0x000fe20000000f00 */
[----:B------:R-:W-:Y:S02]  /*172d0*/  IMAD.MOV.U32 R9, RZ, RZ, R5 ;  /* 0x000000ffff097224 */ /* 0x000fe400078e0005 */
[----:B------:R-:W-:Y:S02]  /*172e0*/  IMAD.MOV.U32 R11, RZ, RZ, R208 ;  /* 0x000000ffff0b7224 */ /* 0x000fe400078e00d0 */
[----:B------:R-:W-:Y:S02]  /*172f0*/  IMAD.MOV.U32 R3, RZ, RZ, 0x3f800000 ;  /* 0x3f800000ff037424 */ /* 0x000fe400078e00ff */
[----:B------:R-:W-:-:S07]  /*17300*/  IMAD.MOV.U32 R119, RZ, RZ, RZ ;  /* 0x000000ffff777224 */ /* 0x000fce00078e00ff */
.L_x_2701:
[----:B------:R-:W-:-:S05]  /*17310*/  VIADD R0, R12, 0x1 ;  /* 0x000000010c007836 */ /* 0x000fca0000000000 */
[----:B------:R-:W-:-:S04]  /*17320*/  ISETP.NE.AND P3, PT, R0, 0x2, PT ;  /* 0x000000020000780c */ /* 0x000fc80003f65270 */
[----:B------:R-:W-:Y:S02]  /*17330*/  SEL R208, RZ, 0x1, P3 ;  /* 0x00000001ffd07807 */ /* 0x000fe40001800000 */
[----:B------:R-:W-:Y:S02]  /*17340*/  SEL R205, R0, RZ, P3 ;  /* 0x000000ff00cd7207 */ /* 0x000fe40001800000 */
[----:B------:R-:W-:Y:S01]  /*17350*/  LOP3.LUT R208, R11, R208, RZ, 0x3c, !PT ;  /* 0x000000d00bd07212 */ /* 0x000fe200078e3cff */
[----:B------:R-:W-:Y:S06]  /*17360*/  @!P0 BRA `(.L_x_2691) ;  /* 0x0000000000048947 */ /* 0x000fec0003800000 */
[----:B------:R-:W-:Y:S01]  /*17370*/  BPT.TRAP 0x1 ;  /* 0x000000040000795c */ /* 0x000fe20000300000 */
.L_x_2691:
[----:B------:R-:W-:Y:S01]  /*17380*/  IMAD R13, R205, 0x8, R16 ;  /* 0x00000008cd0d7824 */ /* 0x000fe200078e0210 */
[----:B------:R-:W-:-:S04]  /*17390*/  SHF.L.U32 R4, R208, 0x1f, RZ ;  /* 0x0000001fd0047819 */ /* 0x000fc800000006ff */
[----:B------:R0:W1:Y:S01]  /*173a0*/  SYNCS.PHASECHK.TRANS64.TRYWAIT P3, [R13+URZ+0x36830], R4 ;  /* 0x036830040d0075a7 */ /* 0x000062000806017f */
[----:B------:R-:W-:Y:S05]  /*173b0*/  @!P0 BRA `(.L_x_2692) ;  /* 0x0000000000048947 */ /* 0x000fea0003800000 */
[----:B------:R-:W-:Y:S01]  /*173c0*/  BPT.TRAP 0x1 ;  /* 0x000000040000795c */ /* 0x000fe20000300000 */
.L_x_2692:
[----:B------:R-:W-:Y:S01]  /*173d0*/  IMAD R0, R205, 0xa80, R220 ;  /* 0x00000a80cd007824 */ /* 0x000fe200078e02dc */
[----:B------:R-:W-:Y:S03]  /*173e0*/  BSSY B2, `(.L_x_2693) ;  /* 0x0000006000027945 */ /* 0x000fe60003800000 */
[C---:B------:R-:W-:Y:S02]  /*173f0*/  VIADD R20, R0.reuse, 0x80 ;  /* 0x0000008000147836 */ /* 0x040fe40000000000 */
[----:B------:R-:W-:Y:S01]  /*17400*/  VIADD R120, R0, 0x100 ;  /* 0x0000010000787836 */ /* 0x000fe20000000000 */
[----:B-1----:R-:W-:Y:S06]  /*17410*/  @P3 BRA `(.L_x_2694) ;  /* 0x0000000000083947 */ /* 0x002fec0003800000 */
[----:B------:R-:W1:Y:S02]  /*17420*/  SYNCS.PHASECHK.TRANS64.TRYWAIT P3, [R13+URZ+0x36830], R4 ;  /* 0x036830040d0075a7 */ /* 0x000e64000806017f */
[----:B-1----:R-:W-:Y:S05]  /*17430*/  @!P3 BRA `(.L_x_2695) ;  /* 0x0000018800a8b947 */ /* 0x002fea0003800000 */
.L_x_2694:
[----:B------:R-:W-:Y:S05]  /*17440*/  BSYNC B2 ;  /* 0x0000000000027941 */ /* 0x000fea0003800000 */
.L_x_2693:
[----:B------:R-:W2:Y:S04]  /*17450*/  LDL.64 R14, [R1+0x30] ;  /* 0x00003000010e7983 */ /* 0x000ea80000100a00 */
[----:B------:R-:W3:Y:S01]  /*17460*/  LDL.64 R122, [R1+0x38] ;  /* 0x00003800017a7983 */ /* 0x000ee20000100a00 */
        /* <DEDUP_REMOVED lines=11> */
[----:B------:R-:W-:Y:S01]  /*17520*/  IMAD.MOV.U32 R15, RZ, RZ, 0x40000040 ;  /* 0x40000040ff0f7424 */ /* 0x000fe200078e00ff */
[----:B------:R-:W-:Y:S02]  /*17530*/  R2UR UR42, R14 ;  /* 0x000000000e2a72ca */ /* 0x000fe400000e0000 */
[----:B------:R-:W-:Y:S02]  /*17540*/  MOV R14, R0 ;  /* 0x00000000000e7202 */ /* 0x000fe40000000f00 */
        /* <DEDUP_REMOVED lines=28> */
[----:B------:R-:W-:Y:S01]  /*17710*/  VIADD R120, R0, 0x280 ;  /* 0x0000028000787836 */ /* 0x000fe20000000000 */
[----:B------:R-:W-:Y:S02]  /*17720*/  WARPGROUP.DEPBAR.LE gsb0, 0x0 ;  /* 0x00008000000079c5 */ /* 0x000fe40000010000 */
[----:B------:R-:W-:-:S06]  /*17730*/  WARPGROUP.ARRIVE ;  /* 0x00000000000079c5 */ /* 0x000fcc0000000000 */
[----:B------:R-:W-:Y:S01]  /*17740*/  HGMMA.64x16x16.F32 R136, gdesc[UR12], RZ, !UPT, gsb0 ;  /* 0x002000000c8879f0 */ /* 0x000fe2000c0008ff */
[----:B------:R-:W-:Y:S01]  /*17750*/  IMAD.MOV.U32 R121, RZ, RZ, 0x40000040 ;  /* 0x40000040ff797424 */ /* 0x000fe200078e00ff */
[----:B------:R-:W-:-:S04]  /*17760*/  R2UR UR10, R120 ;  /* 0x00000000780a72ca */ /* 0x000fc800000e0000 */
[----:B------:R-:W-:Y:S01]  /*17770*/  R2UR UR11, R121 ;  /* 0x00000000790b72ca */ /* 0x000fe200000e0000 */
[----:B------:R-:W-:Y:S01]  /*17780*/  UMOV UR8, UR28 ;  /* 0x0000001c00087c82 */ /* 0x000fe20008000000 */
[----:B------:R-:W-:Y:S01]  /*17790*/  UMOV UR9, UR29 ;  /* 0x0000001d00097c82 */ /* 0x000fe20008000000 */
[----:B------:R-:W-:Y:S02]  /*177a0*/  WARPGROUP.DEPBAR.LE gsb0, 0x0 ;  /* 0x00008000000079c5 */ /* 0x000fe40000010000 */
[----:B------:R-:W-:-:S08]  /*177b0*/  WARPGROUP.ARRIVE ;  /* 0x00000000000079c5 */ /* 0x000fd00000000000 */
[----:B------:R-:W-:Y:S01]  /*177c0*/  HGMMA.64x16x16.F32 R128, gdesc[UR8], RZ, !UPT, gsb0 ;  /* 0x00200000088079f0 */ /* 0x000fe2000c0008ff */
[C---:B------:R-:W-:Y:S01]  /*177d0*/  VIADD R120, R0.reuse, 0x182 ;  /* 0x0000018200787836 */ /* 0x040fe20000000000 */
[----:B------:R-:W-:Y:S01]  /*177e0*/  IADD3 R14, R0, 0x300, RZ ;  /* 0x00000300000e7810 */ /* 0x000fe20007ffe0ff */
[----:B------:R-:W-:Y:S01]  /*177f0*/  IMAD.MOV.U32 R121, RZ, RZ, 0x40000040 ;  /* 0x40000040ff797424 */ /* 0x000fe200078e00ff */
        /* <DEDUP_REMOVED lines=85> */
[----:B------:R-:W-:Y:S01]  /*17d50*/  IMAD.MOV.U32 R15, RZ, RZ, 0x40000040 ;  /* 0x40000040ff0f7424 */ /* 0x000fe200078e00ff */
[----:B------:R-:W-:-:S04]  /*17d60*/  R2UR UR10, R14 ;  /* 0x000000000e0a72ca */ /* 0x000fc800000e0000 */
        /* <DEDUP_REMOVED lines=188> */
[----:B------:R-:W2:Y:S01]  /*18930*/  LDL.64 R20, [R1] ;  /* 0x0000000001147983 */ /* 0x000ea20000100a00 */
        /* <DEDUP_REMOVED lines=133> */
[----:B------:R-:W-:Y:S01]  /*19190*/  IMAD.MOV.U32 R5, RZ, RZ, 0x40000040 ;  /* 0x40000040ff057424 */ /* 0x000fe200078e00ff */
[----:B------:R-:W-:Y:S01]  /*191a0*/  R2UR UR44, R4 ;  /* 0x00000000042c72ca */ /* 0x000fe200000e0000 */
[----:B------:R-:W-:-:S03]  /*191b0*/  VIADD R4, R0, 0x406 ;  /* 0x0000040600047836 */ /* 0x000fc60000000000 */
        /* <DEDUP_REMOVED lines=395> */
.L_x_2696:
[----:B------:R-:W-:Y:S01]  /*1aa70*/  SHF.L.U32 R0, R11, 0x1f, RZ ;  /* 0x0000001f0b007819 */ /* 0x000fe200000006ff */
[----:B------:R-:W-:-:S04]  /*1aa80*/  IMAD R11, R12, 0x8, R16 ;  /* 0x000000080c0b7824 */ /* 0x000fc800078e0210 */
[----:B------:R0:W1:Y:S01]  /*1aa90*/  SYNCS.PHASECHK.TRANS64.TRYWAIT P3, [R11+URZ+0x36850], R0 ;  /* 0x036850000b0075a7 */ /* 0x000062000806017f */
[----:B------:R-:W-:Y:S05]  /*1aaa0*/  @!P0 BRA `(.L_x_2697) ;  /* 0x0000000000048947 */ /* 0x000fea0003800000 */
[----:B------:R-:W-:Y:S01]  /*1aab0*/  BPT.TRAP 0x1 ;  /* 0x000000040000795c */ /* 0x000fe20000300000 */
.L_x_2697:
[----:B------:R-:W-:Y:S04]  /*1aac0*/  BSSY B2, `(.L_x_2698) ;  /* 0x0000004000027945 */ /* 0x000fe80003800000 */
[----:B-1----:R-:W-:Y:S05]  /*1aad0*/  @P3 BRA `(.L_x_2699) ;  /* 0x0000000000083947 */ /* 0x002fea0003800000 */
[----:B------:R-:W1:Y:S02]  /*1aae0*/  SYNCS.PHASECHK.TRANS64.TRYWAIT P3, [R11+URZ+0x36850], R0 ;  /* 0x036850000b0075a7 */ /* 0x000e64000806017f */
[----:B-1----:R-:W-:Y:S05]  /*1aaf0*/  @!P3 BRA `(.L_x_2700) ;  /* 0x00000154000cb947 */ /* 0x002fea0003800000 */
.L_x_2699:
[----:B------:R-:W-:Y:S05]  /*1ab00*/  BSYNC B2 ;  /* 0x0000000000027941 */ /* 0x000fea0003800000 */
.L_x_2698:
[----:B01----:R-:W-:Y:S01]  /*1ab10*/  VIADD R0, R16, 0x400 ;  /* 0x0000040010007836 */ /* 0x003fe20000000000 */
[----:B------:R-:W-:Y:S01]  /*1ab20*/  WARPGROUP.ARRIVE ;  /* 0x00000000000079c5 */ /* 0x000fe20000000000 */
[----:B------:R-:W-:Y:S01]  /*1ab30*/  IMAD.MOV.U32 R3, RZ, RZ, 0x40000040 ;  /* 0x40000040ff037424 */ /* 0x000fe200078e00ff */
[----:B------:R-:W-:Y:S01]  /*1ab40*/  ULDC UR4, c[0x0][0x988] ;  /* 0x0002620000047ab9 */ /* 0x000fe20000000800 */
[----:B------:R-:W-:Y:S01]  /*1ab50*/  IMAD.MOV.U32 R5, RZ, RZ, 0x40000040 ;  /* 0x40000040ff057424 */ /* 0x000fe200078e00ff */
[----:B------:R-:W-:Y:S01]  /*1ab60*/  SHF.R.U32.HI R0, RZ, 0x4, R0 ;  /* 0x00000004ff007819 */ /* 0x000fe20000011600 */
[----:B------:R-:W-:Y:S01]  /*1ab70*/  @!P1 VIADD R11, R11, 0x36860 ;  /* 0x000368600b0b9836 */ /* 0x000fe20000000000 */
[----:B------:R-:W-:Y:S02]  /*1ab80*/  R2UR UR7, R3 ;  /* 0x00000000030772ca */ /* 0x000fe400000e0000 */
[----:B------:R-:W-:Y:S01]  /*1ab90*/  LOP3.LUT R0, R0, 0x3fff, RZ, 0xc0, !PT ;  /* 0x00003fff00007812 */ /* 0x000fe200078ec0ff */
[----:B------:R-:W0:Y:S01]  /*1aba0*/  @P2 LDC R3, c[0x0][0x450] ;  /* 0x00011400ff032b82 */ /* 0x000e220000000800 */
[----:B------:R-:W-:-:S02]  /*1abb0*/  @!P1 IADD3 R13, R13, 0x36840, RZ ;  /* 0x000368400d0d9810 */ /* 0x000fc40007ffe0ff */
[----:B------:R-:W-:Y:S02]  /*1abc0*/  LOP3.LUT R0, R0, 0x3800000, RZ, 0xfc, !PT ;  /* 0x0380000000007812 */ /* 0x000fe400078efcff */
[----:B------:R-:W-:Y:S02]  /*1abd0*/  @!P1 PRMT R13, RZ, 0x654, R13 ;  /* 0x00000654ff0d9816 */ /* 0x000fe4000000000d */
[----:B------:R-:W-:Y:S01]  /*1abe0*/  @!P1 PRMT R11, RZ, 0x654, R11 ;  /* 0x00000654ff0b9816 */ /* 0x000fe2000000000b */
[----:B------:R-:W-:Y:S02]  /*1abf0*/  IMAD R2, R12, 0xa80, R0 ;  /* 0x00000a800c027824 */ /* 0x000fe400078e0200 */
[----:B------:R-:W-:Y:S02]  /*1ac00*/  IMAD.IADD R0, R227, 0x1, R223 ;  /* 0x00000001e3007824 */ /* 0x000fe400078e02df */
[C---:B------:R-:W-:Y:S01]  /*1ac10*/  VIADD R4, R2.reuse, 0x80 ;  /* 0x0000008002047836 */ /* 0x040fe20000000000 */
[----:B------:R-:W-:-:S13]  /*1ac20*/  R2UR UR6, R2 ;  /* 0x00000000020672ca */ /* 0x000fda00000e0000 */
        /* <DEDUP_REMOVED lines=16> */
[----:B------:R-:W1:Y:S01]  /*1ad30*/  @P2 LDC R4, c[0x0][0x44c] ;  /* 0x00011300ff042b82 */ /* 0x000e620000000800 */
[----:B------:R-:W-:Y:S01]  /*1ad40*/  R2UR UR7, R5 ;  /* 0x00000000050772ca */ /* 0x000fe200000e0000 */
[----:B------:R-:W-:Y:S02]  /*1ad50*/  IMAD.MOV.U32 R5, RZ, RZ, 0x40000040 ;  /* 0x40000040ff057424 */ /* 0x000fe400078e00ff */
[----:B-1----:R-:W-:-:S05]  /*1ad60*/  @P2 IMAD.HI.U32 R4, R0, R4, RZ ;  /* 0x0000000400042227 */ /* 0x002fca00078e00ff */
[----:B0-----:R-:W-:Y:S01]  /*1ad70*/  @P2 SHF.R.U32.HI R0, RZ, R3, R4 ;  /* 0x00000003ff002219 */ /* 0x001fe20000011604 */
[----:B------:R-:W-:Y:S02]  /*1ad80*/  VIADD R4, R2, 0x200 ;  /* 0x0000020002047836 */ /* 0x000fe40000000000 */
[----:B------:R-:W-:Y:S02]  /*1ad90*/  IMAD R3, R10, -0x70, RZ ;  /* 0xffffff900a037824 */ /* 0x000fe400078e02ff */
[----:B------:R-:W-:Y:S03]  /*1ada0*/  SHFL.IDX PT, R12, R0, 0x1, 0x1c1f ;  /* 0x003c1f00000c7f89 */ /* 0x000fe600000e0000 */
[----:B------:R-:W-:-:S04]  /*1adb0*/  IADD3 R3, -R225, 0x1, R3 ;  /* 0x00000001e1037810 */ /* 0x000fc80007ffe103 */
[----:B------:R-:W-:Y:S01]  /*1adc0*/  IADD3 R3, -R224, R3, R226 ;  /* 0x00000003e0037210 */ /* 0x000fe20007ffe1e2 */
[----:B------:R-:W-:Y:S02]  /*1add0*/  WARPGROUP.DEPBAR.LE gsb0, 0x0 ;  /* 0x00008000000079c5 */ /* 0x000fe40000010000 */
[----:B------:R-:W-:-:S06]  /*1ade0*/  WARPGROUP.ARRIVE ;  /* 0x00000000000079c5 */ /* 0x000fcc0000000000 */
[----:B------:R-:W-:Y:S01]  /*1adf0*/  HGMMA.64x192x16.F32 R24, R188, gdesc[UR4].tnspB, R24, gsb0 ;  /* 0x42e00004bc187df0 */ /* 0x000fe20008000818 */
[----:B------:R-:W-:Y:S02]  /*1ae00*/  R2UR UR6, R4 ;  /* 0x00000000040672ca */ /* 0x000fe400000e0000 */
[----:B------:R0:W1:Y:S01]  /*1ae10*/  SHFL.IDX PT, R4, R0, RZ, 0x1c1f ;  /* 0x001c1fff00047589 */ /* 0x00006200000e0000 */
[----:B------:R-:W-:Y:S01]  /*1ae20*/  R2UR UR7, R5 ;  /* 0x00000000050772ca */ /* 0x000fe200000e0000 */
[----:B0-----:R-:W-:Y:S01]  /*1ae30*/  IMAD.U32 R0, RZ, RZ, UR4 ;  /* 0x00000004ff007e24 */ /* 0x001fe2000f8e00ff */
[----:B-1----:R-:W-:-:S04]  /*1ae40*/  IADD3 R4, R3, R4, RZ ;  /* 0x0000000403047210 */ /* 0x002fc80007ffe0ff */
        /* <DEDUP_REMOVED lines=81> */
[----:B------:R-:W-:Y:S02]  /*1b360*/  FSEL R125, R125, -INF , P5 ;  /* 0xff8000007d7d7808 */ /* 0x000fe40002800000 */
[----:B------:R-:W-:-:S04]  /*1b370*/  FMNMX.FTZ R5, R124, R5, !PT ;  /* 0x000000057c057209 */ /* 0x000fc80007810000 */
[----:B------:R-:W-:Y:S01]  /*1b380*/  FMNMX.FTZ R14, R125, R5, !PT ;  /* 0x000000057d0e7209 */ /* 0x000fe20007810000 */
[----:B------:R-:W-:-:S04]  /*1b390*/  IMAD.MOV.U32 R5, RZ, RZ, 0x40000040 ;  /* 0x40000040ff057424 */ /* 0x000fc800078e00ff */
[----:B------:R-:W0:Y:S01]  /*1b3a0*/  SHFL.BFLY PT, R4, R14, 0x2, 0x1f ;  /* 0x0c401f000e047f89 */ /* 0x000e2200000e0000 */
[----:B------:R-:W-:Y:S02]  /*1b3b0*/  WARPGROUP.DEPBAR.LE gsb0, 0x0 ;  /* 0x00008000000079c5 */ /* 0x000fe40000010000 */
[----:B------:R-:W-:-:S06]  /*1b3c0*/  WARPGROUP.ARRIVE ;  /* 0x00000000000079c5 */ /* 0x000fcc0000000000 */
[----:B------:R-:W-:Y:S01]  /*1b3d0*/  HGMMA.64x192x16.F32 R24, R184, gdesc[UR4].tnspB, R24, gsb0 ;  /* 0x42e00004b8187df0 */ /* 0x000fe20008000818 */
[----:B------:R-:W-:Y:S02]  /*1b3e0*/  R2UR UR7, R5 ;  /* 0x00000000050772ca */ /* 0x000fe400000e0000 */
[----:B0-----:R-:W-:Y:S01]  /*1b3f0*/  FMNMX.FTZ R14, R14, R4, !PT ;  /* 0x000000040e0e7209 */ /* 0x001fe20007810000 */
[----:B------:R-:W-:-:S04]  /*1b400*/  VIADD R4, R2, 0x280 ;  /* 0x0000028002047836 */ /* 0x000fc80000000000 */
[----:B------:R-:W0:Y:S01]  /*1b410*/  SHFL.BFLY PT, R15, R14, 0x1, 0x1f ;  /* 0x0c201f000e0f7f89 */ /* 0x000e2200000e0000 */
[----:B------:R-:W-:Y:S01]  /*1b420*/  R2UR UR6, R4 ;  /* 0x00000000040672ca */ /* 0x000fe200000e0000 */
[----:B------:R-:W-:-:S05]  /*1b430*/  IMAD.IADD R4, R3, 0x1, R12 ;  /* 0x0000000103047824 */ /* 0x000fca00078e020c */
        /* <DEDUP_REMOVED lines=8> */
[----:B------:R-:W-:Y:S02]  /*1b4c0*/  FSEL R175, R175, -INF , P5 ;  /* 0xff800000afaf7808 */ /* 0x000fe40002800000 */
[----:B0-----:R-:W-:Y:S02]  /*1b4d0*/  FMNMX.FTZ R5, R14, R15, !PT ;  /* 0x0000000f0e057209 */ /* 0x001fe40007810000 */
[C---:B------:R-:W-:Y:S02]  /*1b4e0*/  ISETP.GT.AND P4, PT, R4.reuse, 0x10, PT ;  /* 0x000000100400780c */ /* 0x040fe40003f84270 */
[C---:B------:R-:W-:Y:S01]  /*1b4f0*/  FSETP.NEU.FTZ.AND P3, PT, R5.reuse, -INF , PT ;  /* 0xff8000000500780b */ /* 0x040fe20003f7d000 */
[----:B------:R-:W-:Y:S01]  /*1b500*/  FMUL.FTZ R14, R5, R0 ;  /* 0x00000000050e7220 */ /* 0x000fe20000410000 */
[----:B------:R-:W-:-:S02]  /*1b510*/  ISETP.GT.AND P5, PT, R4, 0x11, PT ;  /* 0x000000110400780c */ /* 0x000fc40003fa4270 */
[----:B------:R-:W-:Y:S02]  /*1b520*/  FSEL R162, R162, -INF , P4 ;  /* 0xff800000a2a27808 */ /* 0x000fe40002000000 */
[----:B------:R-:W-:Y:S02]  /*1b530*/  FSEL R3, R14, RZ, P3 ;  /* 0x000000ff0e037208 */ /* 0x000fe40001800000 */
[----:B------:R-:W-:Y:S02]  /*1b540*/  FMNMX.FTZ R14, R171, R12, !PT ;  /* 0x0000000cab0e7209 */ /* 0x000fe40007810000 */
        /* <DEDUP_REMOVED lines=16> */
[----:B------:R-:W-:Y:S01]  /*1b650*/  FSEL R167, R167, -INF , P5 ;  /* 0xff800000a7a77808 */ /* 0x000fe20002800000 */
[-CC-:B------:R-:W-:Y:S01]  /*1b660*/  FFMA.FTZ R202, R172, R0.reuse, -R3.reuse ;  /* 0x00000000acca7223 */ /* 0x180fe20000010803 */
[----:B------:R-:W-:Y:S01]  /*1b670*/  ISETP.GT.AND P4, PT, R4, 0x20, PT ;  /* 0x000000200400780c */ /* 0x000fe20003f84270 */
[-CC-:B------:R-:W-:Y:S01]  /*1b680*/  FFMA.FTZ R173, R173, R0.reuse, -R3.reuse ;  /* 0x00000000adad7223 */ /* 0x180fe20000010803 */
[----:B------:R-:W-:Y:S01]  /*1b690*/  FMNMX.FTZ R15, R166, R15, !PT ;  /* 0x0000000fa60f7209 */ /* 0x000fe20007810000 */
[-CC-:B------:R-:W-:Y:S01]  /*1b6a0*/  FFMA.FTZ R161, R161, R0.reuse, -R3.reuse ;  /* 0x00000000a1a17223 */ /* 0x180fe20000010803 */
[----:B------:R-:W-:Y:S01]  /*1b6b0*/  ISETP.GT.AND P5, PT, R4, 0x21, PT ;  /* 0x000000210400780c */ /* 0x000fe20003fa4270 */
[-CC-:B------:R-:W-:Y:S01]  /*1b6c0*/  FFMA.FTZ R198, R164, R0.reuse, -R3.reuse ;  /* 0x00000000a4c67223 */ /* 0x180fe20000010803 */
[----:B------:R-:W-:Y:S01]  /*1b6d0*/  FSEL R154, R154, -INF , P4 ;  /* 0xff8000009a9a7808 */ /* 0x000fe20002000000 */
        /* <DEDUP_REMOVED lines=10> */
[----:B------:R-:W-:Y:S01]  /*1b780*/  FFMA.FTZ R125, R125, R0, -R3 ;  /* 0x000000007d7d7223 */ /* 0x000fe20000010803 */
[----:B------:R-:W-:Y:S01]  /*1b790*/  FSEL R158, R158, -INF , P4 ;  /* 0xff8000009e9e7808 */ /* 0x000fe20002000000 */
[----:B------:R-:W-:Y:S01]  /*1b7a0*/  MUFU.EX2 R200, R200 ;  /* 0x000000c800c87308 */ /* 0x000fe20000000800 */
[----:B------:R-:W-:-:S02]  /*1b7b0*/  FMNMX.FTZ R20, R155, R15, !PT ;  /* 0x0000000f9b147209 */ /* 0x000fc40007810000 */
[----:B------:R-:W-:Y:S02]  /*1b7c0*/  FSEL R159, R159, -INF , P5 ;  /* 0xff8000009f9f7808 */ /* 0x000fe40002800000 */
[----:B------:R-:W-:Y:S02]  /*1b7d0*/  ISETP.GT.AND P4, PT, R4, 0x30, PT ;  /* 0x000000300400780c */ /* 0x000fe40003f84270 */
[----:B------:R-:W-:Y:S01]  /*1b7e0*/  FMNMX.FTZ R20, R158, R20, !PT ;  /* 0x000000149e147209 */ /* 0x000fe20007810000 */
[----:B------:R-:W-:Y:S01]  /*1b7f0*/  MUFU.EX2 R12, R169 ;  /* 0x000000a9000c7308 */ /* 0x000fe20000000800 */
[----:B------:R-:W-:Y:S02]  /*1b800*/  ISETP.GT.AND P5, PT, R4, 0x31, PT ;  /* 0x000000310400780c */ /* 0x000fe40003fa4270 */
[----:B------:R-:W-:Y:S02]  /*1b810*/  FSEL R146, R146, -INF , P4 ;  /* 0xff80000092927808 */ /* 0x000fe40002000000 */
[----:B------:R-:W-:-:S02]  /*1b820*/  FMNMX.FTZ R20, R159, R20, !PT ;  /* 0x000000149f147209 */ /* 0x000fc40007810000 */
[----:B------:R-:W-:Y:S01]  /*1b830*/  ISETP.GT.AND P4, PT, R4, 0x38, PT ;  /* 0x000000380400780c */ /* 0x000fe20003f84270 */
[----:B------:R-:W-:Y:S01]  /*1b840*/  MUFU.EX2 R202, R202 ;  /* 0x000000ca00ca7308 */ /* 0x000fe20000000800 */
[----:B------:R-:W-:Y:S02]  /*1b850*/  FSEL R147, R147, -INF , P5 ;  /* 0xff80000093937808 */ /* 0x000fe40002800000 */
[----:B------:R-:W-:Y:S02]  /*1b860*/  FMNMX.FTZ R20, R146, R20, !PT ;  /* 0x0000001492147209 */ /* 0x000fe40007810000 */
[----:B------:R-:W-:Y:S02]  /*1b870*/  ISETP.GT.AND P5, PT, R4, 0x39, PT ;  /* 0x000000390400780c */ /* 0x000fe40003fa4270 */
        /* <DEDUP_REMOVED lines=18> */
[C---:B------:R-:W-:Y:S02]  /*1b9a0*/  ISETP.GT.AND P4, PT, R4.reuse, 0x50, PT ;  /* 0x000000500400780c */ /* 0x040fe40003f84270 */
[----:B------:R-:W-:Y:S02]  /*1b9b0*/  FSEL R143, R143, -INF , P5 ;  /* 0xff8000008f8f7808 */ /* 0x000fe40002800000 */
[----:B------:R-:W-:Y:S01]  /*1b9c0*/  ISETP.GT.AND P5, PT, R4, 0x51, PT ;  /* 0x000000510400780c */ /* 0x000fe20003fa4270 */
[----:B------:R0:W-:Y:S08]  /*1b9d0*/  MUFU.EX2 R21, R153 ;  /* 0x0000009900157308 */ /* 0x0001f00000000800 */
[----:B------:R-:W-:Y:S01]  /*1b9e0*/  MUFU.EX2 R20, R165 ;  /* 0x000000a500147308 */ /* 0x000fe20000000800 */
[----:B0-----:R-:W-:-:S02]  /*1b9f0*/  FMNMX.FTZ R153, R142, R152, !PT ;  /* 0x000000988e997209 */ /* 0x001fc40007810000 */
[----:B------:R-:W-:Y:S02]  /*1ba00*/  FSEL R152, R130, -INF , P4 ;  /* 0xff80000082987808 */ /* 0x000fe40002000000 */
[----:B------:R-:W-:Y:S02]  /*1ba10*/  FMNMX.FTZ R130, R143, R153, !PT ;  /* 0x000000998f827209 */ /* 0x000fe40007810000 */
[----:B------:R-:W-:Y:S01]  /*1ba20*/  ISETP.GT.AND P4, PT, R4, 0x58, PT ;  /* 0x000000580400780c */ /* 0x000fe20003f84270 */
[----:B------:R-:W-:Y:S01]  /*1ba30*/  MUFU.EX2 R192, R192 ;  /* 0x000000c000c07308 */ /* 0x000fe20000000800 */
[----:B------:R-:W-:Y:S02]  /*1ba40*/  FSEL R153, R131, -INF , P5 ;  /* 0xff80000083997808 */ /* 0x000fe40002800000 */
[----:B------:R-:W-:Y:S02]  /*1ba50*/  FMNMX.FTZ R130, R152, R130, !PT ;  /* 0x0000008298827209 */ /* 0x000fe40007810000 */
[----:B------:R-:W-:-:S02]  /*1ba60*/  ISETP.GT.AND P5, PT, R4, 0x59, PT ;  /* 0x000000590400780c */ /* 0x000fc40003fa4270 */
[----:B------:R-:W-:Y:S01]  /*1ba70*/  FSEL R156, R134, -INF , P4 ;  /* 0xff800000869c7808 */ /* 0x000fe20002000000 */
[----:B------:R-:W-:Y:S01]  /*1ba80*/  FFMA.FTZ R134, R141, R0, -R3 ;  /* 0x000000008d867223 */ /* 0x000fe20000010803 */
[----:B------:R-:W-:Y:S01]  /*1ba90*/  FMNMX.FTZ R131, R153, R130, !PT ;  /* 0x0000008299837209 */ /* 0x000fe20007810000 */
[----:B------:R-:W-:Y:S01]  /*1baa0*/  MUFU.EX2 R194, R194 ;  /* 0x000000c200c27308 */ /* 0x000fe20000000800 */
[----:B------:R-:W-:Y:S02]  /*1bab0*/  FSEL R135, R135, -INF , P5 ;  /* 0xff80000087877808 */ /* 0x000fe40002800000 */
[----:B------:R-:W-:Y:S02]  /*1bac0*/  ISETP.GT.AND P4, PT, R4, 0x60, PT ;  /* 0x000000600400780c */ /* 0x000fe40003f84270 */
[----:B------:R-:W-:Y:S02]  /*1bad0*/  FMNMX.FTZ R131, R156, R131, !PT ;  /* 0x000000839c837209 */ /* 0x000fe40007810000 */
[----:B------:R-:W-:Y:S01]  /*1bae0*/  ISETP.GT.AND P5, PT, R4, 0x61, PT ;  /* 0x000000610400780c */ /* 0x000fe20003fa4270 */
[----:B------:R0:W-:Y:S01]  /*1baf0*/  MUFU.EX2 R130, R157 ;  /* 0x0000009d00827308 */ /* 0x0001e20000000800 */
[----:B------:R-:W-:-:S02]  /*1bb00*/  FMNMX.FTZ R131, R135, R131, !PT ;  /* 0x0000008387837209 */ /* 0x000fc40007810000 */
[----:B------:R-:W-:Y:S02]  /*1bb10*/  FSEL R144, R123, -INF , P5 ;  /* 0xff8000007b907808 */ /* 0x000fe40002800000 */
[----:B------:R-:W-:-:S03]  /*1bb20*/  ISETP.GT.AND P5, PT, R4, 0x69, PT ;  /* 0x000000690400780c */ /* 0x000fc60003fa4270 */
[----:B------:R-:W-:Y:S01]  /*1bb30*/  MUFU.EX2 R188, R188 ;  /* 0x000000bc00bc7308 */ /* 0x000fe20000000800 */
[----:B0-----:R-:W-:Y:S02]  /*1bb40*/  FSEL R157, R122, -INF , P4 ;  /* 0xff8000007a9d7808 */ /* 0x001fe40002000000 */
[----:B------:R-:W-:Y:S02]  /*1bb50*/  ISETP.GT.AND P4, PT, R4, 0x68, PT ;  /* 0x000000680400780c */ /* 0x000fe40003f84270 */
[----:B------:R-:W-:Y:S02]  /*1bb60*/  FMNMX.FTZ R131, R157, R131, !PT ;  /* 0x000000839d837209 */ /* 0x000fe40007810000 */
[----:B------:R-:W-:Y:S01]  /*1bb70*/  FSEL R160, R126, -INF , P4 ;  /* 0xff8000007ea07808 */ /* 0x000fe20002000000 */
[-CC-:B------:R-:W-:Y:S01]  /*1bb80*/  FFMA.FTZ R126, R145, R0.reuse, -R3.reuse ;  /* 0x00000000917e7223 */ /* 0x180fe20000010803 */
[----:B------:R-:W-:Y:S01]  /*1bb90*/  FMNMX.FTZ R131, R144, R131, !PT ;  /* 0x0000008390837209 */ /* 0x000fe20007810000 */
[----:B------:R-:W-:Y:S01]  /*1bba0*/  MUFU.EX2 R190, R190 ;  /* 0x000000be00be7308 */ /* 0x000fe20000000800 */
[----:B------:R-:W-:Y:S01]  /*1bbb0*/  FSEL R145, R127, -INF , P5 ;  /* 0xff8000007f917808 */ /* 0x000fe20002800000 */
[----:B------:R-:W-:Y:S01]  /*1bbc0*/  FFMA.FTZ R127, R149, R0, -R3 ;  /* 0x00000000957f7223 */ /* 0x000fe20000010803 */
[----:B------:R-:W-:-:S02]  /*1bbd0*/  WARPGROUP.DEPBAR.LE gsb0, 0x0 ;  /* 0x00008000000079c5 */ /* 0x000fc40000010000 */
[----:B------:R-:W-:Y:S01]  /*1bbe0*/  WARPGROUP.ARRIVE ;  /* 0x00000000000079c5 */ /* 0x000fe20000000000 */
[----:B------:R-:W-:Y:S01]  /*1bbf0*/  FMNMX.FTZ R4, R160, R131, !PT ;  /* 0x00000083a0047209 */ /* 0x000fe20007810000 */
[-CC-:B------:R-:W-:Y:S01]  /*1bc00*/  FFMA.FTZ R184, R136, R0.reuse, -R3.reuse ;  /* 0x0000000088b87223 */ /* 0x180fe20000010803 */
[-CC-:B------:R-:W-:Y:S01]  /*1bc10*/  FFMA.FTZ R131, R137, R0.reuse, -R3.reuse ;  /* 0x0000000089837223 */ /* 0x180fe20000010803 */
[----:B------:R-:W-:Y:S01]  /*1bc20*/  FFMA.FTZ R186, R140, R0, -R3 ;  /* 0x000000008cba7223 */ /* 0x000fe20000010803 */
[----:B------:R-:W-:Y:S01]  /*1bc30*/  FMNMX.FTZ R4, R145, R4, !PT ;  /* 0x0000000491047209 */ /* 0x000fe20007810000 */
[----:B------:R-:W-:Y:S01]  /*1bc40*/  HGMMA.64x192x16.F32 R24, R180, gdesc[UR4].tnspB, R24, gsb0 ;  /* 0x42e00004b4187df0 */ /* 0x000fe20008000818 */
[----:B------:R-:W-:Y:S03]  /*1bc50*/  MUFU.EX2 R126, R126 ;  /* 0x0000007e007e7308 */ /* 0x000fe60000000800 */
[----:B------:R-:W0:Y:S05]  /*1bc60*/  SHFL.BFLY PT, R122, R4, 0x2, 0x1f ;  /* 0x0c401f00047a7f89 */ /* 0x000e2a00000e0000 */
[----:B------:R-:W-:Y:S08]  /*1bc70*/  MUFU.EX2 R127, R127 ;  /* 0x0000007f007f7308 */ /* 0x000ff00000000800 */
[----:B------:R-:W-:Y:S08]  /*1bc80*/  MUFU.EX2 R184, R184 ;  /* 0x000000b800b87308 */ /* 0x000ff00000000800 */
[----:B------:R-:W-:Y:S01]  /*1bc90*/  MUFU.EX2 R131, R131 ;  /* 0x0000008300837308 */ /* 0x000fe20000000800 */
[----:B0-----:R-:W-:-:S05]  /*1bca0*/  FMNMX.FTZ R4, R4, R122, !PT ;  /* 0x0000007a04047209 */ /* 0x001fca0007810000 */
[----:B------:R-:W0:Y:S02]  /*1bcb0*/  SHFL.BFLY PT, R122, R4, 0x1, 0x1f ;  /* 0x0c201f00047a7f89 */ /* 0x000e2400000e0000 */
[----:B------:R-:W-:Y:S08]  /*1bcc0*/  MUFU.EX2 R186, R186 ;  /* 0x000000ba00ba7308 */ /* 0x000ff00000000800 */
[----:B------:R-:W-:Y:S08]  /*1bcd0*/  MUFU.EX2 R134, R134 ;  /* 0x0000008600867308 */ /* 0x000ff00000000800 */
[----:B------:R-:W-:Y:S01]  /*1bce0*/  MUFU.EX2 R120, R120 ;  /* 0x0000007800787308 */ /* 0x000fe20000000800 */
[----:B0-----:R-:W-:Y:S01]  /*1bcf0*/  FMNMX.FTZ R4, R4, R122, !PT ;  /* 0x0000007a04047209 */ /* 0x001fe20007810000 */
[----:B------:R-:W-:-:S06]  /*1bd00*/  VIADD R122, R2, 0x300 ;  /* 0x00000300027a7836 */ /* 0x000fcc0000000000 */
[----:B------:R-:W-:Y:S01]  /*1bd10*/  MUFU.EX2 R121, R121 ;  /* 0x0000007900797308 */ /* 0x000fe20000000800 */
[----:B------:R-:W-:Y:S02]  /*1bd20*/  FSETP.NEU.FTZ.AND P4, PT, R4, -INF , PT ;  /* 0xff8000000400780b */ /* 0x000fe40003f9d000 */
[----:B------:R-:W-:Y:S02]  /*1bd30*/  R2UR UR6, R122 ;  /* 0x000000007a0672ca */ /* 0x000fe400000e0000 */
[----:B------:R-:W-:-:S03]  /*1bd40*/  FSEL R123, R4, RZ, P4 ;  /* 0x000000ff047b7208 */ /* 0x000fc60002000000 */
[----:B------:R-:W-:Y:S02]  /*1bd50*/  MUFU.EX2 R124, R124 ;  /* 0x0000007c007c7308 */ /* 0x000fe40000000800 */
[----:B------:R-:W-:Y:S01]  /*1bd60*/  FADD.FTZ R8, -R123, R8 ;  /* 0x000000087b087221 */ /* 0x000fe20000010100 */
[----:B------:R-:W-:-:S03]  /*1bd70*/  IMAD.MOV.U32 R123, RZ, RZ, 0x40000040 ;  /* 0x40000040ff7b7424 */ /* 0x000fc600078e00ff */
[-C--:B------:R-:W-:Y:S02]  /*1bd80*/  FMUL.FTZ R8, R8, R0.reuse ;  /* 0x0000000008087220 */ /* 0x080fe40000410000 */
[----:B------:R-:W-:Y:S01]  /*1bd90*/  MUFU.EX2 R125, R125 ;  /* 0x0000007d007d7308 */ /* 0x000fe20000000800 */
[----:B------:R-:W-:Y:S01]  /*1bda0*/  R2UR UR7, R123 ;  /* 0x000000007b0772ca */ /* 0x000fe200000e0000 */
[----:B------:R-:W-:Y:S02]  /*1bdb0*/  WARPGROUP.DEPBAR.LE gsb0, 0x0 ;  /* 0x00008000000079c5 */ /* 0x000fe40000010000 */
[----:B------:R-:W-:Y:S01]  /*1bdc0*/  WARPGROUP.ARRIVE ;  /* 0x00000000000079c5 */ /* 0x000fe20000000000 */
[-CC-:B------:R-:W-:Y:S01]  /*1bdd0*/  FFMA.FTZ R180, R128, R0.reuse, -R3.reuse ;  /* 0x0000000080b47223 */ /* 0x180fe20000010803 */
[-CC-:B------:R-:W-:Y:S01]  /*1bde0*/  FFMA.FTZ R128, R129, R0.reuse, -R3.reuse ;  /* 0x0000000081807223 */ /* 0x180fe20000010803 */
[-CC-:B------:R-:W-:Y:S01]  /*1bdf0*/  FFMA.FTZ R129, R133, R0.reuse, -R3.reuse ;  /* 0x0000000085817223 */ /* 0x180fe20000010803 */
[-C--:B------:R-:W-:Y:S01]  /*1be00*/  FFMA.FTZ R182, R132, R0.reuse, -R3 ;  /* 0x0000000084b67223 */ /* 0x080fe20000010803 */
[----:B------:R-:W-:-:S05]  /*1be10*/  FMUL.FTZ R133, R4, R0 ;  /* 0x0000000004857220 */ /* 0x000fca0000410000 */
[----:B------:R-:W-:Y:S01]  /*1be20*/  HGMMA.64x192x16.F32 R24, R176, gdesc[UR4].tnspB, R24, gsb0 ;  /* 0x42e00004b0187df0 */ /* 0x000fe20008000818 */
[----:B------:R-:W-:Y:S01]  /*1be30*/  FSEL R3, R5, RZ, P3 ;  /* 0x000000ff05037208 */ /* 0x000fe20001800000 */
[----:B------:R-:W-:Y:S01]  /*1be40*/  MUFU.EX2 R180, R180 ;  /* 0x000000b400b47308 */ /* 0x000fe20000000800 */
[C---:B------:R-:W-:Y:S01]  /*1be50*/  ISETP.GT.AND P3, PT, R10.reuse, R221, PT ;  /* 0x000000dd0a00720c */ /* 0x040fe20003f64270 */
[----:B------:R-:W-:Y:S01]  /*1be60*/  VIADD R10, R10, 0xffffffff ;  /* 0xffffffff0a0a7836 */ /* 0x000fe20000000000 */
[----:B------:R-:W-:Y:S01]  /*1be70*/  FSEL R133, R133, RZ, P4 ;  /* 0x000000ff85857208 */ /* 0x000fe20002000000 */
[----:B------:R-:W-:-:S04]  /*1be80*/  FADD.FTZ R3, -R3, R9 ;  /* 0x0000000903037221 */ /* 0x000fc80000010100 */
[-CC-:B------:R-:W-:Y:S01]  /*1be90*/  FFMA.FTZ R201, R170, R0.reuse, -R133.reuse ;  /* 0x00000000aac97223 */ /* 0x180fe20000010885 */
[-C--:B------:R-:W-:Y:S01]  /*1bea0*/  FMUL.FTZ R3, R3, R0.reuse ;  /* 0x0000000003037220 */ /* 0x080fe20000410000 */
        /* <DEDUP_REMOVED lines=19> */
[----:B------:R1:W2:Y:S01]  /*1bfe0*/  MUFU.EX2 R3, R8 ;  /* 0x0000000800037308 */ /* 0x0002a20000000800 */
[----:B0-----:R-:W-:Y:S01]  /*1bff0*/  FFMA.FTZ R7, R2, R7, R200 ;  /* 0x0000000702077223 */ /* 0x001fe200000100c8 */
[-CC-:B------:R-:W-:Y:S01]  /*1c000*/  FFMA.FTZ R181, R152, R0.reuse, -R133.reuse ;  /* 0x0000000098b57223 */ /* 0x180fe20000010885 */
[-CC-:B------:R-:W-:Y:S01]  /*1c010*/  FFMA.FTZ R183, R156, R0.reuse, -R133.reuse ;  /* 0x000000009cb77223 */ /* 0x180fe20000010885 */
[-C--:B------:R-:W-:Y:S01]  /*1c020*/  FFMA.FTZ R135, R135, R0.reuse, -R133 ;  /* 0x0000000087877223 */ /* 0x080fe20000010885 */
[----:B------:R-:W-:Y:S01]  /*1c030*/  FADD.FTZ R7, R12, R7 ;  /* 0x000000070c077221 */ /* 0x000fe20000010000 */
[-CC-:B------:R-:W-:Y:S01]  /*1c040*/  FFMA.FTZ R157, R157, R0.reuse, -R133.reuse ;  /* 0x000000009d9d7223 */ /* 0x180fe20000010885 */
[-C--:B------:R-:W-:Y:S01]  /*1c050*/  FFMA.FTZ R144, R144, R0.reuse, -R133 ;  /* 0x0000000090907223 */ /* 0x080fe20000010885 */
[----:B------:R-:W0:Y:S01]  /*1c060*/  MUFU.EX2 R132, R132 ;  /* 0x0000008400847308 */ /* 0x000e220000000800 */
[----:B------:R-:W-:Y:S01]  /*1c070*/  FADD.FTZ R7, R202, R7 ;  /* 0x00000007ca077221 */ /* 0x000fe20000010000 */
[-CC-:B-1----:R-:W-:Y:S01]  /*1c080*/  FFMA.FTZ R8, R151, R0.reuse, -R133.reuse ;  /* 0x0000000097087223 */ /* 0x182fe20000010885 */
[----:B------:R-:W-:Y:S01]  /*1c090*/  FFMA.FTZ R160, R160, R0, -R133 ;  /* 0x00000000a0a07223 */ /* 0x000fe20000010885 */
[----:B------:R-:W-:Y:S01]  /*1c0a0*/  F2FP.F16.F32.PACK_AB R200, R12, R200 ;  /* 0x000000c80cc8723e */ /* 0x000fe200000000ff */
[C---:B------:R-:W-:Y:S01]  /*1c0b0*/  FADD.FTZ R7, R14.reuse, R7 ;  /* 0x000000070e077221 */ /* 0x040fe20000010000 */
[----:B------:R-:W-:Y:S01]  /*1c0c0*/  F2FP.F16.F32.PACK_AB R202, R14, R202 ;  /* 0x000000ca0eca723e */ /* 0x000fe200000000ff */
[----:B------:R-:W-:Y:S01]  /*1c0d0*/  IMAD.MOV.U32 R12, RZ, RZ, R205 ;  /* 0x000000ffff0c7224 */ /* 0x000fe200078e00cd */
[----:B------:R-:W1:Y:S01]  /*1c0e0*/  MUFU.EX2 R203, R203 ;  /* 0x000000cb00cb7308 */ /* 0x000e620000000800 */
[----:B--2---:R-:W-:-:S07]  /*1c0f0*/  FFMA.FTZ R6, R3, R6, R201 ;  /* 0x0000000603067223 */ /* 0x004fce00000100c9 */
[----:B------:R-:W2:Y:S01]  /*1c100*/  MUFU.EX2 R136, R136 ;  /* 0x0000008800887308 */ /* 0x000ea20000000800 */
[C---:B0-----:R-:W-:Y:S01]  /*1c110*/  FADD.FTZ R6, R132.reuse, R6 ;  /* 0x0000000684067221 */ /* 0x041fe20000010000 */
[----:B------:R-:W-:-:S06]  /*1c120*/  F2FP.F16.F32.PACK_AB R201, R132, R201 ;  /* 0x000000c984c9723e */ /* 0x000fcc00000000ff */
[----:B------:R-:W0:Y:S08]  /*1c130*/  MUFU.EX2 R197, R197 ;  /* 0x000000c500c57308 */ /* 0x000e300000000800 */
[----:B------:R-:W3:Y:S08]  /*1c140*/  MUFU.EX2 R141, R141 ;  /* 0x0000008d008d7308 */ /* 0x000ef00000000800 */
[----:B------:R-:W4:Y:S08]  /*1c150*/  MUFU.EX2 R199, R199 ;  /* 0x000000c700c77308 */ /* 0x000f300000000800 */
[----:B------:R-:W5:Y:S08]  /*1c160*/  MUFU.EX2 R137, R137 ;  /* 0x0000008900897308 */ /* 0x000f700000000800 */
        /* <DEDUP_REMOVED lines=20> */
[----:B------:R1:W-:Y:S03]  /*1c2b0*/  @!P1 SYNCS.ARRIVE.TRANS64.RED.A1T0 RZ, [R11+URZ], RZ ;  /* 0x000000ff0bff99a7 */ /* 0x0003e6000810043f */
[----:B------:R-:W5:Y:S01]  /*1c2c0*/  MUFU.EX2 R6, R139 ;  /* 0x0000008b00067308 */ /* 0x000f620000000800 */
[C---:B--2---:R-:W-:Y:S01]  /*1c2d0*/  F2FP.F16.F32.PACK_AB R203, R136.reuse, R203 ;  /* 0x000000cb88cb723e */ /* 0x044fe200000000ff */
[----:B------:R-:W-:-:S04]  /*1c2e0*/  FADD.FTZ R13, R136, R13 ;  /* 0x0000000d880d7221 */ /* 0x000fc80000010000 */
[----:B0-----:R-:W-:Y:S01]  /*1c2f0*/  FADD.FTZ R13, R197, R13 ;  /* 0x0000000dc50d7221 */ /* 0x001fe20000010000 */
[----:B-1----:R-:W-:Y:S01]  /*1c300*/  FADD.FTZ R11, R196, R7 ;  /* 0x00000007c40b7221 */ /* 0x002fe20000010000 */
[----:B------:R-:W-:Y:S01]  /*1c310*/  FFMA.FTZ R7, R143, R0, -R133 ;  /* 0x000000008f077223 */ /* 0x000fe20000010885 */
[----:B------:R-:W-:Y:S01]  /*1c320*/  MUFU.EX2 R135, R135 ;  /* 0x0000008700877308 */ /* 0x000fe20000000800 */
[----:B---3--:R-:W-:Y:S01]  /*1c330*/  FADD.FTZ R13, R141, R13 ;  /* 0x0000000d8d0d7221 */ /* 0x008fe20000010000 */
[C---:B------:R-:W-:Y:S01]  /*1c340*/  FADD.FTZ R11, R15.reuse, R11 ;  /* 0x0000000b0f0b7221 */ /* 0x040fe20000010000 */
[----:B------:R-:W-:Y:S02]  /*1c350*/  F2FP.F16.F32.PACK_AB R196, R15, R196 ;  /* 0x000000c40fc4723e */ /* 0x000fe400000000ff */
[----:B----4-:R-:W-:Y:S01]  /*1c360*/  FADD.FTZ R13, R199, R13 ;  /* 0x0000000dc70d7221 */ /* 0x010fe20000010000 */
[----:B------:R-:W-:Y:S01]  /*1c370*/  FADD.FTZ R122, R198, R11 ;  /* 0x0000000bc67a7221 */ /* 0x000fe20000010000 */
[-C--:B------:R-:W-:Y:S01]  /*1c380*/  FFMA.FTZ R11, R153, R0.reuse, -R133 ;  /* 0x00000000990b7223 */ /* 0x080fe20000010885 */
[----:B------:R-:W0:Y:S01]  /*1c390*/  MUFU.EX2 R7, R7 ;  /* 0x0000000700077308 */ /* 0x000e220000000800 */
[----:B-----5:R-:W-:Y:S01]  /*1c3a0*/  FADD.FTZ R13, R137, R13 ;  /* 0x0000000d890d7221 */ /* 0x020fe20000010000 */
[----:B------:R-:W-:Y:S01]  /*1c3b0*/  FADD.FTZ R122, R20, R122 ;  /* 0x0000007a147a7221 */ /* 0x000fe20000010000 */
[----:B------:R-:W-:Y:S01]  /*1c3c0*/  FFMA.FTZ R133, R145, R0, -R133 ;  /* 0x0000000091857223 */ /* 0x000fe20000010885 */
[----:B------:R-:W-:Y:S01]  /*1c3d0*/  F2FP.F16.F32.PACK_AB R197, R141, R197 ;  /* 0x000000c58dc5723e */ /* 0x000fe200000000ff */
[----:B------:R-:W-:Y:S01]  /*1c3e0*/  FADD.FTZ R13, R193, R13 ;  /* 0x0000000dc10d7221 */ /* 0x000fe20000010000 */
[----:B------:R-:W-:Y:S01]  /*1c3f0*/  FADD.FTZ R122, R192, R122 ;  /* 0x0000007ac07a7221 */ /* 0x000fe20000010000 */
[----:B------:R-:W-:Y:S01]  /*1c400*/  F2FP.F16.F32.PACK_AB R198, R20, R198 ;  /* 0x000000c614c6723e */ /* 0x000fe200000000ff */
[----:B------:R-:W1:Y:S01]  /*1c410*/  MUFU.EX2 R11, R11 ;  /* 0x0000000b000b7308 */ /* 0x000e620000000800 */
[----:B------:R-:W-:Y:S01]  /*1c420*/  FADD.FTZ R13, R140, R13 ;  /* 0x0000000d8c0d7221 */ /* 0x000fe20000010000 */
[----:B------:R-:W-:Y:S01]  /*1c430*/  FADD.FTZ R122, R21, R122 ;  /* 0x0000007a157a7221 */ /* 0x000fe20000010000 */
[----:B------:R-:W-:-:S02]  /*1c440*/  F2FP.F16.F32.PACK_AB R199, R137, R199 ;  /* 0x000000c789c7723e */ /* 0x000fc400000000ff */
[----:B------:R-:W-:Y:S01]  /*1c450*/  FADD.FTZ R13, R195, R13 ;  /* 0x0000000dc30d7221 */ /* 0x000fe20000010000 */
[----:B------:R-:W-:Y:S01]  /*1c460*/  FADD.FTZ R122, R194, R122 ;  /* 0x0000007ac27a7221 */ /* 0x000fe20000010000 */
[----:B------:R-:W-:Y:S01]  /*1c470*/  F2FP.F16.F32.PACK_AB R192, R21, R192 ;  /* 0x000000c015c0723e */ /* 0x000fe200000000ff */
[----:B------:R-:W2:Y:S01]  /*1c480*/  MUFU.EX2 R157, R157 ;  /* 0x0000009d009d7308 */ /* 0x000ea20000000800 */
[----:B------:R-:W-:Y:S01]  /*1c490*/  FADD.FTZ R13, R148, R13 ;  /* 0x0000000d940d7221 */ /* 0x000fe20000010000 */
[----:B------:R-:W-:Y:S01]  /*1c4a0*/  FADD.FTZ R122, R130, R122 ;  /* 0x0000007a827a7221 */ /* 0x000fe20000010000 */
[----:B------:R-:W-:Y:S02]  /*1c4b0*/  F2FP.F16.F32.PACK_AB R193, R140, R193 ;  /* 0x000000c18cc1723e */ /* 0x000fe400000000ff */
[----:B------:R-:W-:Y:S01]  /*1c4c0*/  FADD.FTZ R13, R189, R13 ;  /* 0x0000000dbd0d7221 */ /* 0x000fe20000010000 */
[----:B------:R-:W-:Y:S01]  /*1c4d0*/  FADD.FTZ R122, R188, R122 ;  /* 0x0000007abc7a7221 */ /* 0x000fe20000010000 */
[C---:B------:R-:W-:Y:S01]  /*1c4e0*/  F2FP.F16.F32.PACK_AB R189, R9.reuse, R189 ;  /* 0x000000bd09bd723e */ /* 0x040fe200000000ff */
[----:B------:R-:W3:Y:S01]  /*1c4f0*/  MUFU.EX2 R144, R144 ;  /* 0x0000009000907308 */ /* 0x000ee20000000800 */
[----:B------:R-:W-:Y:S01]  /*1c500*/  FADD.FTZ R13, R9, R13 ;  /* 0x0000000d090d7221 */ /* 0x000fe20000010000 */
[----:B------:R-:W-:Y:S01]  /*1c510*/  FADD.FTZ R122, R126, R122 ;  /* 0x0000007a7e7a7221 */ /* 0x000fe20000010000 */
[----:B------:R-:W-:Y:S01]  /*1c520*/  F2FP.F16.F32.PACK_AB R194, R130, R194 ;  /* 0x000000c282c2723e */ /* 0x000fe200000000ff */
[----:B------:R-:W-:-:S02]  /*1c530*/  IMAD.MOV.U32 R9, RZ, RZ, R5 ;  /* 0x000000ffff097224 */ /* 0x000fc400078e0005 */
[----:B------:R-:W-:Y:S01]  /*1c540*/  FADD.FTZ R13, R191, R13 ;  /* 0x0000000dbf0d7221 */ /* 0x000fe20000010000 */
[----:B------:R-:W-:Y:S01]  /*1c550*/  FADD.FTZ R122, R190, R122 ;  /* 0x0000007abe7a7221 */ /* 0x000fe20000010000 */
[C---:B------:R-:W-:Y:S01]  /*1c560*/  F2FP.F16.F32.PACK_AB R191, R8.reuse, R191 ;  /* 0x000000bf08bf723e */ /* 0x040fe200000000ff */
[----:B------:R-:W4:Y:S01]  /*1c570*/  MUFU.EX2 R160, R160 ;  /* 0x000000a000a07308 */ /* 0x000f220000000800 */
[----:B------:R-:W-:Y:S01]  /*1c580*/  FADD.FTZ R13, R8, R13 ;  /* 0x0000000d080d7221 */ /* 0x000fe20000010000 */
[----:B------:R-:W-:Y:S01]  /*1c590*/  FADD.FTZ R122, R127, R122 ;  /* 0x0000007a7f7a7221 */ /* 0x000fe20000010000 */
[----:B------:R-:W-:Y:S01]  /*1c5a0*/  F2FP.F16.F32.PACK_AB R195, R148, R195 ;  /* 0x000000c394c3723e */ /* 0x000fe200000000ff */
[----:B------:R-:W-:Y:S02]  /*1c5b0*/  IMAD.MOV.U32 R8, RZ, RZ, R4 ;  /* 0x000000ffff087224 */ /* 0x000fe400078e0004 */
[----:B------:R-:W-:Y:S01]  /*1c5c0*/  FADD.FTZ R13, R185, R13 ;  /* 0x0000000db90d7221 */ /* 0x000fe20000010000 */
[----:B------:R-:W-:Y:S01]  /*1c5d0*/  FADD.FTZ R122, R184, R122 ;  /* 0x0000007ab87a7221 */ /* 0x000fe20000010000 */
[C---:B------:R-:W-:Y:S01]  /*1c5e0*/  F2FP.F16.F32.PACK_AB R185, R6.reuse, R185 ;  /* 0x000000b906b9723e */ /* 0x040fe200000000ff */
[----:B------:R-:W5:Y:S01]  /*1c5f0*/  MUFU.EX2 R133, R133 ;  /* 0x0000008500857308 */ /* 0x000f620000000800 */
[----:B------:R-:W-:Y:S01]  /*1c600*/  FADD.FTZ R13, R6, R13 ;  /* 0x0000000d060d7221 */ /* 0x000fe20000010000 */
[----:B------:R-:W-:Y:S01]  /*1c610*/  FADD.FTZ R122, R131, R122 ;  /* 0x0000007a837a7221 */ /* 0x000fe20000010000 */
[----:B------:R-:W-:-:S02]  /*1c620*/  F2FP.F16.F32.PACK_AB R188, R126, R188 ;  /* 0x000000bc7ebc723e */ /* 0x000fc400000000ff */
[----:B------:R-:W-:Y:S01]  /*1c630*/  FADD.FTZ R13, R187, R13 ;  /* 0x0000000dbb0d7221 */ /* 0x000fe20000010000 */
[----:B------:R-:W-:Y:S01]  /*1c640*/  FADD.FTZ R122, R186, R122 ;  /* 0x0000007aba7a7221 */ /* 0x000fe20000010000 */
[C---:B0-----:R-:W-:Y:S02]  /*1c650*/  F2FP.F16.F32.PACK_AB R187, R7.reuse, R187 ;  /* 0x000000bb07bb723e */ /* 0x041fe400000000ff */
[----:B------:R-:W-:Y:S01]  /*1c660*/  FADD.FTZ R13, R7, R13 ;  /* 0x0000000d070d7221 */ /* 0x000fe20000010000 */
[----:B------:R-:W-:Y:S01]  /*1c670*/  FADD.FTZ R122, R134, R122 ;  /* 0x0000007a867a7221 */ /* 0x000fe20000010000 */
[----:B------:R-:W-:Y:S02]  /*1c680*/  F2FP.F16.F32.PACK_AB R190, R127, R190 ;  /* 0x000000be7fbe723e */ /* 0x000fe400000000ff */
[----:B------:R-:W-:Y:S01]  /*1c690*/  FADD.FTZ R13, R181, R13 ;  /* 0x0000000db50d7221 */ /* 0x000fe20000010000 */
[----:B------:R-:W-:Y:S01]  /*1c6a0*/  FADD.FTZ R122, R180, R122 ;  /* 0x0000007ab47a7221 */ /* 0x000fe20000010000 */
[----:B-1----:R-:W-:-:S02]  /*1c6b0*/  F2FP.F16.F32.PACK_AB R181, R11, R181 ;  /* 0x000000b50bb5723e */ /* 0x002fc400000000ff */
[----:B------:R-:W-:Y:S01]  /*1c6c0*/  FADD.FTZ R13, R11, R13 ;  /* 0x0000000d0b0d7221 */ /* 0x000fe20000010000 */
[----:B------:R-:W-:Y:S01]  /*1c6d0*/  FADD.FTZ R122, R128, R122 ;  /* 0x0000007a807a7221 */ /* 0x000fe20000010000 */
[----:B------:R-:W-:Y:S01]  /*1c6e0*/  F2FP.F16.F32.PACK_AB R184, R131, R184 ;  /* 0x000000b883b8723e */ /* 0x000fe200000000ff */
[----:B------:R-:W-:Y:S02]  /*1c6f0*/  IMAD.MOV.U32 R11, RZ, RZ, R208 ;  /* 0x000000ffff0b7224 */ /* 0x000fe400078e00d0 */
[----:B------:R-:W-:Y:S01]  /*1c700*/  FADD.FTZ R13, R183, R13 ;  /* 0x0000000db70d7221 */ /* 0x000fe20000010000 */
[----:B------:R-:W-:Y:S01]  /*1c710*/  FADD.FTZ R122, R182, R122 ;  /* 0x0000007ab67a7221 */ /* 0x000fe20000010000 */
[----:B------:R-:W-:Y:S02]  /*1c720*/  F2FP.F16.F32.PACK_AB R186, R134, R186 ;  /* 0x000000ba86ba723e */ /* 0x000fe400000000ff */
[----:B------:R-:W-:Y:S01]  /*1c730*/  FADD.FTZ R13, R135, R13 ;  /* 0x0000000d870d7221 */ /* 0x000fe20000010000 */
[----:B------:R-:W-:Y:S01]  /*1c740*/  FADD.FTZ R122, R129, R122 ;  /* 0x0000007a817a7221 */ /* 0x000fe20000010000 */
[----:B------:R-:W-:-:S02]  /*1c750*/  F2FP.F16.F32.PACK_AB R180, R128, R180 ;  /* 0x000000b480b4723e */ /* 0x000fc400000000ff */
[----:B--2---:R-:W-:Y:S01]  /*1c760*/  FADD.FTZ R13, R157, R13 ;  /* 0x0000000d9d0d7221 */ /* 0x004fe20000010000 */
[----:B------:R-:W-:Y:S01]  /*1c770*/  FADD.FTZ R122, R120, R122 ;  /* 0x0000007a787a7221 */ /* 0x000fe20000010000 */
[----:B------:R-:W-:Y:S02]  /*1c780*/  F2FP.F16.F32.PACK_AB R182, R129, R182 ;  /* 0x000000b681b6723e */ /* 0x000fe400000000ff */
[----:B---3--:R-:W-:Y:S01]  /*1c790*/  FADD.FTZ R13, R144, R13 ;  /* 0x0000000d900d7221 */ /* 0x008fe20000010000 */
[----:B------:R-:W-:Y:S01]  /*1c7a0*/  FADD.FTZ R122, R121, R122 ;  /* 0x0000007a797a7221 */ /* 0x000fe20000010000 */
[----:B------:R-:W-:Y:S02]  /*1c7b0*/  F2FP.F16.F32.PACK_AB R183, R135, R183 ;  /* 0x000000b787b7723e */ /* 0x000fe400000000ff */
[----:B----4-:R-:W-:Y:S01]  /*1c7c0*/  FADD.FTZ R13, R160, R13 ;  /* 0x0000000da00d7221 */ /* 0x010fe20000010000 */
[----:B------:R-:W-:Y:S01]  /*1c7d0*/  FADD.FTZ R122, R124, R122 ;  /* 0x0000007a7c7a7221 */ /* 0x000fe20000010000 */
[----:B------:R-:W-:-:S02]  /*1c7e0*/  F2FP.F16.F32.PACK_AB R177, R144, R157 ;  /* 0x0000009d90b1723e */ /* 0x000fc400000000ff */
[----:B-----5:R-:W-:Y:S01]  /*1c7f0*/  FADD.FTZ R6, R133, R13 ;  /* 0x0000000d85067221 */ /* 0x020fe20000010000 */
[----:B------:R-:W-:Y:S01]  /*1c800*/  FADD.FTZ R7, R125, R122 ;  /* 0x0000007a7d077221 */ /* 0x000fe20000010000 */
[----:B------:R-:W-:Y:S01]  /*1c810*/  F2FP.F16.F32.PACK_AB R179, R133, R160 ;  /* 0x000000a085b3723e */ /* 0x000fe200000000ff */
[----:B------:R-:W-:Y:S06]  /*1c820*/  @P3 BRA `(.L_x_2701) ;  /* 0xffffffa800b83947 */ /* 0x000fec000383ffff */
[----:B------:R-:W-:Y:S05]  /*1c830*/  BSYNC B1 ;  /* 0x0000000000017941 */ /* 0x000fea0003800000 */
.L_x_2690:
[----:B------:R-:W-:Y:S05]  /*1c840*/  BSYNC B0 ;  /* 0x0000000000007941 */ /* 0x000fea0003800000 */
.L_x_2689:
[----:B------:R-:W-:Y:S01]  /*1c850*/  ISETP.GE.AND P2, PT, R10, R222, PT ;  /* 0x000000de0a00720c */ /* 0x000fe20003f46270 */
[----:B------:R-:W-:-:S12]  /*1c860*/  BSSY B0, `(.L_x_2702) ;  /* 0x00004d8000007945 */ /* 0x000fd80003800000 */
[----:B------:R-:W-:Y:S05]  /*1c870*/  @!P2 BRA `(.L_x_2703) ;  /* 0x0000004c0058a947 */ /* 0x000fea0003800000 */
[----:B------:R-:W-:Y:S01]  /*1c880*/  MOV R8, R4 ;  /* 0x0000000400087202 */ /* 0x000fe20000000f00 */
[----:B------:R-:W-:Y:S02]  /*1c890*/  IMAD.MOV.U32 R9, RZ, RZ, R5 ;  /* 0x000000ffff097224 */ /* 0x000fe400078e0005 */
[----:B------:R-:W-:Y:S02]  /*1c8a0*/  IMAD.MOV.U32 R11, RZ, RZ, R208 ;  /* 0x000000ffff0b7224 */ /* 0x000fe400078e00d0 */
[----:B------:R-:W-:-:S07]  /*1c8b0*/  IMAD.MOV.U32 R12, RZ, RZ, R205 ;  /* 0x000000ffff0c7224 */ /* 0x000fce00078e00cd */
.L_x_2714:
        /* <DEDUP_REMOVED lines=8> */
.L_x_2704:
[----:B------:R-:W-:Y:S01]  /*1c940*/  IMAD R4, R205, 0x8, R16 ;  /* 0x00000008cd047824 */ /* 0x000fe200078e0210 */
[----:B------:R-:W-:-:S04]  /*1c950*/  SHF.L.U32 R5, R208, 0x1f, RZ ;  /* 0x0000001fd0057819 */ /* 0x000fc800000006ff */
[----:B------:R0:W1:Y:S01]  /*1c960*/  SYNCS.PHASECHK.TRANS64.TRYWAIT P2, [R4+URZ+0x36830], R5 ;  /* 0x03683005040075a7 */ /* 0x000062000804017f */
[----:B------:R-:W-:Y:S05]  /*1c970*/  @!P0 BRA `(.L_x_2705) ;  /* 0x0000000000048947 */ /* 0x000fea0003800000 */
[----:B------:R-:W-:Y:S01]  /*1c980*/  BPT.TRAP 0x1 ;  /* 0x000000040000795c */ /* 0x000fe20000300000 */
.L_x_2705:
[----:B------:R-:W-:Y:S01]  /*1c990*/  IMAD R0, R205, 0xa80, R220 ;  /* 0x00000a80cd007824 */ /* 0x000fe200078e02dc */
[----:B------:R-:W-:Y:S03]  /*1c9a0*/  BSSY B1, `(.L_x_2706) ;  /* 0x0000006000017945 */ /* 0x000fe60003800000 */
[C---:B------:R-:W-:Y:S01]  /*1c9b0*/  VIADD R120, R0.reuse, 0x100 ;  /* 0x0000010000787836 */ /* 0x040fe20000000000 */
[----:B------:R-:W-:Y:S01]  /*1c9c0*/  IADD3 R20, R0, 0x80, RZ ;  /* 0x0000008000147810 */ /* 0x000fe20007ffe0ff */
[----:B-1----:R-:W-:Y:S06]  /*1c9d0*/  @P2 BRA `(.L_x_2707) ;  /* 0x0000000000082947 */ /* 0x002fec0003800000 */
[----:B------:R-:W1:Y:S02]  /*1c9e0*/  SYNCS.PHASECHK.TRANS64.TRYWAIT P2, [R4+URZ+0x36830], R5 ;  /* 0x03683005040075a7 */ /* 0x000e64000804017f */
[----:B-1----:R-:W-:Y:S05]  /*1c9f0*/  @!P2 BRA `(.L_x_2708) ;  /* 0x000001340060a947 */ /* 0x002fea0003800000 */
.L_x_2707:
[----:B------:R-:W-:Y:S05]  /*1ca00*/  BSYNC B1 ;  /* 0x0000000000017941 */ /* 0x000fea0003800000 */
.L_x_2706:
        /* <DEDUP_REMOVED lines=8> */
[----:B------:R-:W-:Y:S02]  /*1ca90*/  R2UR UR18, R20 ;  /* 0x00000000141272ca */ /* 0x000fe400000e0000 */
[----:B------:R-:W-:Y:S02]  /*1caa0*/  IADD3 R20, R0, 0x200, RZ ;  /* 0x0000020000147810 */ /* 0x000fe40007ffe0ff */
[----:B------:R-:W-:Y:S02]  /*1cab0*/  R2UR UR15, R21 ;  /* 0x00000000150f72ca */ /* 0x000fe400000e0000 */
[----:B------:R-:W-:Y:S02]  /*1cac0*/  R2UR UR14, R20 ;  /* 0x00000000140e72ca */ /* 0x000fe400000e0000 */
[----:B--2---:R-:W-:Y:S01]  /*1cad0*/  R2UR UR42, R14 ;  /* 0x000000000e2a72ca */ /* 0x004fe200000e0000 */
[----:B------:R-:W-:Y:S01]  /*1cae0*/  IMAD.MOV.U32 R14, RZ, RZ, R0 ;  /* 0x000000ffff0e7224 */ /* 0x000fe200078e0000 */
[----:B------:R-:W-:Y:S01]  /*1caf0*/  R2UR UR43, R15 ;  /* 0x000000000f2b72ca */ /* 0x000fe200000e0000 */
[----:B------:R-:W-:Y:S01]  /*1cb00*/  IMAD.MOV.U32 R15, RZ, RZ, 0x40000040 ;  /* 0x40000040ff0f7424 */ /* 0x000fe200078e00ff */
[----:B---3--:R-:W-:-:S02]  /*1cb10*/  R2UR UR28, R122 ;  /* 0x000000007a1c72ca */ /* 0x008fc400000e0000 */
[----:B------:R-:W-:Y:S02]  /*1cb20*/  R2UR UR29, R123 ;  /* 0x000000007b1d72ca */ /* 0x000fe400000e0000 */
        /* <DEDUP_REMOVED lines=38> */
[C---:B------:R-:W-:Y:S02]  /*1cd90*/  VIADD R14, R0.reuse, 0x300 ;  /* 0x00000300000e7836 */ /* 0x040fe40000000000 */
[----:B------:R-:W-:Y:S02]  /*1cda0*/  VIADD R120, R0, 0x182 ;  /* 0x0000018200787836 */ /* 0x000fe40000000000 */
[----:B------:R-:W-:Y:S01]  /*1cdb0*/  IMAD.MOV.U32 R121, RZ, RZ, 0x40000040 ;  /* 0x40000040ff797424 */ /* 0x000fe200078e00ff */
[----:B------:R-:W-:Y:S02]  /*1cdc0*/  R2UR UR58, R14 ;  /* 0x000000000e3a72ca */ /* 0x000fe400000e0000 */
[----:B------:R-:W-:Y:S02]  /*1cdd0*/  R2UR UR59, R15 ;  /* 0x000000000f3b72ca */ /* 0x000fe400000e0000 */
[----:B------:R-:W-:-:S02]  /*1cde0*/  R2UR UR26, R120 ;  /* 0x00000000781a72ca */ /* 0x000fc400000e0000 */
[----:B------:R-:W-:Y:S01]  /*1cdf0*/  R2UR UR27, R121 ;  /* 0x00000000791b72ca */ /* 0x000fe200000e0000 */
[----:B------:R-:W-:Y:S01]  /*1ce00*/  IMAD.MOV.U32 R121, RZ, RZ, 0x40000040 ;  /* 0x40000040ff797424 */ /* 0x000fe200078e00ff */
[----:B------:R-:W-:Y:S02]  /*1ce10*/  IADD3 R120, R0, 0x302, RZ ;  /* 0x0000030200787810 */ /* 0x000fe40007ffe0ff */
[----:B--2---:R-:W-:Y:S02]  /*1ce20*/  R2UR UR38, R122 ;  /* 0x000000007a2672ca */ /* 0x004fe400000e0000 */
[----:B------:R-:W-:Y:S02]  /*1ce30*/  R2UR UR46, R120 ;  /* 0x00000000782e72ca */ /* 0x000fe400000e0000 */
[----:B------:R-:W-:Y:S02]  /*1ce40*/  R2UR UR47, R121 ;  /* 0x00000000792f72ca */ /* 0x000fe400000e0000 */
[----:B------:R-:W-:Y:S01]  /*1ce50*/  R2UR UR39, R123 ;  /* 0x000000007b2772ca */ /* 0x000fe200000e0000 */
[----:B------:R-:W-:Y:S01]  /*1ce60*/  UMOV UR56, UR28 ;  /* 0x0000001c00387c82 */ /* 0x000fe20008000000 */
[----:B------:R-:W-:Y:S01]  /*1ce70*/  UMOV UR57, UR29 ;  /* 0x0000001d00397c82 */ /* 0x000fe20008000000 */
[----:B------:R-:W-:-:S02]  /*1ce80*/  WARPGROUP.DEPBAR.LE gsb0, 0x0 ;  /* 0x00008000000079c5 */ /* 0x000fc40000010000 */
        /* <DEDUP_REMOVED lines=49> */
[----:B01----:R-:W-:Y:S01]  /*1d1a0*/  MOV R5, UR45 ;  /* 0x0000002d00057c02 */ /* 0x003fe20008000f00 */
[----:B------:R-:W-:Y:S02]  /*1d1b0*/  WARPGROUP.DEPBAR.LE gsb0, 0x0 ;  /* 0x00008000000079c5 */ /* 0x000fe40000010000 */
[----:B------:R-:W-:Y:S01]  /*1d1c0*/  WARPGROUP.ARRIVE ;  /* 0x00000000000079c5 */ /* 0x000fe20000000000 */
[----:B------:R-:W-:Y:S01]  /*1d1d0*/  MOV R4, UR44 ;  /* 0x0000002c00047c02 */ /* 0x000fe20008000f00 */
[----:B------:R-:W-:Y:S01]  /*1d1e0*/  VIADD R14, R0, 0x4 ;  /* 0x00000004000e7836 */ /* 0x000fe20000000000 */
[----:B------:R-:W-:Y:S01]  /*1d1f0*/  UMOV UR12, UR38 ;  /* 0x00000026000c7c82 */ /* 0x000fe20008000000 */
[----:B------:R-:W-:Y:S01]  /*1d200*/  IMAD.MOV.U32 R15, RZ, RZ, 0x40000040 ;  /* 0x40000040ff0f7424 */ /* 0x000fe200078e00ff */
        /* <DEDUP_REMOVED lines=738> */
.L_x_2709:
[----:B------:R-:W-:Y:S01]  /*20030*/  SHF.L.U32 R0, R11, 0x1f, RZ ;  /* 0x0000001f0b007819 */ /* 0x000fe200000006ff */
[----:B------:R-:W-:-:S04]  /*20040*/  IMAD R11, R12, 0x8, R16 ;  /* 0x000000080c0b7824 */ /* 0x000fc800078e0210 */
[----:B------:R0:W1:Y:S01]  /*20050*/  SYNCS.PHASECHK.TRANS64.TRYWAIT P2, [R11+URZ+0x36850], R0 ;  /* 0x036850000b0075a7 */ /* 0x000062000804017f */
[----:B------:R-:W-:Y:S05]  /*20060*/  @!P0 BRA `(.L_x_2710) ;  /* 0x0000000000048947 */ /* 0x000fea0003800000 */
[----:B------:R-:W-:Y:S01]  /*20070*/  BPT.TRAP 0x1 ;  /* 0x000000040000795c */ /* 0x000fe20000300000 */
.L_x_2710:
[----:B------:R-:W-:Y:S04]  /*20080*/  BSSY B1, `(.L_x_2711) ;  /* 0x0000004000017945 */ /* 0x000fe80003800000 */
[----:B-1----:R-:W-:Y:S05]  /*20090*/  @P2 BRA `(.L_x_2712) ;  /* 0x0000000000082947 */ /* 0x002fea0003800000 */
[----:B------:R-:W1:Y:S02]  /*200a0*/  SYNCS.PHASECHK.TRANS64.TRYWAIT P2, [R11+URZ+0x36850], R0 ;  /* 0x036850000b0075a7 */ /* 0x000e64000804017f */
[----:B-1----:R-:W-:Y:S05]  /*200b0*/  @!P2 BRA `(.L_x_2713) ;  /* 0x000000fc00c4a947 */ /* 0x002fea0003800000 */
.L_x_2712:
[----:B------:R-:W-:Y:S05]  /*200c0*/  BSYNC B1 ;  /* 0x0000000000017941 */ /* 0x000fea0003800000 */
.L_x_2711:
[----:B01----:R-:W-:Y:S01]  /*200d0*/  VIADD R0, R16, 0x400 ;  /* 0x0000040010007836 */ /* 0x003fe20000000000 */
[----:B------:R-:W-:Y:S01]  /*200e0*/  WARPGROUP.ARRIVE ;  /* 0x00000000000079c5 */ /* 0x000fe20000000000 */
[----:B------:R-:W-:Y:S01]  /*200f0*/  IMAD.MOV.U32 R15, RZ, RZ, 0x40000040 ;  /* 0x40000040ff0f7424 */ /* 0x000fe200078e00ff */
[----:B------:R-:W-:Y:S01]  /*20100*/  FMNMX.FTZ R4, R170, R8, !PT ;  /* 0x00000008aa047209 */ /* 0x000fe20007810000 */
[----:B------:R-:W-:Y:S01]  /*20110*/  IMAD.MOV.U32 R3, RZ, RZ, 0x40000040 ;  /* 0x40000040ff037424 */ /* 0x000fe200078e00ff */
[----:B------:R-:W-:Y:S01]  /*20120*/  SHF.R.U32.HI R0, RZ, 0x4, R0 ;  /* 0x00000004ff007819 */ /* 0x000fe20000011600 */
[----:B------:R-:W-:Y:S01]  /*20130*/  ULDC UR4, c[0x0][0x988] ;  /* 0x0002620000047ab9 */ /* 0x000fe20000000800 */
[----:B------:R-:W-:Y:S01]  /*20140*/  R2UR UR7, R15 ;  /* 0x000000000f0772ca */ /* 0x000fe200000e0000 */
[----:B------:R-:W-:Y:S01]  /*20150*/  @!P1 IMAD R13, R13, 0x8, R16 ;  /* 0x000000080d0d9824 */ /* 0x000fe200078e0210 */
[----:B------:R-:W-:Y:S01]  /*20160*/  LOP3.LUT R0, R0, 0x3fff, RZ, 0xc0, !PT ;  /* 0x00003fff00007812 */ /* 0x000fe200078ec0ff */
[----:B------:R-:W-:Y:S01]  /*20170*/  @!P1 VIADD R11, R11, 0x36860 ;  /* 0x000368600b0b9836 */ /* 0x000fe20000000000 */
[----:B------:R-:W-:-:S02]  /*20180*/  FMNMX.FTZ R4, R171, R4, !PT ;  /* 0x00000004ab047209 */ /* 0x000fc40007810000 */
[----:B------:R-:W-:Y:S02]  /*20190*/  LOP3.LUT R0, R0, 0x3800000, RZ, 0xfc, !PT ;  /* 0x0380000000007812 */ /* 0x000fe400078efcff */
[----:B------:R-:W-:Y:S02]  /*201a0*/  FMNMX.FTZ R4, R174, R4, !PT ;  /* 0x00000004ae047209 */ /* 0x000fe40007810000 */
[----:B------:R-:W-:Y:S01]  /*201b0*/  @!P1 IADD3 R13, R13, 0x36840, RZ ;  /* 0x000368400d0d9810 */ /* 0x000fe20007ffe0ff */
[----:B------:R-:W-:Y:S01]  /*201c0*/  IMAD R14, R12, 0xa80, R0 ;  /* 0x00000a800c0e7824 */ /* 0x000fe200078e0200 */
[----:B------:R-:W-:Y:S02]  /*201d0*/  FMNMX.FTZ R0, R168, R9, !PT ;  /* 0x00000009a8007209 */ /* 0x000fe40007810000 */
[----:B------:R-:W-:Y:S02]  /*201e0*/  FMNMX.FTZ R4, R175, R4, !PT ;  /* 0x00000004af047209 */ /* 0x000fe40007810000 */
[----:B------:R-:W-:-:S02]  /*201f0*/  R2UR UR6, R14 ;  /* 0x000000000e0672ca */ /* 0x000fc400000e0000 */
[----:B------:R-:W-:Y:S02]  /*20200*/  IADD3 R2, R14, 0x80, RZ ;  /* 0x000000800e027810 */ /* 0x000fe40007ffe0ff */
[----:B------:R-:W-:Y:S02]  /*20210*/  FMNMX.FTZ R0, R169, R0, !PT ;  /* 0x00000000a9007209 */ /* 0x000fe40007810000 */
[----:B------:R-:W-:Y:S02]  /*20220*/  FMNMX.FTZ R4, R162, R4, !PT ;  /* 0x00000004a2047209 */ /* 0x000fe40007810000 */
[----:B------:R-:W-:Y:S02]  /*20230*/  FMNMX.FTZ R0, R172, R0, !PT ;  /* 0x00000000ac007209 */ /* 0x000fe40007810000 */
[----:B------:R-:W-:Y:S02]  /*20240*/  FMNMX.FTZ R4, R163, R4, !PT ;  /* 0x00000004a3047209 */ /* 0x000fe40007810000 */
[----:B------:R-:W-:Y:S01]  /*20250*/  FMNMX.FTZ R0, R173, R0, !PT ;  /* 0x00000000ad007209 */ /* 0x000fe20007810000 */
[----:B------:R-:W-:Y:S01]  /*20260*/  HGMMA.64x192x16.F32 R24, R200, gdesc[UR4].tnspB, R24, gsb0 ;  /* 0x42e00004c8187df0 */ /* 0x000fe20008000818 */
[----:B------:R-:W-:Y:S01]  /*20270*/  R2UR UR6, R2 ;  /* 0x00000000020672ca */ /* 0x000fe200000e0000 */
[----:B------:R-:W-:Y:S01]  /*20280*/  VIADD R2, R14, 0x100 ;  /* 0x000001000e027836 */ /* 0x000fe20000000000 */
[----:B------:R-:W-:Y:S01]  /*20290*/  R2UR UR7, R3 ;  /* 0x00000000030772ca */ /* 0x000fe200000e0000 */
[----:B------:R-:W-:Y:S01]  /*202a0*/  IMAD.MOV.U32 R3, RZ, RZ, 0x40000040 ;  /* 0x40000040ff037424 */ /* 0x000fe200078e00ff */
[----:B------:R-:W-:-:S02]  /*202b0*/  FMNMX.FTZ R0, R160, R0, !PT ;  /* 0x00000000a0007209 */ /* 0x000fc40007810000 */
[----:B------:R-:W-:Y:S02]  /*202c0*/  FMNMX.FTZ R4, R166, R4, !PT ;  /* 0x00000004a6047209 */ /* 0x000fe40007810000 */
[----:B------:R-:W-:Y:S02]  /*202d0*/  FMNMX.FTZ R0, R161, R0, !PT ;  /* 0x00000000a1007209 */ /* 0x000fe40007810000 */
[----:B------:R-:W-:Y:S02]  /*202e0*/  FMNMX.FTZ R4, R167, R4, !PT ;  /* 0x00000004a7047209 */ /* 0x000fe40007810000 */
[----:B------:R-:W-:Y:S02]  /*202f0*/  FMNMX.FTZ R0, R164, R0, !PT ;  /* 0x00000000a4007209 */ /* 0x000fe40007810000 */
[----:B------:R-:W-:Y:S02]  /*20300*/  FMNMX.FTZ R4, R154, R4, !PT ;  /* 0x000000049a047209 */ /* 0x000fe40007810000 */
        /* <DEDUP_REMOVED lines=39> */
[----:B------:R-:W-:Y:S02]  /*20580*/  @!P1 PRMT R11, RZ, 0x654, R11 ;  /* 0x00000654ff0b9816 */ /* 0x000fe4000000000b */
[----:B------:R-:W-:Y:S02]  /*20590*/  FMNMX.FTZ R5, R125, R0, !PT ;  /* 0x000000007d057209 */ /* 0x000fe40007810000 */
[C---:B------:R-:W-:Y:S01]  /*205a0*/  ISETP.GT.AND P2, PT, R10.reuse, R222, PT ;  /* 0x000000de0a00720c */ /* 0x040fe20003f44270 */
[----:B------:R-:W-:Y:S02]  /*205b0*/  VIADD R10, R10, 0xffffffff ;  /* 0xffffffff0a0a7836 */ /* 0x000fe40000000000 */
[----:B------:R-:W0:Y:S02]  /*205c0*/  SHFL.BFLY PT, R0, R5, 0x2, 0x1f ;  /* 0x0c401f0005007f89 */ /* 0x000e2400000e0000 */
[----:B0-----:R-:W-:-:S05]  /*205d0*/  FMNMX.FTZ R5, R5, R0, !PT ;  /* 0x0000000005057209 */ /* 0x001fca0007810000 */
[----:B------:R-:W0:Y:S02]  /*205e0*/  SHFL.BFLY PT, R0, R5, 0x1, 0x1f ;  /* 0x0c201f0005007f89 */ /* 0x000e2400000e0000 */
[----:B0-----:R-:W-:Y:S01]  /*205f0*/  FMNMX.FTZ R5, R5, R0, !PT ;  /* 0x0000000005057209 */ /* 0x001fe20007810000 */
[----:B------:R-:W-:Y:S01]  /*20600*/  IMAD.U32 R0, RZ, RZ, UR4 ;  /* 0x00000004ff007e24 */ /* 0x000fe2000f8e00ff */
        /* <DEDUP_REMOVED lines=25> */
[----:B------:R-:W-:Y:S01]  /*207a0*/  FADD.FTZ R2, -R5, R9 ;  /* 0x0000000905027221 */ /* 0x000fe20000010100 */
[----:B------:R-:W-:Y:S01]  /*207b0*/  R2UR UR7, R3 ;  /* 0x00000000030772ca */ /* 0x000fe200000e0000 */
[----:B------:R-:W0:Y:S01]  /*207c0*/  SHFL.BFLY PT, R9, R4, 0x2, 0x1f ;  /* 0x0c401f0004097f89 */ /* 0x000e2200000e0000 */
[-C--:B------:R-:W-:Y:S01]  /*207d0*/  FMUL.FTZ R3, R5, R0.reuse ;  /* 0x0000000005037220 */ /* 0x080fe20000410000 */
[----:B------:R-:W-:-:S03]  /*207e0*/  FMUL.FTZ R2, R2, R0 ;  /* 0x0000000002027220 */ /* 0x000fc60000410000 */
        /* <DEDUP_REMOVED lines=19> */
[----:B0-----:R-:W-:Y:S01]  /*20920*/  FMNMX.FTZ R4, R4, R9, !PT ;  /* 0x0000000904047209 */ /* 0x001fe20007810000 */
[----:B------:R-:W-:-:S06]  /*20930*/  FFMA.FTZ R9, R120, R0, -R3 ;  /* 0x0000000078097223 */ /* 0x000fcc0000010803 */
[----:B------:R-:W0:Y:S08]  /*20940*/  MUFU.EX2 R200, R200 ;  /* 0x000000c800c87308 */ /* 0x000e300000000800 */
[----:B------:R-:W1:Y:S08]  /*20950*/  MUFU.EX2 R21, R21 ;  /* 0x0000001500157308 */ /* 0x000e700000000800 */
[----:B------:R-:W2:Y:S01]  /*20960*/  MUFU.EX2 R202, R202 ;  /* 0x000000ca00ca7308 */ /* 0x000ea20000000800 */
[----:B0-----:R-:W-:-:S07]  /*20970*/  FFMA.FTZ R7, R2, R7, R200 ;  /* 0x0000000702077223 */ /* 0x001fce00000100c8 */
[----:B------:R-:W0:Y:S01]  /*20980*/  MUFU.EX2 R168, R168 ;  /* 0x000000a800a87308 */ /* 0x000e220000000800 */
[C---:B-1----:R-:W-:Y:S01]  /*20990*/  FADD.FTZ R7, R21.reuse, R7 ;  /* 0x0000000715077221 */ /* 0x042fe20000010000 */
[----:B------:R-:W-:-:S06]  /*209a0*/  F2FP.F16.F32.PACK_AB R200, R21, R200 ;  /* 0x000000c815c8723e */ /* 0x000fcc00000000ff */
[----:B------:R-:W-:Y:S01]  /*209b0*/  MUFU.EX2 R196, R196 ;  /* 0x000000c400c47308 */ /* 0x000fe20000000800 */
[----:B--2---:R-:W-:-:S07]  /*209c0*/  FADD.FTZ R7, R202, R7 ;  /* 0x00000007ca077221 */ /* 0x004fce0000010000 */
[----:B------:R-:W-:Y:S01]  /*209d0*/  MUFU.EX2 R160, R160 ;  /* 0x000000a000a07308 */ /* 0x000fe20000000800 */
[C---:B0-----:R-:W-:Y:S01]  /*209e0*/  FADD.FTZ R7, R168.reuse, R7 ;  /* 0x00000007a8077221 */ /* 0x041fe20000010000 */
        /* <DEDUP_REMOVED lines=17> */
[-CC-:B------:R-:W-:Y:S01]  /*20b00*/  FFMA.FTZ R136, R137, R0.reuse, -R3.reuse ;  /* 0x0000000089887223 */ /* 0x180fe20000010803 */
[----:B------:R-:W-:Y:S01]  /*20b10*/  FFMA.FTZ R186, R140, R0, -R3 ;  /* 0x000000008cba7223 */ /* 0x000fe20000010803 */
[----:B------:R-:W0:Y:S02]  /*20b20*/  SHFL.BFLY PT, R137, R4, 0x1, 0x1f ;  /* 0x0c201f0004897f89 */ /* 0x000e2400000e0000 */
[----:B------:R-:W-:Y:S01]  /*20b30*/  HGMMA.64x192x16.F32 R24, R180, gdesc[UR4].tnspB, R24, gsb0 ;  /* 0x42e00004b4187df0 */ /* 0x000fe20008000818 */
[----:B------:R-:W-:Y:S08]  /*20b40*/  MUFU.EX2 R184, R184 ;  /* 0x000000b800b87308 */ /* 0x000ff00000000800 */
[----:B------:R-:W-:Y:S08]  /*20b50*/  MUFU.EX2 R136, R136 ;  /* 0x0000008800887308 */ /* 0x000ff00000000800 */
[----:B------:R-:W-:Y:S01]  /*20b60*/  MUFU.EX2 R186, R186 ;  /* 0x000000ba00ba7308 */ /* 0x000fe20000000800 */
[----:B0-----:R-:W-:-:S05]  /*20b70*/  FMNMX.FTZ R4, R4, R137, !PT ;  /* 0x0000008904047209 */ /* 0x001fca0007810000 */
[----:B------:R-:W-:-:S04]  /*20b80*/  FADD.FTZ R120, -R4, R8 ;  /* 0x0000000804787221 */ /* 0x000fc80000010100 */
[-C--:B------:R-:W-:Y:S01]  /*20b90*/  FMUL.FTZ R120, R120, R0.reuse ;  /* 0x0000000078787220 */ /* 0x080fe20000410000 */
[----:B------:R-:W-:Y:S02]  /*20ba0*/  WARPGROUP.DEPBAR.LE gsb0, 0x0 ;  /* 0x00008000000079c5 */ /* 0x000fe40000010000 */
[-CC-:B------:R-:W-:Y:S01]  /*20bb0*/  FFMA.FTZ R180, R128, R0.reuse, -R3.reuse ;  /* 0x0000000080b47223 */ /* 0x180fe20000010803 */
[-CC-:B------:R-:W-:Y:S01]  /*20bc0*/  FFMA.FTZ R128, R129, R0.reuse, -R3.reuse ;  /* 0x0000000081807223 */ /* 0x180fe20000010803 */
[-CC-:B------:R-:W-:Y:S01]  /*20bd0*/  FFMA.FTZ R182, R132, R0.reuse, -R3.reuse ;  /* 0x0000000084b67223 */ /* 0x180fe20000010803 */
[-CC-:B------:R-:W-:Y:S01]  /*20be0*/  FFMA.FTZ R129, R133, R0.reuse, -R3.reuse ;  /* 0x0000000085817223 */ /* 0x180fe20000010803 */
[-CC-:B------:R-:W-:Y:S01]  /*20bf0*/  FFMA.FTZ R132, R121, R0.reuse, -R3.reuse ;  /* 0x0000000079847223 */ /* 0x180fe20000010803 */
[-C--:B------:R-:W-:Y:S01]  /*20c00*/  FFMA.FTZ R3, R125, R0.reuse, -R3 ;  /* 0x000000007d037223 */ /* 0x080fe20000010803 */
[----:B------:R-:W-:Y:S01]  /*20c10*/  IMAD.MOV.U32 R121, RZ, RZ, 0x40000040 ;  /* 0x40000040ff797424 */ /* 0x000fe200078e00ff */
[----:B------:R-:W-:Y:S01]  /*20c20*/  WARPGROUP.ARRIVE ;  /* 0x00000000000079c5 */ /* 0x000fe20000000000 */
[-C--:B------:R-:W-:Y:S01]  /*20c30*/  FMUL.FTZ R125, R4, R0.reuse ;  /* 0x00000000047d7220 */ /* 0x080fe20000410000 */
[----:B------:R-:W-:Y:S02]  /*20c40*/  MUFU.EX2 R8, R3 ;  /* 0x0000000300087308 */ /* 0x000fe40000000800 */
[----:B------:R-:W-:Y:S01]  /*20c50*/  R2UR UR7, R121 ;  /* 0x00000000790772ca */ /* 0x000fe200000e0000 */
        /* <DEDUP_REMOVED lines=14> */
[----:B0-----:R-:W-:-:S02]  /*20d40*/  VIADD R120, R14, 0x300 ;  /* 0x000003000e787836 */ /* 0x001fc40000000000 */
[-CC-:B------:R-:W-:Y:S01]  /*20d50*/  FFMA.FTZ R189, R146, R0.reuse, -R125.reuse ;  /* 0x0000000092bd7223 */ /* 0x180fe2000001087d */
[-CC-:B------:R-:W-:Y:S01]  /*20d60*/  FFMA.FTZ R14, R147, R0.reuse, -R125.reuse ;  /* 0x00000000930e7223 */ /* 0x180fe2000001087d */
[-CC-:B------:R-:W-:Y:S01]  /*20d70*/  FFMA.FTZ R191, R150, R0.reuse, -R125.reuse ;  /* 0x0000000096bf7223 */ /* 0x180fe2000001087d */
[-CC-:B------:R-:W-:Y:S01]  /*20d80*/  FFMA.FTZ R151, R151, R0.reuse, -R125.reuse ;  /* 0x0000000097977223 */ /* 0x180fe2000001087d */
[----:B------:R-:W-:Y:S01]  /*20d90*/  R2UR UR6, R120 ;  /* 0x00000000780672ca */ /* 0x000fe200000e0000 */
[-C--:B------:R-:W-:Y:S01]  /*20da0*/  FFMA.FTZ R185, R138, R0.reuse, -R125 ;  /* 0x000000008ab97223 */ /* 0x080fe2000001087d */
[----:B------:R-:W0:Y:S01]  /*20db0*/  MUFU.EX2 R133, R133 ;  /* 0x0000008500857308 */ /* 0x000e220000000800 */
[----:B------:R-:W-:Y:S01]  /*20dc0*/  @!P1 PRMT R120, RZ, 0x654, R13 ;  /* 0x00000654ff789816 */ /* 0x000fe2000000000d */
[-CC-:B------:R-:W-:Y:S01]  /*20dd0*/  FFMA.FTZ R139, R139, R0.reuse, -R125.reuse ;  /* 0x000000008b8b7223 */ /* 0x180fe2000001087d */
[-CC-:B------:R-:W-:Y:S01]  /*20de0*/  FFMA.FTZ R187, R142, R0.reuse, -R125.reuse ;  /* 0x000000008ebb7223 */ /* 0x180fe2000001087d */
[-CC-:B------:R-:W-:Y:S01]  /*20df0*/  FFMA.FTZ R181, R130, R0.reuse, -R125.reuse ;  /* 0x0000000082b57223 */ /* 0x180fe2000001087d */
[-CC-:B------:R-:W-:Y:S01]  /*20e00*/  FFMA.FTZ R183, R134, R0.reuse, -R125.reuse ;  /* 0x0000000086b77223 */ /* 0x180fe2000001087d */
[-CC-:B------:R-:W-:Y:S01]  /*20e10*/  FFMA.FTZ R135, R135, R0.reuse, -R125.reuse ;  /* 0x0000000087877223 */ /* 0x180fe2000001087d */
[----:B------:R-:W-:Y:S01]  /*20e20*/  FFMA.FTZ R122, R122, R0, -R125 ;  /* 0x000000007a7a7223 */ /* 0x000fe2000001087d */
[----:B------:R-:W-:Y:S01]  /*20e30*/  MUFU.EX2 R203, R203 ;  /* 0x000000cb00cb7308 */ /* 0x000fe20000000800 */
[----:B-1----:R-:W-:Y:S01]  /*20e40*/  FFMA.FTZ R6, R3, R6, R201 ;  /* 0x0000000603067223 */ /* 0x002fe200000100c9 */
[-CC-:B------:R-:W-:Y:S01]  /*20e50*/  FFMA.FTZ R123, R123, R0.reuse, -R125.reuse ;  /* 0x000000007b7b7223 */ /* 0x180fe2000001087d */
[----:B------:R-:W-:Y:S01]  /*20e60*/  HGMMA.64x192x16.F32 R24, R176, gdesc[UR4].tnspB, R24, gsb0 ;  /* 0x42e00004b0187df0 */ /* 0x000fe20008000818 */
[----:B------:R-:W-:-:S04]  /*20e70*/  FFMA.FTZ R126, R126, R0, -R125 ;  /* 0x000000007e7e7223 */ /* 0x000fc8000001087d */
        /* <DEDUP_REMOVED lines=26> */
[----:B------:R-:W1:Y:S08]  /*21020*/  MUFU.EX2 R123, R123 ;  /* 0x0000007b007b7308 */ /* 0x000e700000000800 */
[----:B------:R-:W-:Y:S01]  /*21030*/  MUFU.EX2 R126, R126 ;  /* 0x0000007e007e7308 */ /* 0x000fe20000000800 */
[----:B------:R-:W-:-:S02]  /*21040*/  WARPGROUP.DEPBAR.LE gsb0, 0x0 ;  /* 0x00008000000079c5 */ /* 0x000fc40000010000 */
[----:B------:R2:W-:Y:S01]  /*21050*/  @!P1 SYNCS.ARRIVE.TRANS64.RED.A1T0 RZ, [R120+URZ], RZ ;  /* 0x000000ff78ff99a7 */ /* 0x0005e2000810043f */
[----:B0-----:R-:W-:Y:S02]  /*21060*/  F2FP.F16.F32.PACK_AB R176, R132, R9 ;  /* 0x0000000984b0723e */ /* 0x001fe400000000ff */
[----:B------:R-:W-:Y:S02]  /*21070*/  F2FP.F16.F32.PACK_AB R178, R8, R124 ;  /* 0x0000007c08b2723e */ /* 0x000fe400000000ff */
[----:B-1----:R-:W-:Y:S01]  /*21080*/  F2FP.F16.F32.PACK_AB R177, R123, R122 ;  /* 0x0000007a7bb1723e */ /* 0x002fe200000000ff */
[----:B--2---:R-:W-:Y:S01]  /*21090*/  FADD.FTZ R120, R203, R6 ;  /* 0x00000006cb787221 */ /* 0x004fe20000010000 */
[----:B------:R0:W-:Y:S01]  /*210a0*/  @!P1 SYNCS.ARRIVE.TRANS64.RED.A1T0 RZ, [R11+URZ], RZ ;  /* 0x000000ff0bff99a7 */ /* 0x0001e2000810043f */
[----:B------:R-:W1:Y:S01]  /*210b0*/  MUFU.EX2 R6, R139 ;  /* 0x0000008b00067308 */ /* 0x000e620000000800 */
[C---:B------:R-:W-:Y:S01]  /*210c0*/  F2FP.F16.F32.PACK_AB R203, R137.reuse, R203 ;  /* 0x000000cb89cb723e */ /* 0x040fe200000000ff */
[----:B------:R-:W-:-:S04]  /*210d0*/  FADD.FTZ R120, R137, R120 ;  /* 0x0000007889787221 */ /* 0x000fc80000010000 */
[----:B------:R-:W-:Y:S01]  /*210e0*/  FADD.FTZ R120, R197, R120 ;  /* 0x00000078c5787221 */ /* 0x000fe20000010000 */
[----:B0-----:R-:W-:Y:S01]  /*210f0*/  FADD.FTZ R11, R196, R7 ;  /* 0x00000007c40b7221 */ /* 0x001fe20000010000 */
[----:B------:R-:W-:Y:S01]  /*21100*/  FFMA.FTZ R7, R143, R0, -R125 ;  /* 0x000000008f077223 */ /* 0x000fe2000001087d */
[C---:B------:R-:W-:Y:S01]  /*21110*/  F2FP.F16.F32.PACK_AB R196, R160.reuse, R196 ;  /* 0x000000c4a0c4723e */ /* 0x040fe200000000ff */
[C---:B------:R-:W-:Y:S01]  /*21120*/  FADD.FTZ R120, R145.reuse, R120 ;  /* 0x0000007891787221 */ /* 0x040fe20000010000 */
[----:B------:R-:W-:Y:S01]  /*21130*/  FADD.FTZ R11, R160, R11 ;  /* 0x0000000ba00b7221 */ /* 0x000fe20000010000 */
[----:B------:R-:W-:Y:S02]  /*21140*/  F2FP.F16.F32.PACK_AB R197, R145, R197 ;  /* 0x000000c591c5723e */ /* 0x000fe400000000ff */
[----:B------:R-:W-:Y:S01]  /*21150*/  FADD.FTZ R120, R199, R120 ;  /* 0x00000078c7787221 */ /* 0x000fe20000010000 */
[----:B------:R-:W-:Y:S01]  /*21160*/  FADD.FTZ R121, R198, R11 ;  /* 0x0000000bc6797221 */ /* 0x000fe20000010000 */
[----:B------:R-:W0:Y:S01]  /*21170*/  MUFU.EX2 R7, R7 ;  /* 0x0000000700077308 */ /* 0x000e220000000800 */
[-C--:B------:R-:W-:Y:S01]  /*21180*/  FFMA.FTZ R11, R131, R0.reuse, -R125 ;  /* 0x00000000830b7223 */ /* 0x080fe2000001087d */
[----:B------:R-:W-:Y:S01]  /*21190*/  FADD.FTZ R120, R140, R120 ;  /* 0x000000788c787221 */ /* 0x000fe20000010000 */
[C---:B------:R-:W-:Y:S01]  /*211a0*/  FADD.FTZ R121, R12.reuse, R121 ;  /* 0x000000790c797221 */ /* 0x040fe20000010000 */
[----:B------:R-:W-:Y:S01]  /*211b0*/  FFMA.FTZ R125, R127, R0, -R125 ;  /* 0x000000007f7d7223 */ /* 0x000fe2000001087d */
[----:B------:R-:W-:Y:S01]  /*211c0*/  F2FP.F16.F32.PACK_AB R198, R12, R198 ;  /* 0x000000c60cc6723e */ /* 0x000fe200000000ff */
[----:B------:R-:W-:Y:S01]  /*211d0*/  FADD.FTZ R120, R193, R120 ;  /* 0x00000078c1787221 */ /* 0x000fe20000010000 */
[----:B------:R-:W-:Y:S01]  /*211e0*/  FADD.FTZ R121, R192, R121 ;  /* 0x00000079c0797221 */ /* 0x000fe20000010000 */
[----:B------:R-:W2:Y:S01]  /*211f0*/  MUFU.EX2 R11, R11 ;  /* 0x0000000b000b7308 */ /* 0x000ea20000000800 */
[----:B------:R-:W-:Y:S01]  /*21200*/  F2FP.F16.F32.PACK_AB R199, R140, R199 ;  /* 0x000000c78cc7723e */ /* 0x000fe200000000ff */
[----:B------:R-:W-:Y:S01]  /*21210*/  FADD.FTZ R120, R141, R120 ;  /* 0x000000788d787221 */ /* 0x000fe20000010000 */
[C---:B------:R-:W-:Y:S01]  /*21220*/  FADD.FTZ R121, R153.reuse, R121 ;  /* 0x0000007999797221 */ /* 0x040fe20000010000 */
[----:B------:R-:W-:Y:S01]  /*21230*/  F2FP.F16.F32.PACK_AB R192, R153, R192 ;  /* 0x000000c099c0723e */ /* 0x000fe200000000ff */
[----:B------:R-:W-:-:S02]  /*21240*/  IMAD.MOV.U32 R12, RZ, RZ, R205 ;  /* 0x000000ffff0c7224 */ /* 0x000fc400078e00cd */
[----:B------:R-:W-:Y:S01]  /*21250*/  FADD.FTZ R120, R195, R120 ;  /* 0x00000078c3787221 */ /* 0x000fe20000010000 */
[----:B------:R-:W-:Y:S01]  /*21260*/  FADD.FTZ R121, R194, R121 ;  /* 0x00000079c2797221 */ /* 0x000fe20000010000 */
[----:B------:R-:W3:Y:S01]  /*21270*/  MUFU.EX2 R125, R125 ;  /* 0x0000007d007d7308 */ /* 0x000ee20000000800 */
[----:B------:R-:W-:Y:S01]  /*21280*/  F2FP.F16.F32.PACK_AB R193, R141, R193 ;  /* 0x000000c18dc1723e */ /* 0x000fe200000000ff */
        /* <DEDUP_REMOVED lines=11> */
[----:B------:R-:W-:Y:S02]  /*21340*/  F2FP.F16.F32.PACK_AB R189, R14, R189 ;  /* 0x000000bd0ebd723e */ /* 0x000fe400000000ff */
[----:B------:R-:W-:Y:S01]  /*21350*/  FADD.FTZ R120, R13, R120 ;  /* 0x000000780d787221 */ /* 0x000fe20000010000 */
[C---:B------:R-:W-:Y:S01]  /*21360*/  FADD.FTZ R121, R144.reuse, R121 ;  /* 0x0000007990797221 */ /* 0x040fe20000010000 */
[----:B------:R-:W-:-:S02]  /*21370*/  F2FP.F16.F32.PACK_AB R190, R144, R190 ;  /* 0x000000be90be723e */ /* 0x000fc400000000ff */
[----:B------:R-:W-:Y:S01]  /*21380*/  FADD.FTZ R120, R185, R120 ;  /* 0x00000078b9787221 */ /* 0x000fe20000010000 */
[----:B------:R-:W-:Y:S01]  /*21390*/  FADD.FTZ R121, R184, R121 ;  /* 0x00000079b8797221 */ /* 0x000fe20000010000 */
[C---:B-1----:R-:W-:Y:S02]  /*213a0*/  F2FP.F16.F32.PACK_AB R185, R6.reuse, R185 ;  /* 0x000000b906b9723e */ /* 0x042fe400000000ff */
[----:B------:R-:W-:Y:S01]  /*213b0*/  FADD.FTZ R120, R6, R120 ;  /* 0x0000007806787221 */ /* 0x000fe20000010000 */
[----:B------:R-:W-:Y:S01]  /*213c0*/  FADD.FTZ R121, R136, R121 ;  /* 0x0000007988797221 */ /* 0x000fe20000010000 */
[----:B------:R-:W-:Y:S02]  /*213d0*/  F2FP.F16.F32.PACK_AB R191, R13, R191 ;  /* 0x000000bf0dbf723e */ /* 0x000fe400000000ff */
[----:B------:R-:W-:Y:S01]  /*213e0*/  FADD.FTZ R120, R187, R120 ;  /* 0x00000078bb787221 */ /* 0x000fe20000010000 */
[----:B------:R-:W-:Y:S01]  /*213f0*/  FADD.FTZ R121, R186, R121 ;  /* 0x00000079ba797221 */ /* 0x000fe20000010000 */
[----:B0-----:R-:W-:-:S02]  /*21400*/  F2FP.F16.F32.PACK_AB R187, R7, R187 ;  /* 0x000000bb07bb723e */ /* 0x001fc400000000ff */
[----:B------:R-:W-:Y:S01]  /*21410*/  FADD.FTZ R120, R7, R120 ;  /* 0x0000007807787221 */ /* 0x000fe20000010000 */
[----:B------:R-:W-:Y:S01]  /*21420*/  FADD.FTZ R121, R20, R121 ;  /* 0x0000007914797221 */ /* 0x000fe20000010000 */
[----:B------:R-:W-:Y:S02]  /*21430*/  F2FP.F16.F32.PACK_AB R184, R136, R184 ;  /* 0x000000b888b8723e */ /* 0x000fe400000000ff */
[----:B------:R-:W-:Y:S01]  /*21440*/  FADD.FTZ R120, R181, R120 ;  /* 0x00000078b5787221 */ /* 0x000fe20000010000 */
[----:B------:R-:W-:Y:S01]  /*21450*/  FADD.FTZ R121, R180, R121 ;  /* 0x00000079b4797221 */ /* 0x000fe20000010000 */
[C---:B--2---:R-:W-:Y:S02]  /*21460*/  F2FP.F16.F32.PACK_AB R181, R11.reuse, R181 ;  /* 0x000000b50bb5723e */ /* 0x044fe400000000ff */
[----:B------:R-:W-:Y:S01]  /*21470*/  FADD.FTZ R120, R11, R120 ;  /* 0x000000780b787221 */ /* 0x000fe20000010000 */
[----:B------:R-:W-:Y:S01]  /*21480*/  FADD.FTZ R121, R128, R121 ;  /* 0x0000007980797221 */ /* 0x000fe20000010000 */
[----:B------:R-:W-:Y:S01]  /*21490*/  F2FP.F16.F32.PACK_AB R186, R20, R186 ;  /* 0x000000ba14ba723e */ /* 0x000fe200000000ff */
[----:B------:R-:W-:-:S02]  /*214a0*/  IMAD.MOV.U32 R11, RZ, RZ, R208 ;  /* 0x000000ffff0b7224 */ /* 0x000fc400078e00d0 */
[----:B------:R-:W-:Y:S01]  /*214b0*/  FADD.FTZ R120, R183, R120 ;  /* 0x00000078b7787221 */ /* 0x000fe20000010000 */
[----:B------:R-:W-:Y:S01]  /*214c0*/  FADD.FTZ R121, R182, R121 ;  /* 0x00000079b6797221 */ /* 0x000fe20000010000 */
[----:B------:R-:W-:Y:S02]  /*214d0*/  F2FP.F16.F32.PACK_AB R180, R128, R180 ;  /* 0x000000b480b4723e */ /* 0x000fe400000000ff */
[----:B------:R-:W-:Y:S01]  /*214e0*/  FADD.FTZ R120, R135, R120 ;  /* 0x0000007887787221 */ /* 0x000fe20000010000 */
[C---:B------:R-:W-:Y:S01]  /*214f0*/  FADD.FTZ R121, R129.reuse, R121 ;  /* 0x0000007981797221 */ /* 0x040fe20000010000 */
[----:B------:R-:W-:Y:S02]  /*21500*/  F2FP.F16.F32.PACK_AB R182, R129, R182 ;  /* 0x000000b681b6723e */ /* 0x000fe400000000ff */
[----:B------:R-:W-:Y:S01]  /*21510*/  FADD.FTZ R120, R122, R120 ;  /* 0x000000787a787221 */ /* 0x000fe20000010000 */
[----:B------:R-:W-:Y:S01]  /*21520*/  FADD.FTZ R121, R9, R121 ;  /* 0x0000007909797221 */ /* 0x000fe20000010000 */
[----:B------:R-:W-:Y:S01]  /*21530*/  F2FP.F16.F32.PACK_AB R183, R135, R183 ;  /* 0x000000b787b7723e */ /* 0x000fe200000000ff */
[----:B------:R-:W-:-:S02]  /*21540*/  IMAD.MOV.U32 R9, RZ, RZ, R5 ;  /* 0x000000ffff097224 */ /* 0x000fc400078e0005 */
[----:B------:R-:W-:Y:S01]  /*21550*/  FADD.FTZ R120, R123, R120 ;  /* 0x000000787b787221 */ /* 0x000fe20000010000 */
[----:B------:R-:W-:Y:S01]  /*21560*/  FADD.FTZ R121, R132, R121 ;  /* 0x0000007984797221 */ /* 0x000fe20000010000 */
[----:B---3--:R-:W-:Y:S02]  /*21570*/  F2FP.F16.F32.PACK_AB R179, R125, R126 ;  /* 0x0000007e7db3723e */ /* 0x008fe400000000ff */
[----:B------:R-:W-:Y:S01]  /*21580*/  FADD.FTZ R120, R126, R120 ;  /* 0x000000787e787221 */ /* 0x000fe20000010000 */
[----:B------:R-:W-:-:S03]  /*21590*/  FADD.FTZ R121, R124, R121 ;  /* 0x000000797c797221 */ /* 0x000fc60000010000 */
[----:B------:R-:W-:Y:S01]  /*215a0*/  FADD.FTZ R6, R125, R120 ;  /* 0x000000787d067221 */ /* 0x000fe20000010000 */
[----:B------:R-:W-:Y:S01]  /*215b0*/  FADD.FTZ R7, R8, R121 ;  /* 0x0000007908077221 */ /* 0x000fe20000010000 */
[----:B------:R-:W-:Y:S01]  /*215c0*/  IMAD.MOV.U32 R8, RZ, RZ, R4 ;  /* 0x000000ffff087224 */ /* 0x000fe200078e0004 */
[----:B------:R-:W-:Y:S06]  /*215d0*/  @P2 BRA `(.L_x_2714) ;  /* 0xffffffb000b82947 */ /* 0x000fec000383ffff */
.L_x_2703:
[----:B------:R-:W-:Y:S05]  /*215e0*/  BSYNC B0 ;  /* 0x0000000000007941 */ /* 0x000fea0003800000 */
.L_x_2702:
        /* <DEDUP_REMOVED lines=99> */
.L_x_2715:
[----:B------:R-:W-:Y:S02]  /*21c20*/  LEA R8, R205, R16, 0x3 ;  /* 0x00000010cd087211 */ /* 0x000fe400078e18ff */
[----:B------:R-:W-:-:S04]  /*21c30*/  SHF.L.U32 R3, R208, 0x1f, RZ ;  /* 0x0000001fd0037819 */ /* 0x000fc800000006ff */
[----:B------:R0:W1:Y:S01]  /*21c40*/  SYNCS.PHASECHK.TRANS64.TRYWAIT P2, [R8+URZ+0x36850], R3 ;  /* 0x03685003080075a7 */ /* 0x000062000804017f */
[----:B------:R-:W-:Y:S05]  /*21c50*/  @!P0 BRA `(.L_x_2716) ;  /* 0x0000000000048947 */ /* 0x000fea0003800000 */
[----:B------:R-:W-:Y:S01]  /*21c60*/  BPT.TRAP 0x1 ;  /* 0x000000040000795c */ /* 0x000fe20000300000 */
.L_x_2716:
        /* <DEDUP_REMOVED lines=9> */
.L_x_2718:
[----:B------:R-:W-:Y:S05]  /*21d00*/  BSYNC B0 ;  /* 0x0000000000007941 */ /* 0x000fea0003800000 */
.L_x_2717:
[----:B------:R-:W-:Y:S01]  /*21d10*/  IMAD.MOV.U32 R2, RZ, RZ, R9 ;  /* 0x000000ffff027224 */ /* 0x000fe200078e0009 */
[----:B------:R-:W-:Y:S01]  /*21d20*/  WARPGROUP.ARRIVE ;  /* 0x00000000000079c5 */ /* 0x000fe20000000000 */
[----:B01----:R-:W-:Y:S02]  /*21d30*/  IMAD.MOV.U32 R3, RZ, RZ, 0x40000040 ;  /* 0x40000040ff037424 */ /* 0x003fe400078e00ff */
[----:B------:R-:W-:Y:S01]  /*21d40*/  @!P1 VIADD R12, R8, 0x36860 ;  /* 0x00036860080c9836 */ /* 0x000fe20000000000 */
[----:B------:R-:W-:Y:S01]  /*21d50*/  R2UR UR6, R2 ;  /* 0x00000000020672ca */ /* 0x000fe200000e0000 */
[----:B------:R-:W-:Y:S01]  /*21d60*/  VIADD R2, R9, 0x80 ;  /* 0x0000008009027836 */ /* 0x000fe20000000000 */
[----:B------:R-:W-:Y:S01]  /*21d70*/  R2UR UR7, R3 ;  /* 0x00000000030772ca */ /* 0x000fe200000e0000 */
[----:B------:R-:W-:Y:S01]  /*21d80*/  IMAD.MOV.U32 R3, RZ, RZ, 0x40000040 ;  /* 0x40000040ff037424 */ /* 0x000fe200078e00ff */
[----:B------:R-:W-:Y:S01]  /*21d90*/  @!P1 PRMT R12, RZ, 0x654, R12 ;  /* 0x00000654ff0c9816 */ /* 0x000fe2000000000c */
[----:B------:R-:W-:-:S02]  /*21da0*/  VIADD R205, R205, 0x1 ;  /* 0x00000001cdcd7836 */ /* 0x000fc40000000000 */
[----:B------:R-:W-:-:S03]  /*21db0*/  VIADD R233, R233, 0x1 ;  /* 0x00000001e9e97836 */ /* 0x000fc60000000000 */
[----:B------:R-:W-:-:S04]  /*21dc0*/  ISETP.NE.AND P2, PT, R205, 0x2, PT ;  /* 0x00000002cd00780c */ /* 0x000fc80003f45270 */
[----:B------:R-:W-:Y:S01]  /*21dd0*/  SEL R205, R205, RZ, P2 ;  /* 0x000000ffcdcd7207 */ /* 0x000fe20001000000 */
        /* <DEDUP_REMOVED lines=41> */
[----:B------:R-:W-:-:S02]  /*22070*/  IMAD.MOV.U32 R7, RZ, RZ, RZ ;  /* 0x000000ffff077224 */ /* 0x000fc400078e00ff */
[----:B-1----:R-:W-:Y:S01]  /*22080*/  FADD.FTZ R9, R3, R6 ;  /* 0x0000000603097221 */ /* 0x002fe20000010000 */
[----:B------:R-:W-:Y:S01]  /*22090*/  MOV R6, 0xff800000 ;  /* 0xff80000000067802 */ /* 0x000fe20000000f00 */
[----:B------:R-:W0:Y:S04]  /*220a0*/  SHFL.BFLY PT, R3, R2, 0x1, 0x1f ;  /* 0x0c201f0002037f89 */ /* 0x000e2800000e0000 */
[----:B------:R-:W1:Y:S01]  /*220b0*/  SHFL.BFLY PT, R10, R9, 0x1, 0x1f ;  /* 0x0c201f00090a7f89 */ /* 0x000e6200000e0000 */
[----:B0-----:R-:W-:Y:S01]  /*220c0*/  FADD.FTZ R13, R2, R3 ;  /* 0x00000003020d7221 */ /* 0x001fe20000010000 */
[----:B------:R-:W-:Y:S01]  /*220d0*/  IMAD.MOV.U32 R2, RZ, RZ, RZ ;  /* 0x000000ffff027224 */ /* 0x000fe200078e00ff */
[----:B------:R-:W-:Y:S01]  /*220e0*/  SEL R3, RZ, 0x1, P2 ;  /* 0x00000001ff037807 */ /* 0x000fe20001000000 */
[----:B-1----:R-:W-:-:S02]  /*220f0*/  FADD.FTZ R14, R9, R10 ;  /* 0x0000000a090e7221 */ /* 0x002fc40000010000 */
[----:B------:R-:W-:Y:S02]  /*22100*/  FSETP.NE.FTZ.AND P0, PT, R13, RZ, PT ;  /* 0x000000ff0d00720b */ /* 0x000fe40003f15000 */
        /* <DEDUP_REMOVED lines=115> */
.L_x_2626:
        /* <DEDUP_REMOVED lines=13> */
[----:B------:R-:W4:Y:S01]  /*22910*/  LDL.LU R144, [R1+0x68] ;  /* 0x0000680001907983 */ /* 0x000f220000300800 */
[----:B------:R-:W-:Y:S02]  /*22920*/  MOV R140, R16 ;  /* 0x00000010008c7202 */ /* 0x000fe40000000f00 */
[----:B---3--:R-:W-:Y:S01]  /*22930*/  MOV R141, R7 ;  /* 0x00000007008d7202 */ /* 0x008fe20000000f00 */
[----:B------:R-:W-:Y:S02]  /*22940*/  BAR.SYNC.DEFER_BLOCKING 0x1, 0x100 ;  /* 0x0044000000007b1d */ /* 0x000fe40000010000 */
[----:B--2---:R-:W-:-:S03]  /*22950*/  IMAD.WIDE R12, R0, 0x2, R140 ;  /* 0x00000002000c7825 */ /* 0x004fc600078e028c */
[C---:B------:R-:W-:Y:S02]  /*22960*/  IADD3 R86, P2, R12.reuse, 0x20, RZ ;  /* 0x000000200c567810 */ /* 0x040fe40007f5e0ff */
[C---:B------:R-:W-:Y:S02]  /*22970*/  IADD3 R90, P6, R12.reuse, 0x60, RZ ;  /* 0x000000600c5a7810 */ /* 0x040fe40007fde0ff */
[----:B------:R-:W-:Y:S02]  /*22980*/  IADD3 R92, P5, R12, 0x4000, RZ ;  /* 0x000040000c5c7810 */ /* 0x000fe40007fbe0ff */
[----:B------:R-:W-:Y:S02]  /*22990*/  LOP3.LUT R98, R86, 0x380, RZ, 0xc0, !PT ;  /* 0x0000038056627812 */ /* 0x000fe400078ec0ff */
[----:B------:R-:W-:Y:S02]  /*229a0*/  LOP3.LUT R94, R90, 0x380, RZ, 0xc0, !PT ;  /* 0x000003805a5e7812 */ /* 0x000fe400078ec0ff */
[----:B------:R-:W-:-:S02]  /*229b0*/  LOP3.LUT R96, R92, 0x380, RZ, 0xc0, !PT ;  /* 0x000003805c607812 */ /* 0x000fc400078ec0ff */
[----:B------:R-:W-:Y:S01]  /*229c0*/  SHF.R.U64 R98, R98, 0x3, RZ ;  /* 0x0000000362627819 */ /* 0x000fe200000012ff */
[----:B------:R-:W-:Y:S01]  /*229d0*/  IMAD.X R87, RZ, RZ, R13, P2 ;  /* 0x000000ffff577224 */ /* 0x000fe200010e060d */
[C---:B-1----:R-:W-:Y:S02]  /*229e0*/  IADD3 R8, P0, R12.reuse, 0x4020, RZ ;  /* 0x000040200c087810 */ /* 0x042fe40007f1e0ff */
[----:B------:R-:W-:Y:S02]  /*229f0*/  IADD3 R15, P4, R12, 0x4040, RZ ;  /* 0x000040400c0f7810 */ /* 0x000fe40007f9e0ff */
[----:B------:R-:W-:Y:S02]  /*22a00*/  SHF.R.U64 R94, R94, 0x3, RZ ;  /* 0x000000035e5e7819 */ /* 0x000fe400000012ff */
[C---:B------:R-:W-:Y:S02]  /*22a10*/  IADD3 R88, P1, R12.reuse, 0x40, RZ ;  /* 0x000000400c587810 */ /* 0x040fe40007f3e0ff */
[----:B------:R-:W-:-:S02]  /*22a20*/  IADD3 R84, P3, R12, 0x4060, RZ ;  /* 0x000040600c547810 */ /* 0x000fc40007f7e0ff */
[----:B------:R-:W-:Y:S02]  /*22a30*/  SHF.R.U64 R96, R96, 0x3, RZ ;  /* 0x0000000360607819 */ /* 0x000fe400000012ff */
[C---:B------:R-:W-:Y:S02]  /*22a40*/  LOP3.LUT R85, R12.reuse, 0x380, RZ, 0xc0, !PT ;  /* 0x000003800c557812 */ /* 0x040fe400078ec0ff */
[----:B------:R-:W-:Y:S02]  /*22a50*/  IADD3 R14, P2, R12, 0x8000, RZ ;  /* 0x000080000c0e7810 */ /* 0x000fe40007f5e0ff */
[----:B------:R-:W-:Y:S02]  /*22a60*/  LOP3.LUT R86, R98, R86, RZ, 0x3c, !PT ;  /* 0x0000005662567212 */ /* 0x000fe400078e3cff */
[----:B------:R-:W-:Y:S02]  /*22a70*/  LOP3.LUT R90, R94, R90, RZ, 0x3c, !PT ;  /* 0x0000005a5e5a7212 */ /* 0x000fe400078e3cff */
[----:B------:R-:W-:-:S02]  /*22a80*/  LOP3.LUT R107, R8, 0x380, RZ, 0xc0, !PT ;  /* 0x00000380086b7812 */ /* 0x000fc400078ec0ff */
[----:B------:R-:W-:Y:S02]  /*22a90*/  LOP3.LUT R98, R15, 0x380, RZ, 0xc0, !PT ;  /* 0x000003800f627812 */ /* 0x000fe400078ec0ff */
[----:B------:R-:W-:Y:S02]  /*22aa0*/  LOP3.LUT R100, R88, 0x380, RZ, 0xc0, !PT ;  /* 0x0000038058647812 */ /* 0x000fe400078ec0ff */
[----:B------:R-:W-:Y:S02]  /*22ab0*/  LOP3.LUT R92, R96, R92, RZ, 0x3c, !PT ;  /* 0x0000005c605c7212 */ /* 0x000fe400078e3cff */
[----:B------:R-:W-:Y:S02]  /*22ac0*/  LOP3.LUT R94, R84, 0x380, RZ, 0xc0, !PT ;  /* 0x00000380545e7812 */ /* 0x000fe400078ec0ff */
[----:B------:R-:W-:Y:S02]  /*22ad0*/  SHF.R.U64 R85, R85, 0x3, RZ ;  /* 0x0000000355557819 */ /* 0x000fe400000012ff */
[----:B------:R-:W-:Y:S01]  /*22ae0*/  LOP3.LUT R96, R14, 0x380, RZ, 0xc0, !PT ;  /* 0x000003800e607812 */ /* 0x000fe200078ec0ff */
[--C-:B------:R-:W-:Y:S01]  /*22af0*/  IMAD.X R89, RZ, RZ, R13.reuse, P1 ;  /* 0x000000ffff597224 */ /* 0x100fe200008e060d */
[----:B------:R-:W-:Y:S01]  /*22b00*/  SHF.R.U64 R107, R107, 0x3, RZ ;  /* 0x000000036b6b7819 */ /* 0x000fe200000012ff */
[--C-:B------:R-:W-:Y:S01]  /*22b10*/  IMAD.X R91, RZ, RZ, R13.reuse, P6 ;  /* 0x000000ffff5b7224 */ /* 0x100fe200030e060d */
[----:B------:R-:W-:Y:S01]  /*22b20*/  SHF.R.U64 R98, R98, 0x3, RZ ;  /* 0x0000000362627819 */ /* 0x000fe200000012ff */
[----:B------:R-:W-:Y:S01]  /*22b30*/  IMAD.X R93, RZ, RZ, R13, P5 ;  /* 0x000000ffff5d7224 */ /* 0x000fe200028e060d */
[----:B------:R-:W-:-:S02]  /*22b40*/  IADD3 R0, P1, R12, 0x8020, RZ ;  /* 0x000080200c007810 */ /* 0x000fc40007f3e0ff */
[C---:B------:R-:W-:Y:S02]  /*22b50*/  IADD3 R2, P6, R12.reuse, 0x8040, RZ ;  /* 0x000080400c027810 */ /* 0x040fe40007fde0ff */
[----:B------:R-:W-:Y:S02]  /*22b60*/  IADD3 R7, P5, R12, 0x8060, RZ ;  /* 0x000080600c077810 */ /* 0x000fe40007fbe0ff */
[----:B------:R-:W-:Y:S02]  /*22b70*/  SHF.R.U64 R100, R100, 0x3, RZ ;  /* 0x0000000364647819 */ /* 0x000fe400000012ff */
[----:B------:R-:W-:Y:S02]  /*22b80*/  SHF.R.U64 R143, R94, 0x3, RZ ;  /* 0x000000035e8f7819 */ /* 0x000fe400000012ff */
[----:B------:R-:W-:Y:S02]  /*22b90*/  LOP3.LUT R12, R85, R12, RZ, 0x3c, !PT ;  /* 0x0000000c550c7212 */ /* 0x000fe400078e3cff */
[----:B------:R-:W-:-:S02]  /*22ba0*/  SHF.R.U64 R145, R96, 0x3, RZ ;  /* 0x0000000360917819 */ /* 0x000fc400000012ff */
[----:B------:R-:W-:Y:S02]  /*22bb0*/  LOP3.LUT R94, R107, R8, RZ, 0x3c, !PT ;  /* 0x000000086b5e7212 */ /* 0x000fe400078e3cff */
[----:B------:R-:W-:Y:S01]  /*22bc0*/  LOP3.LUT R96, R98, R15, RZ, 0x3c, !PT ;  /* 0x0000000f62607212 */ /* 0x000fe200078e3cff */
[--C-:B------:R-:W-:Y:S01]  /*22bd0*/  IMAD.X R97, RZ, RZ, R13.reuse, P4 ;  /* 0x000000ffff617224 */ /* 0x100fe200020e060d */
[----:B------:R-:W-:Y:S01]  /*22be0*/  LOP3.LUT R88, R100, R88, RZ, 0x3c, !PT ;  /* 0x0000005864587212 */ /* 0x000fe200078e3cff */
[--C-:B------:R-:W-:Y:S01]  /*22bf0*/  IMAD.X R99, RZ, RZ, R13.reuse, P3 ;  /* 0x000000ffff637224 */ /* 0x100fe200018e060d */
[----:B------:R-:W-:Y:S01]  /*22c00*/  LOP3.LUT R98, R143, R84, RZ, 0x3c, !PT ;  /* 0x000000548f627212 */ /* 0x000fe200078e3cff */
[--C-:B------:R-:W-:Y:S01]  /*22c10*/  IMAD.X R101, RZ, RZ, R13.reuse, P2 ;  /* 0x000000ffff657224 */ /* 0x100fe200010e060d */
[----:B------:R-:W-:Y:S01]  /*22c20*/  LOP3.LUT R8, R7, 0x380, RZ, 0xc0, !PT ;  /* 0x0000038007087812 */ /* 0x000fe200078ec0ff */
[--C-:B------:R-:W-:Y:S01]  /*22c30*/  IMAD.X R103, RZ, RZ, R13.reuse, P1 ;  /* 0x000000ffff677224 */ /* 0x100fe200008e060d */
[-C--:B------:R-:W-:Y:S01]  /*22c40*/  IADD3.X R95, RZ, R13.reuse, RZ, P0, !PT ;  /* 0x0000000dff5f7210 */ /* 0x080fe200007fe4ff */
[--C-:B------:R-:W-:Y:S01]  /*22c50*/  IMAD.X R105, RZ, RZ, R13.reuse, P6 ;  /* 0x000000ffff697224 */ /* 0x100fe200030e060d */
[----:B------:R-:W-:Y:S01]  /*22c60*/  LOP3.LUT R100, R145, R14, RZ, 0x3c, !PT ;  /* 0x0000000e91647212 */ /* 0x000fe200078e3cff */
[----:B------:R-:W-:Y:S01]  /*22c70*/  IMAD.X R85, RZ, RZ, R13, P5 ;  /* 0x000000ffff557224 */ /* 0x000fe200028e060d */
[----:B------:R-:W-:-:S02]  /*22c80*/  MOV R143, R12 ;  /* 0x0000000c008f7202 */ /* 0x000fc40000000f00 */
[----:B------:R-:W-:Y:S02]  /*22c90*/  LOP3.LUT R107, R0, 0x380, RZ, 0xc0, !PT ;  /* 0x00000380006b7812 */ /* 0x000fe400078ec0ff */
[----:B------:R-:W-:Y:S02]  /*22ca0*/  F2FP.F16.F32.PACK_AB R12, R25, R24 ;  /* 0x00000018190c723e */ /* 0x000fe400000000ff */
[----:B------:R-:W-:Y:S02]  /*22cb0*/  F2FP.F16.F32.PACK_AB R13, R27, R26 ;  /* 0x0000001a1b0d723e */ /* 0x000fe400000000ff */
[----:B------:R-:W-:Y:S02]  /*22cc0*/  F2FP.F16.F32.PACK_AB R14, R29, R28 ;  /* 0x0000001c1d0e723e */ /* 0x000fe400000000ff */
[----:B------:R-:W-:Y:S02]  /*22cd0*/  F2FP.F16.F32.PACK_AB R15, R31, R30 ;  /* 0x0000001e1f0f723e */ /* 0x000fe400000000ff */
[----:B------:R-:W-:-:S02]  /*22ce0*/  SHF.R.U64 R8, R8, 0x3, RZ ;  /* 0x0000000308087819 */ /* 0x000fc400000012ff */
[----:B------:R-:W-:Y:S01]  /*22cf0*/  SHF.R.U64 R107, R107, 0x3, RZ ;  /* 0x000000036b6b7819 */ /* 0x000fe200000012ff */
[----:B------:R1:W-:Y:S01]  /*22d00*/  STSM.16.M88.4 [R143], R12 ;  /* 0x0000000c8f007844 */ /* 0x0003e20000000200 */
[----:B------:R-:W-:Y:S02]  /*22d10*/  LOP3.LUT R84, R8, R7, RZ, 0x3c, !PT ;  /* 0x0000000708547212 */ /* 0x000fe400078e3cff */
[----:B------:R-:W-:Y:S02]  /*22d20*/  LOP3.LUT R102, R107, R0, RZ, 0x3c, !PT ;  /* 0x000000006b667212 */ /* 0x000fe400078e3cff */
[----:B------:R-:W-:Y:S02]  /*22d30*/  MOV R86, R86 ;  /* 0x0000005600567202 */ /* 0x000fe40000000f00 */
[----:B------:R-:W-:Y:S02]  /*22d40*/  MOV R8, R92 ;  /* 0x0000005c00087202 */ /* 0x000fe40000000f00 */
[----:B------:R-:W-:-:S02]  /*22d50*/  MOV R106, R94 ;  /* 0x0000005e006a7202 */ /* 0x000fc40000000f00 */
[----:B------:R-:W-:Y:S02]  /*22d60*/  MOV R107, R96 ;  /* 0x00000060006b7202 */ /* 0x000fe40000000f00 */
[----:B------:R-:W-:Y:S02]  /*22d70*/  MOV R142, R98 ;  /* 0x00000062008e7202 */ /* 0x000fe40000000f00 */
[----:B-1----:R-:W-:Y:S02]  /*22d80*/  MOV R12, R88 ;  /* 0x00000058000c7202 */ /* 0x002fe40000000f00 */
[----:B------:R-:W-:Y:S02]  /*22d90*/  MOV R13, R90 ;  /* 0x0000005a000d7202 */ /* 0x000fe40000000f00 */
[----:B------:R-:W-:Y:S02]  /*22da0*/  F2FP.F16.F32.PACK_AB R88, R33, R32 ;  /* 0x000000202158723e */ /* 0x000fe400000000ff */
[----:B------:R-:W-:-:S02]  /*22db0*/  F2FP.F16.F32.PACK_AB R89, R35, R34 ;  /* 0x000000222359723e */ /* 0x000fc400000000ff */
[----:B------:R-:W-:Y:S02]  /*22dc0*/  F2FP.F16.F32.PACK_AB R90, R37, R36 ;  /* 0x00000024255a723e */ /* 0x000fe400000000ff */
        /* <DEDUP_REMOVED lines=10> */
[----:B------:R-:W-:-:S03]  /*22e70*/  LOP3.LUT R145, R2, 0x380, RZ, 0xc0, !PT ;  /* 0x0000038002917812 */ /* 0x000fc600078ec0ff */
[----:B------:R2:W-:Y:S01]  /*22e80*/  STSM.16.M88.4 [R12], R92 ;  /* 0x0000005c0c007844 */ /* 0x0005e20000000200 */
[----:B------:R-:W-:Y:S02]  /*22e90*/  MOV R7, R84 ;  /* 0x0000005400077202 */ /* 0x000fe40000000f00 */
[----:B------:R-:W-:Y:S01]  /*22ea0*/  F2FP.F16.F32.PACK_AB R14, R61, R60 ;  /* 0x0000003c3d0e723e */ /* 0x000fe200000000ff */
[----:B------:R3:W-:Y:S01]  /*22eb0*/  STSM.16.M88.4 [R13], R96 ;  /* 0x000000600d007844 */ /* 0x0007e20000000200 */
[----:B------:R-:W-:Y:S02]  /*22ec0*/  F2FP.F16.F32.PACK_AB R15, R63, R62 ;  /* 0x0000003e3f0f723e */ /* 0x000fe400000000ff */
[----:B------:R-:W-:Y:S02]  /*22ed0*/  F2FP.F16.F32.PACK_AB R84, R65, R64 ;  /* 0x000000404154723e */ /* 0x000fe400000000ff */
[----:B------:R-:W-:Y:S02]  /*22ee0*/  F2FP.F16.F32.PACK_AB R85, R67, R66 ;  /* 0x000000424355723e */ /* 0x000fe400000000ff */
[----:B------:R-:W-:-:S02]  /*22ef0*/  F2FP.F16.F32.PACK_AB R87, R71, R70 ;  /* 0x000000464757723e */ /* 0x000fc400000000ff */
[----:B-1----:R-:W-:Y:S02]  /*22f00*/  F2FP.F16.F32.PACK_AB R86, R69, R68 ;  /* 0x000000444556723e */ /* 0x002fe400000000ff */
[----:B--2---:R-:W-:Y:S02]  /*22f10*/  F2FP.F16.F32.PACK_AB R12, R57, R56 ;  /* 0x00000038390c723e */ /* 0x004fe400000000ff */
[----:B------:R-:W-:Y:S02]  /*22f20*/  SHF.R.U64 R145, R145, 0x3, RZ ;  /* 0x0000000391917819 */ /* 0x000fe400000012ff */
[----:B---3--:R-:W-:Y:S02]  /*22f30*/  F2FP.F16.F32.PACK_AB R13, R59, R58 ;  /* 0x0000003a3b0d723e */ /* 0x008fe400000000ff */
[----:B------:R-:W-:Y:S02]  /*22f40*/  F2FP.F16.F32.PACK_AB R88, R73, R72 ;  /* 0x000000484958723e */ /* 0x000fe400000000ff */
[----:B------:R-:W-:-:S02]  /*22f50*/  F2FP.F16.F32.PACK_AB R89, R75, R74 ;  /* 0x0000004a4b59723e */ /* 0x000fc400000000ff */
[----:B------:R-:W-:Y:S02]  /*22f60*/  F2FP.F16.F32.PACK_AB R90, R77, R76 ;  /* 0x0000004c4d5a723e */ /* 0x000fe400000000ff */
[----:B------:R-:W-:Y:S02]  /*22f70*/  F2FP.F16.F32.PACK_AB R91, R79, R78 ;  /* 0x0000004e4f5b723e */ /* 0x000fe400000000ff */
[----:B------:R-:W-:Y:S02]  /*22f80*/  F2FP.F16.F32.PACK_AB R92, R81, R80 ;  /* 0x00000050515c723e */ /* 0x000fe400000000ff */
[----:B------:R-:W-:Y:S02]  /*22f90*/  F2FP.F16.F32.PACK_AB R93, R83, R82 ;  /* 0x00000052535d723e */ /* 0x000fe400000000ff */
[----:B------:R-:W-:Y:S02]  /*22fa0*/  F2FP.F16.F32.PACK_AB R94, R5, R4 ;  /* 0x00000004055e723e */ /* 0x000fe400000000ff */
[----:B------:R-:W-:Y:S01]  /*22fb0*/  F2FP.F16.F32.PACK_AB R95, R129, R128 ;  /* 0x00000080815f723e */ /* 0x000fe200000000ff */
[----:B------:R-:W-:Y:S01]  /*22fc0*/  STSM.16.M88.4 [R8], R12 ;  /* 0x0000000c08007844 */ /* 0x000fe20000000200 */
[----:B------:R-:W-:-:S02]  /*22fd0*/  MOV R100, R100 ;  /* 0x0000006400647202 */ /* 0x000fc40000000f00 */
[----:B------:R-:W-:Y:S02]  /*22fe0*/  F2FP.F16.F32.PACK_AB R96, R21, R20 ;  /* 0x000000141560723e */ /* 0x000fe400000000ff */
[----:B------:R-:W-:Y:S02]  /*22ff0*/  F2FP.F16.F32.PACK_AB R97, R131, R130 ;  /* 0x000000828361723e */ /* 0x000fe400000000ff */
[----:B------:R-:W-:Y:S02]  /*23000*/  F2FP.F16.F32.PACK_AB R98, R121, R120 ;  /* 0x000000787962723e */ /* 0x000fe400000000ff */
[----:B------:R-:W-:Y:S01]  /*23010*/  F2FP.F16.F32.PACK_AB R99, R133, R132 ;  /* 0x000000848563723e */ /* 0x000fe200000000ff */
[----:B------:R-:W-:Y:S01]  /*23020*/  STSM.16.M88.4 [R106], R84 ;  /* 0x000000546a007844 */ /* 0x000fe20000000200 */
[----:B------:R-:W-:-:S03]  /*23030*/  LOP3.LUT R104, R145, R2, RZ, 0x3c, !PT ;  /* 0x0000000291687212 */ /* 0x000fc600078e3cff */
[----:B------:R1:W-:Y:S01]  /*23040*/  STSM.16.M88.4 [R107], R88 ;  /* 0x000000586b007844 */ /* 0x0003e20000000200 */
[----:B------:R-:W-:-:S03]  /*23050*/  MOV R0, R102 ;  /* 0x0000006600007202 */ /* 0x000fc60000000f00 */
[----:B------:R-:W-:Y:S01]  /*23060*/  STSM.16.M88.4 [R142], R92 ;  /* 0x0000005c8e007844 */ /* 0x000fe20000000200 */
[----:B------:R-:W-:Y:S02]  /*23070*/  MOV R2, R104 ;  /* 0x0000006800027202 */ /* 0x000fe40000000f00 */
[----:B------:R-:W-:Y:S01]  /*23080*/  F2FP.F16.F32.PACK_AB R101, R135, R134 ;  /* 0x000000868765723e */ /* 0x000fe200000000ff */
[----:B------:R2:W-:Y:S01]  /*23090*/  STSM.16.M88.4 [R100], R96 ;  /* 0x0000006064007844 */ /* 0x0005e20000000200 */
[----:B------:R-:W-:Y:S02]  /*230a0*/  F2FP.F16.F32.PACK_AB R102, R125, R124 ;  /* 0x0000007c7d66723e */ /* 0x000fe400000000ff */
[----:B------:R-:W-:Y:S02]  /*230b0*/  F2FP.F16.F32.PACK_AB R103, R137, R136 ;  /* 0x000000888967723e */ /* 0x000fe400000000ff */
[----:B------:R-:W-:Y:S02]  /*230c0*/  F2FP.F16.F32.PACK_AB R104, R127, R126 ;  /* 0x0000007e7f68723e */ /* 0x000fe400000000ff */
[----:B------:R-:W-:Y:S01]  /*230d0*/  F2FP.F16.F32.PACK_AB R105, R139, R138 ;  /* 0x0000008a8b69723e */ /* 0x000fe200000000ff */
[----:B-1----:R-:W1:Y:S01]  /*230e0*/  LDC.64 R90, c[0x0][0xba8] ;  /* 0x0002ea00ff5a7b82 */ /* 0x002e620000000a00 */
[----:B------:R-:W-:-:S02]  /*230f0*/  F2FP.F16.F32.PACK_AB R106, R109, R108 ;  /* 0x0000006c6d6a723e */ /* 0x000fc400000000ff */
[----:B------:R-:W-:Y:S02]  /*23100*/  F2FP.F16.F32.PACK_AB R107, R111, R110 ;  /* 0x0000006e6f6b723e */ /* 0x000fe400000000ff */
[----:B------:R-:W-:Y:S02]  /*23110*/  F2FP.F16.F32.PACK_AB R12, R113, R112 ;  /* 0x00000070710c723e */ /* 0x000fe400000000ff */
[----:B--2---:R-:W-:Y:S01]  /*23120*/  F2FP.F16.F32.PACK_AB R100, R123, R122 ;  /* 0x0000007a7b64723e */ /* 0x004fe200000000ff */
[----:B------:R-:W2:Y:S01]  /*23130*/  LDC R92, c[0x0][0xbe8] ;  /* 0x0002fa00ff5c7b82 */ /* 0x000ea20000000800 */
[----:B------:R-:W-:Y:S02]  /*23140*/  F2FP.F16.F32.PACK_AB R13, R115, R114 ;  /* 0x00000072730d723e */ /* 0x000fe400000000ff */
[----:B------:R-:W-:Y:S02]  /*23150*/  F2FP.F16.F32.PACK_AB R14, R117, R116 ;  /* 0x00000074750e723e */ /* 0x000fe400000000ff */
[----:B------:R-:W-:Y:S01]  /*23160*/  F2FP.F16.F32.PACK_AB R15, R119, R118 ;  /* 0x00000076770f723e */ /* 0x000fe200000000ff */
[----:B------:R3:W-:Y:S04]  /*23170*/  STSM.16.M88.4 [R0], R100 ;  /* 0x0000006400007844 */ /* 0x0007e80000000200 */
[----:B------:R0:W-:Y:S04]  /*23180*/  STSM.16.M88.4 [R2], R104 ;  /* 0x0000006802007844 */ /* 0x0001e80000000200 */
[----:B------:R4:W-:Y:S01]  /*23190*/  STSM.16.M88.4 [R7], R12 ;  /* 0x0000000c07007844 */ /* 0x0009e20000000200 */
[----:B------:R-:W-:Y:S01]  /*231a0*/  BAR.SYNC.DEFER_BLOCKING 0x1, 0x100 ;  /* 0x0044000000007b1d */ /* 0x000fe20000010000 */
[----:B------:R-:W-:-:S04]  /*231b0*/  ISETP.NE.U32.AND P0, PT, RZ, UR6, PT ;  /* 0x00000006ff007c0c */ /* 0x000fc8000bf05070 */
[----:B------:R-:W-:Y:S02]  /*231c0*/  ISETP.NE.AND.EX P0, PT, RZ, UR7, PT, P0 ;  /* 0x00000007ff007c0c */ /* 0x000fe4000bf05300 */
[----:B------:R-:W-:Y:S02]  /*231d0*/  IADD3 R84, P1, R231, UR6, RZ ;  /* 0x00000006e7547c10 */ /* 0x000fe4000ff3e0ff */
[----:B---3--:R-:W-:Y:S02]  /*231e0*/  MOV R0, RZ ;  /* 0x000000ff00007202 */ /* 0x008fe40000000f00 */
[----:B------:R-:W-:-:S07]  /*231f0*/  IADD3.X R85, R232, UR7, RZ, P1, !PT ;  /* 0x00000007e8557c10 */ /* 0x000fce0008ffe4ff */
[----:B------:R-:W3:Y:S01]  /*23200*/  @P0 LDG.E R0, desc[UR60][R84.64] ;  /* 0x0000003c54000981 */ /* 0x000ee2000c1e1900 */
[----:B------:R-:W-:-:S04]  /*23210*/  ISETP.NE.U32.AND P1, PT, RZ, UR4, PT ;  /* 0x00000004ff007c0c */ /* 0x000fc8000bf25070 */
[----:B------:R-:W-:Y:S01]  /*23220*/  ISETP.NE.AND.EX P1, PT, RZ, UR5, PT, P1 ;  /* 0x00000005ff007c0c */ /* 0x000fe2000bf25310 */
[----:B0-----:R-:W-:-:S12]  /*23230*/  IMAD.MOV.U32 R2, RZ, RZ, 0x9b8 ;  /* 0x000009b8ff027424 */ /* 0x001fd800078e00ff */
[----:B----4-:R-:W-:Y:S01]  /*23240*/  @P1 IADD3 R12, P2, R231, UR4, RZ ;  /* 0x00000004e70c1c10 */ /* 0x010fe2000ff5e0ff */
[----:B------:R-:W-:-:S03]  /*23250*/  ULDC UR4, c[0x0][0xa88] ;  /* 0x0002a20000047ab9 */ /* 0x000fc60000000800 */
[----:B------:R-:W-:Y:S01]  /*23260*/  @P1 IADD3.X R13, R232, UR5, RZ, P2, !PT ;  /* 0x00000005e80d1c10 */ /* 0x000fe200097fe4ff */
[----:B------:R-:W-:Y:S01]  /*23270*/  IMAD.U32 R93, RZ, RZ, UR4 ;  /* 0x00000004ff5d7e24 */ /* 0x000fe2000f8e00ff */
[----:B------:R-:W-:Y:S01]  /*23280*/  ISETP.NE.AND P2, PT, R229, RZ, PT ;  /* 0x000000ffe500720c */ /* 0x000fe20003f45270 */
[----:B------:R-:W-:-:S03]  /*23290*/  ULDC UR4, c[0x0][0xad4] ;  /* 0x0002b50000047ab9 */ /* 0x000fc60000000800 */
[----:B------:R-:W-:Y:S01]  /*232a0*/  SEL R229, R229, UR4, P2 ;  /* 0x00000004e5e57c07 */ /* 0x000fe20009000000 */
[----:B------:R0:W5:Y:S03]  /*232b0*/  @P1 LDG.E R93, desc[UR60][R12.64] ;  /* 0x0000003c0c5d1981 */ /* 0x000166000c1e1900 */
[----:B------:R-:W-:-:S04]  /*232c0*/  ISETP.GT.AND P3, PT, R229, 0x1, PT ;  /* 0x00000001e500780c */ /* 0x000fc80003f64270 */
[----:B------:R-:W-:-:S04]  /*232d0*/  SEL R2, R2, 0x978, P3 ;  /* 0x0000097802027807 */ /* 0x000fc80001800000 */
[----:B------:R-:W4:Y:S08]  /*232e0*/  LDC.64 R14, c[0x0][R2+0x220] ;  /* 0x00008800020e7b82 */ /* 0x000f300000000a00 */
[----:B------:R-:W1:Y:S01]  /*232f0*/  LDC.64 R86, c[0x0][R2+0x218] ;  /* 0x0000860002567b82 */ /* 0x000e620000000a00 */
[----:B--2---:R-:W-:-:S07]  /*23300*/  ISETP.NE.AND P4, PT, R92, 0x1, PT ;  /* 0x000000015c00780c */ /* 0x004fce0003f85270 */
[----:B------:R-:W2:Y:S01]  /*23310*/  LDC.64 R88, c[0x0][R2+0x228] ;  /* 0x00008a0002587b82 */ /* 0x000ea20000000a00 */
[----:B------:R-:W-:-:S07]  /*23320*/  ISETP.NE.U32.AND P2, PT, RZ, UR6, PT ;  /* 0x00000006ff007c0c */ /* 0x000fce000bf45070 */
[----:B0-----:R0:W0:Y:S01]  /*23330*/  LDC.64 R12, c[0x0][R2+0x210] ;  /* 0x00008400020c7b82 */ /* 0x0010220000000a00 */
[----:B------:R-:W-:-:S07]  /*23340*/  ISETP.NE.AND.EX P2, PT, RZ, UR7, PT, P2 ;  /* 0x00000007ff007c0c */ /* 0x000fce000bf45320 */
[----:B------:R-:W2:Y:S01]  /*23350*/  @P4 LDC R94, c[0x0][0xbec] ;  /* 0x0002fb00ff5e4b82 */ /* 0x000ea20000000800 */
[----:B------:R-:W-:-:S07]  /*23360*/  SEL R230, R230, RZ, !P2 ;  /* 0x000000ffe6e67207 */ /* 0x000fce0005000000 */
[----:B------:R-:W0:Y:S01]  /*23370*/  @P4 LDC R101, c[0x0][0xbf0] ;  /* 0x0002fc00ff654b82 */ /* 0x000e220000000800 */
[----:B------:R-:W-:Y:S01]  /*23380*/  SEL R7, R144, RZ, !P2 ;  /* 0x000000ff90077207 */ /* 0x000fe20005000000 */
[----:B----4-:R-:W-:-:S06]  /*23390*/  IMAD R8, R15, R230, RZ ;  /* 0x000000e60f087224 */ /* 0x010fcc00078e02ff */
[----:B-1----:R-:W1:Y:S01]  /*233a0*/  @!P3 LDC R90, c[0x0][0xb50] ;  /* 0x0002d400ff5abb82 */ /* 0x002e620000000800 */
[C---:B------:R-:W-:Y:S02]  /*233b0*/  IMAD R99, R14.reuse, R7, R8 ;  /* 0x000000070e637224 */ /* 0x040fe400078e0208 */
[----:B------:R-:W-:Y:S02]  /*233c0*/  IMAD.IADD R7, R227, 0x1, R223 ;  /* 0x00000001e3077824 */ /* 0x000fe400078e02df */
[----:B------:R-:W-:Y:S01]  /*233d0*/  IMAD.WIDE.U32 R14, R14, R230, RZ ;  /* 0x000000e60e0e7225 */ /* 0x000fe200078e00ff */
[----:B------:R-:W-:Y:S02]  /*233e0*/  SEL R95, R236, RZ, P3 ;  /* 0x000000ffec5f7207 */ /* 0x000fe40001800000 */
[----:B------:R-:W4:Y:S01]  /*233f0*/  @!P3 LDC R91, c[0x0][0xb54] ;  /* 0x0002d500ff5bbb82 */ /* 0x000f220000000800 */
[----:B--2---:R-:W-:-:S04]  /*23400*/  @P4 IMAD.HI.U32 R8, R7, R94, RZ ;  /* 0x0000005e07084227 */ /* 0x004fc800078e00ff */
[-C--:B------:R-:W-:Y:S02]  /*23410*/  IMAD R97, R87, R228.reuse, RZ ;  /* 0x000000e457617224 */ /* 0x080fe400078e02ff */
[----:B------:R-:W-:-:S04]  /*23420*/  IMAD.WIDE.U32 R86, R86, R228, RZ ;  /* 0x000000e456567225 */ /* 0x000fc800078e00ff */
[----:B------:R-:W-:Y:S02]  /*23430*/  IMAD.IADD R99, R15, 0x1, R99 ;  /* 0x000000010f637824 */ /* 0x000fe400078e0263 */
[----:B------:R-:W-:Y:S01]  /*23440*/  IMAD.MOV.U32 R15, RZ, RZ, R7 ;  /* 0x000000ffff0f7224 */ /* 0x000fe200078e0007 */
[----:B0-----:R-:W-:Y:S01]  /*23450*/  @P4 SHF.R.U32.HI R15, RZ, R101, R8 ;  /* 0x00000065ff0f4219 */ /* 0x001fe20000011608 */
[----:B------:R-:W-:Y:S02]  /*23460*/  IMAD.IADD R87, R87, 0x1, R97 ;  /* 0x0000000157577824 */ /* 0x000fe400078e0261 */
[-C--:B------:R-:W-:Y:S02]  /*23470*/  IMAD R97, R89, R95.reuse, RZ ;  /* 0x0000005f59617224 */ /* 0x080fe400078e02ff */
[----:B------:R-:W-:Y:S01]  /*23480*/  IMAD.WIDE.U32 R88, R88, R95, RZ ;  /* 0x0000005f58587225 */ /* 0x000fe200078e00ff */
[----:B------:R-:W-:-:S03]  /*23490*/  SHF.R.S32.HI R8, RZ, 0x1f, R15 ;  /* 0x0000001fff087819 */ /* 0x000fc6000001140f */
[----:B------:R-:W-:Y:S01]  /*234a0*/  IMAD.IADD R97, R89, 0x1, R97 ;  /* 0x0000000159617824 */ /* 0x000fe200078e0261 */
[--C-:B---3--:R-:W-:Y:S02]  /*234b0*/  IADD3 R14, P2, P5, R14, R86, R0.reuse ;  /* 0x000000560e0e7210 */ /* 0x108fe40007d5e000 */
[----:B------:R-:W-:Y:S02]  /*234c0*/  SHF.R.S32.HI R2, RZ, 0x1f, R0 ;  /* 0x0000001fff027819 */ /* 0x000fe40000011400 */
[----:B------:R-:W-:Y:S02]  /*234d0*/  IADD3 R86, -R15, RZ, RZ ;  /* 0x000000ff0f567210 */ /* 0x000fe40007ffe1ff */
        /* <DEDUP_REMOVED lines=8> */
[----:B-1----:R-:W-:-:S03]  /*23560*/  LEA R90, P2, R88, R90, 0x2 ;  /* 0x0000005a585a7211 */ /* 0x002fc600078410ff */
[----:B------:R-:W-:-:S05]  /*23570*/  IMAD.IADD R8, R89, 0x1, R87 ;  /* 0x0000000159087824 */ /* 0x000fca00078e0257 */
[----:B----4-:R-:W-:Y:S01]  /*23580*/  LEA.HI.X R91, R88, R91, R8, 0x2, P2 ;  /* 0x0000005b585b7211 */ /* 0x010fe200010f1408 */
[----:B------:R-:W-:Y:S06]  /*23590*/  @P1 BRA `(.L_x_2722) ;  /* 0x0000000000101947 */ /* 0x000fec0003800000 */
[----:B------:R-:W-:Y:S05]  /*235a0*/  @!P0 BRA `(.L_x_2722) ;  /* 0x00000000000c8947 */ /* 0x000fea0003800000 */
[----:B------:R-:W2:Y:S04]  /*235b0*/  LDG.E R8, desc[UR60][R84.64] ;  /* 0x0000003c54087981 */ /* 0x000ea8000c1e1900 */
[----:B-----5:R-:W2:Y:S02]  /*235c0*/  LDG.E R93, desc[UR60][R84.64+0x4] ;  /* 0x0000043c545d7981 */ /* 0x020ea4000c1e1900 */
[----:B--2---:R-:W-:-:S07]  /*235d0*/  IMAD.IADD R93, R93, 0x1, -R8 ;  /* 0x000000015d5d7824 */ /* 0x004fce00078e0a08 */
.L_x_2722:
        /* <DEDUP_REMOVED lines=20> */
[----:B0-----:R-:W-:-:S05]  /*23720*/  VIADD R3, R3, 0xffffff80 ;  /* 0xffffff8003037836 */ /* 0x001fca0000000000 */
[----:B------:R-:W-:-:S04]  /*23730*/  SHF.R.S32.HI R4, RZ, 0x1f, R3 ;  /* 0x0000001fff047819 */ /* 0x000fc80000011403 */
[----:B------:R-:W-:-:S04]  /*23740*/  LEA.HI R4, R4, R3, RZ, 0x3 ;  /* 0x0000000304047211 */ /* 0x000fc800078f18ff */
[----:B------:R-:W-:Y:S02]  /*23750*/  LOP3.LUT R6, R4, 0xfffffff8, RZ, 0xc0, !PT ;  /* 0xfffffff804067812 */ /* 0x000fe400078ec0ff */
[----:B------:R-:W-:Y:S02]  /*23760*/  SHF.R.S32.HI R20, RZ, 0x3, R4 ;  /* 0x00000003ff147819 */ /* 0x000fe40000011404 */
[----:B------:R-:W-:-:S05]  /*23770*/  IADD3 R67, R3, -R6, RZ ;  /* 0x8000000603437210 */ /* 0x000fca0007ffe0ff */
        /* <DEDUP_REMOVED lines=38> */
[----:B------:R-:W-:Y:S01]  /*239e0*/  IMAD.MOV.U32 R21, RZ, RZ, R2 ;  /* 0x000000ffff157224 */ /* 0x000fe200078e0002 */
[C---:B------:R-:W-:Y:S01]  /*239f0*/  IADD3 R41, P0, R140.reuse, 0x6000, RZ ;  /* 0x000060008c297810 */ /* 0x040fe20007f1e0ff */
[----:B------:R-:W-:Y:S01]  /*23a00*/  IMAD R67, R67, UR4, RZ ;  /* 0x0000000443437c24 */ /* 0x000fe2000f8e02ff */
[C---:B------:R-:W-:Y:S01]  /*23a10*/  IADD3 R45, P3, R140.reuse, 0x7000, RZ ;  /* 0x000070008c2d7810 */ /* 0x040fe20007f7e0ff */
[----:B------:R-:W5:Y:S01]  /*23a20*/  LD.E.128 R12, desc[UR60][R12.64] ;  /* 0x0000003c0c0c7980 */ /* 0x000f62000c101d00 */
[----:B------:R-:W-:-:S02]  /*23a30*/  IADD3 R49, P2, R140, 0x8000, RZ ;  /* 0x000080008c317810 */ /* 0x000fc40007f5e0ff */
[C---:B------:R-:W-:Y:S01]  /*23a40*/  IADD3 R53, P6, R140.reuse, 0x9000, RZ ;  /* 0x000090008c357810 */ /* 0x040fe20007fde0ff */
[----:B------:R-:W5:Y:S01]  /*23a50*/  LD.E.128 R24, desc[UR60][R24.64] ;  /* 0x0000003c18187980 */ /* 0x000f62000c101d00 */
[C---:B------:R-:W-:Y:S02]  /*23a60*/  IADD3 R57, P5, R140.reuse, 0xa000, RZ ;  /* 0x0000a0008c397810 */ /* 0x040fe40007fbe0ff */
[----:B------:R-:W-:Y:S01]  /*23a70*/  IADD3.X R37, RZ, R141, RZ, P1, !PT ;  /* 0x0000008dff257210 */ /* 0x000fe20000ffe4ff */
[----:B------:R-:W5:Y:S01]  /*23a80*/  LD.E.128 R28, desc[UR60][R28.64] ;  /* 0x0000003c1c1c7980 */ /* 0x000f62000c101d00 */
[----:B--2---:R-:W-:Y:S02]  /*23a90*/  @P4 SHF.R.U32.HI R21, RZ, R71, R0 ;  /* 0x00000047ff154219 */ /* 0x004fe40000011600 */
[----:B------:R-:W-:Y:S01]  /*23aa0*/  IADD3 R5, P1, R140, 0xb000, RZ ;  /* 0x0000b0008c057810 */ /* 0x000fe20007f3e0ff */
[C---:B------:R-:W-:Y:S01]  /*23ab0*/  IMAD R67, R230.reuse, UR5, R67 ;  /* 0x00000005e6437c24 */ /* 0x040fe2000f8e0243 */
[----:B------:R-:W-:Y:S01]  /*23ac0*/  LOP3.LUT R40, R41, 0x380, RZ, 0xc0, !PT ;  /* 0x0000038029287812 */ /* 0x000fe200078ec0ff */
[----:B------:R-:W-:Y:S01]  /*23ad0*/  IMAD.WIDE.U32 R230, R230, UR4, R64 ;  /* 0x00000004e6e67c25 */ /* 0x000fe2000f8e0040 */
[----:B------:R-:W-:Y:S01]  /*23ae0*/  LOP3.LUT R44, R45, 0x380, RZ, 0xc0, !PT ;  /* 0x000003802d2c7812 */ /* 0x000fe200078ec0ff */
[----:B------:R-:W-:Y:S01]  /*23af0*/  ULDC.64 UR4, c[0x0][0xae0] ;  /* 0x0002b80000047ab9 */ /* 0x000fe20000000a00 */
[----:B------:R-:W-:Y:S01]  /*23b00*/  LOP3.LUT R48, R49, 0x380, RZ, 0xc0, !PT ;  /* 0x0000038031307812 */ /* 0x000fe200078ec0ff */
[----:B------:R-:W-:Y:S01]  /*23b10*/  IMAD.MOV R65, RZ, RZ, -R21 ;  /* 0x000000ffff417224 */ /* 0x000fe200078e0a15 */
[----:B------:R-:W-:Y:S01]  /*23b20*/  LOP3.LUT R52, R53, 0x380, RZ, 0xc0, !PT ;  /* 0x0000038035347812 */ /* 0x000fe200078ec0ff */
[----:B------:R-:W-:Y:S01]  /*23b30*/  IMAD.X R61, RZ, RZ, R141, P1 ;  /* 0x000000ffff3d7224 */ /* 0x000fe200008e068d */
[----:B------:R-:W-:Y:S01]  /*23b40*/  LOP3.LUT R56, R57, 0x380, RZ, 0xc0, !PT ;  /* 0x0000038039387812 */ /* 0x000fe200078ec0ff */
[----:B------:R-:W5:Y:S01]  /*23b50*/  LD.E.128 R32, desc[UR60][R32.64] ;  /* 0x0000003c20207980 */ /* 0x000f62000c101d00 */
[----:B------:R-:W-:-:S02]  /*23b60*/  SHF.R.S32.HI R0, RZ, 0x1f, R21 ;  /* 0x0000001fff007819 */ /* 0x000fc40000011415 */
[----:B------:R-:W-:Y:S02]  /*23b70*/  LOP3.LUT R4, R5, 0x380, RZ, 0xc0, !PT ;  /* 0x0000038005047812 */ /* 0x000fe400078ec0ff */
[----:B------:R-:W-:Y:S01]  /*23b80*/  LOP3.LUT R7, R140, 0x380, RZ, 0xc0, !PT ;  /* 0x000003808c077812 */ /* 0x000fe200078ec0ff */
[----:B------:R-:W-:Y:S01]  /*23b90*/  IMAD.IADD R231, R231, 0x1, R67 ;  /* 0x00000001e7e77824 */ /* 0x000fe200078e0243 */
[----:B------:R-:W-:Y:S01]  /*23ba0*/  SHF.R.U64 R40, R40, 0x3, RZ ;  /* 0x0000000328287819 */ /* 0x000fe200000012ff */
        /* <DEDUP_REMOVED lines=10> */
[----:B------:R-:W-:Y:S02]  /*23c50*/  LOP3.LUT R40, R40, R41, RZ, 0x3c, !PT ;  /* 0x0000002928287212 */ /* 0x000fe400078e3cff */
        /* <DEDUP_REMOVED lines=11> */
[----:B------:R-:W-:Y:S01]  /*23d10*/  IMAD R21, R21, UR5, R0 ;  /* 0x0000000515157c24 */ /* 0x000fe2000f8e0200 */
[----:B------:R-:W-:Y:S01]  /*23d20*/  SHF.R.S32.HI R0, RZ, 0x1f, R65 ;  /* 0x0000001fff007819 */ /* 0x000fe20000011441 */
[----:B------:R-:W-:Y:S01]  /*23d30*/  ULDC.64 UR4, c[0x0][0xad8] ;  /* 0x0002b60000047ab9 */ /* 0x000fe20000000a00 */
[----:B------:R-:W5:Y:S01]  /*23d40*/  LD.E.128 R40, desc[UR60][R40.64] ;  /* 0x0000003c28287980 */ /* 0x000f62000c101d00 */
[----:B------:R-:W-:-:S02]  /*23d50*/  IMAD.IADD R231, R231, 0x1, R21 ;  /* 0x00000001e7e77824 */ /* 0x000fc400078e0215 */
[----:B------:R-:W-:Y:S01]  /*23d60*/  IMAD R0, R0, UR4, RZ ;  /* 0x0000000400007c24 */ /* 0x000fe2000f8e02ff */
[----:B------:R0:W5:Y:S01]  /*23d70*/  LD.E.128 R4, desc[UR60][R140.64] ;  /* 0x0000003c8c047980 */ /* 0x000162000c101d00 */
[----:B------:R-:W-:-:S03]  /*23d80*/  IADD3 R223, R20, R223, RZ ;  /* 0x000000df14df7210 */ /* 0x000fc60007ffe0ff */
[----:B------:R-:W5:Y:S04]  /*23d90*/  LD.E.128 R44, desc[UR60][R44.64] ;  /* 0x0000003c2c2c7980 */ /* 0x000f68000c101d00 */
[----:B------:R-:W5:Y:S04]  /*23da0*/  LD.E.128 R48, desc[UR60][R48.64] ;  /* 0x0000003c30307980 */ /* 0x000f68000c101d00 */
[----:B------:R-:W5:Y:S04]  /*23db0*/  LD.E.128 R52, desc[UR60][R52.64] ;  /* 0x0000003c34347980 */ /* 0x000f68000c101d00 */
[----:B------:R-:W5:Y:S04]  /*23dc0*/  LD.E.128 R56, desc[UR60][R56.64] ;  /* 0x0000003c38387980 */ /* 0x000f68000c101d00 */
[----:B------:R-:W5:Y:S01]  /*23dd0*/  LD.E.128 R60, desc[UR60][R60.64] ;  /* 0x0000003c3c3c7980 */ /* 0x000f62000c101d00 */
[C---:B------:R-:W-:Y:S01]  /*23de0*/  IMAD R69, R65.reuse, UR5, R0 ;  /* 0x0000000541457c24 */ /* 0x040fe2000f8e0200 */
[----:B------:R-:W-:Y:S01]  /*23df0*/  @!PT LDS RZ, [RZ] ;  /* 0x00000000fffff984 */ /* 0x000fe20000000800 */
[----:B------:R-:W-:Y:S01]  /*23e00*/  @!PT LDS RZ, [RZ] ;  /* 0x00000000fffff984 */ /* 0x000fe20000000800 */
[----:B------:R-:W-:Y:S01]  /*23e10*/  @!PT LDS RZ, [RZ] ;  /* 0x00000000fffff984 */ /* 0x000fe20000000800 */
[----:B------:R-:W-:Y:S01]  /*23e20*/  @!PT LDS RZ, [RZ] ;  /* 0x00000000fffff984 */ /* 0x000fe20000000800 */
[----:B------:R1:W-:Y:S06]  /*23e30*/  MEMBAR.ALL.CTA ;  /* 0x0000000000007992 */ /* 0x0003ec0000008000 */
[----:B-1----:R-:W1:Y:S01]  /*23e40*/  FENCE.VIEW.ASYNC.S ;  /* 0x00000000000073c6 */ /* 0x002e620000000000 */
[----:B------:R-:W-:Y:S01]  /*23e50*/  IMAD.WIDE.U32 R20, R65, UR4, R230 ;  /* 0x0000000441147c25 */ /* 0x000fe2000f8e00e6 */
[----:B------:R-:W-:-:S03]  /*23e60*/  ULDC.64 UR4, c[0x0][0xa80] ;  /* 0x0002a00000047ab9 */ /* 0x000fc60000000a00 */
[----:B------:R-:W-:Y:S01]  /*23e70*/  IMAD.IADD R21, R21, 0x1, R69 ;  /* 0x0000000115157824 */ /* 0x000fe200078e0245 */
[----:B------:R-:W-:Y:S01]  /*23e80*/  LEA R2, P2, R20, UR4, 0x1 ;  /* 0x0000000414027c11 */ /* 0x000fe2000f8408ff */
[----:B------:R-:W-:-:S03]  /*23e90*/  VIADD R0, R16, 0x36820 ;  /* 0x0003682010007836 */ /* 0x000fc60000000000 */
[----:B------:R-:W-:Y:S02]  /*23ea0*/  LEA.HI.X R68, R20, UR5, R21, 0x1, P2 ;  /* 0x0000000514447c11 */ /* 0x000fe400090f0c15 */
[CC--:B------:R-:W-:Y:S02]  /*23eb0*/  ISETP.GE.AND P2, PT, R223.reuse, R8.reuse, PT ;  /* 0x00000008df00720c */ /* 0x0c0fe40003f46270 */
[----:B------:R-:W-:Y:S01]  /*23ec0*/  PRMT R0, RZ, 0x654, R0 ;  /* 0x00000654ff007816 */ /* 0x000fe20000000000 */
[C---:B------:R-:W-:Y:S02]  /*23ed0*/  VIADD R65, R223.reuse, 0x20 ;  /* 0x00000020df417836 */ /* 0x040fe40000000000 */
[----:B------:R-:W-:Y:S02]  /*23ee0*/  VIADD R67, R223, 0x40 ;  /* 0x00000040df437836 */ /* 0x000fe40000000000 */
[C---:B------:R-:W-:Y:S02]  /*23ef0*/  VIADD R71, R3.reuse, 0x40 ;  /* 0x0000004003477836 */ /* 0x040fe40000000000 */
[----:B------:R-:W-:Y:S01]  /*23f00*/  VIADD R73, R3, 0x80 ;  /* 0x0000008003497836 */ /* 0x000fe20000000000 */
[----:B-1----:R0:W1:Y:S01]  /*23f10*/  SHFL.IDX PT, R66, R2, RZ, 0x181f ;  /* 0x00181fff02427589 */ /* 0x00206200000e0000 */
[----:B------:R-:W-:Y:S01]  /*23f20*/  BSSY B1, `(.L_x_2724) ;  /* 0x0000016000017945 */ /* 0x000fe20003800000 */
[----:B------:R2:W-:Y:S01]  /*23f30*/  SYNCS.ARRIVE.TRANS64.RED.A1T0 RZ, [R0+URZ], RZ ;  /* 0x000000ff00ff79a7 */ /* 0x0005e2000810043f */
[----:B------:R-:W-:-:S02]  /*23f40*/  ISETP.GE.AND P1, PT, R65, R8, PT ;  /* 0x000000084100720c */ /* 0x000fc40003f26270 */
[----:B------:R-:W-:Y:S02]  /*23f50*/  ISETP.GE.AND P0, PT, R67, R8, PT ;  /* 0x000000084300720c */ /* 0x000fe40003f06270 */
[----:B------:R-:W-:Y:S01]  /*23f60*/  SHF.R.S32.HI R69, RZ, 0x1f, R3 ;  /* 0x0000001fff457819 */ /* 0x000fe20000011403 */
[----:B--2---:R0:W2:Y:S01]  /*23f70*/  SHFL.IDX PT, R0, R68, RZ, 0x181f ;  /* 0x00181fff44007589 */ /* 0x0040a200000e0000 */
[----:B------:R-:W-:Y:S02]  /*23f80*/  SHF.R.S32.HI R70, RZ, 0x1f, R73 ;  /* 0x0000001fff467819 */ /* 0x000fe40000011449 */
[----:B------:R-:W-:Y:S01]  /*23f90*/  SHF.R.S32.HI R72, RZ, 0x1f, R71 ;  /* 0x0000001fff487819 */ /* 0x000fe20000011447 */
[----:B------:R-:W-:Y:S06]  /*23fa0*/  @P2 BRA `(.L_x_2725) ;  /* 0x0000000000342947 */ /* 0x000fec0003800000 */
        /* <DEDUP_REMOVED lines=13> */
.L_x_2725:
[----:B------:R-:W-:Y:S05]  /*24080*/  BSYNC B1 ;  /* 0x0000000000017941 */ /* 0x000fea0003800000 */
.L_x_2724:
[----:B--2---:R2:W4:Y:S01]  /*24090*/  SHFL.IDX PT, R0, R68, 0x1, 0x181f ;  /* 0x00381f0044007f89 */ /* 0x00452200000e0000 */
[----:B------:R-:W-:Y:S03]  /*240a0*/  BSSY B1, `(.L_x_2726) ;  /* 0x0000010000017945 */ /* 0x000fe60003800000 */
[----:B---3--:R2:W3:Y:S01]  /*240b0*/  SHFL.IDX PT, R20, R2, 0x1, 0x181f ;  /* 0x00381f0002147f89 */ /* 0x0084e200000e0000 */
[----:B------:R-:W-:Y:S05]  /*240c0*/  @P1 BRA `(.L_x_2727) ;  /* 0x0000000000341947 */ /* 0x000fea0003800000 */
[----:B------:R-:W-:Y:S02]  /*240d0*/  ULDC UR4, c[0x0][0xac8] ;  /* 0x0002b20000047ab9 */ /* 0x000fe40000000800 */
[----:B------:R-:W-:Y:S02]  /*240e0*/  ISETP.GE.AND P4, PT, R3, UR4, PT ;  /* 0x0000000403007c0c */ /* 0x000fe4000bf86270 */
[----:B------:R-:W-:Y:S02]  /*240f0*/  ISETP.GE.AND P5, PT, R71, UR4, PT ;  /* 0x0000000447007c0c */ /* 0x000fe4000bfa6270 */
[----:B------:R-:W-:-:S09]  /*24100*/  ISETP.GE.AND P6, PT, R73, UR4, PT ;  /* 0x0000000449007c0c */ /* 0x000fd2000bfc6270 */
[-C--:B---3-5:R-:W-:Y:S02]  /*24110*/  @!P4 LEA R4, P1, R3, R20.reuse, 0x1 ;  /* 0x000000140304c211 */ /* 0x0a8fe400078208ff */
        /* <DEDUP_REMOVED lines=8> */
.L_x_2727:
[----:B------:R-:W-:Y:S05]  /*241a0*/  BSYNC B1 ;  /* 0x0000000000017941 */ /* 0x000fea0003800000 */
.L_x_2726:
[----:B----4-:R4:W0:Y:S01]  /*241b0*/  SHFL.IDX PT, R0, R68, 0x2, 0x181f ;  /* 0x00581f0044007f89 */ /* 0x01082200000e0000 */
[----:B------:R-:W-:Y:S03]  /*241c0*/  BSSY B1, `(.L_x_2728) ;  /* 0x0000010000017945 */ /* 0x000fe60003800000 */
[----:B---3-5:R4:W3:Y:S01]  /*241d0*/  SHFL.IDX PT, R12, R2, 0x2, 0x181f ;  /* 0x00581f00020c7f89 */ /* 0x0288e200000e0000 */
        /* <DEDUP_REMOVED lines=14> */
.L_x_2729:
[----:B------:R-:W-:Y:S05]  /*242c0*/  BSYNC B1 ;  /* 0x0000000000017941 */ /* 0x000fea0003800000 */
.L_x_2728:
[----:B0-----:R-:W-:Y:S01]  /*242d0*/  IADD3 R5, R223, 0x60, RZ ;  /* 0x00000060df057810 */ /* 0x001fe20007ffe0ff */
[----:B--2-4-:R-:W0:Y:S03]  /*242e0*/  SHFL.IDX PT, R68, R68, 0x3, 0x181f ;  /* 0x00781f0044447f89 */ /* 0x014e2600000e0000 */
[----:B------:R-:W-:Y:S01]  /*242f0*/  ISETP.GE.AND P0, PT, R5, R8, PT ;  /* 0x000000080500720c */ /* 0x000fe20003f06270 */
[----:B------:R2:W4:-:S12]  /*24300*/  SHFL.IDX PT, R0, R2, 0x3, 0x181f ;  /* 0x00781f0002007f89 */ /* 0x00051800000e0000 */
[----:B--2---:R-:W-:Y:S05]  /*24310*/  @P0 BRA `(.L_x_2730) ;  /* 0x0000002000800947 */ /* 0x004fea0003800000 */
[----:B------:R-:W-:Y:S02]  /*24320*/  ULDC UR4, c[0x0][0xac8] ;  /* 0x0002b20000047ab9 */ /* 0x000fe40000000800 */
[----:B------:R-:W-:Y:S02]  /*24330*/  ISETP.GE.AND P2, PT, R3, UR4, PT ;  /* 0x0000000403007c0c */ /* 0x000fe4000bf46270 */
[----:B------:R-:W-:-:S11]  /*24340*/  ISETP.GE.AND P3, PT, R71, UR4, PT ;  /* 0x0000000447007c0c */ /* 0x000fd6000bf66270 */
[-C--:B----4-:R-:W-:Y:S02]  /*24350*/  @!P2 LEA R2, P0, R3, R0.reuse, 0x1 ;  /* 0x000000000302a211 */ /* 0x090fe400078008ff */
[----:B------:R-:W-:Y:S02]  /*24360*/  @!P3 LEA R4, P1, R71, R0, 0x1 ;  /* 0x000000004704b211 */ /* 0x000fe400078208ff */
[-C--:B0-----:R-:W-:Y:S02]  /*24370*/  @!P2 LEA.HI.X R3, R3, R68.reuse, R69, 0x1, P0 ;  /* 0x000000440303a211 */ /* 0x081fe400000f0c45 */
[----:B------:R-:W-:Y:S02]  /*24380*/  @!P3 LEA.HI.X R5, R71, R68, R72, 0x1, P1 ;  /* 0x000000444705b211 */ /* 0x000fe400008f0c48 */
[----:B------:R-:W-:Y:S01]  /*24390*/  ISETP.GE.AND P0, PT, R73, UR4, PT ;  /* 0x0000000449007c0c */ /* 0x000fe2000bf06270 */
[----:B------:R0:W-:Y:S04]  /*243a0*/  @!P2 ST.E.128 desc[UR60][R2.64], R28 ;  /* 0x0000001c0200a985 */ /* 0x0001e8000c101d3c */
[----:B------:R0:W-:Y:S08]  /*243b0*/  @!P3 ST.E.128 desc[UR60][R4.64], R44 ;  /* 0x0000002c0400b985 */ /* 0x0001f0000c101d3c */
[----:B------:R-:W-:Y:S05]  /*243c0*/  @P0 BRA `(.L_x_2730) ;  /* 0x0000002000540947 */ /* 0x000fea0003800000 */
[----:B0-----:R-:W-:-:S04]  /*243d0*/  LEA R2, P0, R73, R0, 0x1 ;  /* 0x0000000049027211 */ /* 0x001fc800078008ff */
[----:B------:R-:W-:-:S05]  /*243e0*/  LEA.HI.X R3, R73, R68, R70, 0x1, P0 ;  /* 0x0000004449037211 */ /* 0x000fca00000f0c46 */
[----:B------:R0:W-:Y:S01]  /*243f0*/  ST.E.128 desc[UR60][R2.64], R60 ;  /* 0x0000003c02007985 */ /* 0x0001e2000c101d3c */
[----:B------:R-:W-:Y:S05]  /*24400*/  BRA `(.L_x_2730) ;  /* 0x0000002000447947 */ /* 0x000fea0003800000 */
.L_x_2723:
        /* <DEDUP_REMOVED lines=11> */
[C---:B------:R-:W-:Y:S01]  /*244c0*/  VIADD R89, R225.reuse, 0x88 ;  /* 0x00000088e1597836 */ /* 0x040fe20000000000 */
[----:B------:R-:W-:Y:S01]  /*244d0*/  IADD3 R148, R225, 0x20, RZ ;  /* 0x00000020e1947810 */ /* 0x000fe20007ffe0ff */
[----:B------:R-:W-:Y:S01]  /*244e0*/  IMAD.IADD R3, R3, 0x1, R13 ;  /* 0x0000000103037824 */ /* 0x000fe200078e020d */
        /* <DEDUP_REMOVED lines=8> */
[C---:B------:R-:W-:Y:S01]  /*24570*/  VIADD R94, R225.reuse, 0x78 ;  /* 0x00000078e15e7836 */ /* 0x040fe20000000000 */
[----:B------:R-:W-:Y:S01]  /*24580*/  IADD3 R95, R225, 0x70, RZ ;  /* 0x00000070e15f7810 */ /* 0x000fe20007ffe0ff */
[----:B------:R-:W-:Y:S01]  /*24590*/  IMAD R13, R13, UR4, RZ ;  /* 0x000000040d0d7c24 */ /* 0x000fe2000f8e02ff */
[----:B------:R-:W-:Y:S01]  /*245a0*/  SHF.R.S32.HI R102, RZ, 0x1f, R102 ;  /* 0x0000001fff667819 */ /* 0x000fe20000011466 */
[----:B0-----:R-:W-:Y:S01]  /*245b0*/  @P4 IMAD.HI.U32 R6, R7, R6, RZ ;  /* 0x0000000607064227 */ /* 0x001fe200078e00ff */
[----:B------:R-:W-:Y:S02]  /*245c0*/  SHF.R.S32.HI R94, RZ, 0x1f, R94 ;  /* 0x0000001fff5e7819 */ /* 0x000fe4000001145e */
[----:B------:R-:W-:Y:S01]  /*245d0*/  IADD3 R141, R225, 0x38, RZ ;  /* 0x00000038e18d7810 */ /* 0x000fe20007ffe0ff */
[C---:B------:R-:W-:Y:S01]  /*245e0*/  IMAD R15, R230.reuse, UR5, R13 ;  /* 0x00000005e60f7c24 */ /* 0x040fe2000f8e020d */
[----:B------:R-:W-:Y:S01]  /*245f0*/  SHF.R.S32.HI R148, RZ, 0x1f, R148 ;  /* 0x0000001fff947819 */ /* 0x000fe20000011494 */
[----:B------:R-:W-:Y:S01]  /*24600*/  IMAD.WIDE.U32 R2, R230, UR4, R2 ;  /* 0x00000004e6027c25 */ /* 0x000fe2000f8e0002 */
[----:B------:R-:W-:-:S03]  /*24610*/  ULDC.64 UR4, c[0x0][0xb48] ;  /* 0x0002d20000047ab9 */ /* 0x000fc60000000a00 */
[----:B------:R-:W-:Y:S01]  /*24620*/  IMAD.MOV.U32 R13, RZ, RZ, R7 ;  /* 0x000000ffff0d7224 */ /* 0x000fe200078e0007 */
[----:B-1----:R-:W-:Y:S01]  /*24630*/  @P4 SHF.R.U32.HI R13, RZ, R87, R6 ;  /* 0x00000057ff0d4219 */ /* 0x002fe20000011606 */
[----:B------:R-:W-:Y:S02]  /*24640*/  IMAD.IADD R3, R3, 0x1, R15 ;  /* 0x0000000103037824 */ /* 0x000fe400078e020f */
[----:B------:R-:W-:Y:S01]  /*24650*/  VIADD R96, R225, 0x70 ;  /* 0x00000070e1607836 */ /* 0x000fe20000000000 */
[--C-:B------:R-:W-:Y:S01]  /*24660*/  SHF.R.S32.HI R0, RZ, 0x1f, R13.reuse ;  /* 0x0000001fff007819 */ /* 0x100fe2000001140d */
[----:B------:R-:W-:Y:S02]  /*24670*/  IMAD.MOV R6, RZ, RZ, -R13 ;  /* 0x000000ffff067224 */ /* 0x000fe400078e0a0d */
[----:B------:R-:W-:Y:S01]  /*24680*/  IMAD.WIDE.U32 R2, R236, UR4, R2 ;  /* 0x00000004ec027c25 */ /* 0x000fe2000f8e0002 */
[----:B------:R-:W-:-:S03]  /*24690*/  SHF.R.S32.HI R96, RZ, 0x1f, R96 ;  /* 0x0000001fff607819 */ /* 0x000fc60000011460 */
[----:B------:R-:W-:Y:S02]  /*246a0*/  IMAD R7, R92, R6, R7 ;  /* 0x000000065c077224 */ /* 0x000fe400078e0207 */
[----:B------:R-:W-:Y:S02]  /*246b0*/  IMAD R0, R0, UR6, RZ ;  /* 0x0000000600007c24 */ /* 0x000fe4000f8e02ff */
[----:B------:R-:W-:Y:S01]  /*246c0*/  IMAD R3, R236, UR5, R3 ;  /* 0x00000005ec037c24 */ /* 0x000fe2000f8e0203 */
[----:B------:R-:W-:Y:S01]  /*246d0*/  ULDC.64 UR4, c[0x0][0xb28] ;  /* 0x0002ca0000047ab9 */ /* 0x000fe20000000a00 */
        /* <DEDUP_REMOVED lines=8> */
[----:B------:R-:W-:Y:S01]  /*24760*/  VIADD R6, R16, 0x36820 ;  /* 0x0003682010067836 */ /* 0x000fe20000000000 */
[----:B------:R-:W-:Y:S01]  /*24770*/  IADD3 R3, R3, R13, RZ ;  /* 0x0000000d03037210 */ /* 0x000fe20007ffe0ff */
[C---:B------:R-:W-:Y:S01]  /*24780*/  VIADD R98, R225.reuse, 0x68 ;  /* 0x00000068e1627836 */ /* 0x040fe20000000000 */
[C---:B------:R-:W-:Y:S01]  /*24790*/  LEA R0, P1, R2.reuse, UR4, 0x2 ;  /* 0x0000000402007c11 */ /* 0x040fe2000f8210ff */
[C---:B------:R-:W-:Y:S01]  /*247a0*/  VIADD R100, R225.reuse, 0x60 ;  /* 0x00000060e1647836 */ /* 0x040fe20000000000 */
[----:B------:R-:W-:Y:S01]  /*247b0*/  PRMT R6, RZ, 0x654, R6 ;  /* 0x00000654ff067816 */ /* 0x000fe20000000006 */
[C---:B------:R-:W-:Y:S01]  /*247c0*/  VIADD R104, R225.reuse, 0x50 ;  /* 0x00000050e1687836 */ /* 0x040fe20000000000 */
[----:B------:R-:W-:Y:S01]  /*247d0*/  LEA.HI.X R85, R2, UR5, R3, 0x2, P1 ;  /* 0x0000000502557c11 */ /* 0x000fe200088f1403 */
[C---:B------:R-:W-:Y:S01]  /*247e0*/  VIADD R106, R225.reuse, 0x48 ;  /* 0x00000048e16a7836 */ /* 0x040fe20000000000 */
[----:B------:R0:W-:Y:S01]  /*247f0*/  SYNCS.ARRIVE.TRANS64.RED.A1T0 RZ, [R6+URZ], RZ ;  /* 0x000000ff06ff79a7 */ /* 0x0001e2000810043f */
        /* <DEDUP_REMOVED lines=30> */
[C---:B------:R-:W-:Y:S02]  /*249e0*/  VIADD R145, R225.reuse, 0x28 ;  /* 0x00000028e1917836 */ /* 0x040fe40000000000 */
[C---:B------:R-:W-:Y:S02]  /*249f0*/  VIADD R147, R225.reuse, 0x20 ;  /* 0x00000020e1937836 */ /* 0x040fe40000000000 */
[----:B------:R-:W-:-:S02]  /*24a00*/  VIADD R149, R225, 0x18 ;  /* 0x00000018e1957836 */ /* 0x000fc40000000000 */
[C---:B------:R-:W-:Y:S02]  /*24a10*/  VIADD R151, R225.reuse, 0x10 ;  /* 0x00000010e1977836 */ /* 0x040fe40000000000 */
[----:B------:R-:W-:Y:S01]  /*24a20*/  VIADD R153, R225, 0x8 ;  /* 0x00000008e1997836 */ /* 0x000fe20000000000 */
[----:B012---:R-:W-:Y:S06]  /*24a30*/  @P0 BRA `(.L_x_2732) ;  /* 0x0000000400a40947 */ /* 0x007fec0003800000 */
[----:B------:R-:W-:Y:S02]  /*24a40*/  ULDC UR4, c[0x0][0xac8] ;  /* 0x0002b20000047ab9 */ /* 0x000fe40000000800 */
[----:B------:R-:W-:Y:S02]  /*24a50*/  ISETP.GE.AND P4, PT, R153, UR4, PT ;  /* 0x0000000499007c0c */ /* 0x000fe4000bf86270 */
[----:B------:R-:W-:Y:S02]  /*24a60*/  ISETP.GE.AND P3, PT, R151, UR4, PT ;  /* 0x0000000497007c0c */ /* 0x000fe4000bf66270 */
[----:B------:R-:W-:Y:S02]  /*24a70*/  ISETP.GE.AND P5, PT, R225, UR4, PT ;  /* 0x00000004e1007c0c */ /* 0x000fe4000bfa6270 */
[----:B------:R-:W-:Y:S02]  /*24a80*/  ISETP.GE.AND P0, PT, R149, UR4, PT ;  /* 0x0000000495007c0c */ /* 0x000fe4000bf06270 */
[----:B------:R-:W-:-:S05]  /*24a90*/  ISETP.GE.AND P1, PT, R147, UR4, PT ;  /* 0x0000000493007c0c */ /* 0x000fca000bf26270 */
[-C--:B------:R-:W-:Y:S02]  /*24aa0*/  @!P4 LEA R6, P2, R153, R2.reuse, 0x2 ;  /* 0x000000029906c211 */ /* 0x080fe400078410ff */
[----:B------:R-:W-:Y:S02]  /*24ab0*/  @!P3 LEA R12, P6, R151, R2, 0x2 ;  /* 0x00000002970cb211 */ /* 0x000fe400078c10ff */
[-C--:B------:R-:W-:Y:S01]  /*24ac0*/  @!P4 LEA.HI.X R7, R153, R3.reuse, R154, 0x2, P2 ;  /* 0x000000039907c211 */ /* 0x080fe200010f149a */
[----:B------:R-:W-:Y:S01]  /*24ad0*/  @!P5 IMAD.WIDE R14, R225, 0x4, R2 ;  /* 0x00000004e10ed825 */ /* 0x000fe200078e0202 */
[----:B------:R-:W-:Y:S02]  /*24ae0*/  ISETP.GE.AND P2, PT, R145, UR4, PT ;  /* 0x0000000491007c0c */ /* 0x000fe4000bf46270 */
[----:B------:R-:W-:Y:S02]  /*24af0*/  @!P3 LEA.HI.X R13, R151, R3, R152, 0x2, P6 ;  /* 0x00000003970db211 */ /* 0x000fe400030f1498 */
[----:B------:R0:W-:Y:S04]  /*24b00*/  @!P5 ST.E.64 desc[UR60][R14.64], R24 ;  /* 0x000000180e00d985 */ /* 0x0001e8000c101b3c */
[----:B------:R1:W-:Y:S01]  /*24b10*/  @!P4 ST.E.64 desc[UR60][R6.64], R28 ;  /* 0x0000001c0600c985 */ /* 0x0003e2000c101b3c */
[----:B------:R-:W-:-:S03]  /*24b20*/  ISETP.GE.AND P4, PT, R141, UR4, PT ;  /* 0x000000048d007c0c */ /* 0x000fc6000bf86270 */
[----:B------:R2:W-:Y:S01]  /*24b30*/  @!P3 ST.E.64 desc[UR60][R12.64], R32 ;  /* 0x000000200c00b985 */ /* 0x0005e2000c101b3c */
[----:B------:R-:W-:Y:S02]  /*24b40*/  ISETP.GE.AND P3, PT, R143, UR4, PT ;  /* 0x000000048f007c0c */ /* 0x000fe4000bf66270 */
[----:B0-----:R-:W-:Y:S02]  /*24b50*/  IADD3 R25, R225, 0xa0, RZ ;  /* 0x000000a0e1197810 */ /* 0x001fe40007ffe0ff */
[----:B------:R-:W-:Y:S02]  /*24b60*/  SHF.R.S32.HI R24, RZ, 0x1f, R235 ;  /* 0x0000001fff187819 */ /* 0x000fe400000114eb */
[-C--:B-1----:R-:W-:Y:S01]  /*24b70*/  @!P0 LEA R6, P6, R149, R2.reuse, 0x2 ;  /* 0x0000000295068211 */ /* 0x082fe200078c10ff */
[----:B------:R-:W-:Y:S01]  /*24b80*/  VIADD R29, R225, 0xa8 ;  /* 0x000000a8e11d7836 */ /* 0x000fe20000000000 */
[----:B--2---:R-:W-:Y:S01]  /*24b90*/  @!P1 LEA R12, P5, R147, R2, 0x2 ;  /* 0x00000002930c9211 */ /* 0x004fe200078a10ff */
[----:B------:R-:W-:Y:S01]  /*24ba0*/  VIADD R33, R225, 0xb0 ;  /* 0x000000b0e1217836 */ /* 0x000fe20000000000 */
[----:B------:R-:W-:-:S02]  /*24bb0*/  @!P0 LEA.HI.X R7, R149, R3, R150, 0x2, P6 ;  /* 0x0000000395078211 */ /* 0x000fc400030f1496 */
[-C--:B------:R-:W-:Y:S02]  /*24bc0*/  @!P2 LEA R14, P6, R145, R2.reuse, 0x2 ;  /* 0x00000002910ea211 */ /* 0x080fe400078c10ff */
        /* <DEDUP_REMOVED lines=8> */
[-C--:B0-----:R-:W-:Y:S01]  /*24c50*/  @!P3 LEA R6, P6, R143, R2.reuse, 0x2 ;  /* 0x000000028f06b211 */ /* 0x081fe200078c10ff */
[----:B------:R-:W-:Y:S01]  /*24c60*/  VIADD R37, R225, 0xb8 ;  /* 0x000000b8e1257836 */ /* 0x000fe20000000000 */
[----:B-1----:R-:W-:-:S02]  /*24c70*/  @!P4 LEA R12, P2, R141, R2, 0x2 ;  /* 0x000000028d0cc211 */ /* 0x002fc400078410ff */
[-C--:B------:R-:W-:Y:S02]  /*24c80*/  @!P3 LEA.HI.X R7, R143, R3.reuse, R144, 0x2, P6 ;  /* 0x000000038f07b211 */ /* 0x080fe400030f1490 */
[----:B------:R-:W-:Y:S02]  /*24c90*/  @!P4 LEA.HI.X R13, R141, R3, R142, 0x2, P2 ;  /* 0x000000038d0dc211 */ /* 0x000fe400010f148e */
[----:B------:R-:W-:Y:S01]  /*24ca0*/  ISETP.GE.AND P2, PT, R101, UR4, PT ;  /* 0x0000000465007c0c */ /* 0x000fe2000bf46270 */
[----:B------:R0:W-:Y:S01]  /*24cb0*/  @!P3 ST.E.64 desc[UR60][R6.64], R48 ;  /* 0x000000300600b985 */ /* 0x0001e2000c101b3c */
[----:B--2---:R-:W-:-:S03]  /*24cc0*/  @!P5 LEA R14, P6, R107, R2, 0x2 ;  /* 0x000000026b0ed211 */ /* 0x004fc600078c10ff */
[----:B------:R1:W-:Y:S01]  /*24cd0*/  @!P4 ST.E.64 desc[UR60][R12.64], R52 ;  /* 0x000000340c00c985 */ /* 0x0003e2000c101b3c */
[----:B------:R-:W-:-:S05]  /*24ce0*/  @!P5 LEA.HI.X R15, R107, R3, R140, 0x2, P6 ;  /* 0x000000036b0fd211 */ /* 0x000fca00030f148c */
[----:B------:R2:W-:Y:S01]  /*24cf0*/  @!P5 ST.E.64 desc[UR60][R14.64], R56 ;  /* 0x000000380e00d985 */ /* 0x0005e2000c101b3c */
[----:B------:R-:W-:Y:S02]  /*24d00*/  ISETP.GE.AND P5, PT, R99, UR4, PT ;  /* 0x0000000463007c0c */ /* 0x000fe4000bfa6270 */
[----:B0-----:R-:W-:-:S04]  /*24d10*/  @!P0 LEA R6, P4, R105, R2, 0x2 ;  /* 0x0000000269068211 */ /* 0x001fc800078810ff */
[-C--:B------:R-:W-:Y:S02]  /*24d20*/  @!P0 LEA.HI.X R7, R105, R3.reuse, R106, 0x2, P4 ;  /* 0x0000000369078211 */ /* 0x080fe400020f146a */
[----:B------:R-:W-:Y:S02]  /*24d30*/  ISETP.GE.AND P4, PT, R97, UR4, PT ;  /* 0x0000000461007c0c */ /* 0x000fe4000bf86270 */
[-C--:B-1----:R-:W-:Y:S01]  /*24d40*/  @!P1 LEA R12, P3, R103, R2.reuse, 0x2 ;  /* 0x00000002670c9211 */ /* 0x082fe200078610ff */
[----:B------:R0:W-:Y:S01]  /*24d50*/  @!P0 ST.E.64 desc[UR60][R6.64], R60 ;  /* 0x0000003c06008985 */ /* 0x0001e2000c101b3c */
[----:B--2---:R-:W-:Y:S02]  /*24d60*/  @!P2 LEA R14, P6, R101, R2, 0x2 ;  /* 0x00000002650ea211 */ /* 0x004fe400078c10ff */
[-C--:B------:R-:W-:Y:S02]  /*24d70*/  @!P1 LEA.HI.X R13, R103, R3.reuse, R104, 0x2, P3 ;  /* 0x00000003670d9211 */ /* 0x080fe400018f1468 */
[----:B------:R-:W-:-:S02]  /*24d80*/  @!P2 LEA.HI.X R15, R101, R3, R102, 0x2, P6 ;  /* 0x00000003650fa211 */ /* 0x000fc400030f1466 */
[----:B------:R-:W-:Y:S01]  /*24d90*/  ISETP.GE.AND P3, PT, R95, UR4, PT ;  /* 0x000000045f007c0c */ /* 0x000fe2000bf66270 */
[----:B------:R1:W-:Y:S01]  /*24da0*/  @!P1 ST.E.64 desc[UR60][R12.64], R64 ;  /* 0x000000400c009985 */ /* 0x0003e2000c101b3c */
[----:B------:R-:W-:-:S03]  /*24db0*/  ISETP.GE.AND P0, PT, R90, UR4, PT ;  /* 0x000000045a007c0c */ /* 0x000fc6000bf06270 */
[----:B------:R2:W-:Y:S01]  /*24dc0*/  @!P2 ST.E.64 desc[UR60][R14.64], R68 ;  /* 0x000000440e00a985 */ /* 0x0005e2000c101b3c */
[----:B------:R-:W-:Y:S02]  /*24dd0*/  ISETP.GE.AND P2, PT, R93, UR4, PT ;  /* 0x000000045d007c0c */ /* 0x000fe4000bf46270 */
[----:B0-----:R-:W-:-:S04]  /*24de0*/  @!P5 LEA R6, P6, R99, R2, 0x2 ;  /* 0x000000026306d211 */ /* 0x001fc800078c10ff */
[----:B------:R-:W-:Y:S02]  /*24df0*/  @!P5 LEA.HI.X R7, R99, R3, R100, 0x2, P6 ;  /* 0x000000036307d211 */ /* 0x000fe400030f1464 */
[----:B-1----:R-:W-:-:S03]  /*24e00*/  @!P4 LEA R12, P1, R97, R2, 0x2 ;  /* 0x00000002610cc211 */ /* 0x002fc600078210ff */
[----:B------:R0:W-:Y:S01]  /*24e10*/  @!P5 ST.E.64 desc[UR60][R6.64], R72 ;  /* 0x000000480600d985 */ /* 0x0001e2000c101b3c */
[-C--:B------:R-:W-:Y:S02]  /*24e20*/  @!P4 LEA.HI.X R13, R97, R3.reuse, R98, 0x2, P1 ;  /* 0x00000003610dc211 */ /* 0x080fe400008f1462 */
[----:B------:R-:W-:Y:S02]  /*24e30*/  ISETP.GE.AND P1, PT, R88, UR4, PT ;  /* 0x0000000458007c0c */ /* 0x000fe4000bf26270 */
[CC--:B--2---:R-:W-:Y:S01]  /*24e40*/  @!P3 LEA R14, P6, R95.reuse, R2.reuse, 0x2 ;  /* 0x000000025f0eb211 */ /* 0x0c4fe200078c10ff */
[----:B------:R1:W-:Y:S03]  /*24e50*/  @!P4 ST.E.64 desc[UR60][R12.64], R76 ;  /* 0x0000004c0c00c985 */ /* 0x0003e6000c101b3c */
[----:B------:R-:W-:Y:S02]  /*24e60*/  @!P3 LEA.HI.X R15, R95, R3, R96, 0x2, P6 ;  /* 0x000000035f0fb211 */ /* 0x000fe400030f1460 */
[----:B0-----:R-:W-:-:S03]  /*24e70*/  @!P2 LEA R6, P4, R93, R2, 0x2 ;  /* 0x000000025d06a211 */ /* 0x001fc600078810ff */
[----:B------:R0:W-:Y:S01]  /*24e80*/  @!P3 ST.E.64 desc[UR60][R14.64], R80 ;  /* 0x000000500e00b985 */ /* 0x0001e2000c101b3c */
[----:B------:R-:W-:Y:S02]  /*24e90*/  ISETP.GE.AND P3, PT, R235, UR4, PT ;  /* 0x00000004eb007c0c */ /* 0x000fe4000bf66270 */
[-C--:B------:R-:W-:Y:S02]  /*24ea0*/  @!P2 LEA.HI.X R7, R93, R3.reuse, R94, 0x2, P4 ;  /* 0x000000035d07a211 */ /* 0x080fe400020f145e */
[----:B------:R-:W-:Y:S02]  /*24eb0*/  ISETP.GE.AND P4, PT, R25, UR4, PT ;  /* 0x0000000419007c0c */ /* 0x000fe4000bf86270 */
[C---:B-1----:R-:W-:Y:S01]  /*24ec0*/  @!P0 LEA R12, P5, R90.reuse, R2, 0x2 ;  /* 0x000000025a0c8211 */ /* 0x042fe200078a10ff */
[----:B------:R1:W-:Y:S01]  /*24ed0*/  @!P2 ST.E.64 desc[UR60][R6.64], R4 ;  /* 0x000000040600a985 */ /* 0x0003e2000c101b3c */
[----:B------:R-:W-:Y:S02]  /*24ee0*/  ISETP.GE.AND P2, PT, R237, UR4, PT ;  /* 0x00000004ed007c0c */ /* 0x000fe4000bf46270 */
[----:B------:R-:W-:-:S02]  /*24ef0*/  @!P0 LEA.HI.X R13, R90, R3, R91, 0x2, P5 ;  /* 0x000000035a0d8211 */ /* 0x000fc400028f145b */
[----:B0-----:R-:W-:-:S03]  /*24f00*/  @!P1 LEA R14, P6, R88, R2, 0x2 ;  /* 0x00000002580e9211 */ /* 0x001fc600078c10ff */
[----:B------:R0:W-:Y:S01]  /*24f10*/  @!P0 ST.E.64 desc[UR60][R12.64], R20 ;  /* 0x000000140c008985 */ /* 0x0001e2000c101b3c */
[----:B------:R-:W-:Y:S02]  /*24f20*/  ISETP.GE.AND P0, PT, R33, UR4, PT ;  /* 0x0000000421007c0c */ /* 0x000fe4000bf06270 */
[----:B------:R-:W-:Y:S02]  /*24f30*/  @!P1 LEA.HI.X R15, R88, R3, R89, 0x2, P6 ;  /* 0x00000003580f9211 */ /* 0x000fe400030f1459 */
[----:B-1----:R-:W-:-:S03]  /*24f40*/  SHF.R.S32.HI R4, RZ, 0x1f, R25 ;  /* 0x0000001fff047819 */ /* 0x002fc60000011419 */
[----:B------:R1:W-:Y:S01]  /*24f50*/  @!P1 ST.E.64 desc[UR60][R14.64], R120 ;  /* 0x000000780e009985 */ /* 0x0003e2000c101b3c */
[----:B------:R-:W-:Y:S02]  /*24f60*/  ISETP.GE.AND P1, PT, R29, UR4, PT ;  /* 0x000000041d007c0c */ /* 0x000fe4000bf26270 */
[----:B------:R-:W-:Y:S02]  /*24f70*/  SHF.R.S32.HI R5, RZ, 0x1f, R33 ;  /* 0x0000001fff057819 */ /* 0x000fe40000011421 */
[----:B0-----:R-:W-:-:S04]  /*24f80*/  @!P4 LEA R12, P5, R25, R2, 0x2 ;  /* 0x00000002190cc211 */ /* 0x001fc800078a10ff */
[-C--:B------:R-:W-:Y:S02]  /*24f90*/  @!P4 LEA.HI.X R13, R25, R3.reuse, R4, 0x2, P5 ;  /* 0x00000003190dc211 */ /* 0x080fe400028f1404 */
[----:B------:R-:W-:Y:S02]  /*24fa0*/  ISETP.GE.AND P5, PT, R37, UR4, PT ;  /* 0x0000000425007c0c */ /* 0x000fe4000bfa6270 */
[CC--:B-1----:R-:W-:Y:S02]  /*24fb0*/  @!P3 LEA R14, P6, R235.reuse, R2.reuse, 0x2 ;  /* 0x00000002eb0eb211 */ /* 0x0c2fe400078c10ff */
[----:B------:R-:W-:Y:S02]  /*24fc0*/  SHF.R.S32.HI R4, RZ, 0x1f, R29 ;  /* 0x0000001fff047819 */ /* 0x000fe4000001141d */
[----:B------:R-:W-:Y:S02]  /*24fd0*/  @!P3 LEA.HI.X R15, R235, R3, R24, 0x2, P6 ;  /* 0x00000003eb0fb211 */ /* 0x000fe400030f1418 */
[----:B------:R-:W-:-:S02]  /*24fe0*/  @!P2 LEA R20, P6, R237, R2, 0x2 ;  /* 0x00000002ed14a211 */ /* 0x000fc400078c10ff */
[----:B------:R-:W-:Y:S02]  /*24ff0*/  SHF.R.S32.HI R24, RZ, 0x1f, R37 ;  /* 0x0000001fff187819 */ /* 0x000fe40000011425 */
[----:B------:R-:W-:Y:S02]  /*25000*/  @!P2 LEA.HI.X R21, R237, R3, R86, 0x2, P6 ;  /* 0x00000003ed15a211 */ /* 0x000fe400030f1456 */
[----:B------:R-:W-:-:S03]  /*25010*/  @!P1 LEA R6, P6, R29, R2, 0x2 ;  /* 0x000000021d069211 */ /* 0x000fc600078c10ff */
[----:B------:R0:W-:Y:S01]  /*25020*/  @!P2 ST.E.64 desc[UR60][R20.64], R122 ;  /* 0x0000007a1400a985 */ /* 0x0001e2000c101b3c */
[-C--:B------:R-:W-:Y:S02]  /*25030*/  @!P1 LEA.HI.X R7, R29, R3.reuse, R4, 0x2, P6 ;  /* 0x000000031d079211 */ /* 0x080fe400030f1404 */
[CC--:B------:R-:W-:Y:S01]  /*25040*/  @!P0 LEA R4, P6, R33.reuse, R2.reuse, 0x2 ;  /* 0x0000000221048211 */ /* 0x0c0fe200078c10ff */
[----:B------:R0:W-:Y:S03]  /*25050*/  @!P3 ST.E.64 desc[UR60][R14.64], R124 ;  /* 0x0000007c0e00b985 */ /* 0x0001e6000c101b3c */
[----:B------:R-:W-:Y:S01]  /*25060*/  @!P0 LEA.HI.X R5, R33, R3, R5, 0x2, P6 ;  /* 0x0000000321058211 */ /* 0x000fe200030f1405 */
[----:B------:R0:W-:Y:S01]  /*25070*/  @!P4 ST.E.64 desc[UR60][R12.64], R126 ;  /* 0x0000007e0c00c985 */ /* 0x0001e2000c101b3c */
[----:B------:R-:W-:-:S03]  /*25080*/  @!P5 LEA R2, P6, R37, R2, 0x2 ;  /* 0x000000022502d211 */ /* 0x000fc600078c10ff */
[----:B------:R0:W-:Y:S01]  /*25090*/  @!P1 ST.E.64 desc[UR60][R6.64], R108 ;  /* 0x0000006c06009985 */ /* 0x0001e2000c101b3c */
[----:B------:R-:W-:-:S03]  /*250a0*/  @!P5 LEA.HI.X R3, R37, R3, R24, 0x2, P6 ;  /* 0x000000032503d211 */ /* 0x000fc600030f1418 */
[----:B------:R0:W-:Y:S04]  /*250b0*/  @!P0 ST.E.64 desc[UR60][R4.64], R112 ;  /* 0x0000007004008985 */ /* 0x0001e8000c101b3c */
[----:B------:R0:W-:Y:S02]  /*250c0*/  @!P5 ST.E.64 desc[UR60][R2.64], R116 ;  /* 0x000000740200d985 */ /* 0x0001e4000c101b3c */
.L_x_2732:
[----:B------:R-:W-:Y:S05]  /*250d0*/  BSYNC B1 ;  /* 0x0000000000017941 */ /* 0x000fea0003800000 */
.L_x_2731:
[----:B------:R-:W-:Y:S01]  /*250e0*/  ISETP.GE.AND P0, PT, R84, R8, PT ;  /* 0x000000085400720c */ /* 0x000fe20003f06270 */
[----:B0-----:R0:W1:Y:S04]  /*250f0*/  SHFL.IDX PT, R3, R85, 0x1, 0x1c1f ;  /* 0x003c1f0055037f89 */ /* 0x00106800000e0000 */
[----:B------:R0:W2:Y:S08]  /*25100*/  SHFL.IDX PT, R2, R0, 0x1, 0x1c1f ;  /* 0x003c1f0000027f89 */ /* 0x0000b000000e0000 */
[----:B0-----:R-:W-:Y:S05]  /*25110*/  @P0 BRA `(.L_x_2730) ;  /* 0x0000001400000947 */ /* 0x001fea0003800000 */
[----:B------:R-:W-:Y:S01]  /*25120*/  ULDC UR4, c[0x0][0xac8] ;  /* 0x0002b20000047ab9 */ /* 0x000fe20000000800 */
[----:B------:R-:W-:Y:S01]  /*25130*/  VIADD R29, R225, 0xa0 ;  /* 0x000000a0e11d7836 */ /* 0x000fe20000000000 */
[----:B------:R-:W-:Y:S02]  /*25140*/  ISETP.GE.AND P1, PT, R153, UR4, PT ;  /* 0x0000000499007c0c */ /* 0x000fe4000bf26270 */
[----:B------:R-:W-:Y:S02]  /*25150*/  ISETP.GE.AND P0, PT, R151, UR4, PT ;  /* 0x0000000497007c0c */ /* 0x000fe4000bf06270 */
[----:B------:R-:W-:Y:S02]  /*25160*/  ISETP.GE.AND P2, PT, R225, UR4, PT ;  /* 0x00000004e1007c0c */ /* 0x000fe4000bf46270 */
[----:B------:R-:W-:Y:S02]  /*25170*/  ISETP.GE.AND P3, PT, R149, UR4, PT ;  /* 0x0000000495007c0c */ /* 0x000fe4000bf66270 */
[----:B------:R-:W-:-:S02]  /*25180*/  ISETP.GE.AND P4, PT, R147, UR4, PT ;  /* 0x0000000493007c0c */ /* 0x000fc4000bf86270 */
[----:B------:R-:W-:Y:S02]  /*25190*/  SHF.R.S32.HI R8, RZ, 0x1f, R235 ;  /* 0x0000001fff087819 */ /* 0x000fe400000114eb */
[----:B------:R-:W-:Y:S02]  /*251a0*/  SHF.R.S32.HI R0, RZ, 0x1f, R29 ;  /* 0x0000001fff007819 */ /* 0x000fe4000001141d */
[-C--:B--2---:R-:W-:Y:S02]  /*251b0*/  @!P1 LEA R6, P5, R153, R2.reuse, 0x2 ;  /* 0x0000000299069211 */ /* 0x084fe400078a10ff */
[----:B------:R-:W-:Y:S01]  /*251c0*/  @!P0 LEA R12, P6, R151, R2, 0x2 ;  /* 0x00000002970c8211 */ /* 0x000fe200078c10ff */
[----:B-1----:R-:W-:Y:S01]  /*251d0*/  @!P2 IMAD.WIDE R4, R225, 0x4, R2 ;  /* 0x00000004e104a825 */ /* 0x002fe200078e0202 */
[----:B------:R-:W-:Y:S02]  /*251e0*/  @!P1 LEA.HI.X R7, R153, R3, R154, 0x2, P5 ;  /* 0x0000000399079211 */ /* 0x000fe400028f149a */
[----:B------:R-:W-:-:S02]  /*251f0*/  ISETP.GE.AND P5, PT, R145, UR4, PT ;  /* 0x0000000491007c0c */ /* 0x000fc4000bfa6270 */
[-C--:B------:R-:W-:Y:S01]  /*25200*/  @!P0 LEA.HI.X R13, R151, R3.reuse, R152, 0x2, P6 ;  /* 0x00000003970d8211 */ /* 0x080fe200030f1498 */
[----:B------:R0:W-:Y:S01]  /*25210*/  @!P2 ST.E.64 desc[UR60][R4.64], R26 ;  /* 0x0000001a0400a985 */ /* 0x0001e2000c101b3c */
[-C--:B------:R-:W-:Y:S02]  /*25220*/  @!P3 LEA R14, P6, R149, R2.reuse, 0x2 ;  /* 0x00000002950eb211 */ /* 0x080fe400078c10ff */
[----:B------:R-:W-:Y:S01]  /*25230*/  @!P4 LEA R20, P2, R147, R2, 0x2 ;  /* 0x000000029314c211 */ /* 0x000fe200078410ff */
[----:B------:R1:W-:Y:S01]  /*25240*/  @!P1 ST.E.64 desc[UR60][R6.64], R30 ;  /* 0x0000001e06009985 */ /* 0x0003e2000c101b3c */
[----:B------:R-:W-:Y:S02]  /*25250*/  ISETP.GE.AND P1, PT, R141, UR4, PT ;  /* 0x000000048d007c0c */ /* 0x000fe4000bf26270 */
[----:B------:R-:W-:Y:S01]  /*25260*/  @!P3 LEA.HI.X R15, R149, R3, R150, 0x2, P6 ;  /* 0x00000003950fb211 */ /* 0x000fe200030f1496 */
[----:B------:R2:W-:Y:S01]  /*25270*/  @!P0 ST.E.64 desc[UR60][R12.64], R34 ;  /* 0x000000220c008985 */ /* 0x0005e2000c101b3c */
[----:B------:R-:W-:-:S02]  /*25280*/  ISETP.GE.AND P0, PT, R143, UR4, PT ;  /* 0x000000048f007c0c */ /* 0x000fc4000bf06270 */
[-C--:B------:R-:W-:Y:S01]  /*25290*/  @!P5 LEA R24, P6, R145, R2.reuse, 0x2 ;  /* 0x000000029118d211 */ /* 0x080fe200078c10ff */
[----:B------:R3:W-:Y:S01]  /*252a0*/  @!P3 ST.E.64 desc[UR60][R14.64], R38 ;  /* 0x000000260e00b985 */ /* 0x0007e2000c101b3c */
[-C--:B------:R-:W-:Y:S01]  /*252b0*/  @!P4 LEA.HI.X R21, R147, R3.reuse, R148, 0x2, P2 ;  /* 0x000000039315c211 */ /* 0x080fe200010f1494 */
[----:B0-----:R-:W-:Y:S01]  /*252c0*/  VIADD R27, R225, 0xa8 ;  /* 0x000000a8e11b7836 */ /* 0x001fe20000000000 */
[----:B------:R-:W-:Y:S02]  /*252d0*/  ISETP.GE.AND P2, PT, R107, UR4, PT ;  /* 0x000000046b007c0c */ /* 0x000fe4000bf46270 */
[----:B------:R-:W-:Y:S01]  /*252e0*/  @!P5 LEA.HI.X R25, R145, R3, R146, 0x2, P6 ;  /* 0x000000039119d211 */ /* 0x000fe200030f1492 */
[----:B------:R0:W-:Y:S01]  /*252f0*/  @!P4 ST.E.64 desc[UR60][R20.64], R42 ;  /* 0x0000002a1400c985 */ /* 0x0001e2000c101b3c */
[----:B------:R-:W-:Y:S02]  /*25300*/  ISETP.GE.AND P3, PT, R105, UR4, PT ;  /* 0x0000000469007c0c */ /* 0x000fe4000bf66270 */
[----:B------:R-:W-:Y:S01]  /*25310*/  ISETP.GE.AND P4, PT, R103, UR4, PT ;  /* 0x0000000467007c0c */ /* 0x000fe2000bf86270 */
[----:B------:R4:W-:Y:S01]  /*25320*/  @!P5 ST.E.64 desc[UR60][R24.64], R46 ;  /* 0x0000002e1800d985 */ /* 0x0009e2000c101b3c */
[----:B------:R-:W-:-:S02]  /*25330*/  @!P0 LEA R4, P6, R143, R2, 0x2 ;  /* 0x000000028f048211 */ /* 0x000fc400078c10ff */
[-C--:B-1----:R-:W-:Y:S02]  /*25340*/  @!P1 LEA R6, P5, R141, R2.reuse, 0x2 ;  /* 0x000000028d069211 */ /* 0x082fe400078a10ff */
[-C--:B------:R-:W-:Y:S02]  /*25350*/  @!P0 LEA.HI.X R5, R143, R3.reuse, R144, 0x2, P6 ;  /* 0x000000038f058211 */ /* 0x080fe400030f1490 */
[-C--:B--2---:R-:W-:Y:S02]  /*25360*/  @!P2 LEA R12, P6, R107, R2.reuse, 0x2 ;  /* 0x000000026b0ca211 */ /* 0x084fe400078c10ff */
[-C--:B------:R-:W-:Y:S01]  /*25370*/  @!P1 LEA.HI.X R7, R141, R3.reuse, R142, 0x2, P5 ;  /* 0x000000038d079211 */ /* 0x080fe200028f148e */
[----:B------:R1:W-:Y:S01]  /*25380*/  @!P0 ST.E.64 desc[UR60][R4.64], R50 ;  /* 0x0000003204008985 */ /* 0x0003e2000c101b3c */
[----:B------:R-:W-:Y:S02]  /*25390*/  ISETP.GE.AND P5, PT, R101, UR4, PT ;  /* 0x0000000465007c0c */ /* 0x000fe4000bfa6270 */
[----:B------:R-:W-:Y:S01]  /*253a0*/  @!P2 LEA.HI.X R13, R107, R3, R140, 0x2, P6 ;  /* 0x000000036b0da211 */ /* 0x000fe200030f148c */
[----:B------:R2:W-:Y:S01]  /*253b0*/  @!P1 ST.E.64 desc[UR60][R6.64], R54 ;  /* 0x0000003606009985 */ /* 0x0005e2000c101b3c */
[----:B---3--:R-:W-:-:S02]  /*253c0*/  @!P3 LEA R14, P1, R105, R2, 0x2 ;  /* 0x00000002690eb211 */ /* 0x008fc400078210ff */
[-C--:B0-----:R-:W-:Y:S01]  /*253d0*/  @!P4 LEA R20, P0, R103, R2.reuse, 0x2 ;  /* 0x000000026714c211 */ /* 0x081fe200078010ff */
[----:B------:R0:W-:Y:S01]  /*253e0*/  @!P2 ST.E.64 desc[UR60][R12.64], R58 ;  /* 0x0000003a0c00a985 */ /* 0x0001e2000c101b3c */
[----:B------:R-:W-:Y:S02]  /*253f0*/  ISETP.GE.AND P2, PT, R99, UR4, PT ;  /* 0x0000000463007c0c */ /* 0x000fe4000bf46270 */
[-C--:B------:R-:W-:Y:S02]  /*25400*/  @!P3 LEA.HI.X R15, R105, R3.reuse, R106, 0x2, P1 ;  /* 0x00000003690fb211 */ /* 0x080fe400008f146a */
[----:B------:R-:W-:Y:S02]  /*25410*/  ISETP.GE.AND P1, PT, R97, UR4, PT ;  /* 0x0000000461007c0c */ /* 0x000fe4000bf26270 */
[----:B----4-:R-:W-:Y:S01]  /*25420*/  @!P5 LEA R24, P6, R101, R2, 0x2 ;  /* 0x000000026518d211 */ /* 0x010fe200078c10ff */
[----:B------:R3:W-:Y:S01]  /*25430*/  @!P3 ST.E.64 desc[UR60][R14.64], R62 ;  /* 0x0000003e0e00b985 */ /* 0x0007e2000c101b3c */
[----:B------:R-:W-:-:S02]  /*25440*/  @!P4 LEA.HI.X R21, R103, R3, R104, 0x2, P0 ;  /* 0x000000036715c211 */ /* 0x000fc400000f1468 */
[----:B------:R-:W-:Y:S02]  /*25450*/  @!P5 LEA.HI.X R25, R101, R3, R102, 0x2, P6 ;  /* 0x000000036519d211 */ /* 0x000fe400030f1466 */
[----:B------:R-:W-:Y:S01]  /*25460*/  ISETP.GE.AND P0, PT, R95, UR4, PT ;  /* 0x000000045f007c0c */ /* 0x000fe2000bf06270 */
[----:B------:R-:W-:Y:S01]  /*25470*/  @!P4 ST.E.64 desc[UR60][R20.64], R66 ;  /* 0x000000421400c985 */ /* 0x000fe2000c101b3c */
[----:B------:R-:W-:Y:S02]  /*25480*/  ISETP.GE.AND P3, PT, R93, UR4, PT ;  /* 0x000000045d007c0c */ /* 0x000fe4000bf66270 */
[-C--:B-1----:R-:W-:Y:S01]  /*25490*/  @!P2 LEA R4, P6, R99, R2.reuse, 0x2 ;  /* 0x000000026304a211 */ /* 0x082fe200078c10ff */
[----:B------:R1:W-:Y:S01]  /*254a0*/  @!P5 ST.E.64 desc[UR60][R24.64], R70 ;  /* 0x000000461800d985 */ /* 0x0003e2000c101b3c */
[----:B------:R-:W-:Y:S02]  /*254b0*/  ISETP.GE.AND P4, PT, R90, UR4, PT ;  /* 0x000000045a007c0c */ /* 0x000fe4000bf86270 */
[----:B--2---:R-:W-:-:S02]  /*254c0*/  @!P1 LEA R6, P5, R97, R2, 0x2 ;  /* 0x0000000261069211 */ /* 0x004fc400078a10ff */
[-C--:B------:R-:W-:Y:S02]  /*254d0*/  @!P2 LEA.HI.X R5, R99, R3.reuse, R100, 0x2, P6 ;  /* 0x000000036305a211 */ /* 0x080fe400030f1464 */
[-C--:B------:R-:W-:Y:S02]  /*254e0*/  @!P1 LEA.HI.X R7, R97, R3.reuse, R98, 0x2, P5 ;  /* 0x0000000361079211 */ /* 0x080fe400028f1462 */
[CC--:B0-----:R-:W-:Y:S01]  /*254f0*/  @!P0 LEA R12, P6, R95.reuse, R2.reuse, 0x2 ;  /* 0x000000025f0c8211 */ /* 0x0c1fe200078c10ff */
[----:B------:R0:W-:Y:S01]  /*25500*/  @!P2 ST.E.64 desc[UR60][R4.64], R74 ;  /* 0x0000004a0400a985 */ /* 0x0001e2000c101b3c */
[----:B------:R-:W-:Y:S02]  /*25510*/  ISETP.GE.AND P2, PT, R88, UR4, PT ;  /* 0x0000000458007c0c */ /* 0x000fe4000bf46270 */
[-C--:B------:R-:W-:Y:S01]  /*25520*/  @!P0 LEA.HI.X R13, R95, R3.reuse, R96, 0x2, P6 ;  /* 0x000000035f0d8211 */ /* 0x080fe200030f1460 */
[----:B------:R2:W-:Y:S01]  /*25530*/  @!P1 ST.E.64 desc[UR60][R6.64], R78 ;  /* 0x0000004e06009985 */ /* 0x0005e2000c101b3c */
[-C--:B---3--:R-:W-:Y:S01]  /*25540*/  @!P3 LEA R14, P1, R93, R2.reuse, 0x2 ;  /* 0x000000025d0eb211 */ /* 0x088fe200078210ff */
[----:B-1----:R-:W-:Y:S01]  /*25550*/  VIADD R25, R225, 0xb0 ;  /* 0x000000b0e1197836 */ /* 0x002fe20000000000 */
[----:B------:R-:W-:Y:S01]  /*25560*/  @!P4 LEA R20, P5, R90, R2, 0x2 ;  /* 0x000000025a14c211 */ /* 0x000fe200078a10ff */
[----:B------:R1:W-:Y:S01]  /*25570*/  @!P0 ST.E.64 desc[UR60][R12.64], R82 ;  /* 0x000000520c008985 */ /* 0x0003e2000c101b3c */
[----:B------:R-:W-:-:S02]  /*25580*/  @!P3 LEA.HI.X R15, R93, R3, R94, 0x2, P1 ;  /* 0x000000035d0fb211 */ /* 0x000fc400008f145e */
[----:B------:R-:W-:Y:S02]  /*25590*/  ISETP.GE.AND P1, PT, R237, UR4, PT ;  /* 0x00000004ed007c0c */ /* 0x000fe4000bf26270 */
[----:B------:R-:W-:Y:S01]  /*255a0*/  @!P4 LEA.HI.X R21, R90, R3, R91, 0x2, P5 ;  /* 0x000000035a15c211 */ /* 0x000fe200028f145b */
[----:B------:R3:W-:Y:S01]  /*255b0*/  @!P3 ST.E.64 desc[UR60][R14.64], R128 ;  /* 0x000000800e00b985 */ /* 0x0007e2000c101b3c */
[----:B------:R-:W-:Y:S02]  /*255c0*/  ISETP.GE.AND P0, PT, R235, UR4, PT ;  /* 0x00000004eb007c0c */ /* 0x000fe4000bf06270 */
[----:B0-----:R-:W-:Y:S01]  /*255d0*/  @!P2 LEA R4, P5, R88, R2, 0x2 ;  /* 0x000000025804a211 */ /* 0x001fe200078a10ff */
[----:B------:R0:W-:Y:S01]  /*255e0*/  @!P4 ST.E.64 desc[UR60][R20.64], R130 ;  /* 0x000000821400c985 */ /* 0x0001e2000c101b3c */
[----:B------:R-:W-:Y:S02]  /*255f0*/  ISETP.GE.AND P4, PT, R29, UR4, PT ;  /* 0x000000041d007c0c */ /* 0x000fe4000bf86270 */
[----:B------:R-:W-:-:S02]  /*25600*/  ISETP.GE.AND P3, PT, R27, UR4, PT ;  /* 0x000000041b007c0c */ /* 0x000fc4000bf66270 */
[----:B------:R-:W-:Y:S02]  /*25610*/  @!P2 LEA.HI.X R5, R88, R3, R89, 0x2, P5 ;  /* 0x000000035805a211 */ /* 0x000fe400028f1459 */
[----:B--2---:R-:W-:-:S03]  /*25620*/  @!P1 LEA R6, P6, R237, R2, 0x2 ;  /* 0x00000002ed069211 */ /* 0x004fc600078c10ff */
[-C--:B-1----:R-:W-:Y:S01]  /*25630*/  @!P0 LEA R12, P5, R235, R2.reuse, 0x2 ;  /* 0x00000002eb0c8211 */ /* 0x082fe200078a10ff */
[----:B------:R4:W-:Y:S01]  /*25640*/  @!P2 ST.E.64 desc[UR60][R4.64], R132 ;  /* 0x000000840400a985 */ /* 0x0009e2000c101b3c */
[-C--:B------:R-:W-:Y:S02]  /*25650*/  @!P1 LEA.HI.X R7, R237, R3.reuse, R86, 0x2, P6 ;  /* 0x00000003ed079211 */ /* 0x080fe400030f1456 */
[----:B------:R-:W-:Y:S02]  /*25660*/  ISETP.GE.AND P6, PT, R25, UR4, PT ;  /* 0x0000000419007c0c */ /* 0x000fe4000bfc6270 */
[----:B------:R-:W-:Y:S01]  /*25670*/  @!P0 LEA.HI.X R13, R235, R3, R8, 0x2, P5 ;  /* 0x00000003eb0d8211 */ /* 0x000fe200028f1408 */
[----:B------:R4:W-:Y:S01]  /*25680*/  @!P1 ST.E.64 desc[UR60][R6.64], R134 ;  /* 0x0000008606009985 */ /* 0x0009e2000c101b3c */
[----:B---3--:R-:W-:-:S03]  /*25690*/  @!P4 LEA R14, P5, R29, R2, 0x2 ;  /* 0x000000021d0ec211 */ /* 0x008fc600078a10ff */
[----:B------:R4:W-:Y:S01]  /*256a0*/  @!P0 ST.E.64 desc[UR60][R12.64], R136 ;  /* 0x000000880c008985 */ /* 0x0009e2000c101b3c */
[-C--:B------:R-:W-:Y:S02]  /*256b0*/  @!P4 LEA.HI.X R15, R29, R3.reuse, R0, 0x2, P5 ;  /* 0x000000031d0fc211 */ /* 0x080fe400028f1400 */
[----:B------:R-:W-:Y:S02]  /*256c0*/  SHF.R.S32.HI R0, RZ, 0x1f, R27 ;  /* 0x0000001fff007819 */ /* 0x000fe4000001141b */
[C---:B0-----:R-:W-:Y:S01]  /*256d0*/  @!P3 LEA R20, P5, R27.reuse, R2, 0x2 ;  /* 0x000000021b14b211 */ /* 0x041fe200078a10ff */
[----:B------:R4:W-:Y:S03]  /*256e0*/  @!P4 ST.E.64 desc[UR60][R14.64], R138 ;  /* 0x0000008a0e00c985 */ /* 0x0009e6000c101b3c */
[----:B------:R-:W-:Y:S02]  /*256f0*/  @!P3 LEA.HI.X R21, R27, R3, R0, 0x2, P5 ;  /* 0x000000031b15b211 */ /* 0x000fe400028f1400 */
[----:B------:R-:W-:-:S02]  /*25700*/  SHF.R.S32.HI R0, RZ, 0x1f, R25 ;  /* 0x0000001fff007819 */ /* 0x000fc40000011419 */
[----:B------:R-:W-:Y:S01]  /*25710*/  @!P6 LEA R24, P5, R25, R2, 0x2 ;  /* 0x000000021918e211 */ /* 0x000fe200078a10ff */
[----:B------:R4:W-:Y:S01]  /*25720*/  @!P3 ST.E.64 desc[UR60][R20.64], R110 ;  /* 0x0000006e1400b985 */ /* 0x0009e2000c101b3c */
[----:B------:R-:W-:Y:S02]  /*25730*/  IADD3 R27, R225, 0xb8, RZ ;  /* 0x000000b8e11b7810 */ /* 0x000fe40007ffe0ff */
[----:B------:R-:W-:Y:S02]  /*25740*/  @!P6 LEA.HI.X R25, R25, R3, R0, 0x2, P5 ;  /* 0x000000031919e211 */ /* 0x000fe400028f1400 */
[----:B------:R-:W-:-:S03]  /*25750*/  ISETP.GE.AND P0, PT, R27, UR4, PT ;  /* 0x000000041b007c0c */ /* 0x000fc6000bf06270 */
[----:B------:R4:W-:Y:S10]  /*25760*/  @!P6 ST.E.64 desc[UR60][R24.64], R114 ;  /* 0x000000721800e985 */ /* 0x0009f4000c101b3c */
[----:B------:R-:W-:Y:S05]  /*25770*/  @P0 BRA `(.L_x_2730) ;  /* 0x0000000c00680947 */ /* 0x000fea0003800000 */
[----:B------:R-:W-:Y:S02]  /*25780*/  LEA R2, P0, R27, R2, 0x2 ;  /* 0x000000021b027211 */ /* 0x000fe400078010ff */
[----:B------:R-:W-:-:S04]  /*25790*/  SHF.R.S32.HI R0, RZ, 0x1f, R27 ;  /* 0x0000001fff007819 */ /* 0x000fc8000001141b */
[----:B------:R-:W-:-:S05]  /*257a0*/  LEA.HI.X R3, R27, R3, R0, 0x2, P0 ;  /* 0x000000031b037211 */ /* 0x000fca00000f1400 */
[----:B------:R0:W-:Y:S01]  /*257b0*/  ST.E.64 desc[UR60][R2.64], R118 ;  /* 0x0000007602007985 */ /* 0x0001e2000c101b3c */
[----:B------:R-:W-:Y:S05]  /*257c0*/  BRA `(.L_x_2730) ;  /* 0x0000000c00547947 */ /* 0x000fea0003800000 */
.L_x_2721:
[----:B------:R-:W-:Y:S01]  /*257d0*/  ULDC.64 UR6, c[0x0][0xc08] ;  /* 0x0003020000067ab9 */ /* 0x000fe20000000a00 */
[----:B------:R-:W-:Y:S01]  /*257e0*/  ULDC.64 UR4, c[0x0][0xc00] ;  /* 0x0003000000047ab9 */ /* 0x000fe20000000a00 */
[----:B------:R-:W-:Y:S01]  /*257f0*/  ISETP.NE.U32.AND P1, PT, RZ, UR6, PT ;  /* 0x00000006ff007c0c */ /* 0x000fe2000bf25070 */
[----:B------:R-:W-:Y:S01]  /*25800*/  IMAD.MOV.U32 R25, RZ, RZ, RZ ;  /* 0x000000ffff197224 */ /* 0x000fe200078e00ff */
[----:B------:R-:W-:Y:S02]  /*25810*/  ISETP.NE.U32.AND P0, PT, RZ, UR4, PT ;  /* 0x00000004ff007c0c */ /* 0x000fe4000bf05070 */
[----:B------:R-:W-:Y:S02]  /*25820*/  ISETP.NE.AND.EX P1, PT, RZ, UR7, PT, P1 ;  /* 0x00000007ff007c0c */ /* 0x000fe4000bf25310 */
[----:B------:R-:W-:Y:S02]  /*25830*/  IADD3 R2, P2, R231, UR4, RZ ;  /* 0x00000004e7027c10 */ /* 0x000fe4000ff5e0ff */
[----:B------:R-:W-:-:S02]  /*25840*/  ISETP.NE.AND.EX P0, PT, RZ, UR5, PT, P0 ;  /* 0x00000005ff007c0c */ /* 0x000fc4000bf05300 */
[----:B------:R-:W-:Y:S01]  /*25850*/  IADD3.X R3, R232, UR5, RZ, P2, !PT ;  /* 0x00000005e8037c10 */ /* 0x000fe200097fe4ff */
[----:B------:R-:W-:Y:S02]  /*25860*/  ULDC UR4, c[0x0][0xa88] ;  /* 0x0002a20000047ab9 */ /* 0x000fe40000000800 */
        /* <DEDUP_REMOVED lines=16> */
.L_x_2733:
[----:B------:R-:W2:Y:S01]  /*25970*/  LDL.LU R2, [R1+0x68] ;  /* 0x0000680001027983 */ /* 0x000ea20000300800 */
[----:B------:R-:W-:Y:S01]  /*25980*/  BSSY B1, `(.L_x_2734) ;  /* 0x0000035000017945 */ /* 0x000fe20003800000 */
[----:B------:R-:W-:Y:S02]  /*25990*/  SEL R33, R230, RZ, !P0 ;  /* 0x000000ffe6217207 */ /* 0x000fe40004000000 */
[----:B-----5:R-:W-:Y:S02]  /*259a0*/  SHF.R.S32.HI R26, RZ, 0x1f, R25 ;  /* 0x0000001fff1a7819 */ /* 0x020fe40000011419 */
[----:B--2---:R-:W-:Y:S01]  /*259b0*/  SEL R28, R2, RZ, !P0 ;  /* 0x000000ff021c7207 */ /* 0x004fe20004000000 */
        /* <DEDUP_REMOVED lines=15> */
[----:B-1----:R-:W1:Y:S08]  /*25ab0*/  @P1 LDC R8, c[0x0][0xbec] ;  /* 0x0002fb00ff081b82 */ /* 0x002e700000000800 */
[----:B------:R-:W0:Y:S08]  /*25ac0*/  LDC.64 R4, c[0x0][R24+0x210] ;  /* 0x0000840018047b82 */ /* 0x000e300000000a00 */
[----:B------:R-:W5:Y:S01]  /*25ad0*/  @P1 LDC R31, c[0x0][0xbf0] ;  /* 0x0002fc00ff1f1b82 */ /* 0x000f620000000800 */
[----:B-1----:R-:W-:-:S07]  /*25ae0*/  @P1 IMAD.HI.U32 R8, R35, R8, RZ ;  /* 0x0000000823081227 */ /* 0x002fce00078e00ff */
[----:B--2---:R-:W1:Y:S01]  /*25af0*/  @!P0 LDC R2, c[0x0][0xb50] ;  /* 0x0002d400ff028b82 */ /* 0x004e620000000800 */
[-C--:B---3--:R-:W-:Y:S02]  /*25b00*/  IMAD R13, R13, R33.reuse, RZ ;  /* 0x000000210d0d7224 */ /* 0x088fe400078e02ff */
[----:B------:R-:W-:-:S05]  /*25b10*/  IMAD.WIDE.U32 R20, R12, R33, RZ ;  /* 0x000000210c147225 */ /* 0x000fca00078e00ff */
[----:B------:R-:W2:Y:S01]  /*25b20*/  @!P0 LDC R3, c[0x0][0xb54] ;  /* 0x0002d500ff038b82 */ /* 0x000ea20000000800 */
[-C--:B----4-:R-:W-:Y:S02]  /*25b30*/  IMAD R29, R7, R228.reuse, RZ ;  /* 0x000000e4071d7224 */ /* 0x090fe400078e02ff */
[----:B------:R-:W-:Y:S01]  /*25b40*/  IMAD.WIDE.U32 R6, R6, R228, RZ ;  /* 0x000000e406067225 */ /* 0x000fe200078e00ff */
[----:B-----5:R-:W-:-:S03]  /*25b50*/  @P1 SHF.R.U32.HI R27, RZ, R31, R8 ;  /* 0x0000001fff1b1219 */ /* 0x020fc60000011608 */
[----:B------:R-:W-:Y:S01]  /*25b60*/  IMAD R31, R12, R28, R13 ;  /* 0x0000001c0c1f7224 */ /* 0x000fe200078e020d */
[----:B------:R-:W-:Y:S02]  /*25b70*/  SEL R13, R236, RZ, P0 ;  /* 0x000000ffec0d7207 */ /* 0x000fe40000000000 */
[----:B------:R-:W-:Y:S01]  /*25b80*/  IADD3 R29, R7, R29, RZ ;  /* 0x0000001d071d7210 */ /* 0x000fe20007ffe0ff */
[----:B------:R-:W-:Y:S01]  /*25b90*/  IMAD.MOV R12, RZ, RZ, -R27 ;  /* 0x000000ffff0c7224 */ /* 0x000fe200078e0a1b */
[----:B------:R-:W-:Y:S01]  /*25ba0*/  IADD3 R8, P1, P3, R20, R6, R25 ;  /* 0x0000000614087210 */ /* 0x000fe20007b3e019 */
[----:B------:R-:W-:Y:S02]  /*25bb0*/  IMAD.IADD R31, R21, 0x1, R31 ;  /* 0x00000001151f7824 */ /* 0x000fe400078e021f */
[----:B------:R-:W-:-:S04]  /*25bc0*/  IMAD.WIDE.U32 R6, R14, R13, RZ ;  /* 0x0000000d0e067225 */ /* 0x000fc800078e00ff */
[----:B------:R-:W-:Y:S02]  /*25bd0*/  IMAD R15, R15, R13, RZ ;  /* 0x0000000d0f0f7224 */ /* 0x000fe400078e02ff */
[----:B------:R-:W-:Y:S01]  /*25be0*/  IMAD R13, R37, R12, R35 ;  /* 0x0000000c250d7224 */ /* 0x000fe200078e0223 */
[----:B------:R-:W-:Y:S01]  /*25bf0*/  IADD3.X R12, R31, R29, R26, P1, P3 ;  /* 0x0000001d1f0c7210 */ /* 0x000fe20000fe641a */
[----:B------:R-:W-:Y:S01]  /*25c00*/  IMAD.IADD R15, R7, 0x1, R15 ;  /* 0x00000001070f7824 */ /* 0x000fe200078e020f */
[----:B------:R-:W-:Y:S01]  /*25c10*/  IADD3 R6, P0, P1, R27, R8, R6 ;  /* 0x000000081b067210 */ /* 0x000fe2000791e006 */
[----:B0-----:R-:W-:Y:S01]  /*25c20*/  IMAD R5, R5, R13, RZ ;  /* 0x0000000d05057224 */ /* 0x001fe200078e02ff */
[----:B------:R-:W-:-:S04]  /*25c30*/  SHF.R.S32.HI R27, RZ, 0x1f, R27 ;  /* 0x0000001fff1b7819 */ /* 0x000fc8000001141b */
[----:B------:R-:W-:Y:S02]  /*25c40*/  IADD3.X R7, R27, R12, R15, P0, P1 ;  /* 0x0000000c1b077210 */ /* 0x000fe400007e240f */
[----:B------:R-:W-:-:S05]  /*25c50*/  SHF.R.S32.HI R15, RZ, 0x1f, R13 ;  /* 0x0000001fff0f7819 */ /* 0x000fca000001140d */
[C---:B------:R-:W-:Y:S02]  /*25c60*/  IMAD R15, R4.reuse, R15, R5 ;  /* 0x0000000f040f7224 */ /* 0x040fe400078e0205 */
[----:B------:R-:W-:-:S04]  /*25c70*/  IMAD.WIDE.U32 R4, R4, R13, R6 ;  /* 0x0000000d04047225 */ /* 0x000fc800078e0006 */
[----:B------:R-:W-:Y:S01]  /*25c80*/  IMAD.IADD R5, R5, 0x1, R15 ;  /* 0x0000000105057824 */ /* 0x000fe200078e020f */
[----:B-1----:R-:W-:-:S04]  /*25c90*/  LEA R2, P0, R4, R2, 0x2 ;  /* 0x0000000204027211 */ /* 0x002fc800078010ff */
[----:B--2---:R-:W-:Y:S01]  /*25ca0*/  LEA.HI.X R3, R4, R3, R5, 0x2, P0 ;  /* 0x0000000304037211 */ /* 0x004fe200000f1405 */
[----:B------:R-:W-:-:S05]  /*25cb0*/  IMAD.MOV.U32 R5, RZ, RZ, -0x800000 ;  /* 0xff800000ff057424 */ /* 0x000fca00078e00ff */
[----:B------:R2:W-:Y:S03]  /*25cc0*/  STG.E desc[UR60][R2.64], R5 ;  /* 0x0000000502007986 */ /* 0x0005e6000c10193c */
.L_x_2735:
[----:B------:R-:W-:Y:S05]  /*25cd0*/  BSYNC B1 ;  /* 0x0000000000017941 */ /* 0x000fea0003800000 */
.L_x_2734:
        /* <DEDUP_REMOVED lines=21> */
[----:B-1----:R-:W-:Y:S02]  /*25e30*/  IMAD.IADD R8, R223, 0x1, R4 ;  /* 0x00000001df087824 */ /* 0x002fe400078e0204 */
        /* <DEDUP_REMOVED lines=8> */
[----:B------:R-:W-:Y:S01]  /*25ec0*/  SHF.R.S32.HI R4, RZ, 0x1f, R5 ;  /* 0x0000001fff047819 */ /* 0x000fe20000011405 */
[----:B------:R-:W-:Y:S02]  /*25ed0*/  ULDC.64 UR4, c[0x0][0xae0] ;  /* 0x0002b80000047ab9 */ /* 0x000fe40000000a00 */
[----:B------:R-:W-:-:S02]  /*25ee0*/  IMAD.IADD R3, R3, 0x1, R7 ;  /* 0x0000000103037824 */ /* 0x000fc400078e0207 */
[----:B------:R-:W-:Y:S02]  /*25ef0*/  IMAD.MOV R7, RZ, RZ, -R5 ;  /* 0x000000ffff077224 */ /* 0x000fe400078e0a05 */
[----:B------:R-:W-:Y:S02]  /*25f00*/  IMAD R4, R4, UR4, RZ ;  /* 0x0000000404047c24 */ /* 0x000fe4000f8e02ff */
[----:B------:R-:W-:Y:S02]  /*25f10*/  IMAD R7, R13, R7, R8 ;  /* 0x000000070d077224 */ /* 0x000fe400078e0208 */
[----:B------:R-:W-:-:S04]  /*25f20*/  IMAD.WIDE.U32 R2, R5, UR4, R2 ;  /* 0x0000000405027c25 */ /* 0x000fc8000f8e0002 */
[----:B------:R-:W-:Y:S01]  /*25f30*/  IMAD R5, R5, UR5, R4 ;  /* 0x0000000505057c24 */ /* 0x000fe2000f8e0204 */
[----:B------:R-:W-:Y:S01]  /*25f40*/  SHF.R.S32.HI R4, RZ, 0x1f, R7 ;  /* 0x0000001fff047819 */ /* 0x000fe20000011407 */
[----:B------:R-:W-:Y:S01]  /*25f50*/  ULDC.64 UR4, c[0x0][0xad8] ;  /* 0x0002b60000047ab9 */ /* 0x000fe20000000a00 */
[----:B------:R-:W-:Y:S02]  /*25f60*/  IMAD.IADD R8, R12, 0x1, R223 ;  /* 0x000000010c087824 */ /* 0x000fe400078e02df */
[----:B------:R-:W-:Y:S01]  /*25f70*/  IADD3 R3, R3, R5, RZ ;  /* 0x0000000503037210 */ /* 0x000fe20007ffe0ff */
[----:B------:R-:W-:Y:S02]  /*25f80*/  IMAD R6, R4, UR4, RZ ;  /* 0x0000000404067c24 */ /* 0x000fe4000f8e02ff */
[----:B------:R-:W-:Y:S02]  /*25f90*/  IMAD R13, R0, R13, RZ ;  /* 0x0000000d000d7224 */ /* 0x000fe400078e02ff */
        /* <DEDUP_REMOVED lines=13> */
[----:B------:R-:W-:Y:S01]  /*26070*/  IADD3 R15, R21, 0x80, RZ ;  /* 0x00000080150f7810 */ /* 0x000fe20007ffe0ff */
[----:B------:R1:W2:Y:S01]  /*26080*/  SHFL.IDX PT, R2, R4, RZ, 0x181f ;  /* 0x00181fff04027589 */ /* 0x0002a200000e0000 */
[----:B------:R-:W-:Y:S02]  /*26090*/  SHF.R.S32.HI R14, RZ, 0x1f, R21 ;  /* 0x0000001fff0e7819 */ /* 0x000fe40000011415 */
[----:B------:R-:W-:Y:S01]  /*260a0*/  SHF.R.S32.HI R6, RZ, 0x1f, R7 ;  /* 0x0000001fff067819 */ /* 0x000fe20000011407 */
[----:B------:R1:W3:Y:S01]  /*260b0*/  SHFL.IDX PT, R0, R5, RZ, 0x181f ;  /* 0x00181fff05007589 */ /* 0x0002e200000e0000 */
[----:B------:R-:W-:Y:S01]  /*260c0*/  SHF.R.S32.HI R12, RZ, 0x1f, R15 ;  /* 0x0000001fff0c7819 */ /* 0x000fe2000001140f */
[----:B------:R-:W-:Y:S06]  /*260d0*/  @P2 BRA `(.L_x_2737) ;  /* 0x0000000000342947 */ /* 0x000fec0003800000 */
[----:B------:R-:W-:Y:S02]  /*260e0*/  ULDC UR4, c[0x0][0xac8] ;  /* 0x0002b20000047ab9 */ /* 0x000fe40000000800 */
[----:B------:R-:W-:Y:S02]  /*260f0*/  ISETP.GE.AND P4, PT, R21, UR4, PT ;  /* 0x0000000415007c0c */ /* 0x000fe4000bf86270 */
[----:B------:R-:W-:Y:S02]  /*26100*/  ISETP.GE.AND P3, PT, R7, UR4, PT ;  /* 0x0000000407007c0c */ /* 0x000fe4000bf66270 */
[----:B------:R-:W-:-:S09]  /*26110*/  ISETP.GE.AND P2, PT, R15, UR4, PT ;  /* 0x000000040f007c0c */ /* 0x000fd2000bf46270 */
[-C--:B--2---:R-:W-:Y:S02]  /*26120*/  @!P4 LEA R24, P6, R21, R2.reuse, 0x1 ;  /* 0x000000021518c211 */ /* 0x084fe400078c08ff */
[----:B------:R-:W-:Y:S02]  /*26130*/  @!P3 LEA R26, P5, R7, R2, 0x1 ;  /* 0x00000002071ab211 */ /* 0x000fe400078a08ff */
[----:B---3--:R-:W-:Y:S02]  /*26140*/  @!P4 LEA.HI.X R25, R21, R0, R14, 0x1, P6 ;  /* 0x000000001519c211 */ /* 0x008fe400030f0c0e */
[----:B------:R-:W-:Y:S02]  /*26150*/  @!P2 LEA R2, P6, R15, R2, 0x1 ;  /* 0x000000020f02a211 */ /* 0x000fe400078c08ff */
[-C--:B------:R-:W-:Y:S01]  /*26160*/  @!P3 LEA.HI.X R27, R7, R0.reuse, R6, 0x1, P5 ;  /* 0x00000000071bb211 */ /* 0x080fe200028f0c06 */
[----:B------:R4:W-:Y:S01]  /*26170*/  @!P4 ST.E.128 desc[UR60][R24.64], RZ ;  /* 0x000000ff1800c985 */ /* 0x0009e2000c101d3c */
[----:B------:R-:W-:-:S03]  /*26180*/  @!P2 LEA.HI.X R3, R15, R0, R12, 0x1, P6 ;  /* 0x000000000f03a211 */ /* 0x000fc600030f0c0c */
[----:B------:R4:W-:Y:S04]  /*26190*/  @!P3 ST.E.128 desc[UR60][R26.64], RZ ;  /* 0x000000ff1a00b985 */ /* 0x0009e8000c101d3c */
[----:B------:R4:W-:Y:S02]  /*261a0*/  @!P2 ST.E.128 desc[UR60][R2.64], RZ ;  /* 0x000000ff0200a985 */ /* 0x0009e4000c101d3c */
.L_x_2737:
[----:B------:R-:W-:Y:S05]  /*261b0*/  BSYNC B1 ;  /* 0x0000000000017941 */ /* 0x000fea0003800000 */
.L_x_2736:
[----:B---3--:R3:W0:Y:S01]  /*261c0*/  SHFL.IDX PT, R0, R5, 0x1, 0x181f ;  /* 0x00381f0005007f89 */ /* 0x00862200000e0000 */
[----:B------:R-:W-:Y:S03]  /*261d0*/  BSSY B1, `(.L_x_2738) ;  /* 0x0000010000017945 */ /* 0x000fe60003800000 */
[----:B--2-4-:R3:W2:Y:S01]  /*261e0*/  SHFL.IDX PT, R2, R4, 0x1, 0x181f ;  /* 0x00381f0004027f89 */ /* 0x0146a200000e0000 */
[----:B------:R-:W-:Y:S05]  /*261f0*/  @P0 BRA `(.L_x_2739) ;  /* 0x0000000000340947 */ /* 0x000fea0003800000 */
[----:B------:R-:W-:Y:S02]  /*26200*/  ULDC UR4, c[0x0][0xac8] ;  /* 0x0002b20000047ab9 */ /* 0x000fe40000000800 */
        /* <DEDUP_REMOVED lines=12> */
.L_x_2739:
[----:B------:R-:W-:Y:S05]  /*262d0*/  BSYNC B1 ;  /* 0x0000000000017941 */ /* 0x000fea0003800000 */
.L_x_2738:
[----:B0-----:R0:W0:Y:S01]  /*262e0*/  SHFL.IDX PT, R0, R5, 0x2, 0x181f ;  /* 0x00581f0005007f89 */ /* 0x00102200000e0000 */
[----:B------:R-:W-:Y:S03]  /*262f0*/  BSSY B1, `(.L_x_2740) ;  /* 0x0000010000017945 */ /* 0x000fe60003800000 */
[----:B--2-4-:R2:W4:Y:S01]  /*26300*/  SHFL.IDX PT, R2, R4, 0x2, 0x181f ;  /* 0x00581f0004027f89 */ /* 0x01452200000e0000 */
        /* <DEDUP_REMOVED lines=14> */
.L_x_2741:
[----:B------:R-:W-:Y:S05]  /*263f0*/  BSYNC B1 ;  /* 0x0000000000017941 */ /* 0x000fea0003800000 */
.L_x_2740:
[----:B0-----:R-:W-:Y:S01]  /*26400*/  VIADD R0, R8, 0x60 ;  /* 0x0000006008007836 */ /* 0x001fe20000000000 */
[----:B-1-3--:R-:W0:Y:S04]  /*26410*/  SHFL.IDX PT, R5, R5, 0x3, 0x181f ;  /* 0x00781f0005057f89 */ /* 0x00ae2800000e0000 */
[----:B------:R-:W-:Y:S01]  /*26420*/  ISETP.GE.AND P0, PT, R0, R13, PT ;  /* 0x0000000d0000720c */ /* 0x000fe20003f06270 */
[----:B----4-:R1:W3:-:S12]  /*26430*/  SHFL.IDX PT, R2, R4, 0x3, 0x181f ;  /* 0x00781f0004027f89 */ /* 0x0102d800000e0000 */
[----:B-1----:R-:W-:Y:S05]  /*26440*/  @P0 BRA `(.L_x_2730) ;  /* 0x0000000000340947 */ /* 0x002fea0003800000 */
        /* <DEDUP_REMOVED lines=13> */
.L_x_2730:
[----:B------:R-:W-:Y:S05]  /*26520*/  BSYNC B0 ;  /* 0x0000000000007941 */ /* 0x000fea0003800000 */
.L_x_2720:
[----:B------:R-:W-:Y:S02]  /*26530*/  ULDC UR4, c[0x0][0xc3c] ;  /* 0x00030f0000047ab9 */ /* 0x000fe40000000800 */
[----:B-1----:R-:W-:-:S13]  /*26540*/  ISETP.GE.AND P0, PT, R11, UR4, PT ;  /* 0x000000040b007c0c */ /* 0x002fda000bf06270 */
[----:B------:R-:W-:Y:S05]  /*26550*/  @!P0 BRA `(.L_x_2742) ;  /* 0xfffffdac00548947 */ /* 0x000fea000383ffff */
[----:B------:R-:W-:Y:S05]  /*26560*/  BRA `(.L_x_2511) ;  /* 0x0000008c00f87947 */ /* 0x000fea0003800000 */
.L_x_2509:
        /* <DEDUP_REMOVED lines=20> */
.L_x_2743:
        /* <DEDUP_REMOVED lines=43> */
.L_x_2747:
        /* <DEDUP_REMOVED lines=12> */
[----:B------:R-:W-:Y:S01]  /*26a20*/  MOV R8, RZ ;  /* 0x000000ff00087202 */ /* 0x000fe20000000f00 */
        /* <DEDUP_REMOVED lines=25> */
[----:B------:R-:W-:-:S07]  /*26bc0*/  MOV R5, R2 ;  /* 0x0000000200057202 */ /* 0x000fce0000000f00 */
.L_x_2745:
        /* <DEDUP_REMOVED lines=12> */
.L_x_2748:
        /* <DEDUP_REMOVED lines=16> */
[----:B------:R-:W-:Y:S01]  /*26d90*/  IMAD R11, R2, R7, RZ ;  /* 0x00000007020b7224 */ /* 0x000fe200078e02ff */
[----:B------:R-:W-:-:S05]  /*26da0*/  MOV R2, RZ ;  /* 0x000000ff00027202 */ /* 0x000fca0000000f00 */
        /* <DEDUP_REMOVED lines=16> */
[----:B------:R-:W-:Y:S01]  /*26eb0*/  @P0 IADD3 R10, R10, 0x1, RZ ;  /* 0x000000010a0a0810 */ /* 0x000fe20007ffe0ff */
        /* <DEDUP_REMOVED lines=21> */
[----:B------:R-:W-:-:S04]  /*27010*/  @!P1 LOP3.LUT R7, RZ, R8, RZ, 0x33, !PT ;  /* 0x00000008ff079212 */ /* 0x000fc800078e33ff */
[----:B------:R-:W-:Y:S01]  /*27020*/  IADD3 R3, -R7, RZ, RZ ;  /* 0x000000ff07037210 */ /* 0x000fe20007ffe1ff */
[----:B------:R-:W-:-:S04]  /*27030*/  IMAD R7, R8, 0x1000000, R7 ;  /* 0x0100000008077824 */ /* 0x000fc800078e0207 */
[----:B------:R-:W-:-:S04]  /*27040*/  IMAD R8, R8, R3, R10 ;  /* 0x0000000308087224 */ /* 0x000fc800078e020a */
[----:B------:R-:W-:-:S05]  /*27050*/  IMAD R3, R8, 0x10000, R7 ;  /* 0x0001000008037824 */ /* 0x000fca00078e0207 */
[----:B------:R0:W-:Y:S01]  /*27060*/  STL [R1+0x8], R3 ;  /* 0x0000080301007387 */ /* 0x0001e20000100800 */
[----:B------:R-:W-:Y:S05]  /*27070*/  BRA `(.L_x_2750) ;  /* 0x0000000000f47947 */ /* 0x000fea0003800000 */
.L_x_2749:
        /* <DEDUP_REMOVED lines=15> */
[----:B------:R-:W-:Y:S01]  /*27170*/  IMAD.HI.U32 R2, R2, R13, RZ ;  /* 0x0000000d02027227 */ /* 0x000fe200078e00ff */
[----:B------:R-:W-:-:S05]  /*27180*/  IADD3 R3, RZ, -R3, RZ ;  /* 0x80000003ff037210 */ /* 0x000fca0007ffe0ff */
        /* <DEDUP_REMOVED lines=11> */
[----:B------:R-:W-:Y:S01]  /*27240*/  IMAD R9, R7, R2, RZ ;  /* 0x0000000207097224 */ /* 0x000fe200078e02ff */
[----:B------:R-:W-:-:S03]  /*27250*/  IADD3 R2, -R2, RZ, RZ ;  /* 0x000000ff02027210 */ /* 0x000fc60007ffe1ff */
[----:B------:R-:W-:Y:S02]  /*27260*/  IMAD.MOV R10, RZ, RZ, -R9 ;  /* 0x000000ffff0a7224 */ /* 0x000fe400078e0a09 */
[----:B------:R-:W-:Y:S02]  /*27270*/  IMAD R8, R8, R2, R5 ;  /* 0x0000000208087224 */ /* 0x000fe400078e0205 */
[----:B------:R-:W-:Y:S01]  /*27280*/  IMAD.MOV.U32 R2, RZ, RZ, RZ ;  /* 0x000000ffff027224 */ /* 0x000fe200078e00ff */
[----:B------:R-:W-:Y:S02]  /*27290*/  VIADDMNMX R7, R10, UR5, R7, PT ;  /* 0x000000050a077c46 */ /* 0x000fe4000b800107 */
[----:B------:R-:W-:Y:S02]  /*272a0*/  IADD3 R9, R9, 0x1000000, R8 ;  /* 0x0100000009097810 */ /* 0x000fe40007ffe008 */
        /* <DEDUP_REMOVED lines=21> */
[----:B------:R-:W-:Y:S02]  /*27400*/  @!P2 IADD3 R2, -R2, RZ, RZ ;  /* 0x000000ff0202a210 */ /* 0x000fe40007ffe1ff */
[----:B------:R-:W-:Y:S01]  /*27410*/  @!P1 LOP3.LUT R2, RZ, R7, RZ, 0x33, !PT ;  /* 0x00000007ff029212 */ /* 0x000fe200078e33ff */
[----:B------:R-:W-:-:S04]  /*27420*/  IMAD.MOV R7, RZ, RZ, -R7 ;  /* 0x000000ffff077224 */ /* 0x000fc800078e0a07 */
[----:B------:R-:W-:-:S05]  /*27430*/  IMAD R3, R2, R7, R9 ;  /* 0x0000000702037224 */ /* 0x000fca00078e0209 */
[----:B------:R1:W-:Y:S02]  /*27440*/  STL [R1+0x8], R3 ;  /* 0x0000080301007387 */ /* 0x0003e40000100800 */
.L_x_2750:
[----:B01----:R-:W-:-:S05]  /*27450*/  LOP3.LUT R3, RZ, R2, RZ, 0x33, !PT ;  /* 0x00000002ff037212 */ /* 0x003fca00078e33ff */
[----:B------:R-:W-:-:S05]  /*27460*/  IMAD.IADD R2, R4, 0x1, R3 ;  /* 0x0000000104027824 */ /* 0x000fca00078e0203 */
[----:B------:R1:W-:Y:S01]  /*27470*/  STL [R1+0x4], R2 ;  /* 0x0000040201007387 */ /* 0x0003e20000100800 */
[----:B------:R-:W-:Y:S05]  /*27480*/  BRA `(.L_x_2751) ;  /* 0x0000000000107947 */ /* 0x000fea0003800000 */
.L_x_2746:
[----:B------:R-:W-:Y:S01]  /*27490*/  IMAD.U32 R2, RZ, RZ, UR6 ;  /* 0x00000006ff027e24 */ /* 0x000fe2000f8e00ff */
[----:B------:R0:W-:Y:S04]  /*274a0*/  STL [R1+0x4], RZ ;  /* 0x000004ff01007387 */ /* 0x0001e80000100800 */
[----:B------:R0:W-:Y:S04]  /*274b0*/  STL [R1+0x8], RZ ;  /* 0x000008ff01007387 */ /* 0x0001e80000100800 */
[----:B------:R0:W-:Y:S02]  /*274c0*/  STL [R1], R2 ;  /* 0x0000000201007387 */ /* 0x0001e40000100800 */
.L_x_2751:
        /* <DEDUP_REMOVED lines=10> */
.L_x_2744:
[----:B--2---:R-:W2:Y:S01]  /*27570*/  LDL R0, [R1+0xc] ;  /* 0x00000c0001007983 */ /* 0x004ea20000100800 */
[----:B------:R-:W-:Y:S01]  /*27580*/  ULDC UR4, c[0x0][0xc3c] ;  /* 0x00030f0000047ab9 */ /* 0x000fe20000000800 */
[----:B------:R-:W-:Y:S01]  /*27590*/  IMAD.MOV.U32 R19, RZ, RZ, RZ ;  /* 0x000000ffff137224 */ /* 0x000fe200078e00ff */
[----:B--2---:R-:W-:Y:S01]  /*275a0*/  ISETP.GE.AND P0, PT, R0, UR4, PT ;  /* 0x0000000400007c0c */ /* 0x004fe2000bf06270 */
[----:B------:R-:W-:-:S05]  /*275b0*/  IMAD.MOV.U32 R0, RZ, RZ, 0x1 ;  /* 0x00000001ff007424 */ /* 0x000fca00078e00ff */
[----:B------:R2:W-:Y:S04]  /*275c0*/  STL [R1+0x14], R0 ;  /* 0x0000140001007387 */ /* 0x0005e80000100800 */
[----:B------:R2:W-:Y:S03]  /*275d0*/  STL [R1+0x64], RZ ;  /* 0x000064ff01007387 */ /* 0x0005e60000100800 */
        /* <DEDUP_REMOVED lines=8> */
[----:B------:R-:W-:Y:S01]  /*27660*/  ULDC.64 UR36, c[0x0][0x198] ;  /* 0x0000660000247ab9 */ /* 0x000fe20000000a00 */
[----:B01----:R-:W-:Y:S01]  /*27670*/  SHF.L.U32 R2, R4, 0x3, RZ ;  /* 0x0000000304027819 */ /* 0x003fe200000006ff */
[----:B------:R-:W-:Y:S01]  /*27680*/  ULDC UR38, c[0x0][0xc] ;  /* 0x0000030000267ab9 */ /* 0x000fe20000000800 */
[----:B------:R-:W-:Y:S01]  /*27690*/  LOP3.LUT R3, R3, 0x38, R6, 0x78, !PT ;  /* 0x0000003803037812 */ /* 0x000fe200078e7806 */
[----:B------:R-:W-:Y:S01]  /*276a0*/  IMAD.SHL.U32 R6, R6, 0x10, RZ ;  /* 0x0000001006067824 */ /* 0x000fe200078e00ff */
[----:B------:R-:W-:-:S02]  /*276b0*/  LOP3.LUT R0, R0, 0x38, RZ, 0xc0, !PT ;  /* 0x0000003800007812 */ /* 0x000fc400078ec0ff */
[----:B------:R-:W-:Y:S02]  /*276c0*/  LOP3.LUT R3, R3, 0x200, R2, 0xf8, !PT ;  /* 0x0000020003037812 */ /* 0x000fe400078ef802 */
[----:B------:R-:W-:-:S04]  /*276d0*/  SHF.R.U32.HI R2, RZ, 0x3, R4 ;  /* 0x00000003ff027819 */ /* 0x000fc80000011604 */
[----:B------:R-:W-:Y:S01]  /*276e0*/  LOP3.LUT R4, R2, 0x70, R6, 0xf8, !PT ;  /* 0x0000007002047812 */ /* 0x000fe200078ef806 */
[----:B------:R-:W-:Y:S01]  /*276f0*/  IMAD.MOV.U32 R2, RZ, RZ, 0x1 ;  /* 0x00000001ff027424 */ /* 0x000fe200078e00ff */
[----:B---3--:R-:W-:-:S06]  /*27700*/  ULEA UR4, UR5, UR4, 0x18 ;  /* 0x0000000405047291 */ /* 0x008fcc000f8ec03f */
[----:B------:R-:W-:-:S04]  /*27710*/  IMAD.U32 R18, RZ, RZ, UR4 ;  /* 0x00000004ff127e24 */ /* 0x000fc8000f8e00ff */
[----:B------:R-:W-:-:S05]  /*27720*/  IMAD R3, R3, 0x2, R18 ;  /* 0x0000000203037824 */ /* 0x000fca00078e0212 */
[----:B------:R0:W-:Y:S04]  /*27730*/  STL [R1+0x2c], R3 ;  /* 0x00002c0301007387 */ /* 0x0001e80000100800 */
[----:B------:R-:W-:Y:S04]  /*27740*/  STL [R1+0x64], RZ ;  /* 0x000064ff01007387 */ /* 0x000fe80000100800 */
[----:B------:R1:W-:Y:S01]  /*27750*/  STL [R1+0x24], R2 ;  /* 0x0000240201007387 */ /* 0x0003e20000100800 */
[----:B0-----:R-:W-:-:S03]  /*27760*/  IMAD.MOV.U32 R3, RZ, RZ, 0x1 ;  /* 0x00000001ff037424 */ /* 0x001fc600078e00ff */
[----:B------:R0:W-:Y:S04]  /*27770*/  STL [R1+0x1c], RZ ;  /* 0x00001cff01007387 */ /* 0x0001e80000100800 */
[----:B------:R0:W-:Y:S01]  /*27780*/  STL [R1+0x14], R3 ;  /* 0x0000140301007387 */ /* 0x0001e20000100800 */
[C---:B-1----:R-:W-:Y:S02]  /*27790*/  LOP3.LUT R2, R0.reuse, 0x40, RZ, 0xfc, !PT ;  /* 0x0000004000027812 */ /* 0x042fe400078efcff */
[----:B------:R-:W-:-:S07]  /*277a0*/  LOP3.LUT R0, R0, 0x80, RZ, 0xfc, !PT ;  /* 0x0000008000007812 */ /* 0x000fce00078efcff */
.L_x_2902:
[----:B------:R-:W2:Y:S01]  /*277b0*/  LDL R0, [R1+0xc] ;  /* 0x00000c0001007983 */ /* 0x000ea20000100800 */
[----:B0-----:R-:W2:Y:S01]  /*277c0*/  LDC.64 R2, c[0x0][0xc88] ;  /* 0x00032200ff027b82 */ /* 0x001ea20000000a00 */
[----:B------:R-:W-:Y:S05]  /*277d0*/  YIELD ;  /* 0x0000000000007946 */ /* 0x000fea0003800000 */
[----:B------:R-:W-:Y:S01]  /*277e0*/  ULDC.64 UR4, c[0x0][0xa28] ;  /* 0x00028a0000047ab9 */ /* 0x000fe20000000a00 */
[----:B------:R-:W-:Y:S01]  /*277f0*/  IMAD.MOV.U32 R8, RZ, RZ, RZ ;  /* 0x000000ffff087224 */ /* 0x000fe200078e00ff */
[----:B------:R-:W-:Y:S01]  /*27800*/  ISETP.NE.U32.AND P0, PT, RZ, UR4, PT ;  /* 0x00000004ff007c0c */ /* 0x000fe2000bf05070 */
[----:B------:R-:W-:Y:S01]  /*27810*/  ULDC.64 UR10, c[0x0][0xa18] ;  /* 0x00028600000a7ab9 */ /* 0x000fe20000000a00 */
[----:B------:R-:W-:Y:S01]  /*27820*/  ULDC.64 UR8, c[0x0][0xa10] ;  /* 0x0002840000087ab9 */ /* 0x000fe20000000a00 */
[----:B------:R-:W-:Y:S01]  /*27830*/  ULDC.64 UR6, c[0x0][0xa08] ;  /* 0x0002820000067ab9 */ /* 0x000fe20000000a00 */
[----:B--2---:R-:W-:-:S05]  /*27840*/  IMAD.WIDE R2, R0, 0x4, R2 ;  /* 0x0000000400027825 */ /* 0x004fca00078e0202 */
[----:B-1----:R-:W2:Y:S01]  /*27850*/  LDG.E R4, desc[UR60][R2.64] ;  /* 0x0000003c02047981 */ /* 0x002ea2000c1e1900 */
[----:B------:R-:W-:Y:S02]  /*27860*/  ISETP.NE.AND.EX P0, PT, RZ, UR5, PT, P0 ;  /* 0x00000005ff007c0c */ /* 0x000fe4000bf05300 */
[----:B------:R-:W-:Y:S02]  /*27870*/  MOV R0, RZ ;  /* 0x000000ff00007202 */ /* 0x000fe40000000f00 */
[----:B--2---:R-:W-:Y:S01]  /*27880*/  SHF.R.S32.HI R5, RZ, 0x1f, R4 ;  /* 0x0000001fff057819 */ /* 0x004fe20000011404 */
[----:B------:R-:W-:-:S08]  /*27890*/  IMAD.SHL.U32 R15, R4, 0x4, RZ ;  /* 0x00000004040f7824 */ /* 0x000fd000078e00ff */
[C---:B------:R-:W-:Y:S01]  /*278a0*/  @P0 LEA R2, P1, R4.reuse, UR4, 0x2 ;  /* 0x0000000404020c11 */ /* 0x040fe2000f8210ff */
[----:B------:R0:W-:Y:S03]  /*278b0*/  STL [R1+0x34], R4 ;  /* 0x0000340401007387 */ /* 0x0001e60000100800 */
        /* <DEDUP_REMOVED lines=14> */
[C---:B--2---:R-:W-:Y:S02]  /*279a0*/  IADD3 R2, P4, R15.reuse, UR4, RZ ;  /* 0x000000040f027c10 */ /* 0x044fe4000ff9e0ff */
[----:B------:R-:W-:Y:S02]  /*279b0*/  ISETP.NE.AND.EX P3, PT, RZ, UR11, PT, P3 ;  /* 0x0000000bff007c0c */ /* 0x000fe4000bf65330 */
[C---:B------:R-:W-:Y:S02]  /*279c0*/  IADD3.X R3, R14.reuse, UR5, RZ, P4, !PT ;  /* 0x000000050e037c10 */ /* 0x040fe4000a7fe4ff */
[----:B0-----:R-:W-:Y:S02]  /*279d0*/  IADD3 R4, P4, R15, UR8, RZ ;  /* 0x000000080f047c10 */ /* 0x001fe4000ff9e0ff */
[----:B------:R-:W-:Y:S01]  /*279e0*/  ISETP.NE.AND.EX P0, PT, RZ, UR7, PT, P0 ;  /* 0x00000007ff007c0c */ /* 0x000fe2000bf05300 */
[----:B------:R-:W2:Y:S01]  /*279f0*/  @P2 LDG.E R8, desc[UR60][R2.64] ;  /* 0x0000003c02082981 */ /* 0x000ea2000c1e1900 */
[C---:B-1----:R-:W-:Y:S01]  /*27a00*/  IADD3.X R5, R14.reuse, UR9, RZ, P4, !PT ;  /* 0x000000090e057c10 */ /* 0x042fe2000a7fe4ff */
[----:B------:R-:W-:Y:S01]  /*27a10*/  ULDC UR4, c[0x0][0x288] ;  /* 0x0000a20000047ab9 */ /* 0x000fe20000000800 */
[----:B------:R-:W-:Y:S01]  /*27a20*/  ISETP.NE.AND.EX P1, PT, RZ, UR9, PT, P1 ;  /* 0x00000009ff007c0c */ /* 0x000fe2000bf25310 */
[----:B------:R-:W-:Y:S01]  /*27a30*/  IMAD.U32 R12, RZ, RZ, UR4 ;  /* 0x00000004ff0c7e24 */ /* 0x000fe2000f8e00ff */
[----:B------:R-:W-:Y:S01]  /*27a40*/  IADD3.X R7, R14, UR7, RZ, P5, !PT ;  /* 0x000000070e077c10 */ /* 0x000fe2000affe4ff */
[----:B------:R-:W-:-:S06]  /*27a50*/  ULDC.64 UR4, c[0x0][0x418] ;  /* 0x0001060000047ab9 */ /* 0x000fcc0000000a00 */
[----:B------:R0:W5:Y:S04]  /*27a60*/  @P0 LDG.E R11, desc[UR60][R6.64] ;  /* 0x0000003c060b0981 */ /* 0x000168000c1e1900 */
[----:B------:R0:W5:Y:S04]  /*27a70*/  @P1 LDG.E R10, desc[UR60][R4.64] ;  /* 0x0000003c040a1981 */ /* 0x000168000c1e1900 */
[----:B--2---:R1:W-:Y:S02]  /*27a80*/  STL [R1+0x4c], R8 ;  /* 0x00004c0801007387 */ /* 0x0043e40000100800 */
[----:B-1----:R-:W-:-:S04]  /*27a90*/  @P3 IADD3 R8, P4, R15, UR10, RZ ;  /* 0x0000000a0f083c10 */ /* 0x002fc8000ff9e0ff */
[----:B------:R-:W-:-:S05]  /*27aa0*/  @P3 IADD3.X R9, R14, UR11, RZ, P4, !PT ;  /* 0x0000000b0e093c10 */ /* 0x000fca000a7fe4ff */
        /* <DEDUP_REMOVED lines=11> */
[----:B------:R-:W-:Y:S01]  /*27b60*/  IMAD.U32 R8, RZ, RZ, UR4 ;  /* 0x00000004ff087e24 */ /* 0x000fe2000f8e00ff */
[----:B0-----:R-:W-:Y:S06]  /*27b70*/  @P3 BRA `(.L_x_2753) ;  /* 0x0000000000143947 */ /* 0x001fec0003800000 */
[----:B------:R-:W-:Y:S05]  /*27b80*/  @!P2 BRA `(.L_x_2753) ;  /* 0x000000000010a947 */ /* 0x000fea0003800000 */
[----:B------:R-:W2:Y:S04]  /*27b90*/  LDG.E R12, desc[UR60][R2.64] ;  /* 0x0000003c020c7981 */ /* 0x000ea8000c1e1900 */
[----:B------:R-:W2:Y:S02]  /*27ba0*/  LDG.E R2, desc[UR60][R2.64+0x4] ;  /* 0x0000043c02027981 */ /* 0x000ea4000c1e1900 */
[----:B--2--5:R-:W-:-:S05]  /*27bb0*/  IMAD.IADD R13, R2, 0x1, -R12 ;  /* 0x00000001020d7824 */ /* 0x024fca00078e0a0c */
[----:B------:R0:W-:Y:S02]  /*27bc0*/  STL [R1+0x50], R13 ;  /* 0x0000500d01007387 */ /* 0x0001e40000100800 */
.L_x_2753:
[----:B------:R-:W2:Y:S01]  /*27bd0*/  LDL.LU R3, [R1+0x8] ;  /* 0x0000080001037983 */ /* 0x000ea20000300800 */
[----:B------:R-:W-:Y:S02]  /*27be0*/  ULDC.64 UR4, c[0x0][0xa20] ;  /* 0x0002880000047ab9 */ /* 0x000fe40000000a00 */
[----:B------:R-:W-:Y:S01]  /*27bf0*/  ISETP.NE.U32.AND P2, PT, RZ, UR4, PT ;  /* 0x00000004ff007c0c */ /* 0x000fe2000bf45070 */
[----:B------:R-:W3:Y:S03]  /*27c00*/  LDL R12, [R1+0x34] ;  /* 0x00003400010c7983 */ /* 0x000ee60000100800 */
[----:B------:R-:W-:Y:S02]  /*27c10*/  ISETP.NE.AND.EX P2, PT, RZ, UR5, PT, P2 ;  /* 0x00000005ff007c0c */ /* 0x000fe4000bf45320 */
[C---:B--2---:R-:W-:Y:S02]  /*27c20*/  LOP3.LUT R17, R3.reuse, 0xff000000, RZ, 0xc0, !PT ;  /* 0xff00000003117812 */ /* 0x044fe400078ec0ff */
[----:B------:R-:W-:-:S02]  /*27c30*/  LOP3.LUT R2, R3, 0xff0000, RZ, 0xc0, !PT ;  /* 0x00ff000003027812 */ /* 0x000fc400078ec0ff */
[----:B------:R-:W-:Y:S02]  /*27c40*/  SHF.R.U32.HI R17, RZ, 0x8, R17 ;  /* 0x00000008ff117819 */ /* 0x000fe40000011611 */
[----:B------:R-:W-:Y:S02]  /*27c50*/  LOP3.LUT R16, R3, 0xffff, RZ, 0xc0, !PT ;  /* 0x0000ffff03107812 */ /* 0x000fe400078ec0ff */
[----:B------:R-:W-:Y:S02]  /*27c60*/  LEA.HI R17, R2, R17, RZ, 0x10 ;  /* 0x0000001102117211 */ /* 0x000fe400078f80ff */
[----:B-----5:R-:W-:-:S05]  /*27c70*/  IADD3 R2, R11, R0, RZ ;  /* 0x000000000b027210 */ /* 0x020fca0007ffe0ff */
[----:B------:R1:W-:Y:S04]  /*27c80*/  STL [R1+0x18], R2 ;  /* 0x0000180201007387 */ /* 0x0003e80000100800 */
[----:B---3--:R1:W-:Y:S01]  /*27c90*/  STL [R1+0x10], R12 ;  /* 0x0000100c01007387 */ /* 0x0083e20000100800 */
[----:B------:R-:W-:Y:S05]  /*27ca0*/  @!P2 BRA `(.L_x_2754) ;  /* 0x000000000010a947 */ /* 0x000fea0003800000 */
[----:B-1----:R-:W-:-:S04]  /*27cb0*/  IADD3 R2, P0, R15, UR4, RZ ;  /* 0x000000040f027c10 */ /* 0x002fc8000ff1e0ff */
[----:B------:R-:W-:-:S05]  /*27cc0*/  IADD3.X R3, R14, UR5, RZ, P0, !PT ;  /* 0x000000050e037c10 */ /* 0x000fca00087fe4ff */
[----:B------:R2:W5:Y:S01]  /*27cd0*/  LDG.E R8, desc[UR60][R2.64] ;  /* 0x0000003c02087981 */ /* 0x000562000c1e1900 */
[----:B------:R-:W-:Y:S05]  /*27ce0*/  BRA `(.L_x_2755) ;  /* 0x0000000000107947 */ /* 0x000fea0003800000 */
.L_x_2754:
[----:B------:R-:W-:Y:S05]  /*27cf0*/  @!P0 BRA `(.L_x_2755) ;  /* 0x00000000000c8947 */ /* 0x000fea0003800000 */
[----:B------:R-:W2:Y:S04]  /*27d00*/  LDG.E R8, desc[UR60][R6.64] ;  /* 0x0000003c06087981 */ /* 0x000ea8000c1e1900 */
[----:B------:R-:W2:Y:S02]  /*27d10*/  LDG.E R6, desc[UR60][R6.64+0x4] ;  /* 0x0000043c06067981 */ /* 0x000ea4000c1e1900 */
[----:B--2---:R-:W-:-:S07]  /*27d20*/  IMAD.IADD R8, R6, 0x1, -R8 ;  /* 0x0000000106087824 */ /* 0x004fce00078e0a08 */
.L_x_2755:
[----:B-12---:R-:W2:Y:S01]  /*27d30*/  @P1 LDG.E R2, desc[UR60][R4.64] ;  /* 0x0000003c04021981 */ /* 0x006ea2000c1e1900 */
[----:B------:R-:W1:Y:S03]  /*27d40*/  LDC R3, c[0x0][0x448] ;  /* 0x00011200ff037b82 */ /* 0x000e660000000800 */
[----:B------:R-:W3:Y:S04]  /*27d50*/  LDL R6, [R1+0x4] ;  /* 0x0000040001067983 */ /* 0x000ee80000100800 */
[----:B------:R4:W2:Y:S01]  /*27d60*/  @P1 LDG.E R4, desc[UR60][R4.64+0x4] ;  /* 0x0000043c04041981 */ /* 0x0008a2000c1e1900 */
[----:B-1----:R-:W-:-:S13]  /*27d70*/  ISETP.NE.AND P0, PT, R3, 0x1, PT ;  /* 0x000000010300780c */ /* 0x002fda0003f05270 */
[----:B------:R-:W1:Y:S08]  /*27d80*/  @P0 LDC R3, c[0x0][0x44c] ;  /* 0x00011300ff030b82 */ /* 0x000e700000000800 */
[----:B----4-:R-:W4:Y:S01]  /*27d90*/  @P0 LDC R5, c[0x0][0x450] ;  /* 0x00011400ff050b82 */ /* 0x010f220000000800 */
[----:B-----5:R-:W-:Y:S01]  /*27da0*/  IMAD.IADD R7, R8, 0x1, -R0 ;  /* 0x0000000108077824 */ /* 0x020fe200078e0a00 */
[----:B------:R-:W-:-:S05]  /*27db0*/  LOP3.LUT R11, R17, 0xff, RZ, 0xc0, !PT ;  /* 0x000000ff110b7812 */ /* 0x000fca00078ec0ff */
[----:B------:R0:W-:Y:S01]  /*27dc0*/  STL [R1+0x60], R11 ;  /* 0x0000600b01007387 */ /* 0x0001e20000100800 */
[----:B------:R-:W-:Y:S01]  /*27dd0*/  BSSY B0, `(.L_x_2756) ;  /* 0x0000034000007945 */ /* 0x000fe20003800000 */
[----:B------:R-:W-:Y:S01]  /*27de0*/  SHF.R.U32.HI R17, RZ, 0x10, R17 ;  /* 0x00000010ff117819 */ /* 0x000fe20000011611 */
[----:B--2---:R-:W-:Y:S02]  /*27df0*/  @P1 IMAD.IADD R9, R4, 0x1, -R2 ;  /* 0x0000000104091824 */ /* 0x004fe400078e0a02 */
[----:B---3--:R-:W-:-:S04]  /*27e00*/  IMAD.SHL.U32 R2, R6, 0x80, RZ ;  /* 0x0000008006027824 */ /* 0x008fc800078e00ff */
[----:B------:R-:W-:-:S04]  /*27e10*/  VIADD R2, R2, 0x7f ;  /* 0x0000007f02027836 */ /* 0x000fc80000000000 */
[----:B-1----:R-:W-:-:S04]  /*27e20*/  @P0 IMAD.HI.U32 R0, R2, R3, RZ ;  /* 0x0000000302000227 */ /* 0x002fc800078e00ff */
[----:B------:R-:W-:Y:S01]  /*27e30*/  IMAD.MOV.U32 R4, RZ, RZ, R2 ;  /* 0x000000ffff047224 */ /* 0x000fe200078e0002 */
[----:B----4-:R-:W-:Y:S02]  /*27e40*/  @P0 SHF.R.U32.HI R4, RZ, R5, R0 ;  /* 0x00000005ff040219 */ /* 0x010fe40000011600 */
[----:B------:R-:W-:Y:S01]  /*27e50*/  IADD3 R0, R7, R9, RZ ;  /* 0x0000000907007210 */ /* 0x000fe20007ffe0ff */
[----:B------:R-:W-:-:S03]  /*27e60*/  IMAD.MOV.U32 R2, RZ, RZ, RZ ;  /* 0x000000ffff027224 */ /* 0x000fc600078e00ff */
[C---:B------:R-:W-:Y:S01]  /*27e70*/  IADD3 R21, R0.reuse, 0x70, -R13 ;  /* 0x0000007000157810 */ /* 0x040fe20007ffe80d */
[----:B------:R-:W-:-:S04]  /*27e80*/  VIADD R3, R0, 0x6f ;  /* 0x0000006f00037836 */ /* 0x000fc80000000000 */
[----:B------:R-:W-:-:S04]  /*27e90*/  IMAD.HI R5, R3, -0x6db6db6d, R2 ;  /* 0x9249249303057827 */ /* 0x000fc800078e0202 */
[----:B------:R-:W-:-:S04]  /*27ea0*/  IMAD.IADD R3, R21, 0x1, R4 ;  /* 0x0000000115037824 */ /* 0x000fc800078e0204 */
[----:B------:R-:W-:Y:S01]  /*27eb0*/  IMAD.HI R2, R3, -0x6db6db6d, R2 ;  /* 0x9249249303027827 */ /* 0x000fe200078e0202 */
[----:B------:R-:W-:-:S04]  /*27ec0*/  SHF.R.U32.HI R20, RZ, 0x1f, R5 ;  /* 0x0000001fff147819 */ /* 0x000fc80000011605 */
[----:B------:R-:W-:Y:S02]  /*27ed0*/  SHF.R.U32.HI R6, RZ, 0x1f, R2 ;  /* 0x0000001fff067819 */ /* 0x000fe40000011602 */
[----:B------:R-:W-:Y:S02]  /*27ee0*/  LEA.HI.SX32 R20, R5, R20, 0x1a ;  /* 0x0000001405147211 */ /* 0x000fe400078fd2ff */
[----:B------:R-:W-:-:S04]  /*27ef0*/  LEA.HI.SX32 R6, R2, R6, 0x1a ;  /* 0x0000000602067211 */ /* 0x000fc800078fd2ff */
[----:B------:R-:W-:-:S04]  /*27f00*/  VIMNMX R6, R20, R6, PT ;  /* 0x0000000614067248 */ /* 0x000fc80003fe0100 */
[----:B------:R-:W-:Y:S01]  /*27f10*/  ISETP.GE.AND P0, PT, R6, 0x1, PT ;  /* 0x000000010600780c */ /* 0x000fe20003f06270 */
[----:B------:R-:W-:-:S12]  /*27f20*/  IMAD.MOV.U32 R3, RZ, RZ, RZ ;  /* 0x000000ffff037224 */ /* 0x000fd800078e00ff */
[----:B0-----:R-:W-:Y:S05]  /*27f30*/  @!P0 BRA `(.L_x_2757) ;  /* 0x0000000000748947 */ /* 0x001fea0003800000 */
[----:B------:R-:W-:Y:S01]  /*27f40*/  ISETP.NE.AND P0, PT, R17, RZ, PT ;  /* 0x000000ff1100720c */ /* 0x000fe20003f05270 */
[----:B------:R-:W-:-:S03]  /*27f50*/  ULDC UR4, c[0x0][0x9f0] ;  /* 0x00027c0000047ab9 */ /* 0x000fc60000000800 */
[----:B------:R-:W-:-:S04]  /*27f60*/  SEL R0, R17, UR4, P0 ;  /* 0x0000000411007c07 */ /* 0x000fc80008000000 */
[----:B------:R-:W-:Y:S02]  /*27f70*/  IABS R2, R0 ;  /* 0x0000000000027213 */ /* 0x000fe40000000000 */
[----:B------:R-:W-:Y:S02]  /*27f80*/  IADD3 R3, R0, -0x1, R6 ;  /* 0xffffffff00037810 */ /* 0x000fe40007ffe006 */
[----:B------:R-:W0:Y:S08]  /*27f90*/  I2F.RP R4, R2 ;  /* 0x0000000200047306 */ /* 0x000e300000209400 */
[----:B0-----:R-:W0:Y:S02]  /*27fa0*/  MUFU.RCP R4, R4 ;  /* 0x0000000400047308 */ /* 0x001e240000001000 */
[----:B0-----:R-:W-:-:S06]  /*27fb0*/  VIADD R4, R4, 0xffffffe ;  /* 0x0ffffffe04047836 */ /* 0x001fcc0000000000 */
[----:B------:R0:W1:Y:S02]  /*27fc0*/  F2I.FTZ.U32.TRUNC.NTZ R5, R4 ;  /* 0x0000000400057305 */ /* 0x000064000021f000 */
[----:B0-----:R-:W-:-:S04]  /*27fd0*/  LOP3.LUT R4, R3, R0, RZ, 0x3c, !PT ;  /* 0x0000000003047212 */ /* 0x001fc800078e3cff */
[----:B------:R-:W-:Y:S01]  /*27fe0*/  ISETP.GE.AND P3, PT, R4, RZ, PT ;  /* 0x000000ff0400720c */ /* 0x000fe20003f66270 */
[----:B-1----:R-:W-:-:S04]  /*27ff0*/  IMAD.MOV R4, RZ, RZ, -R5 ;  /* 0x000000ffff047224 */ /* 0x002fc800078e0a05 */
[----:B------:R-:W-:Y:S01]  /*28000*/  IMAD R8, R4, R2, RZ ;  /* 0x0000000204087224 */ /* 0x000fe200078e02ff */
[----:B------:R-:W-:-:S05]  /*28010*/  MOV R4, RZ ;  /* 0x000000ff00047202 */ /* 0x000fca0000000f00 */
[----:B------:R-:W-:Y:S01]  /*28020*/  IMAD.HI.U32 R8, R5, R8, R4 ;  /* 0x0000000805087227 */ /* 0x000fe200078e0004 */
[----:B------:R-:W-:Y:S02]  /*28030*/  IABS R4, R3 ;  /* 0x0000000300047213 */ /* 0x000fe40000000000 */
[----:B------:R-:W-:-:S05]  /*28040*/  IABS R3, R0 ;  /* 0x0000000000037213 */ /* 0x000fca0000000000 */
        /* <DEDUP_REMOVED lines=12> */
.L_x_2757:
[----:B------:R-:W-:Y:S05]  /*28110*/  BSYNC B0 ;  /* 0x0000000000007941 */ /* 0x000fea0003800000 */
.L_x_2756:
        /* <DEDUP_REMOVED lines=23> */
[----:B------:R-:W0:Y:S02]  /*28290*/  S2R R3, SR_TID.X ;  /* 0x0000000000037919 */ /* 0x000e240000002100 */
[----:B0-----:R-:W-:-:S04]  /*282a0*/  SHF.R.U32.HI R3, RZ, 0x5, R3 ;  /* 0x00000005ff037819 */ /* 0x001fc80000011603 */
[----:B------:R-:W-:-:S05]  /*282b0*/  LOP3.LUT R3, R3, 0x3, RZ, 0xc0, !PT ;  /* 0x0000000303037812 */ /* 0x000fca00078ec0ff */
[----:B------:R0:W1:Y:S02]  /*282c0*/  SHFL.IDX PT, R14, R3, RZ, 0x1f ;  /* 0x00001fff030e7589 */ /* 0x00006400000e0000 */
.L_x_2945:
[----:B-1----:R-:W-:Y:S02]  /*282d0*/  ISETP.NE.AND P0, PT, R14, RZ, PT ;  /* 0x000000ff0e00720c */ /* 0x002fe40003f05270 */
[----:B------:R-:W-:-:S11]  /*282e0*/  PLOP3.LUT P6, PT, PT, PT, PT, 0x8, 0x0 ;  /* 0x000000000000781c */ /* 0x000fd60003fce170 */
[----:B------:R-:W-:Y:S05]  /*282f0*/  @P0 BRA `(.L_x_2761) ;  /* 0x00000000000c0947 */ /* 0x000fea0003800000 */
[----:B------:R-:W-:-:S03]  /*28300*/  UMOV UR4, 0xffffffff ;  /* 0xffffffff00047882 */ /* 0x000fc60000000000 */
[----:B------:R-:W-:Y:S05]  /*28310*/  BRA.DIV UR4, `(.L_x_2762) ;  /* 0x0000007e04887947 */ /* 0x000fea000b800000 */
[----:B------:R-:W-:-:S13]  /*28320*/  ELECT P6, URZ, PT ;  /* 0x00000000003f782f */ /* 0x000fda00038c0000 */
.L_x_2761:
[----:B0-----:R-:W2:Y:S01]  /*28330*/  LDL R3, [R1+0x64] ;  /* 0x0000640001037983 */ /* 0x001ea20000100800 */
[----:B------:R-:W-:Y:S01]  /*28340*/  BSSY B1, `(.L_x_2763) ;  /* 0x0000008000017945 */ /* 0x000fe20003800000 */
[----:B--2---:R-:W-:-:S05]  /*28350*/  VIADD R3, R3, 0x1 ;  /* 0x0000000103037836 */ /* 0x004fca0000000000 */
[----:B------:R-:W-:-:S04]  /*28360*/  LEA.HI R4, R3, R3, RZ, 0x1 ;  /* 0x0000000303047211 */ /* 0x000fc800078f08ff */
[----:B------:R-:W-:-:S05]  /*28370*/  LOP3.LUT R4, R4, 0xfffffffe, RZ, 0xc0, !PT ;  /* 0xfffffffe04047812 */ /* 0x000fca00078ec0ff */
[----:B------:R-:W-:-:S05]  /*28380*/  IMAD.IADD R3, R3, 0x1, -R4 ;  /* 0x0000000103037824 */ /* 0x000fca00078e0a04 */
[----:B------:R-:W-:-:S04]  /*28390*/  SHF.L.U32 R3, R3, 0x1f, RZ ;  /* 0x0000001f03037819 */ /* 0x000fc800000006ff */
[----:B------:R-:W0:Y:S02]  /*283a0*/  SYNCS.PHASECHK.TRANS64.TRYWAIT P0, [R18+URZ+0x36820], R3 ;  /* 0x03682003120075a7 */ /* 0x000e24000800017f */
[----:B0-----:R-:W-:Y:S05]  /*283b0*/  @!P0 BRA `(.L_x_2764) ;  /* 0x0000007c00808947 */ /* 0x001fea0003800000 */
.L_x_2948:
[----:B------:R-:W-:Y:S05]  /*283c0*/  BSYNC B1 ;  /* 0x0000000000017941 */ /* 0x000fea0003800000 */
.L_x_2763:
[----:B------:R-:W-:Y:S04]  /*283d0*/  BSSY B1, `(.L_x_2765) ;  /* 0x000008e000017945 */ /* 0x000fe80003800000 */
[----:B------:R-:W-:Y:S05]  /*283e0*/  @!P6 BRA `(.L_x_2766) ;  /* 0x000000080030e947 */ /* 0x000fea0003800000 */
[----:B------:R-:W2:Y:S04]  /*283f0*/  LDL R5, [R1+0x1c] ;  /* 0x00001c0001057983 */ /* 0x000ea80000100800 */
[----:B------:R-:W3:Y:S01]  /*28400*/  LDL R6, [R1+0x24] ;  /* 0x0000240001067983 */ /* 0x000ee20000100800 */
[----:B------:R-:W-:Y:S01]  /*28410*/  BSSY B2, `(.L_x_2767) ;  /* 0x0000008000027945 */ /* 0x000fe20003800000 */
[----:B------:R-:W1:Y:S02]  /*28420*/  S2R R4, SR_TID.X ;  /* 0x0000000000047919 */ /* 0x000e640000002100 */
[----:B-1----:R-:W-:-:S04]  /*28430*/  LOP3.LUT R4, R4, 0x7f, RZ, 0xc0, !PT ;  /* 0x0000007f04047812 */ /* 0x002fc800078ec0ff */
[----:B------:R-:W-:Y:S01]  /*28440*/  ISETP.NE.AND P1, PT, R4, RZ, PT ;  /* 0x000000ff0400720c */ /* 0x000fe20003f25270 */
[----:B--2---:R-:W-:Y:S01]  /*28450*/  IMAD R5, R5, 0x8, R18 ;  /* 0x0000000805057824 */ /* 0x004fe200078e0212 */
[----:B---3--:R-:W-:-:S04]  /*28460*/  SHF.L.U32 R9, R6, 0x1f, RZ ;  /* 0x0000001f06097819 */ /* 0x008fc800000006ff */
[----:B------:R-:W1:Y:S02]  /*28470*/  SYNCS.PHASECHK.TRANS64.TRYWAIT P0, [R5+URZ+0x368a0], R9 ;  /* 0x0368a009050075a7 */ /* 0x000e64000800017f */
[----:B-1----:R-:W-:Y:S05]  /*28480*/  @!P0 BRA `(.L_x_2768) ;  /* 0x0000007c00608947 */ /* 0x002fea0003800000 */
.L_x_2949:
[----:B------:R-:W-:Y:S05]  /*28490*/  BSYNC B2 ;  /* 0x0000000000027941 */ /* 0x000fea0003800000 */
.L_x_2767:
[----:B------:R-:W-:Y:S04]  /*284a0*/  BSSY B2, `(.L_x_2769) ;  /* 0x0000009000027945 */ /* 0x000fe80003800000 */
[----:B------:R-:W-:Y:S05]  /*284b0*/  @P1 BRA `(.L_x_2770) ;  /* 0x00000000001c1947 */ /* 0x000fea0003800000 */
[----:B------:R-:W2:Y:S01]  /*284c0*/  S2R R4, SR_TID.X ;  /* 0x0000000000047919 */ /* 0x000ea20000002100 */
[----:B0-----:R-:W-:-:S04]  /*284d0*/  MOV R3, 0xa800 ;  /* 0x0000a80000037802 */ /* 0x001fc80000000f00 */
[----:B------:R3:W-:Y:S01]  /*284e0*/  SYNCS.ARRIVE.TRANS64 RZ, [R5+URZ+0x36890], R3 ;  /* 0x0368900305ff79a7 */ /* 0x0007e2000800003f */
[----:B--2---:R-:W-:-:S04]  /*284f0*/  LOP3.LUT R4, R4, 0x1f, RZ, 0xc0, !PT ;  /* 0x0000001f04047812 */ /* 0x004fc800078ec0ff */
[----:B------:R-:W-:-:S13]  /*28500*/  ISETP.NE.AND P0, PT, R4, RZ, PT ;  /* 0x000000ff0400720c */ /* 0x000fda0003f05270 */
[----:B---3--:R-:W-:Y:S05]  /*28510*/  @!P0 BRA `(.L_x_2770) ;  /* 0x0000000000048947 */ /* 0x008fea0003800000 */
[----:B------:R-:W-:Y:S01]  /*28520*/  BPT.TRAP 0x1 ;  /* 0x000000040000795c */ /* 0x000fe20000300000 */
.L_x_2770:
[----:B------:R-:W-:Y:S05]  /*28530*/  BSYNC B2 ;  /* 0x0000000000027941 */ /* 0x000fea0003800000 */
.L_x_2769:
[----:B0-----:R-:W2:Y:S01]  /*28540*/  LDL R3, [R1+0x1c] ;  /* 0x00001c0001037983 */ /* 0x001ea20000100800 */
        /* <DEDUP_REMOVED lines=9> */
[----:B--2---:R-:W-:-:S02]  /*285e0*/  IMAD R7, R3, 0xa800, R18 ;  /* 0x0000a80003077824 */ /* 0x004fc400078e0212 */
[----:B------:R-:W-:Y:S02]  /*285f0*/  VIADD R3, R5, 0x36890 ;  /* 0x0003689005037836 */ /* 0x000fe40000000000 */
[----:B------:R-:W-:-:S07]  /*28600*/  VIADD R6, R7, 0x21400 ;  /* 0x0002140007067836 */ /* 0x000fce0000000000 */
.L_x_2771:
        /* <DEDUP_REMOVED lines=16> */
.L_x_2772:
        /* <DEDUP_REMOVED lines=16> */
.L_x_2773:
        /* <DEDUP_REMOVED lines=13> */
.L_x_2950:
[----:B------:R-:W-:Y:S05]  /*288e0*/  BSYNC B2 ;  /* 0x0000000000027941 */ /* 0x000fea0003800000 */
.L_x_2774:
[----:B------:R-:W-:Y:S01]  /*288f0*/  BSSY B2, `(.L_x_2776) ;  /* 0x000000b000027945 */ /* 0x000fe20003800000 */
[----:B------:R-:W-:Y:S02]  /*28900*/  IMAD.MOV.U32 R12, RZ, RZ, 0x0 ;  /* 0x00000000ff0c7424 */ /* 0x000fe400078e00ff */
[----:B------:R-:W-:Y:S01]  /*28910*/  IMAD.MOV.U32 R13, RZ, RZ, 0x12f00000 ;  /* 0x12f00000ff0d7424 */ /* 0x000fe200078e00ff */
[----:B------:R-:W-:Y:S06]  /*28920*/  @P1 BRA `(.L_x_2777) ;  /* 0x00000000001c1947 */ /* 0x000fec0003800000 */
[----:B------:R-:W2:Y:S01]  /*28930*/  S2R R6, SR_TID.X ;  /* 0x0000000000067919 */ /* 0x000ea20000002100 */
[----:B------:R-:W-:-:S04]  /*28940*/  IMAD.MOV.U32 R3, RZ, RZ, 0xa800 ;  /* 0x0000a800ff037424 */ /* 0x000fc800078e00ff */
[----:B------:R3:W-:Y:S01]  /*28950*/  SYNCS.ARRIVE.TRANS64 RZ, [R5+URZ+0x368b0], R3 ;  /* 0x0368b00305ff79a7 */ /* 0x0007e2000800003f */
[----:B--2---:R-:W-:-:S04]  /*28960*/  LOP3.LUT R6, R6, 0x1f, RZ, 0xc0, !PT ;  /* 0x0000001f06067812 */ /* 0x004fc800078ec0ff */
[----:B------:R-:W-:-:S13]  /*28970*/  ISETP.NE.AND P0, PT, R6, RZ, PT ;  /* 0x000000ff0600720c */ /* 0x000fda0003f05270 */
[----:B---3--:R-:W-:Y:S05]  /*28980*/  @!P0 BRA `(.L_x_2777) ;  /* 0x0000000000048947 */ /* 0x008fea0003800000 */
[----:B------:R-:W-:Y:S01]  /*28990*/  BPT.TRAP 0x1 ;  /* 0x000000040000795c */ /* 0x000fe20000300000 */
.L_x_2777:
[----:B------:R-:W-:Y:S05]  /*289a0*/  BSYNC B2 ;  /* 0x0000000000027941 */ /* 0x000fea0003800000 */
.L_x_2776:
        /* <DEDUP_REMOVED lines=8> */
.L_x_2778:
        /* <DEDUP_REMOVED lines=15> */
.L_x_2779:
        /* <DEDUP_REMOVED lines=15> */
.L_x_2780:
        /* <DEDUP_REMOVED lines=10> */
.L_x_2766:
[----:B------:R-:W-:Y:S05]  /*28cb0*/  BSYNC B1 ;  /* 0x0000000000017941 */ /* 0x000fea0003800000 */
.L_x_2765:
[----:B0-----:R-:W2:Y:S04]  /*28cc0*/  LDL.LU R3, [R1+0x1c] ;  /* 0x00001c0001037983 */ /* 0x001ea80000300800 */
        /* <DEDUP_REMOVED lines=12> */
.L_x_2797:
[----:B------:R-:W-:Y:S05]  /*28d90*/  YIELD ;  /* 0x0000000000007946 */ /* 0x000fea0003800000 */
[----:B------:R-:W-:Y:S04]  /*28da0*/  BSSY B1, `(.L_x_2781) ;  /* 0x000008d000017945 */ /* 0x000fe80003800000 */
[----:B-1----:R-:W-:Y:S05]  /*28db0*/  @!P6 BRA `(.L_x_2782) ;  /* 0x00000008002ce947 */ /* 0x002fea0003800000 */
[----:B------:R-:W2:Y:S04]  /*28dc0*/  LDL R5, [R1+0x1c] ;  /* 0x00001c0001057983 */ /* 0x000ea80000100800 */
[----:B------:R-:W3:Y:S01]  /*28dd0*/  LDL R4, [R1+0x24] ;  /* 0x0000240001047983 */ /* 0x000ee20000100800 */
[----:B------:R-:W-:Y:S01]  /*28de0*/  BSSY B2, `(.L_x_2783) ;  /* 0x0000008000027945 */ /* 0x000fe20003800000 */
[----:B0-----:R-:W0:Y:S02]  /*28df0*/  S2R R3, SR_TID.X ;  /* 0x0000000000037919 */ /* 0x001e240000002100 */
[----:B0-----:R-:W-:-:S04]  /*28e00*/  LOP3.LUT R3, R3, 0x7f, RZ, 0xc0, !PT ;  /* 0x0000007f03037812 */ /* 0x001fc800078ec0ff */
[----:B------:R-:W-:Y:S01]  /*28e10*/  ISETP.NE.AND P2, PT, R3, RZ, PT ;  /* 0x000000ff0300720c */ /* 0x000fe20003f45270 */
[----:B--2---:R-:W-:Y:S01]  /*28e20*/  IMAD R7, R5, 0x8, R18 ;  /* 0x0000000805077824 */ /* 0x004fe200078e0212 */
[----:B---3--:R-:W-:-:S04]  /*28e30*/  SHF.L.U32 R6, R4, 0x1f, RZ ;  /* 0x0000001f04067819 */ /* 0x008fc800000006ff */
[----:B------:R-:W0:Y:S02]  /*28e40*/  SYNCS.PHASECHK.TRANS64.TRYWAIT P1, [R7+URZ+0x368a0], R6 ;  /* 0x0368a006070075a7 */ /* 0x000e24000802017f */
[----:B0-----:R-:W-:Y:S05]  /*28e50*/  @!P1 BRA `(.L_x_2784) ;  /* 0x0000007400149947 */ /* 0x001fea0003800000 */
.L_x_2951:
[----:B------:R-:W-:Y:S05]  /*28e60*/  BSYNC B2 ;  /* 0x0000000000027941 */ /* 0x000fea0003800000 */
.L_x_2783:
[----:B------:R-:W-:Y:S04]  /*28e70*/  BSSY B2, `(.L_x_2785) ;  /* 0x0000009000027945 */ /* 0x000fe80003800000 */
        /* <DEDUP_REMOVED lines=8> */
.L_x_2786:
[----:B------:R-:W-:Y:S05]  /*28f00*/  BSYNC B2 ;  /* 0x0000000000027941 */ /* 0x000fea0003800000 */
.L_x_2785:
        /* <DEDUP_REMOVED lines=9> */
[----:B--2---:R-:W-:Y:S01]  /*28fa0*/  IMAD R5, R3, 0xa800, R18 ;  /* 0x0000a80003057824 */ /* 0x004fe200078e0212 */
[----:B------:R-:W-:-:S03]  /*28fb0*/  IADD3 R3, R7, 0x36890, RZ ;  /* 0x0003689007037810 */ /* 0x000fc60007ffe0ff */
[----:B------:R-:W-:-:S08]  /*28fc0*/  VIADD R9, R5, 0x21400 ;  /* 0x0002140005097836 */ /* 0x000fd00000000000 */
.L_x_2787:
        /* <DEDUP_REMOVED lines=16> */
.L_x_2788:
        /* <DEDUP_REMOVED lines=16> */
.L_x_2789:
        /* <DEDUP_REMOVED lines=13> */
.L_x_2952:
[----:B------:R-:W-:Y:S05]  /*292a0*/  BSYNC B2 ;  /* 0x0000000000027941 */ /* 0x000fea0003800000 */
.L_x_2790:
        /* <DEDUP_REMOVED lines=11> */
.L_x_2793:
[----:B------:R-:W-:Y:S05]  /*29360*/  BSYNC B2 ;  /* 0x0000000000027941 */ /* 0x000fea0003800000 */
.L_x_2792:
        /* <DEDUP_REMOVED lines=8> */
.L_x_2794:
        /* <DEDUP_REMOVED lines=15> */
.L_x_2795:
        /* <DEDUP_REMOVED lines=15> */
.L_x_2796:
        /* <DEDUP_REMOVED lines=10> */
.L_x_2782:
[----:B------:R-:W-:Y:S05]  /*29670*/  BSYNC B1 ;  /* 0x0000000000017941 */ /* 0x000fea0003800000 */
.L_x_2781:
[----:B0-----:R-:W2:Y:S04]  /*29680*/  LDL.LU R3, [R1+0x1c] ;  /* 0x00001c0001037983 */ /* 0x001ea80000300800 */
[----:B------:R-:W3:Y:S01]  /*29690*/  LDL.LU R6, [R1+0x24] ;  /* 0x0000240001067983 */ /* 0x000ee20000300800 */
[C---:B------:R-:W-:Y:S02]  /*296a0*/  ISETP.GT.AND P2, PT, R8.reuse, R2, PT ;  /* 0x000000020800720c */ /* 0x040fe40003f44270 */
[----:B------:R-:W-:Y:S01]  /*296b0*/  IADD3 R8, R8, -0x1, RZ ;  /* 0xffffffff08087810 */ /* 0x000fe20007ffe0ff */
        /* <DEDUP_REMOVED lines=8> */
.L_x_2759:
[----:B------:R-:W-:Y:S05]  /*29740*/  BSYNC B0 ;  /* 0x0000000000007941 */ /* 0x000fea0003800000 */
.L_x_2758:
[----:B------:R-:W2:Y:S01]  /*29750*/  LDL R4, [R1+0x4] ;  /* 0x0000040001047983 */ /* 0x000ea20000100800 */
[----:B------:R-:W3:Y:S01]  /*29760*/  LDC R0, c[0x0][0x448] ;  /* 0x00011200ff007b82 */ /* 0x000ee20000000800 */
[----:B------:R-:W-:Y:S01]  /*29770*/  ISETP.NE.AND P2, PT, R17, RZ, PT ;  /* 0x000000ff1100720c */ /* 0x000fe20003f45270 */
[----:B------:R-:W-:Y:S05]  /*29780*/  @!P0 WARPSYNC.ALL ;  /* 0x0000000000008948 */ /* 0x000fea0003800000 */
[----:B------:R-:W-:Y:S07]  /*29790*/  BSSY B0, `(.L_x_2798) ;  /* 0x000002e000007945 */ /* 0x000fee0003800000 */
[----:B------:R-:W4:Y:S08]  /*297a0*/  @!P2 LDC R17, c[0x0][0x9f0] ;  /* 0x00027c00ff11ab82 */ /* 0x000f300000000800 */
[----:B------:R-:W-:Y:S01]  /*297b0*/  @!P0 BAR.SYNC.DEFER_BLOCKING 0xc, 0x180 ;  /* 0x0306000000008b1d */ /* 0x000fe20000010000 */
[----:B---3--:R-:W-:-:S13]  /*297c0*/  ISETP.NE.AND P1, PT, R0, 0x1, PT ;  /* 0x000000010000780c */ /* 0x008fda0003f25270 */
[----:B------:R-:W3:Y:S08]  /*297d0*/  @P1 LDC R2, c[0x0][0x44c] ;  /* 0x00011300ff021b82 */ /* 0x000ef00000000800 */
[----:B01----:R-:W0:Y:S01]  /*297e0*/  @P1 LDC R3, c[0x0][0x450] ;  /* 0x00011400ff031b82 */ /* 0x003e220000000800 */
[----:B--2---:R-:W-:-:S05]  /*297f0*/  LEA R0, R4, 0x7f, 0x7 ;  /* 0x0000007f04007811 */ /* 0x004fca00078e38ff */
[----:B---3--:R-:W-:-:S05]  /*29800*/  @P1 IMAD.HI.U32 R2, R0, R2, RZ ;  /* 0x0000000200021227 */ /* 0x008fca00078e00ff */
[----:B0-----:R-:W-:Y:S01]  /*29810*/  @P1 SHF.R.U32.HI R0, RZ, R3, R2 ;  /* 0x00000003ff001219 */ /* 0x001fe20000011602 */
[----:B------:R-:W-:-:S04]  /*29820*/  IMAD.MOV.U32 R2, RZ, RZ, RZ ;  /* 0x000000ffff027224 */ /* 0x000fc800078e00ff */
[----:B------:R-:W-:-:S04]  /*29830*/  IMAD.IADD R3, R21, 0x1, R0 ;  /* 0x0000000115037824 */ /* 0x000fc800078e0200 */
[----:B------:R-:W-:-:S05]  /*29840*/  IMAD.HI R2, R3, -0x6db6db6d, R2 ;  /* 0x9249249303027827 */ /* 0x000fca00078e0202 */
[----:B------:R-:W-:-:S04]  /*29850*/  SHF.R.U32.HI R0, RZ, 0x1f, R2 ;  /* 0x0000001fff007819 */ /* 0x000fc80000011602 */
[----:B------:R-:W-:-:S04]  /*29860*/  LEA.HI.SX32 R2, R2, R0, 0x1a ;  /* 0x0000000002027211 */ /* 0x000fc800078fd2ff */
[----:B------:R-:W-:-:S04]  /*29870*/  VIMNMX R7, R20, R2, PT ;  /* 0x0000000214077248 */ /* 0x000fc80003fe0100 */
[----:B------:R-:W-:Y:S01]  /*29880*/  ISETP.GE.AND P1, PT, R7, 0x1, PT ;  /* 0x000000010700780c */ /* 0x000fe20003f26270 */
[----:B------:R0:W-:Y:S04]  /*29890*/  STL [R1+0x40], R7 ;  /* 0x0000400701007387 */ /* 0x0001e80000100800 */
[----:B------:R0:W-:Y:S08]  /*298a0*/  STL [R1+0x44], RZ ;  /* 0x000044ff01007387 */ /* 0x0001f00000100800 */
[----:B0---4-:R-:W-:Y:S05]  /*298b0*/  @!P1 BRA `(.L_x_2799) ;  /* 0x00000000006c9947 */ /* 0x011fea0003800000 */
        /* <DEDUP_REMOVED lines=9> */
[-C--:B------:R-:W-:Y:S02]  /*29950*/  IABS R2, R17.reuse ;  /* 0x0000001100027213 */ /* 0x080fe40000000000 */
[----:B------:R-:W-:Y:S02]  /*29960*/  IADD3 R4, R17, -0x1, R7 ;  /* 0xffffffff11047810 */ /* 0x000fe40007ffe007 */
[----:B------:R-:W-:Y:S02]  /*29970*/  IADD3 R2, RZ, -R2, RZ ;  /* 0x80000002ff027210 */ /* 0x000fe40007ffe0ff */
[----:B------:R-:W-:Y:S02]  /*29980*/  IABS R3, R4 ;  /* 0x0000000400037213 */ /* 0x000fe40000000000 */
[----:B------:R-:W-:Y:S01]  /*29990*/  LOP3.LUT R4, R4, R17, RZ, 0x3c, !PT ;  /* 0x0000001104047212 */ /* 0x000fe200078e3cff */
[----:B------:R-:W-:-:S02]  /*299a0*/  IMAD.MOV.U32 R5, RZ, RZ, R2 ;  /* 0x000000ffff057224 */ /* 0x000fc400078e0002 */
        /* <DEDUP_REMOVED lines=12> */
.L_x_2799:
[----:B------:R-:W-:Y:S05]  /*29a70*/  BSYNC B0 ;  /* 0x0000000000007941 */ /* 0x000fea0003800000 */
.L_x_2798:
[----:B------:R-:W2:Y:S04]  /*29a80*/  LDL R0, [R1+0x44] ;  /* 0x0000440001007983 */ /* 0x000ea80000100800 */
[----:B0-----:R-:W2:Y:S01]  /*29a90*/  LDL R2, [R1+0x60] ;  /* 0x0000600001027983 */ /* 0x001ea20000100800 */
[----:B------:R-:W-:Y:S01]  /*29aa0*/  BSSY B7, `(.L_x_2800) ;  /* 0x0000450000077945 */ /* 0x000fe20003800000 */
[----:B--2---:R-:W-:-:S05]  /*29ab0*/  IMAD R2, R2, R0, RZ ;  /* 0x0000000002027224 */ /* 0x004fca00078e02ff */
[----:B------:R-:W-:Y:S01]  /*29ac0*/  VIADDMNMX R0, R2, R0, R7, PT ;  /* 0x0000000002007246 */ /* 0x000fe20003800107 */
[----:B------:R0:W-:Y:S03]  /*29ad0*/  STL [R1+0x30], R2 ;  /* 0x0000300201007387 */ /* 0x0001e60000100800 */
[----:B------:R-:W-:Y:S01]  /*29ae0*/  ISETP.GT.AND P0, PT, R0, R2, PT ;  /* 0x000000020000720c */ /* 0x000fe20003f04270 */
[----:B------:R0:W-:-:S12]  /*29af0*/  STL [R1+0x48], R0 ;  /* 0x0000480001007387 */ /* 0x0001d80000100800 */
[----:B0-----:R-:W-:Y:S05]  /*29b00*/  @P0 BRA `(.L_x_2801) ;  /* 0x0000000000480947 */ /* 0x001fea0003800000 */
[----:B------:R-:W0:Y:S02]  /*29b10*/  S2R R0, SR_TID.X ;  /* 0x0000000000007919 */ /* 0x000e240000002100 */
[----:B0-----:R-:W-:-:S04]  /*29b20*/  LOP3.LUT R0, R0, 0x7f, RZ, 0xc0, !PT ;  /* 0x0000007f00007812 */ /* 0x001fc800078ec0ff */
[----:B------:R-:W-:-:S13]  /*29b30*/  ISETP.NE.AND P0, PT, R0, RZ, PT ;  /* 0x000000ff0000720c */ /* 0x000fda0003f05270 */
[----:B------:R-:W-:Y:S05]  /*29b40*/  @P0 BRA `(.L_x_2802) ;  /* 0x0000004400140947 */ /* 0x000fea0003800000 */
[----:B------:R-:W0:Y:S01]  /*29b50*/  S2R R3, SR_LANEID ;  /* 0x0000000000037919 */ /* 0x000e220000000000 */
[----:B------:R-:W-:Y:S02]  /*29b60*/  VOTEU.ANY UR4, UPT, PT ;  /* 0x0000000000047886 */ /* 0x000fe400038e0100 */
[----:B------:R-:W0:Y:S08]  /*29b70*/  FLO.U32 R0, UR4 ;  /* 0x0000000400007d00 */ /* 0x000e3000080e0000 */
[----:B------:R-:W1:Y:S01]  /*29b80*/  POPC R4, UR4 ;  /* 0x0000000400047d09 */ /* 0x000e620008000000 */
[----:B0-----:R-:W-:-:S02]  /*29b90*/  ISETP.EQ.U32.AND P0, PT, R0, R3, PT ;  /* 0x000000030000720c */ /* 0x001fc40003f02070 */
[----:B------:R-:W1:Y:S11]  /*29ba0*/  LDC.64 R2, c[0x0][0xc60] ;  /* 0x00031800ff027b82 */ /* 0x000e760000000a00 */
[----:B-1----:R-:W2:Y:S01]  /*29bb0*/  @P0 ATOMG.E.ADD.STRONG.GPU PT, R3, desc[UR60][R2.64], R4 ;  /* 0x00000004020309a8 */ /* 0x002ea200081ee1fc */
[----:B------:R-:W0:Y:S02]  /*29bc0*/  S2R R5, SR_LTMASK ;  /* 0x0000000000057919 */ /* 0x000e240000003900 */
[----:B0-----:R-:W-:-:S06]  /*29bd0*/  LOP3.LUT R5, R5, UR4, RZ, 0xc0, !PT ;  /* 0x0000000405057c12 */ /* 0x001fcc000f8ec0ff */
[----:B------:R-:W0:Y:S01]  /*29be0*/  POPC R5, R5 ;  /* 0x0000000500057309 */ /* 0x000e220000000000 */
[----:B--2---:R-:W0:Y:S02]  /*29bf0*/  SHFL.IDX PT, R0, R3, R0, 0x1f ;  /* 0x00001f0003007589 */ /* 0x004e2400000e0000 */
[----:B0-----:R-:W-:-:S05]  /*29c00*/  IADD3 R0, R0, UR38, R5 ;  /* 0x0000002600007c10 */ /* 0x001fca000fffe005 */
[----:B------:R0:W-:Y:S01]  /*29c10*/  STL [R1], R0 ;  /* 0x0000000001007387 */ /* 0x0001e20000100800 */
[----:B------:R-:W-:Y:S05]  /*29c20*/  BRA `(.L_x_2802) ;  /* 0x0000004000dc7947 */ /* 0x000fea0003800000 */
.L_x_2801:
[----:B------:R-:W-:Y:S01]  /*29c30*/  IADD3 R0, R18, 0x21400, RZ ;  /* 0x0002140012007810 */ /* 0x000fe20007ffe0ff */
[----:B------:R-:W-:Y:S03]  /*29c40*/  BSSY B6, `(.L_x_2803) ;  /* 0x0000013000067945 */ /* 0x000fe60003800000 */
        /* <DEDUP_REMOVED lines=18> */
.L_x_2804:
[----:B------:R-:W-:Y:S05]  /*29d70*/  BSYNC B6 ;  /* 0x0000000000067941 */ /* 0x000fea0003800000 */
.L_x_2803:
        /* <DEDUP_REMOVED lines=20> */
.L_x_2807:
        /* <DEDUP_REMOVED lines=15> */
.L_x_2806:
[----:B------:R-:W-:Y:S05]  /*29fb0*/  BSYNC B6 ;  /* 0x0000000000067941 */ /* 0x000fea0003800000 */
.L_x_2805:
[----:B------:R-:W2:Y:S01]  /*29fc0*/  LDL.LU R2, [R1+0x28] ;  /* 0x0000280001027983 */ /* 0x000ea20000300800 */
[----:B------:R-:W-:-:S03]  /*29fd0*/  ULDC.64 UR4, c[0x0][0x9f8] ;  /* 0x00027e0000047ab9 */ /* 0x000fc60000000a00 */
[----:B------:R-:W3:Y:S04]  /*29fe0*/  LDL.LU R0, [R1+0x38] ;  /* 0x0000380001007983 */ /* 0x000ee80000300800 */
[----:B------:R-:W4:Y:S01]  /*29ff0*/  LDL R7, [R1+0x10] ;  /* 0x0000100001077983 */ /* 0x000f220000100800 */
[----:B------:R-:W-:-:S03]  /*2a000*/  ISETP.NE.U32.AND P0, PT, RZ, UR4, PT ;  /* 0x00000004ff007c0c */ /* 0x000fc6000bf05070 */
[----:B------:R-:W5:Y:S01]  /*2a010*/  LDL R17, [R1+0x48] ;  /* 0x0000480001117983 */ /* 0x000f620000100800 */
[----:B------:R-:W-:-:S13]  /*2a020*/  ISETP.NE.AND.EX P0, PT, RZ, UR5, PT, P0 ;  /* 0x00000005ff007c0c */ /* 0x000fda000bf05300 */
[----:B--2---:R-:W-:-:S04]  /*2a030*/  @P0 IADD3 R2, P1, R2, UR4, RZ ;  /* 0x0000000402020c10 */ /* 0x004fc8000ff3e0ff */
[----:B---3--:R-:W-:Y:S01]  /*2a040*/  @P0 IADD3.X R3, R0, UR5, RZ, P1, !PT ;  /* 0x0000000500030c10 */ /* 0x008fe20008ffe4ff */
[----:B------:R-:W-:-:S04]  /*2a050*/  ULDC.64 UR4, c[0x0][0xa08] ;  /* 0x0002820000047ab9 */ /* 0x000fc80000000a00 */
[----:B----4-:R0:W2:Y:S02]  /*2a060*/  @P0 LDG.E R7, desc[UR60][R2.64] ;  /* 0x0000003c02070981 */ /* 0x0100a4000c1e1900 */
[----:B0-----:R-:W0:Y:S01]  /*2a070*/  LDC.64 R2, c[0x0][0x418] ;  /* 0x00010600ff027b82 */ /* 0x001e220000000a00 */
[----:B-----5:R-:W-:Y:S01]  /*2a080*/  VIADD R0, R17, 0xffffffff ;  /* 0xffffffff11007836 */ /* 0x020fe20000000000 */
[----:B--2---:R-:W-:Y:S01]  /*2a090*/  SHF.R.S32.HI R8, RZ, 0x1f, R7 ;  /* 0x0000001fff087819 */ /* 0x004fe20000011407 */
        /* <DEDUP_REMOVED lines=11> */
.L_x_2955:
[----:B0-----:R-:W2:Y:S01]  /*2a150*/  LDL.LU R4, [R1+0x20] ;  /* 0x0000200001047983 */ /* 0x001ea20000300800 */
[----:B------:R-:W-:Y:S02]  /*2a160*/  PLOP3.LUT P1, PT, PT, PT, PT, 0x8, 0x0 ;  /* 0x000000000000781c */ /* 0x000fe40003f2e170 */
[----:B-1----:R-:W-:Y:S01]  /*2a170*/  ISETP.NE.AND P0, PT, R14, RZ, PT ;  /* 0x000000ff0e00720c */ /* 0x002fe20003f05270 */
[----:B------:R0:W-:Y:S01]  /*2a180*/  STL [R1+0x8], R0 ;  /* 0x0000080001007387 */ /* 0x0001e20000100800 */
[----:B--2---:R-:W-:-:S09]  /*2a190*/  LOP3.LUT R4, R4, 0xfffffffe, RZ, 0xc0, !PT ;  /* 0xfffffffe04047812 */ /* 0x004fd200078ec0ff */
[----:B------:R-:W-:-:S05]  /*2a1a0*/  @P1 LOP3.LUT R4, R4, 0x1, RZ, 0xfc, !PT ;  /* 0x0000000104041812 */ /* 0x000fca00078efcff */
[----:B------:R0:W-:Y:S01]  /*2a1b0*/  STL [R1+0x20], R4 ;  /* 0x0000200401007387 */ /* 0x0001e20000100800 */
[----:B------:R-:W-:Y:S05]  /*2a1c0*/  @P0 BRA `(.L_x_2809) ;  /* 0x0000000400380947 */ /* 0x000fea0003800000 */
[----:B------:R-:W-:-:S03]  /*2a1d0*/  UMOV UR4, 0xffffffff ;  /* 0xffffffff00047882 */ /* 0x000fc60000000000 */
[----:B------:R-:W-:Y:S05]  /*2a1e0*/  BRA.DIV UR4, `(.L_x_2810) ;  /* 0x00000062048c7947 */ /* 0x000fea000b800000 */
[----:B------:R-:W-:-:S13]  /*2a1f0*/  ELECT P6, URZ, PT ;  /* 0x00000000003f782f */ /* 0x000fda00038c0000 */
.L_x_2958:
[----:B------:R-:W-:Y:S05]  /*2a200*/  @!P6 BRA `(.L_x_2809) ;  /* 0x000000040028e947 */ /* 0x000fea0003800000 */
[----:B------:R-:W-:-:S04]  /*2a210*/  ISETP.NE.U32.AND P0, PT, R2, RZ, PT ;  /* 0x000000ff0200720c */ /* 0x000fc80003f05070 */
[----:B------:R-:W-:-:S13]  /*2a220*/  ISETP.NE.AND.EX P0, PT, R3, RZ, PT, P0 ;  /* 0x000000ff0300720c */ /* 0x000fda0003f05300 */
[----:B------:R-:W-:Y:S05]  /*2a230*/  @!P0 BRA `(.L_x_2811) ;  /* 0x0000000000508947 */ /* 0x000fea0003800000 */
[----:B------:R-:W1:Y:S01]  /*2a240*/  LDC R6, c[0x0][0x43c] ;  /* 0x00010f00ff067b82 */ /* 0x000e620000000800 */
[----:B------:R-:W-:Y:S01]  /*2a250*/  MOV R9, R0 ;  /* 0x0000000000097202 */ /* 0x000fe20000000f00 */
[----:B------:R-:W-:-:S04]  /*2a260*/  ULDC.64 UR4, c[0x0][0x428] ;  /* 0x00010a0000047ab9 */ /* 0x000fc80000000a00 */
        /* <DEDUP_REMOVED lines=17> */
.L_x_2811:
[----:B-1----:R-:W2:Y:S01]  /*2a380*/  LDL R2, [R1+0x14] ;  /* 0x0000140001027983 */ /* 0x002ea20000100800 */
[----:B0-----:R-:W-:Y:S01]  /*2a390*/  IMAD R0, R19, 0x8, R18 ;  /* 0x0000000813007824 */ /* 0x001fe200078e0212 */
[----:B--2---:R-:W-:-:S04]  /*2a3a0*/  SHF.L.U32 R2, R2, 0x1f, RZ ;  /* 0x0000001f02027819 */ /* 0x004fc800000006ff */
[----:B------:R-:W0:Y:S02]  /*2a3b0*/  SYNCS.PHASECHK.TRANS64.TRYWAIT P0, [R0+URZ+0x36840], R2 ;  /* 0x03684002000075a7 */ /* 0x000e24000800017f */
[----:B0-----:R-:W-:Y:S05]  /*2a3c0*/  @!P0 BRA `(.L_x_2812) ;  /* 0x0000006000348947 */ /* 0x001fea0003800000 */
.L_x_2959:
[----:B------:R-:W1:Y:S02]  /*2a3d0*/  S2R R3, SR_TID.X ;  /* 0x0000000000037919 */ /* 0x000e640000002100 */
[----:B-1----:R-:W-:-:S04]  /*2a3e0*/  LOP3.LUT R3, R3, 0x7f, RZ, 0xc0, !PT ;  /* 0x0000007f03037812 */ /* 0x002fc800078ec0ff */
[----:B------:R-:W-:-:S13]  /*2a3f0*/  ISETP.NE.AND P0, PT, R3, RZ, PT ;  /* 0x000000ff0300720c */ /* 0x000fda0003f05270 */
[----:B------:R-:W-:Y:S05]  /*2a400*/  @P0 BRA `(.L_x_2813) ;  /* 0x00000000001c0947 */ /* 0x000fea0003800000 */
[----:B------:R-:W1:Y:S01]  /*2a410*/  S2R R3, SR_TID.X ;  /* 0x0000000000037919 */ /* 0x000e620000002100 */
[----:B0-----:R-:W-:-:S04]  /*2a420*/  MOV R2, 0xa800 ;  /* 0x0000a80000027802 */ /* 0x001fc80000000f00 */
[----:B------:R2:W-:Y:S01]  /*2a430*/  SYNCS.ARRIVE.TRANS64 RZ, [R0+URZ+0x36830], R2 ;  /* 0x0368300200ff79a7 */ /* 0x0005e2000800003f */
[----:B-1----:R-:W-:-:S04]  /*2a440*/  LOP3.LUT R3, R3, 0x1f, RZ, 0xc0, !PT ;  /* 0x0000001f03037812 */ /* 0x002fc800078ec0ff */
[----:B------:R-:W-:-:S13]  /*2a450*/  ISETP.NE.AND P0, PT, R3, RZ, PT ;  /* 0x000000ff0300720c */ /* 0x000fda0003f05270 */
[----:B--2---:R-:W-:Y:S05]  /*2a460*/  @!P0 BRA `(.L_x_2813) ;  /* 0x0000000000048947 */ /* 0x004fea0003800000 */
[----:B------:R-:W-:Y:S01]  /*2a470*/  BPT.TRAP 0x1 ;  /* 0x000000040000795c */ /* 0x000fe20000300000 */
.L_x_2813:
[----:B------:R-:W2:Y:S04]  /*2a480*/  LDL R4, [R1+0x8] ;  /* 0x0000080001047983 */ /* 0x000ea80000100800 */
[----:B------:R-:W3:Y:S04]  /*2a490*/  LDL R3, [R1+0x18] ;  /* 0x0000180001037983 */ /* 0x000ee80000100800 */
[----:B0-----:R-:W4:Y:S01]  /*2a4a0*/  LDL.LU R2, [R1+0x20] ;  /* 0x0000200001027983 */ /* 0x001f220000300800 */
        /* <DEDUP_REMOVED lines=32> */
.L_x_2809:
[----:B------:R-:W2:Y:S04]  /*2a6b0*/  LDL.LU R3, [R1+0x4c] ;  /* 0x00004c0001037983 */ /* 0x000ea80000300800 */
[----:B------:R-:W3:Y:S04]  /*2a6c0*/  LDL.LU R5, [R1+0x34] ;  /* 0x0000340001057983 */ /* 0x000ee80000300800 */
[----:B0-----:R-:W4:Y:S01]  /*2a6d0*/  LDL.LU R4, [R1+0x54] ;  /* 0x0000540001047983 */ /* 0x001f220000300800 */
        /* <DEDUP_REMOVED lines=9> */
[----:B--2---:R-:W-:Y:S02]  /*2a770*/  SHF.R.S32.HI R0, RZ, 0x1f, R3 ;  /* 0x0000001fff007819 */ /* 0x004fe40000011403 */
[----:B---3--:R-:W-:-:S03]  /*2a780*/  SEL R5, R5, RZ, !P0 ;  /* 0x000000ff05057207 */ /* 0x008fc60004000000 */
[----:B------:R-:W-:Y:S01]  /*2a790*/  IMAD R0, R0, UR4, RZ ;  /* 0x0000000400007c24 */ /* 0x000fe2000f8e02ff */
[----:B----4-:R-:W-:-:S03]  /*2a7a0*/  SEL R4, R4, RZ, !P0 ;  /* 0x000000ff04047207 */ /* 0x010fc60004000000 */
        /* <DEDUP_REMOVED lines=24> */
.L_x_2815:
[----:B------:R-:W-:Y:S05]  /*2a930*/  BSYNC B6 ;  /* 0x0000000000067941 */ /* 0x000fea0003800000 */
.L_x_2814:
[----:B0-----:R-:W2:Y:S01]  /*2a940*/  LDL.LU R0, [R1+0x4c] ;  /* 0x00004c0001007983 */ /* 0x001ea20000300800 */
[----:B------:R-:W-:Y:S01]  /*2a950*/  ULDC.64 UR4, c[0x0][0x2d8] ;  /* 0x0000b60000047ab9 */ /* 0x000fe20000000a00 */
[----:B------:R-:W0:Y:S01]  /*2a960*/  LDC R7, c[0x0][0x448] ;  /* 0x00011200ff077b82 */ /* 0x000e220000000800 */
[----:B------:R-:W-:Y:S01]  /*2a970*/  ULDC.64 UR6, c[0x0][0x280] ;  /* 0x0000a00000067ab9 */ /* 0x000fe20000000a00 */
[----:B------:R-:W3:Y:S04]  /*2a980*/  LDL.LU R4, [R1+0x38] ;  /* 0x0000380001047983 */ /* 0x000ee80000300800 */
[----:B------:R-:W3:Y:S04]  /*2a990*/  LDL.LU.64 R2, [R1+0x58] ;  /* 0x0000580001027983 */ /* 0x000ee80000300a00 */
[----:B------:R-:W4:Y:S04]  /*2a9a0*/  LDL.LU R5, [R1+0x34] ;  /* 0x0000340001057983 */ /* 0x000f280000300800 */
[----:B------:R-:W4:Y:S01]  /*2a9b0*/  LDL R9, [R1+0x4] ;  /* 0x0000040001097983 */ /* 0x000f220000100800 */
[----:B------:R-:W1:Y:S01]  /*2a9c0*/  S2R R10, SR_TID.X ;  /* 0x00000000000a7919 */ /* 0x000e620000002100 */
[----:B------:R-:W1:Y:S01]  /*2a9d0*/  S2R R8, SR_TID.X ;  /* 0x0000000000087919 */ /* 0x000e620000002100 */
[----:B0-----:R-:W-:-:S13]  /*2a9e0*/  ISETP.NE.AND P0, PT, R7, 0x1, PT ;  /* 0x000000010700780c */ /* 0x001fda0003f05270 */
[----:B------:R-:W0:Y:S01]  /*2a9f0*/  @P0 LDC R6, c[0x0][0x450] ;  /* 0x00011400ff060b82 */ /* 0x000e220000000800 */
[----:B-1----:R-:W-:Y:S02]  /*2aa00*/  IMAD.SHL.U32 R10, R10, 0x8, RZ ;  /* 0x000000080a0a7824 */ /* 0x002fe400078e00ff */
[----:B------:R-:W-:-:S03]  /*2aa10*/  IMAD.SHL.U32 R8, R8, 0x8, RZ ;  /* 0x0000000808087824 */ /* 0x000fc600078e00ff */
[----:B------:R-:W-:-:S04]  /*2aa20*/  LOP3.LUT R10, R10, 0x38, RZ, 0xc0, !PT ;  /* 0x000000380a0a7812 */ /* 0x000fc800078ec0ff */
[C---:B------:R-:W-:Y:S02]  /*2aa30*/  LOP3.LUT R11, R10.reuse, 0x40, RZ, 0xfc, !PT ;  /* 0x000000400a0b7812 */ /* 0x040fe400078efcff */
[----:B------:R-:W-:Y:S02]  /*2aa40*/  LOP3.LUT R10, R10, 0x80, RZ, 0xfc, !PT ;  /* 0x000000800a0a7812 */ /* 0x000fe400078efcff */
[----:B------:R-:W-:Y:S02]  /*2aa50*/  LOP3.LUT R8, R8, 0x38, RZ, 0xc0, !PT ;  /* 0x0000003808087812 */ /* 0x000fe400078ec0ff */
[----:B---3--:R-:W-:Y:S02]  /*2aa60*/  MOV R3, R4 ;  /* 0x0000000400037202 */ /* 0x008fe40000000f00 */
[----:B------:R-:W1:Y:S01]  /*2aa70*/  S2R R4, SR_TID.X ;  /* 0x0000000000047919 */ /* 0x000e620000002100 */
[----:B------:R-:W-:-:S04]  /*2aa80*/  IMAD.WIDE.U32 R2, R16, UR4, R2 ;  /* 0x0000000410027c25 */ /* 0x000fc8000f8e0002 */
[----:B------:R-:W-:Y:S01]  /*2aa90*/  IMAD R3, R16, UR5, R3 ;  /* 0x0000000510037c24 */ /* 0x000fe2000f8e0203 */
[----:B------:R-:W-:Y:S02]  /*2aaa0*/  ULDC.64 UR4, c[0x0][0x2e0] ;  /* 0x0000b80000047ab9 */ /* 0x000fe40000000a00 */
[----:B--2---:R-:W-:Y:S02]  /*2aab0*/  IMAD R0, R0, UR4, RZ ;  /* 0x0000000400007c24 */ /* 0x004fe4000f8e02ff */
[----:B----4-:R-:W-:-:S04]  /*2aac0*/  IMAD.WIDE.U32 R2, R5, UR4, R2 ;  /* 0x0000000405027c25 */ /* 0x010fc8000f8e0002 */
[----:B------:R-:W-:Y:S01]  /*2aad0*/  IMAD R0, R5, UR5, R0 ;  /* 0x0000000505007c24 */ /* 0x000fe2000f8e0200 */
[----:B------:R-:W-:-:S03]  /*2aae0*/  ULDC.64 UR4, c[0x0][0x2d0] ;  /* 0x0000b40000047ab9 */ /* 0x000fc60000000a00 */
[----:B------:R-:W-:Y:S01]  /*2aaf0*/  IMAD.IADD R3, R3, 0x1, R0 ;  /* 0x0000000103037824 */ /* 0x000fe200078e0200 */
[----:B-1----:R-:W-:-:S04]  /*2ab00*/  LOP3.LUT R4, R4, 0x7f, RZ, 0xc0, !PT ;  /* 0x0000007f04047812 */ /* 0x002fc800078ec0ff */
[----:B------:R-:W-:Y:S02]  /*2ab10*/  SHF.R.U32.HI R5, RZ, 0x3, R4 ;  /* 0x00000003ff057819 */ /* 0x000fe40000011604 */
[----:B------:R-:W1:Y:S02]  /*2ab20*/  S2R R4, SR_TID.X ;  /* 0x0000000000047919 */ /* 0x000e640000002100 */
[----:B-1----:R-:W-:-:S05]  /*2ab30*/  IMAD.SHL.U32 R4, R4, 0x10, RZ ;  /* 0x0000001004047824 */ /* 0x002fca00078e00ff */
[----:B------:R-:W-:Y:S02]  /*2ab40*/  LOP3.LUT R4, R5, 0x70, R4, 0xf8, !PT ;  /* 0x0000007005047812 */ /* 0x000fe400078ef804 */
[----:B------:R-:W1:Y:S03]  /*2ab50*/  @P0 LDC R5, c[0x0][0x44c] ;  /* 0x00011300ff050b82 */ /* 0x000e660000000800 */
[----:B------:R-:W-:-:S04]  /*2ab60*/  IMAD R4, R9, 0x80, R4 ;  /* 0x0000008009047824 */ /* 0x000fc800078e0204 */
        /* <DEDUP_REMOVED lines=9> */
[----:B------:R-:W-:-:S04]  /*2ac00*/  ULDC.64 UR4, c[0x0][0x2c8] ;  /* 0x0000b20000047ab9 */ /* 0x000fc80000000a00 */
[----:B------:R-:W-:Y:S02]  /*2ac10*/  IADD3 R3, R3, R0, RZ ;  /* 0x0000000003037210 */ /* 0x000fe40007ffe0ff */
        /* <DEDUP_REMOVED lines=9> */
[----:B------:R-:W-:Y:S02]  /*2acb0*/  ISETP.GE.AND P2, PT, R8, UR4, PT ;  /* 0x0000000408007c0c */ /* 0x000fe4000bf46270 */
[----:B------:R-:W-:Y:S01]  /*2acc0*/  ISETP.GE.AND P1, PT, R11, UR4, PT ;  /* 0x000000040b007c0c */ /* 0x000fe2000bf26270 */
[----:B------:R-:W-:Y:S01]  /*2acd0*/  UMOV UR4, 0xffffffff ;  /* 0xffffffff00047882 */ /* 0x000fe20000000000 */
[----:B------:R-:W-:-:S02]  /*2ace0*/  LEA.HI.X R3, R2, UR7, R0, 0x1, P3 ;  /* 0x0000000702037c11 */ /* 0x000fc400098f0c00 */
[----:B0-----:R-:W-:Y:S09]  /*2acf0*/  BRA.DIV UR4, `(.L_x_2816) ;  /* 0x0000005604fc7947 */ /* 0x001ff2000b800000 */
[----:B------:R-:W0:Y:S01]  /*2ad00*/  S2R R6, SR_TID.X ;  /* 0x0000000000067919 */ /* 0x000e220000002100 */
[----:B------:R-:W2:Y:S01]  /*2ad10*/  LDL.LU R8, [R1+0x4] ;  /* 0x0000040001087983 */ /* 0x000ea20000300800 */
[----:B0-----:R-:W-:-:S04]  /*2ad20*/  LOP3.LUT R6, R6, 0x7f, RZ, 0xc0, !PT ;  /* 0x0000007f06067812 */ /* 0x001fc800078ec0ff */
[----:B------:R-:W-:Y:S02]  /*2ad30*/  SHF.R.U32.HI R9, RZ, 0x3, R6 ;  /* 0x00000003ff097819 */ /* 0x000fe40000011606 */
[----:B------:R-:W3:Y:S01]  /*2ad40*/  LDL.LU R6, [R1+0x50] ;  /* 0x0000500001067983 */ /* 0x000ee20000300800 */
[----:B------:R-:W0:Y:S02]  /*2ad50*/  S2R R11, SR_TID.X ;  /* 0x00000000000b7919 */ /* 0x000e240000002100 */
[----:B0-----:R-:W-:-:S04]  /*2ad60*/  SHF.L.U32 R11, R11, 0x3, RZ ;  /* 0x000000030b0b7819 */ /* 0x001fc800000006ff */
[----:B------:R-:W-:Y:S01]  /*2ad70*/  LOP3.LUT R11, R11, 0x38, RZ, 0xc0, !PT ;  /* 0x000000380b0b7812 */ /* 0x000fe200078ec0ff */
[----:B--2---:R-:W-:-:S04]  /*2ad80*/  IMAD R0, R8, 0x80, R9 ;  /* 0x0000008008007824 */ /* 0x004fc800078e0209 */
        /* <DEDUP_REMOVED lines=80> */
.L_x_2976:
        /* <DEDUP_REMOVED lines=15> */
.L_x_2818:
[----:B------:R-:W-:Y:S05]  /*2b380*/  BSYNC B0 ;  /* 0x0000000000007941 */ /* 0x000fea0003800000 */
.L_x_2817:
[----:B------:R-:W-:Y:S01]  /*2b390*/  NOP ;  /* 0x0000000000007918 */ /* 0x000fe20000000000 */
[----:B------:R-:W-:Y:S01]  /*2b3a0*/  PLOP3.LUT P0, PT, PT, PT, PT, 0x80, 0x0 ;  /* 0x000000000000781c */ /* 0x000fe20003f0f070 */
[----:B------:R-:W-:-:S12]  /*2b3b0*/  VIADD R11, R18, 0x36800 ;  /* 0x00036800120b7836 */ /* 0x000fd80000000000 */
.L_x_2819:
        /* <DEDUP_REMOVED lines=10> */
[----:B------:R-:W-:-:S04]  /*2b460*/  LOP3.LUT R0, R0, 0xfffffffe, RZ, 0xc0, !PT ;  /* 0xfffffffe00007812 */ /* 0x000fc800078ec0ff */
[----:B------:R-:W-:-:S04]  /*2b470*/  IADD3 R0, R2, -R0, RZ ;  /* 0x8000000002007210 */ /* 0x000fc80007ffe0ff */
[----:B------:R-:W-:Y:S01]  /*2b480*/  SHF.L.U32 R0, R0, 0x1f, RZ ;  /* 0x0000001f00007819 */ /* 0x000fe200000006ff */
[----:B------:R-:W-:Y:S01]  /*2b490*/  NOP ;  /* 0x0000000000007918 */ /* 0x000fe20000000000 */
[----:B------:R4:W-:Y:S01]  /*2b4a0*/  SYNCS.ARRIVE.TRANS64.A1T0 RZ, [R18+URZ+0x36800], RZ ;  /* 0x036800ff12ff79a7 */ /* 0x0009e2000810003f */
[----:B------:R-:W-:Y:S01]  /*2b4b0*/  BSSY B0, `(.L_x_2820) ;  /* 0x0000003000007945 */ /* 0x000fe20003800000 */
[----:B------:R-:W5:Y:S03]  /*2b4c0*/  SYNCS.PHASECHK.TRANS64.TRYWAIT P0, [R18+URZ+0x36820], R0 ;  /* 0x03682000120075a7 */ /* 0x000f66000800017f */
[----:B----45:R-:W-:Y:S05]  /*2b4d0*/  @!P0 BRA `(.L_x_2821) ;  /* 0x0000005800fc8947 */ /* 0x030fea0003800000 */
.L_x_2977:
[----:B------:R-:W-:Y:S05]  /*2b4e0*/  BSYNC B0 ;  /* 0x0000000000007941 */ /* 0x000fea0003800000 */
.L_x_2820:
        /* <DEDUP_REMOVED lines=54> */
.L_x_2828:
[----:B------:R-:W-:Y:S01]  /*2b850*/  IMAD R3, R8, 0x8, R18 ;  /* 0x0000000808037824 */ /* 0x000fe200078e0212 */
[----:B------:R-:W-:Y:S01]  /*2b860*/  SHF.L.U32 R2, R10, 0x1f, RZ ;  /* 0x0000001f0a027819 */ /* 0x000fe200000006ff */
[----:B------:R-:W-:Y:S03]  /*2b870*/  BSSY B3, `(.L_x_2829) ;  /* 0x0000003000037945 */ /* 0x000fe60003800000 */
[----:B------:R-:W1:Y:S02]  /*2b880*/  SYNCS.PHASECHK.TRANS64.TRYWAIT P0, [R3+URZ+0x36840], R2 ;  /* 0x03684002030075a7 */ /* 0x000e64000800017f */
[----:B-1----:R-:W-:Y:S05]  /*2b890*/  @!P0 BRA `(.L_x_2830) ;  /* 0x0000005800208947 */ /* 0x002fea0003800000 */
.L_x_2978:
[----:B------:R-:W-:Y:S05]  /*2b8a0*/  BSYNC B3 ;  /* 0x0000000000037941 */ /* 0x000fea0003800000 */
.L_x_2829:
        /* <DEDUP_REMOVED lines=12> */
.L_x_2832:
[----:B------:R-:W-:Y:S05]  /*2b970*/  BSYNC B3 ;  /* 0x0000000000037941 */ /* 0x000fea0003800000 */
.L_x_2831:
[----:B-1----:R-:W2:Y:S01]  /*2b980*/  LDL R2, [R1+0x18] ;  /* 0x0000180001027983 */ /* 0x002ea20000100800 */
[----:B------:R-:W-:Y:S01]  /*2b990*/  MOV R14, RZ ;  /* 0x000000ff000e7202 */ /* 0x000fe20000000f00 */
[----:B------:R-:W-:Y:S01]  /*2b9a0*/  IMAD R6, R8, 0xa800, R18 ;  /* 0x0000a80008067824 */ /* 0x000fe200078e0212 */
[----:B------:R-:W-:Y:S01]  /*2b9b0*/  UIADD3 UR4, UP0, UR36, 0x370, URZ ;  /* 0x0000037024047890 */ /* 0x000fe2000ff1e03f */
        /* <DEDUP_REMOVED lines=8> */
.L_x_2833:
        /* <DEDUP_REMOVED lines=16> */
.L_x_2834:
        /* <DEDUP_REMOVED lines=12> */
[----:B------:R-:W-:Y:S01]  /*2bc00*/  UMOV UR6, 0x0 ;  /* 0x0000000000067882 */ /* 0x000fe20000000000 */
[----:B------:R-:W-:Y:S01]  /*2bc10*/  IADD3 R5, R6, 0x28400, RZ ;  /* 0x0002840006057810 */ /* 0x000fe20007ffe0ff */
[----:B------:R-:W-:Y:S01]  /*2bc20*/  UMOV UR7, 0x14f00000 ;  /* 0x14f0000000077882 */ /* 0x000fe20000000000 */
[----:B------:R-:W-:-:S15]  /*2bc30*/  R2UR UR10, R15 ;  /* 0x000000000f0a72ca */ /* 0x000fde00000e0000 */
.L_x_2835:
        /* <DEDUP_REMOVED lines=16> */
.L_x_2979:
[----:B------:R-:W-:Y:S05]  /*2bd40*/  BSYNC B3 ;  /* 0x0000000000037941 */ /* 0x000fea0003800000 */
.L_x_2836:
        /* <DEDUP_REMOVED lines=12> */
.L_x_2839:
[----:B------:R-:W-:Y:S05]  /*2be10*/  BSYNC B3 ;  /* 0x0000000000037941 */ /* 0x000fea0003800000 */
.L_x_2838:
        /* <DEDUP_REMOVED lines=13> */
.L_x_2840:
        /* <DEDUP_REMOVED lines=15> */
.L_x_2841:
        /* <DEDUP_REMOVED lines=15> */
.L_x_2842:
        /* <DEDUP_REMOVED lines=12> */
.L_x_2827:
[----:B------:R-:W-:Y:S05]  /*2c190*/  BSYNC B1 ;  /* 0x0000000000017941 */ /* 0x000fea0003800000 */
.L_x_2826:
[----:B0-----:R-:W2:Y:S01]  /*2c1a0*/  LDL.LU R0, [R1+0x48] ;  /* 0x0000480001007983 */ /* 0x001ea20000300800 */
[----:B------:R-:W-:-:S03]  /*2c1b0*/  IMAD.MOV.U32 R19, RZ, RZ, R8 ;  /* 0x000000ffff137224 */ /* 0x000fc600078e0008 */
[----:B------:R0:W-:Y:S02]  /*2c1c0*/  STL [R1+0x14], R10 ;  /* 0x0000140a01007387 */ /* 0x0001e40000100800 */
[----:B0-2---:R-:W-:-:S07]  /*2c1d0*/  IADD3 R0, R0, -0x3, RZ ;  /* 0xfffffffd00007810 */ /* 0x005fce0007ffe0ff */
.L_x_2825:
[----:B------:R-:W-:Y:S05]  /*2c1e0*/  BSYNC B2 ;  /* 0x0000000000027941 */ /* 0x000fea0003800000 */
.L_x_2824:
[----:B------:R-:W-:Y:S01]  /*2c1f0*/  VIADD R9, R9, 0xfffffffe ;  /* 0xfffffffe09097836 */ /* 0x000fe20000000000 */
[----:B------:R-:W-:-:S04]  /*2c200*/  LOP3.LUT R7, RZ, R7, RZ, 0x33, !PT ;  /* 0x00000007ff077212 */ /* 0x000fc800078e33ff */
[----:B------:R-:W-:-:S13]  /*2c210*/  ISETP.NE.AND P0, PT, R9, R7, PT ;  /* 0x000000070900720c */ /* 0x000fda0003f05270 */
[----:B------:R-:W-:Y:S05]  /*2c220*/  @!P0 BRA `(.L_x_2823) ;  /* 0x0000001400c48947 */ /* 0x000fea0003800000 */
[----:B------:R-:W-:-:S07]  /*2c230*/  IMAD.MOV.U32 R9, RZ, RZ, R17 ;  /* 0x000000ffff097224 */ /* 0x000fce00078e0011 */
.L_x_2877:
        /* <DEDUP_REMOVED lines=22> */
[----:B0-----:R-:W-:Y:S01]  /*2c3a0*/  @P0 IMAD.HI.U32 R6, R0, R2, RZ ;  /* 0x0000000200060227 */ /* 0x001fe200078e00ff */
[----:B------:R-:W-:-:S04]  /*2c3b0*/  MOV R2, R0 ;  /* 0x0000000000027202 */ /* 0x000fc80000000f00 */
        /* <DEDUP_REMOVED lines=11> */
.L_x_2845:
[----:B------:R-:W-:Y:S01]  /*2c470*/  IMAD R3, R4, 0x8, R18 ;  /* 0x0000000804037824 */ /* 0x000fe200078e0212 */
[----:B------:R-:W-:Y:S01]  /*2c480*/  SHF.L.U32 R2, R5, 0x1f, RZ ;  /* 0x0000001f05027819 */ /* 0x000fe200000006ff */
[----:B------:R-:W-:Y:S03]  /*2c490*/  BSSY B2, `(.L_x_2846) ;  /* 0x0000003000027945 */ /* 0x000fe60003800000 */
[----:B------:R-:W1:Y:S02]  /*2c4a0*/  SYNCS.PHASECHK.TRANS64.TRYWAIT P0, [R3+URZ+0x36840], R2 ;  /* 0x03684002030075a7 */ /* 0x000e64000800017f */
[----:B-1----:R-:W-:Y:S05]  /*2c4b0*/  @!P0 BRA `(.L_x_2847) ;  /* 0x0000004c00408947 */ /* 0x002fea0003800000 */
.L_x_2980:
[----:B------:R-:W-:Y:S05]  /*2c4c0*/  BSYNC B2 ;  /* 0x0000000000027941 */ /* 0x000fea0003800000 */
.L_x_2846:
        /* <DEDUP_REMOVED lines=12> */
.L_x_2849:
[----:B------:R-:W-:Y:S05]  /*2c590*/  BSYNC B2 ;  /* 0x0000000000027941 */ /* 0x000fea0003800000 */
.L_x_2848:
[----:B-1----:R-:W2:Y:S01]  /*2c5a0*/  LDL R2, [R1+0x18] ;  /* 0x0000180001027983 */ /* 0x002ea20000100800 */
[----:B------:R-:W-:Y:S01]  /*2c5b0*/  IMAD.MOV.U32 R10, RZ, RZ, RZ ;  /* 0x000000ffff0a7224 */ /* 0x000fe200078e00ff */
[----:B------:R-:W-:Y:S01]  /*2c5c0*/  UIADD3 UR4, UP0, UR36, 0x370, URZ ;  /* 0x0000037024047890 */ /* 0x000fe2000ff1e03f */
[----:B------:R-:W-:Y:S01]  /*2c5d0*/  IMAD R7, R4, 0xa800, R18 ;  /* 0x0000a80004077824 */ /* 0x000fe200078e0212 */
[----:B------:R-:W-:Y:S01]  /*2c5e0*/  PLOP3.LUT P0, PT, PT, PT, PT, 0x80, 0x0 ;  /* 0x000000000000781c */ /* 0x000fe20003f0f070 */
[----:B------:R-:W-:Y:S01]  /*2c5f0*/  UMOV UR6, 0x0 ;  /* 0x0000000000067882 */ /* 0x000fe20000000000 */
[----:B------:R-:W-:Y:S01]  /*2c600*/  R2UR UR10, R10 ;  /* 0x000000000a0a72ca */ /* 0x000fe200000e0000 */
[----:B0-----:R-:W-:Y:S01]  /*2c610*/  VIADD R8, R7, 0x21400 ;  /* 0x0002140007087836 */ /* 0x001fe20000000000 */
[----:B------:R-:W-:Y:S01]  /*2c620*/  IADD3 R3, R3, 0x36830, RZ ;  /* 0x0003683003037810 */ /* 0x000fe20007ffe0ff */
[----:B------:R-:W-:Y:S01]  /*2c630*/  UIADD3.X UR5, URZ, UR37, URZ, UP0, !UPT ;  /* 0x000000253f057290 */ /* 0x000fe200087fe43f */
[----:B------:R-:W-:Y:S01]  /*2c640*/  UMOV UR7, 0x14f00000 ;  /* 0x14f0000000077882 */ /* 0x000fe20000000000 */
[----:B--2---:R-:W-:-:S10]  /*2c650*/  IMAD R2, R6, 0x70, R2 ;  /* 0x0000007006027824 */ /* 0x004fd400078e0202 */
.L_x_2850:
        /* <DEDUP_REMOVED lines=16> */
.L_x_2851:
        /* <DEDUP_REMOVED lines=16> */
.L_x_2852:
        /* <DEDUP_REMOVED lines=16> */
.L_x_2981:
[----:B------:R-:W-:Y:S05]  /*2c960*/  BSYNC B2 ;  /* 0x0000000000027941 */ /* 0x000fea0003800000 */
.L_x_2853:
        /* <DEDUP_REMOVED lines=11> */
.L_x_2856:
[----:B------:R-:W-:Y:S05]  /*2ca20*/  BSYNC B2 ;  /* 0x0000000000027941 */ /* 0x000fea0003800000 */
.L_x_2855:
        /* <DEDUP_REMOVED lines=12> */
.L_x_2857:
        /* <DEDUP_REMOVED lines=15> */
.L_x_2858:
        /* <DEDUP_REMOVED lines=15> */
.L_x_2859:
        /* <DEDUP_REMOVED lines=12> */
.L_x_2844:
[----:B------:R-:W-:Y:S05]  /*2cd90*/  BSYNC B1 ;  /* 0x0000000000017941 */ /* 0x000fea0003800000 */
.L_x_2843:
        /* <DEDUP_REMOVED lines=22> */
[----:B-1----:R-:W-:Y:S01]  /*2cf00*/  @P0 IMAD.HI.U32 R7, R6, R2, RZ ;  /* 0x0000000206070227 */ /* 0x002fe200078e00ff */
        /* <DEDUP_REMOVED lines=12> */
.L_x_2862:
[----:B------:R-:W-:Y:S01]  /*2cfd0*/  IMAD R2, R19, 0x8, R18 ;  /* 0x0000000813027824 */ /* 0x000fe200078e0212 */
[----:B------:R-:W-:Y:S01]  /*2cfe0*/  SHF.L.U32 R3, R10, 0x1f, RZ ;  /* 0x0000001f0a037819 */ /* 0x000fe200000006ff */
[----:B------:R-:W-:Y:S03]  /*2cff0*/  BSSY B2, `(.L_x_2863) ;  /* 0x0000003000027945 */ /* 0x000fe60003800000 */
[----:B------:R-:W2:Y:S02]  /*2d000*/  SYNCS.PHASECHK.TRANS64.TRYWAIT P0, [R2+URZ+0x36840], R3 ;  /* 0x03684003020075a7 */ /* 0x000ea4000800017f */
[----:B--2---:R-:W-:Y:S05]  /*2d010*/  @!P0 BRA `(.L_x_2864) ;  /* 0x0000004000908947 */ /* 0x004fea0003800000 */
.L_x_2982:
[----:B------:R-:W-:Y:S05]  /*2d020*/  BSYNC B2 ;  /* 0x0000000000027941 */ /* 0x000fea0003800000 */
.L_x_2863:
        /* <DEDUP_REMOVED lines=12> */
.L_x_2866:
[----:B------:R-:W-:Y:S05]  /*2d0f0*/  BSYNC B2 ;  /* 0x0000000000027941 */ /* 0x000fea0003800000 */
.L_x_2865:
[----:B--2---:R-:W2:Y:S01]  /*2d100*/  LDL R2, [R1+0x18] ;  /* 0x0000180001027983 */ /* 0x004ea20000100800 */
[----:B------:R-:W-:Y:S01]  /*2d110*/  IMAD.MOV.U32 R14, RZ, RZ, RZ ;  /* 0x000000ffff0e7224 */ /* 0x000fe200078e00ff */
[C---:B------:R-:W-:Y:S01]  /*2d120*/  LEA R3, R19.reuse, R11, 0x3 ;  /* 0x0000000b13037211 */ /* 0x040fe200078e18ff */
[----:B------:R-:W-:Y:S01]  /*2d130*/  IMAD R8, R19, 0xa800, R18 ;  /* 0x0000a80013087824 */ /* 0x000fe200078e0212 */
[----:B------:R-:W-:Y:S01]  /*2d140*/  UIADD3 UR4, UP0, UR36, 0x370, URZ ;  /* 0x0000037024047890 */ /* 0x000fe2000ff1e03f */
[----:B------:R-:W-:Y:S01]  /*2d150*/  PLOP3.LUT P0, PT, PT, PT, PT, 0x80, 0x0 ;  /* 0x000000000000781c */ /* 0x000fe20003f0f070 */
[----:B------:R-:W-:Y:S01]  /*2d160*/  UMOV UR6, 0x0 ;  /* 0x0000000000067882 */ /* 0x000fe20000000000 */
[----:B------:R-:W-:Y:S01]  /*2d170*/  R2UR UR10, R14 ;  /* 0x000000000e0a72ca */ /* 0x000fe200000e0000 */
[----:B------:R-:W-:Y:S01]  /*2d180*/  VIADD R3, R3, 0x30 ;  /* 0x0000003003037836 */ /* 0x000fe20000000000 */
[----:B------:R-:W-:Y:S01]  /*2d190*/  UIADD3.X UR5, URZ, UR37, URZ, UP0, !UPT ;  /* 0x000000253f057290 */ /* 0x000fe200087fe43f */
[----:B0-----:R-:W-:Y:S01]  /*2d1a0*/  VIADD R10, R8, 0x21400 ;  /* 0x00021400080a7836 */ /* 0x001fe20000000000 */
[----:B------:R-:W-:Y:S01]  /*2d1b0*/  UMOV UR7, 0x14f00000 ;  /* 0x14f0000000077882 */ /* 0x000fe20000000000 */
[----:B--2---:R-:W-:-:S10]  /*2d1c0*/  IMAD R2, R7, 0x70, R2 ;  /* 0x0000007007027824 */ /* 0x004fd400078e0202 */
.L_x_2867:
        /* <DEDUP_REMOVED lines=16> */
.L_x_2868:
        /* <DEDUP_REMOVED lines=16> */
.L_x_2869:
        /* <DEDUP_REMOVED lines=15> */
.L_x_2983:
[----:B------:R-:W-:Y:S05]  /*2d4c0*/  BSYNC B2 ;  /* 0x0000000000027941 */ /* 0x000fea0003800000 */
.L_x_2870:
        /* <DEDUP_REMOVED lines=11> */
.L_x_2873:
[----:B------:R-:W-:Y:S05]  /*2d580*/  BSYNC B2 ;  /* 0x0000000000027941 */ /* 0x000fea0003800000 */
.L_x_2872:
        /* <DEDUP_REMOVED lines=10> */
[----:B--2---:R-:W-:Y:S01]  /*2d630*/  IMAD R3, R3, 0x70, R5 ;  /* 0x0000007003037824 */ /* 0x004fe200078e0205 */
[----:B------:R-:W-:-:S10]  /*2d640*/  IADD3 R5, R4, 0x400, RZ ;  /* 0x0000040004057810 */ /* 0x000fd40007ffe0ff */
.L_x_2874:
        /* <DEDUP_REMOVED lines=15> */
.L_x_2875:
        /* <DEDUP_REMOVED lines=15> */
.L_x_2876:
        /* <DEDUP_REMOVED lines=12> */
.L_x_2861:
[----:B------:R-:W-:Y:S05]  /*2d8f0*/  BSYNC B1 ;  /* 0x0000000000017941 */ /* 0x000fea0003800000 */
.L_x_2860:
[----:B------:R-:W2:Y:S01]  /*2d900*/  LDL R2, [R1+0x30] ;  /* 0x0000300001027983 */ /* 0x000ea20000100800 */
[----:B------:R-:W-:Y:S01]  /*2d910*/  VIADD R0, R0, 0xfffffffe ;  /* 0xfffffffe00007836 */ /* 0x000fe20000000000 */
[----:B--2---:R-:W-:-:S13]  /*2d920*/  ISETP.GT.AND P0, PT, R6, R2, PT ;  /* 0x000000020600720c */ /* 0x004fda0003f04270 */
[----:B------:R-:W-:Y:S05]  /*2d930*/  @P0 BRA `(.L_x_2877) ;  /* 0xffffffe800400947 */ /* 0x000fea000383ffff */
.L_x_2823:
[----:B------:R-:W-:Y:S05]  /*2d940*/  BSYNC B0 ;  /* 0x0000000000007941 */ /* 0x000fea0003800000 */
.L_x_2822:
        /* <DEDUP_REMOVED lines=18> */
.L_x_2879:
[----:B------:R-:W-:Y:S05]  /*2da70*/  BSYNC B0 ;  /* 0x0000000000007941 */ /* 0x000fea0003800000 */
.L_x_2878:
        /* <DEDUP_REMOVED lines=11> */
.L_x_2984:
[----:B------:R-:W-:Y:S05]  /*2db30*/  BSYNC B1 ;  /* 0x0000000000017941 */ /* 0x000fea0003800000 */
.L_x_2882:
        /* <DEDUP_REMOVED lines=9> */
.L_x_2885:
[----:B------:R-:W-:Y:S05]  /*2dbd0*/  BSYNC B1 ;  /* 0x0000000000017941 */ /* 0x000fea0003800000 */
.L_x_2884:
        /* <DEDUP_REMOVED lines=12> */
.L_x_2886:
        /* <DEDUP_REMOVED lines=15> */
.L_x_2887:
        /* <DEDUP_REMOVED lines=15> */
.L_x_2888:
        /* <DEDUP_REMOVED lines=10> */
.L_x_2881:
[----:B------:R-:W-:Y:S05]  /*2df20*/  BSYNC B0 ;  /* 0x0000000000007941 */ /* 0x000fea0003800000 */
.L_x_2880:
[----:B------:R-:W3:Y:S01]  /*2df30*/  LDL.LU R4, [R1+0x14] ;  /* 0x0000140001047983 */ /* 0x000ee20000300800 */
[----:B------:R-:W-:-:S05]  /*2df40*/  VIADD R19, R19, 0x1 ;  /* 0x0000000113137836 */ /* 0x000fca0000000000 */
[----:B------:R-:W-:-:S04]  /*2df50*/  ISETP.NE.AND P0, PT, R19, 0x2, PT ;  /* 0x000000021300780c */ /* 0x000fc80003f05270 */
[----:B------:R-:W-:Y:S02]  /*2df60*/  SEL R0, RZ, 0x1, P0 ;  /* 0x00000001ff007807 */ /* 0x000fe40000000000 */
[----:B------:R-:W-:Y:S02]  /*2df70*/  SEL R19, R19, RZ, P0 ;  /* 0x000000ff13137207 */ /* 0x000fe40000000000 */
[----:B---3--:R-:W-:-:S05]  /*2df80*/  LOP3.LUT R4, R4, R0, RZ, 0x3c, !PT ;  /* 0x0000000004047212 */ /* 0x008fca00078e3cff */
[----:B------:R3:W-:Y:S02]  /*2df90*/  STL [R1+0x14], R4 ;  /* 0x0000140401007387 */ /* 0x0007e40000100800 */
.L_x_2802:
[----:B------:R-:W-:Y:S05]  /*2dfa0*/  BSYNC B7 ;  /* 0x0000000000077941 */ /* 0x000fea0003800000 */
.L_x_2800:
[----:B0-----:R-:W4:Y:S02]  /*2dfb0*/  LDL R0, [R1+0x20] ;  /* 0x0000200001007983 */ /* 0x001f240000100800 */
[----:B----4-:R-:W-:-:S13]  /*2dfc0*/  LOP3.LUT P0, RZ, R0, 0x2, RZ, 0xc0, !PT ;  /* 0x0000000200ff7812 */ /* 0x010fda000780c0ff */
[----:B------:R-:W-:Y:S05]  /*2dfd0*/  @!P0 BRA `(.L_x_2889) ;  /* 0x00000000002c8947 */ /* 0x000fea0003800000 */
[----:B------:R-:W-:Y:S05]  /*2dfe0*/  WARPSYNC.ALL ;  /* 0x0000000000007948 */ /* 0x000fea0003800000 */
[----:B------:R-:W0:Y:S08]  /*2dff0*/  S2UR UR5, SR_CgaCtaId ;  /* 0x00000000000579c3 */ /* 0x000e300000008800 */
[----:B------:R-:W-:Y:S06]  /*2e000*/  BAR.SYNC.DEFER_BLOCKING 0x5, 0x180 ;  /* 0x0146000000007b1d */ /* 0x000fec0000010000 */
[----:B------:R-:W-:-:S02]  /*2e010*/  UMOV UR4, 0x400 ;  /* 0x0000040000047882 */ /* 0x000fc40000000000 */
[----:B0-----:R-:W-:-:S06]  /*2e020*/  ULEA UR4, UR5, UR4, 0x18 ;  /* 0x0000000405047291 */ /* 0x001fcc000f8ec03f */
[----:B------:R-:W-:-:S05]  /*2e030*/  MOV R18, UR4 ;  /* 0x0000000400127c02 */ /* 0x000fca0008000f00 */
[----:B-123--:R-:W0:Y:S04]  /*2e040*/  LDS.128 R4, [R18+0x368d0] ;  /* 0x0368d00012047984 */ /* 0x00ee280000000c00 */
[----:B0-----:R1:W-:Y:S04]  /*2e050*/  STL.64 [R1], R4 ;  /* 0x0000000401007387 */ /* 0x0013e80000100a00 */
[----:B------:R1:W-:Y:S01]  /*2e060*/  STL.64 [R1+0x8], R6 ;  /* 0x0000080601007387 */ /* 0x0003e20000100a00 */
[----:B------:R-:W-:Y:S06]  /*2e070*/  BAR.ARV 0x4, 0x180 ;  /* 0x0106000000007b1d */ /* 0x000fec0000002000 */
[----:B------:R-:W-:Y:S05]  /*2e080*/  BRA `(.L_x_2890) ;  /* 0x0000001000347947 */ /* 0x000fea0003800000 */
.L_x_2889:
[----:B------:R-:W0:Y:S01]  /*2e090*/  S2R R16, SR_TID.X ;  /* 0x0000000000107919 */ /* 0x000e220000002100 */
[----:B------:R-:W-:Y:S01]  /*2e0a0*/  UMOV UR4, 0xffffffff ;  /* 0xffffffff00047882 */ /* 0x000fe20000000000 */
[----:B0-----:R-:W-:-:S04]  /*2e0b0*/  LOP3.LUT R16, R16, 0x1f, RZ, 0xc0, !PT ;  /* 0x0000001f10107812 */ /* 0x001fc800078ec0ff */
[----:B------:R-:W-:Y:S01]  /*2e0c0*/  ISETP.NE.AND P0, PT, R16, 0x1f, PT ;  /* 0x0000001f1000780c */ /* 0x000fe20003f05270 */
[----:B------:R-:W-:-:S12]  /*2e0d0*/  BRA.DIV UR4, `(.L_x_2891) ;  /* 0x00000032049c7947 */ /* 0x000fd8000b800000 */
[----:B------:R-:W4:Y:S01]  /*2e0e0*/  LDL.LU R2, [R1] ;  /* 0x0000000001027983 */ /* 0x000f220000300800 */
[----:B------:R-:W-:-:S03]  /*2e0f0*/  ULDC UR4, c[0x0][0xc3c] ;  /* 0x00030f0000047ab9 */ /* 0x000fc60000000800 */
[----:B------:R-:W5:Y:S01]  /*2e100*/  LDL R3, [R1+0xc] ;  /* 0x00000c0001037983 */ /* 0x000f620000100800 */
[----:B----4-:R-:W-:Y:S02]  /*2e110*/  IMAD.MOV.U32 R10, RZ, RZ, R2 ;  /* 0x000000ffff0a7224 */ /* 0x010fe400078e0002 */
[----:B-----5:R-:W-:-:S05]  /*2e120*/  IMAD.IADD R0, R3, 0x1, R16 ;  /* 0x0000000103007824 */ /* 0x020fca00078e0210 */
[----:B------:R-:W-:-:S13]  /*2e130*/  ISETP.GE.OR P1, PT, R0, UR4, !P0 ;  /* 0x0000000400007c0c */ /* 0x000fda000c726670 */
[----:B------:R-:W0:Y:S08]  /*2e140*/  @!P1 LDC.64 R2, c[0x0][0xc80] ;  /* 0x00032000ff029b82 */ /* 0x000e300000000a00 */
[----:B-1----:R-:W1:Y:S01]  /*2e150*/  @!P1 LDC.64 R6, c[0x0][0xc78] ;  /* 0x00031e00ff069b82 */ /* 0x002e620000000a00 */
[----:B0-----:R-:W-:-:S05]  /*2e160*/  @!P1 IMAD.WIDE R2, R0, 0x4, R2 ;  /* 0x0000000400029825 */ /* 0x001fca00078e0202 */
[----:B------:R1:W4:Y:S02]  /*2e170*/  @!P1 LDG.E R8, desc[UR60][R2.64] ;  /* 0x0000003c02089981 */ /* 0x000324000c1e1900 */
[----:B-1----:R-:W-:-:S06]  /*2e180*/  @!P1 IMAD.WIDE R2, R0, 0x4, R6 ;  /* 0x0000000400029825 */ /* 0x002fcc00078e0206 */
[----:B------:R-:W5:Y:S01]  /*2e190*/  @!P1 LDG.E R2, desc[UR60][R2.64] ;  /* 0x0000003c02029981 */ /* 0x000f62000c1e1900 */
[----:B------:R-:W-:Y:S01]  /*2e1a0*/  IMAD.MOV.U32 R6, RZ, RZ, RZ ;  /* 0x000000ffff067224 */ /* 0x000fe200078e00ff */
[C---:B------:R-:W-:Y:S01]  /*2e1b0*/  ISETP.GE.U32.AND P2, PT, R16.reuse, 0x2, PT ;  /* 0x000000021000780c */ /* 0x040fe20003f46070 */
[----:B---3--:R-:W-:Y:S01]  /*2e1c0*/  IMAD.MOV.U32 R4, RZ, RZ, RZ ;  /* 0x000000ffff047224 */ /* 0x008fe200078e00ff */
[C---:B------:R-:W-:Y:S01]  /*2e1d0*/  ISETP.GE.U32.AND P3, PT, R16.reuse, 0x4, PT ;  /* 0x000000041000780c */ /* 0x040fe20003f66070 */
[----:B--2---:R-:W-:Y:S01]  /*2e1e0*/  SHFL.IDX PT, R5, R10, RZ, 0x1f ;  /* 0x00001fff0a057589 */ /* 0x004fe200000e0000 */
[C---:B------:R-:W-:Y:S02]  /*2e1f0*/  ISETP.GE.U32.AND P4, PT, R16.reuse, 0x8, PT ;  /* 0x000000081000780c */ /* 0x040fe40003f86070 */
[----:B------:R-:W-:Y:S01]  /*2e200*/  ISETP.GE.U32.AND P5, PT, R16, 0x10, PT ;  /* 0x000000101000780c */ /* 0x000fe20003fa6070 */
[----:B------:R-:W-:Y:S01]  /*2e210*/  SHFL.IDX PT, R0, R10, 0x1, 0x1f ;  /* 0x00201f000a007f89 */ /* 0x000fe200000e0000 */
[----:B----4-:R-:W-:Y:S01]  /*2e220*/  @!P1 IMAD.MOV.U32 R4, RZ, RZ, R8 ;  /* 0x000000ffff049224 */ /* 0x010fe200078e0008 */
[----:B------:R-:W-:-:S02]  /*2e230*/  MOV R8, RZ ;  /* 0x000000ff00087202 */ /* 0x000fc40000000f00 */
[----:B-----5:R-:W-:Y:S02]  /*2e240*/  @!P1 MOV R6, R2 ;  /* 0x0000000200069202 */ /* 0x020fe40000000f00 */
        /* <DEDUP_REMOVED lines=18> */
.L_x_2994:
[----:B------:R-:W-:Y:S02]  /*2e370*/  ULDC UR4, c[0x0][0xc38] ;  /* 0x00030e0000047ab9 */ /* 0x000fe40000000800 */
[----:B------:R-:W-:-:S04]  /*2e380*/  IMAD.U32 R2, RZ, RZ, UR4 ;  /* 0x00000004ff027e24 */ /* 0x000fc8000f8e00ff */
[----:B-1----:R-:W-:-:S04]  /*2e390*/  IMAD R9, R9, R2, RZ ;  /* 0x0000000209097224 */ /* 0x002fc800078e02ff */
[----:B------:R-:W-:-:S05]  /*2e3a0*/  IMAD.IADD R0, R0, 0x1, R9 ;  /* 0x0000000100007824 */ /* 0x000fca00078e0209 */
[----:B------:R-:W-:-:S13]  /*2e3b0*/  ISETP.GT.AND P6, PT, R0, R5, PT ;  /* 0x000000050000720c */ /* 0x000fda0003fc4270 */
[----:B------:R-:W-:Y:S05]  /*2e3c0*/  @P6 BRA `(.L_x_2892) ;  /* 0x0000000000ac6947 */ /* 0x000fea0003800000 */
.L_x_2895:
        /* <DEDUP_REMOVED lines=15> */
[----:B-1----:R-:W-:Y:S01]  /*2e4c0*/  @!P6 IMAD.WIDE R2, R6, 0x4, R2 ;  /* 0x000000040602e825 */ /* 0x002fe200078e0202 */
[----:B------:R-:W-:-:S06]  /*2e4d0*/  MOV R6, RZ ;  /* 0x000000ff00067202 */ /* 0x000fcc0000000f00 */
        /* <DEDUP_REMOVED lines=20> */
.L_x_3002:
[----:B------:R-:W-:Y:S02]  /*2e620*/  ULDC UR4, c[0x0][0xc38] ;  /* 0x00030e0000047ab9 */ /* 0x000fe40000000800 */
[----:B------:R-:W-:-:S05]  /*2e630*/  MOV R2, UR4 ;  /* 0x0000000400027c02 */ /* 0x000fca0008000f00 */
[----:B-1----:R-:W-:-:S04]  /*2e640*/  IMAD R9, R9, R2, RZ ;  /* 0x0000000209097224 */ /* 0x002fc800078e02ff */
[----:B------:R-:W-:-:S05]  /*2e650*/  IMAD.IADD R0, R9, 0x1, R0 ;  /* 0x0000000109007824 */ /* 0x000fca00078e0200 */
[----:B------:R-:W-:-:S13]  /*2e660*/  ISETP.GT.AND P6, PT, R0, R5, PT ;  /* 0x000000050000720c */ /* 0x000fda0003fc4270 */
[----:B------:R-:W-:Y:S05]  /*2e670*/  @!P6 BRA `(.L_x_2895) ;  /* 0xfffffffc0054e947 */ /* 0x000fea000383ffff */
.L_x_2892:
        /* <DEDUP_REMOVED lines=12> */
.L_x_3007:
[----:B------:R-:W-:-:S13]  /*2e740*/  ISETP.NE.AND P0, PT, R0, RZ, PT ;  /* 0x000000ff0000720c */ /* 0x000fda0003f05270 */
[----:B------:R-:W-:Y:S05]  /*2e750*/  @!P0 BRA `(.L_x_2897) ;  /* 0x0000000000148947 */ /* 0x000fea0003800000 */
[----:B------:R-:W-:Y:S01]  /*2e760*/  UMOV UR4, 0xffffffff ;  /* 0xffffffff00047882 */ /* 0x000fe20000000000 */
[----:B-1----:R-:W-:Y:S02]  /*2e770*/  VIADD R3, R3, 0xffffffff ;  /* 0xffffffff03037836 */ /* 0x002fe40000000000 */
[----:B------:R-:W-:Y:S05]  /*2e780*/  BRA.DIV UR4, `(.L_x_2898) ;  /* 0x0000003604907947 */ /* 0x000fea000b800000 */
[----:B------:R1:W2:Y:S02]  /*2e790*/  SHFL.IDX PT, R3, R7, R3, 0x1f ;  /* 0x00001f0307037589 */ /* 0x0002a400000e0000 */
.L_x_3010:
[----:B--2---:R-:W-:-:S07]  /*2e7a0*/  IMAD.MOV.U32 R8, RZ, RZ, R3 ;  /* 0x000000ffff087224 */ /* 0x004fce00078e0003 */
.L_x_2897:
[----:B------:R-:W-:Y:S01]  /*2e7b0*/  ISETP.NE.AND P0, PT, R6, 0x1, PT ;  /* 0x000000010600780c */ /* 0x000fe20003f05270 */
[----:B------:R-:W-:-:S05]  /*2e7c0*/  IMAD R0, R8, R2, R9 ;  /* 0x0000000208007224 */ /* 0x000fca00078e0209 */
[----:B------:R2:W-:Y:S02]  /*2e7d0*/  STL [R1], R0 ;  /* 0x0000000001007387 */ /* 0x0005e40000100800 */
[----:B--2---:R-:W-:-:S05]  /*2e7e0*/  IADD3 R0, R5, -R0, RZ ;  /* 0x8000000005007210 */ /* 0x004fca0007ffe0ff */
        /* <DEDUP_REMOVED lines=24> */
[----:B-1----:R-:W-:-:S06]  /*2e970*/  IADD3 R2, R2, 0xffffffe, RZ ;  /* 0x0ffffffe02027810 */ /* 0x002fcc0007ffe0ff */
[----:B------:R-:W1:Y:S02]  /*2e980*/  F2I.FTZ.U32.TRUNC.NTZ R3, R2 ;  /* 0x0000000200037305 */ /* 0x000e64000021f000 */
[----:B-1----:R-:W-:-:S04]  /*2e990*/  IMAD.MOV R2, RZ, RZ, -R3 ;  /* 0x000000ffff027224 */ /* 0x002fc800078e0a03 */
        /* <DEDUP_REMOVED lines=8> */
[----:B------:R-:W-:Y:S02]  /*2ea20*/  @!P2 IADD3 R3, -R3, RZ, RZ ;  /* 0x000000ff0303a210 */ /* 0x000fe40007ffe1ff */
        /* <DEDUP_REMOVED lines=14> */
[----:B------:R-:W-:Y:S02]  /*2eb10*/  @!P2 IADD3 R7, -R7, RZ, RZ ;  /* 0x000000ff0707a210 */ /* 0x000fe40007ffe1ff */
[----:B------:R-:W-:-:S05]  /*2eb20*/  @!P1 LOP3.LUT R7, RZ, R6, RZ, 0x33, !PT ;  /* 0x00000006ff079212 */ /* 0x000fca00078e33ff */
[----:B------:R-:W-:-:S04]  /*2eb30*/  IMAD.MOV R2, RZ, RZ, -R7 ;  /* 0x000000ffff027224 */ /* 0x000fc800078e0a07 */
[C---:B------:R-:W-:Y:S02]  /*2eb40*/  IMAD R2, R6.reuse, R2, R3 ;  /* 0x0000000206027224 */ /* 0x040fe400078e0203 */
[----:B------:R-:W-:-:S04]  /*2eb50*/  IMAD R6, R6, 0x1000000, R7 ;  /* 0x0100000006067824 */ /* 0x000fc800078e0207 */
[----:B------:R-:W-:-:S05]  /*2eb60*/  IMAD R2, R2, 0x10000, R6 ;  /* 0x0001000002027824 */ /* 0x000fca00078e0206 */
[----:B------:R0:W-:Y:S01]  /*2eb70*/  STL [R1+0x8], R2 ;  /* 0x0000080201007387 */ /* 0x0001e20000100800 */
[----:B------:R-:W-:Y:S05]  /*2eb80*/  BRA `(.L_x_2900) ;  /* 0x0000000000fc7947 */ /* 0x000fea0003800000 */
.L_x_2899:
        /* <DEDUP_REMOVED lines=11> */
[----:B------:R-:W-:Y:S01]  /*2ec40*/  IMAD R9, R6, R8, RZ ;  /* 0x0000000806097224 */ /* 0x000fe200078e02ff */
[----:B------:R-:W-:-:S05]  /*2ec50*/  MOV R6, RZ ;  /* 0x000000ff00067202 */ /* 0x000fca0000000f00 */
        /* <DEDUP_REMOVED lines=17> */
[----:B------:R-:W-:-:S03]  /*2ed70*/  IMAD.MOV R6, RZ, RZ, -R6 ;  /* 0x000000ffff067224 */ /* 0x000fc600078e0a06 */
[----:B------:R-:W-:Y:S01]  /*2ed80*/  IADD3 R8, -R7, RZ, RZ ;  /* 0x000000ff07087210 */ /* 0x000fe20007ffe1ff */
        /* <DEDUP_REMOVED lines=17> */
[-C--:B------:R-:W-:Y:S01]  /*2eea0*/  @!P1 IADD3 R0, R0, -R9.reuse, RZ ;  /* 0x8000000900009210 */ /* 0x080fe20007ffe0ff */
[----:B------:R-:W-:Y:S01]  /*2eeb0*/  @!P1 VIADD R2, R2, 0x1 ;  /* 0x0000000102029836 */ /* 0x000fe20000000000 */
        /* <DEDUP_REMOVED lines=12> */
.L_x_2900:
[----:B------:R-:W-:-:S04]  /*2ef80*/  LOP3.LUT R0, RZ, R0, RZ, 0x33, !PT ;  /* 0x00000000ff007212 */ /* 0x000fc800078e33ff */
[----:B------:R-:W-:-:S05]  /*2ef90*/  IADD3 R0, R4, R0, RZ ;  /* 0x0000000004007210 */ /* 0x000fca0007ffe0ff */
[----:B------:R2:W-:Y:S01]  /*2efa0*/  STL [R1+0x4], R0 ;  /* 0x0000040001007387 */ /* 0x0005e20000100800 */
[----:B------:R-:W-:Y:S05]  /*2efb0*/  BRA `(.L_x_2901) ;  /* 0x0000000000287947 */ /* 0x000fea0003800000 */
.L_x_2893:
        /* <DEDUP_REMOVED lines=10> */
.L_x_2901:
[----:B01----:R-:W3:Y:S04]  /*2f060*/  LDL R2, [R1+0xc] ;  /* 0x00000c0001027983 */ /* 0x003ee80000100800 */
        /* <DEDUP_REMOVED lines=15> */
.L_x_2890:
[----:B------:R-:W2:Y:S01]  /*2f160*/  LDL R0, [R1+0xc] ;  /* 0x00000c0001007983 */ /* 0x000ea20000100800 */
[----:B------:R-:W-:Y:S02]  /*2f170*/  ULDC UR4, c[0x0][0xc3c] ;  /* 0x00030f0000047ab9 */ /* 0x000fe40000000800 */
[----:B--2---:R-:W-:-:S13]  /*2f180*/  ISETP.GE.AND P0, PT, R0, UR4, PT ;  /* 0x0000000400007c0c */ /* 0x004fda000bf06270 */
[----:B------:R-:W-:Y:S05]  /*2f190*/  @!P0 BRA `(.L_x_2902) ;  /* 0xffffff8400848947 */ /* 0x000fea000383ffff */
[----:B------:R-:W-:Y:S05]  /*2f1a0*/  BSYNC B8 ;  /* 0x0000000000087941 */ /* 0x000fea0003800000 */
.L_x_2752:
[----:B--2---:R-:W2:Y:S01]  /*2f1b0*/  LDL.LU R0, [R1+0x64] ;  /* 0x0000640001007983 */ /* 0x004ea20000300800 */
[----:B------:R-:W-:Y:S01]  /*2f1c0*/  BSSY B0, `(.L_x_2903) ;  /* 0x000000b000007945 */ /* 0x000fe20003800000 */
[----:B01----:R-:W0:Y:S01]  /*2f1d0*/  S2R R5, SR_CgaCtaId ;  /* 0x0000000000057919 */ /* 0x003e220000008800 */
[----:B--2---:R-:W-:-:S04]  /*2f1e0*/  IADD3 R0, R0, 0x1, RZ ;  /* 0x0000000100007810 */ /* 0x004fc80007ffe0ff */
        /* <DEDUP_REMOVED lines=8> */
.L_x_3011:
[----:B------:R-:W-:Y:S05]  /*2f270*/  BSYNC B0 ;  /* 0x0000000000007941 */ /* 0x000fea0003800000 */
.L_x_2903:
[----:B------:R-:W-:-:S03]  /*2f280*/  UMOV UR4, 0xffffffff ;  /* 0xffffffff00047882 */ /* 0x000fc60000000000 */
[----:B------:R-:W-:Y:S05]  /*2f290*/  BRA.DIV UR4, `(.L_x_2905) ;  /* 0x0000002e040c7947 */ /* 0x000fea000b800000 */
[----:B------:R-:W1:Y:S02]  /*2f2a0*/  S2R R2, SR_TID.X ;  /* 0x0000000000027919 */ /* 0x000e640000002100 */
[----:B-1----:R-:W-:-:S04]  /*2f2b0*/  SHF.R.U32.HI R2, RZ, 0x5, R2 ;  /* 0x00000005ff027819 */ /* 0x002fc80000011602 */
[----:B------:R-:W-:-:S05]  /*2f2c0*/  LOP3.LUT R2, R2, 0x3, RZ, 0xc0, !PT ;  /* 0x0000000302027812 */ /* 0x000fca00078ec0ff */
[----:B------:R1:W2:Y:S02]  /*2f2d0*/  SHFL.IDX PT, R14, R2, RZ, 0x1f ;  /* 0x00001fff020e7589 */ /* 0x0002a400000e0000 */
.L_x_3014:
[----:B--2---:R-:W-:-:S13]  /*2f2e0*/  ISETP.NE.AND P0, PT, R14, RZ, PT ;  /* 0x000000ff0e00720c */ /* 0x004fda0003f05270 */
[----:B------:R-:W-:Y:S05]  /*2f2f0*/  @P0 BRA `(.L_x_2511) ;  /* 0x0000000000940947 */ /* 0x000fea0003800000 */
[----:B------:R-:W-:-:S03]  /*2f300*/  UMOV UR4, 0xffffffff ;  /* 0xffffffff00047882 */ /* 0x000fc60000000000 */
[----:B------:R-:W-:Y:S05]  /*2f310*/  BRA.DIV UR4, `(.L_x_2906) ;  /* 0x0000002e04207947 */ /* 0x000fea000b800000 */
[----:B------:R-:W-:-:S13]  /*2f320*/  ELECT P6, URZ, PT ;  /* 0x00000000003f782f */ /* 0x000fda00038c0000 */
.L_x_3017:
        /* <DEDUP_REMOVED lines=8> */
.L_x_2907:
        /* <DEDUP_REMOVED lines=8> */
[----:B------:R-:W-:Y:S02]  /*2f430*/  LOP3.LUT R4, R7, R4, RZ, 0x3c, !PT ;  /* 0x0000000407047212 */ /* 0x000fe400078e3cff */
[----:B------:R-:W0:Y:S01]  /*2f440*/  SYNCS.PHASECHK.TRANS64.TRYWAIT P0, [R6+URZ], R5 ;  /* 0x00000005060075a7 */ /* 0x000e22000800017f */
[----:B------:R-:W-:Y:S02]  /*2f450*/  LEA R7, R3, R2, 0x3 ;  /* 0x0000000203077211 */ /* 0x000fe400078e18ff */
[----:B------:R-:W-:Y:S01]  /*2f460*/  SHF.L.U32 R2, R4, 0x1f, RZ ;  /* 0x0000001f04027819 */ /* 0x000fe200000006ff */
[----:B0-----:R-:W-:Y:S06]  /*2f470*/  @!P0 BRA `(.L_x_2908) ;  /* 0x0000002800e88947 */ /* 0x001fec0003800000 */
.L_x_3018:
[----:B------:R-:W1:Y:S02]  /*2f480*/  SYNCS.PHASECHK.TRANS64.TRYWAIT P0, [R7+URZ], R2 ;  /* 0x00000002070075a7 */ /* 0x000e64000800017f */
[----:B-1----:R-:W-:Y:S05]  /*2f490*/  @!P0 BRA `(.L_x_2909) ;  /* 0x0000002800f48947 */ /* 0x002fea0003800000 */
.L_x_3019:
[----:B------:R-:W-:Y:S05]  /*2f4a0*/  @!P2 BRA `(.L_x_2910) ;  /* 0x000000000004a947 */ /* 0x000fea0003800000 */
[----:B------:R-:W-:Y:S01]  /*2f4b0*/  BPT.TRAP 0x1 ;  /* 0x000000040000795c */ /* 0x000fe20000300000 */
.L_x_2910:
[----:B------:R-:W-:-:S04]  /*2f4c0*/  VIADD R0, R0, 0x36860 ;  /* 0x0003686000007836 */ /* 0x000fc80000000000 */
[----:B------:R-:W-:-:S04]  /*2f4d0*/  IMAD R4, R19, 0x8, R0 ;  /* 0x0000000813047824 */ /* 0x000fc800078e0200 */
[----:B------:R-:W2:Y:S02]  /*2f4e0*/  SYNCS.PHASECHK.TRANS64.TRYWAIT P0, [R4+URZ], R5 ;  /* 0x00000005040075a7 */ /* 0x000ea4000800017f */
[----:B--2---:R-:W-:Y:S05]  /*2f4f0*/  @!P0 BRA `(.L_x_2911) ;  /* 0x0000002800f08947 */ /* 0x004fea0003800000 */
.L_x_3020:
[----:B------:R-:W-:-:S07]  /*2f500*/  IMAD R3, R3, 0x8, R0 ;  /* 0x0000000803037824 */ /* 0x000fce00078e0200 */
.L_x_2912:
[----:B---3--:R3:W4:Y:S02]  /*2f510*/  SYNCS.PHASECHK.TRANS64.TRYWAIT P0, [R3+URZ], R2 ;  /* 0x00000002030075a7 */ /* 0x008724000800017f */
[----:B----4-:R-:W-:Y:S05]  /*2f520*/  @!P0 NANOSLEEP.SYNCS 0x989680 ;  /* 0x009896800000895d */ /* 0x010fea0003900000 */
[----:B------:R-:W4:Y:S02]  /*2f530*/  @!P0 SYNCS.PHASECHK.TRANS64 P0, [R3+URZ], R2 ;  /* 0x00000002030085a7 */ /* 0x000f24000800007f */
[----:B----4-:R-:W-:Y:S05]  /*2f540*/  @!P0 BRA `(.L_x_2912) ;  /* 0xfffffffc00f08947 */ /* 0x010fea000383ffff */
.L_x_2511:
[----:B------:R-:W-:Y:S05]  /*2f550*/  BSYNC B9 ;  /* 0x0000000000097941 */ /* 0x000fea0003800000 */
.L_x_2508:
[----:B------:R-:W-:Y:S05]  /*2f560*/  EXIT ;  /* 0x000000000000794d */ /* 0x000fea0003800000 */
.L_x_2531:
[----:B0-----:R0:W1:Y:S02]  /*2f570*/  SYNCS.PHASECHK.TRANS64.TRYWAIT P5, [R96+URZ+0x36890], R97 ;  /* 0x03689061600075a7 */ /* 0x00106400080a017f */
[----:B-1----:R-:W-:Y:S05]  /*2f580*/  @!P5 NANOSLEEP.SYNCS 0x989680 ;  /* 0x009896800000d95d */ /* 0x002fea0003900000 */
[----:B------:R-:W1:Y:S02]  /*2f590*/  @!P5 SYNCS.PHASECHK.TRANS64 P5, [R96+URZ+0x36890], R97 ;  /* 0x036890616000d5a7 */ /* 0x000e6400080a007f */
[----:B-1----:R-:W-:Y:S05]  /*2f5a0*/  @!P5 BRA `(.L_x_2531) ;  /* 0xfffffffc00f0d947 */ /* 0x002fea000383ffff */
[----:B------:R-:W-:Y:S05]  /*2f5b0*/  BRA `(.L_x_2913) ;  /* 0xfffffd4400287947 */ /* 0x000fea000383ffff */
.L_x_2585:
[----:B-1----:R1:W3:Y:S02]  /*2f5c0*/  SYNCS.PHASECHK.TRANS64.TRYWAIT P5, [R96+URZ+0x36890], R97 ;  /* 0x03689061600075a7 */ /* 0x0022e400080a017f */
[----:B---3--:R-:W-:Y:S05]  /*2f5d0*/  @!P5 NANOSLEEP.SYNCS 0x989680 ;  /* 0x009896800000d95d */ /* 0x008fea0003900000 */
[----:B------:R-:W3:Y:S02]  /*2f5e0*/  @!P5 SYNCS.PHASECHK.TRANS64 P5, [R96+URZ+0x36890], R97 ;  /* 0x036890616000d5a7 */ /* 0x000ee400080a007f */
[----:B---3--:R-:W-:Y:S05]  /*2f5f0*/  @!P5 BRA `(.L_x_2585) ;  /* 0xfffffffc00f0d947 */ /* 0x008fea000383ffff */
[----:B------:R-:W-:Y:S05]  /*2f600*/  BRA `(.L_x_2914) ;  /* 0xfffffd7800047947 */ /* 0x000fea000383ffff */
.L_x_2610:
[----:B-1----:R1:W2:Y:S02]  /*2f610*/  SYNCS.PHASECHK.TRANS64.TRYWAIT P3, [R96+URZ+0x36890], R97 ;  /* 0x03689061600075a7 */ /* 0x0022a4000806017f */
[----:B--2---:R-:W-:Y:S05]  /*2f620*/  @!P3 NANOSLEEP.SYNCS 0x989680 ;  /* 0x009896800000b95d */ /* 0x004fea0003900000 */
[----:B------:R-:W2:Y:S02]  /*2f630*/  @!P3 SYNCS.PHASECHK.TRANS64 P3, [R96+URZ+0x36890], R97 ;  /* 0x036890616000b5a7 */ /* 0x000ea4000806007f */
[----:B--2---:R-:W-:Y:S05]  /*2f640*/  @!P3 BRA `(.L_x_2610) ;  /* 0xfffffffc00f0b947 */ /* 0x004fea000383ffff */
[----:B------:R-:W-:Y:S05]  /*2f650*/  BRA `(.L_x_2915) ;  /* 0xfffffda800187947 */ /* 0x000fea000383ffff */
.L_x_2616:
[----:B0-----:R0:W1:Y:S02]  /*2f660*/  SYNCS.PHASECHK.TRANS64.TRYWAIT P2, [R96+URZ+0x368b0], R97 ;  /* 0x0368b061600075a7 */ /* 0x001064000804017f */
[----:B-1----:R-:W-:Y:S05]  /*2f670*/  @!P2 NANOSLEEP.SYNCS 0x989680 ;  /* 0x009896800000a95d */ /* 0x002fea0003900000 */
[----:B------:R-:W1:Y:S02]  /*2f680*/  @!P2 SYNCS.PHASECHK.TRANS64 P2, [R96+URZ+0x368b0], R97 ;  /* 0x0368b0616000a5a7 */ /* 0x000e64000804007f */
[----:B-1----:R-:W-:Y:S05]  /*2f690*/  @!P2 BRA `(.L_x_2616) ;  /* 0xfffffffc00f0a947 */ /* 0x002fea000383ffff */
[----:B------:R-:W-:Y:S05]  /*2f6a0*/  BRA `(.L_x_2916) ;  /* 0xfffffdac00307947 */ /* 0x000fea000383ffff */
.L_x_2636:
[----:B------:R-:W-:Y:S01]  /*2f6b0*/  BSSY B1, `(.L_x_2917) ;  /* 0x0000008000017945 */ /* 0x000fe20003800000 */
[----:B------:R-:W-:Y:S01]  /*2f6c0*/  IMAD.MOV.U32 R13, RZ, RZ, R0 ;  /* 0x000000ffff0d7224 */ /* 0x000fe200078e0000 */
[----:B------:R-:W-:Y:S01]  /*2f6d0*/  MOV R11, 0x1c1f ;  /* 0x00001c1f000b7802 */ /* 0x000fe20000000f00 */
[----:B------:R-:W-:Y:S02]  /*2f6e0*/  IMAD.MOV.U32 R12, RZ, RZ, RZ ;  /* 0x000000ffff0c7224 */ /* 0x000fe400078e00ff */
[----:B------:R-:W-:-:S07]  /*2f6f0*/  IMAD.MOV.U32 R15, RZ, RZ, -0x1 ;  /* 0xffffffffff0f7424 */ /* 0x000fce00078e00ff */
[----:B------:R-:W-:Y:S05]  /*2f700*/  WARPSYNC.COLLECTIVE R15, `(.L_x_2918) ;  /* 0x000000000f087348 */ /* 0x000fea0003c00000 */
[----:B------:R0:W1:Y:S02]  /*2f710*/  SHFL.IDX P6, R14, R13, R12, R11 ;  /* 0x0000000c0d0e7389 */ /* 0x00006400000c000b */
[----:B01----:R-:W-:Y:S01]  /*2f720*/  ENDCOLLECTIVE ;  /* 0x000000000000791b */ /* 0x003fe20003800000 */
.L_x_2918:
[----:B------:R-:W-:Y:S05]  /*2f730*/  BSYNC B1 ;  /* 0x0000000000017941 */ /* 0x000fea0003800000 */
.L_x_2917:
        /* <DEDUP_REMOVED lines=8> */
.L_x_2919:
[----:B------:R-:W-:Y:S02]  /*2f7c0*/  IMAD.MOV.U32 R13, RZ, RZ, R63 ;  /* 0x000000ffff0d7224 */ /* 0x000fe400078e003f */
[----:B------:R-:W-:-:S07]  /*2f7d0*/  IMAD.MOV.U32 R6, RZ, RZ, R14 ;  /* 0x000000ffff067224 */ /* 0x000fce00078e000e */
[----:B------:R-:W-:Y:S05]  /*2f7e0*/  WARPSYNC.COLLECTIVE R15, `(.L_x_2920) ;  /* 0x000000000f087348 */ /* 0x000fea0003c00000 */
[----:B------:R0:W1:Y:S02]  /*2f7f0*/  SHFL.IDX P6, R14, R13, R12, R11 ;  /* 0x0000000c0d0e7389 */ /* 0x00006400000c000b */
[----:B01----:R-:W-:Y:S01]  /*2f800*/  ENDCOLLECTIVE ;  /* 0x000000000000791b */ /* 0x003fe20003800000 */
.L_x_2920:
[----:B------:R-:W-:Y:S02]  /*2f810*/  IMAD.MOV.U32 R13, RZ, RZ, R3 ;  /* 0x000000ffff0d7224 */ /* 0x000fe400078e0003 */
[----:B------:R-:W-:-:S07]  /*2f820*/  IMAD.MOV.U32 R7, RZ, RZ, R14 ;  /* 0x000000ffff077224 */ /* 0x000fce00078e000e */
[----:B------:R-:W-:Y:S05]  /*2f830*/  WARPSYNC.COLLECTIVE R15, `(.L_x_2921) ;  /* 0x000000000f087348 */ /* 0x000fea0003c00000 */
[----:B------:R0:W1:Y:S02]  /*2f840*/  SHFL.IDX P6, R14, R13, R12, R11 ;  /* 0x0000000c0d0e7389 */ /* 0x00006400000c000b */
[----:B01----:R-:W-:Y:S01]  /*2f850*/  ENDCOLLECTIVE ;  /* 0x000000000000791b */ /* 0x003fe20003800000 */
.L_x_2921:
[----:B------:R-:W-:Y:S05]  /*2f860*/  BRA `(.L_x_2922) ;  /* 0xfffffdbc00f47947 */ /* 0x000fea000383ffff */
.L_x_2639:
[----:B------:R-:W-:Y:S01]  /*2f870*/  BSSY B1, `(.L_x_2923) ;  /* 0x0000008000017945 */ /* 0x000fe20003800000 */
[----:B------:R-:W-:Y:S01]  /*2f880*/  IMAD.MOV.U32 R13, RZ, RZ, R0 ;  /* 0x000000ffff0d7224 */ /* 0x000fe200078e0000 */
[----:B------:R-:W-:Y:S01]  /*2f890*/  MOV R12, 0x1 ;  /* 0x00000001000c7802 */ /* 0x000fe20000000f00 */
[----:B------:R-:W-:Y:S02]  /*2f8a0*/  IMAD.MOV.U32 R11, RZ, RZ, 0x1c1f ;  /* 0x00001c1fff0b7424 */ /* 0x000fe400078e00ff */
[----:B------:R-:W-:-:S07]  /*2f8b0*/  IMAD.MOV.U32 R15, RZ, RZ, -0x1 ;  /* 0xffffffffff0f7424 */ /* 0x000fce00078e00ff */
[----:B0---4-:R-:W-:Y:S05]  /*2f8c0*/  WARPSYNC.COLLECTIVE R15, `(.L_x_2924) ;  /* 0x000000000f087348 */ /* 0x011fea0003c00000 */
[----:B----4-:R1:W2:Y:S02]  /*2f8d0*/  SHFL.IDX P6, R14, R13, R12, R11 ;  /* 0x0000000c0d0e7389 */ /* 0x0102a400000c000b */
[----:B012---:R-:W-:Y:S01]  /*2f8e0*/  ENDCOLLECTIVE ;  /* 0x000000000000791b */ /* 0x007fe20003800000 */
.L_x_2924:
[----:B------:R-:W-:Y:S05]  /*2f8f0*/  BSYNC B1 ;  /* 0x0000000000017941 */ /* 0x000fea0003800000 */
.L_x_2923:
[----:B------:R-:W-:Y:S01]  /*2f900*/  IMAD.MOV.U32 R13, RZ, RZ, R4 ;  /* 0x000000ffff0d7224 */ /* 0x000fe200078e0004 */
[----:B------:R-:W-:Y:S01]  /*2f910*/  MOV R11, 0x1c1f ;  /* 0x00001c1f000b7802 */ /* 0x000fe20000000f00 */
[----:B------:R-:W-:Y:S02]  /*2f920*/  IMAD.MOV.U32 R12, RZ, RZ, 0x1 ;  /* 0x00000001ff0c7424 */ /* 0x000fe400078e00ff */
[----:B------:R-:W-:Y:S02]  /*2f930*/  IMAD.MOV.U32 R15, RZ, RZ, -0x1 ;  /* 0xffffffffff0f7424 */ /* 0x000fe400078e00ff */
[----:B------:R-:W-:-:S07]  /*2f940*/  IMAD.MOV.U32 R0, RZ, RZ, R14 ;  /* 0x000000ffff007224 */ /* 0x000fce00078e000e */
[----:B------:R-:W-:Y:S05]  /*2f950*/  WARPSYNC.COLLECTIVE R15, `(.L_x_2925) ;  /* 0x000000000f087348 */ /* 0x000fea0003c00000 */
[----:B------:R0:W1:Y:S02]  /*2f960*/  SHFL.IDX P6, R14, R13, R12, R11 ;  /* 0x0000000c0d0e7389 */ /* 0x00006400000c000b */
[----:B01----:R-:W-:Y:S01]  /*2f970*/  ENDCOLLECTIVE ;  /* 0x000000000000791b */ /* 0x003fe20003800000 */
.L_x_2925:
[----:B------:R-:W-:Y:S02]  /*2f980*/  IMAD.MOV.U32 R13, RZ, RZ, R63 ;  /* 0x000000ffff0d7224 */ /* 0x000fe400078e003f */
[----:B------:R-:W-:-:S07]  /*2f990*/  IMAD.MOV.U32 R65, RZ, RZ, R14 ;  /* 0x000000ffff417224 */ /* 0x000fce00078e000e */
[----:B------:R-:W-:Y:S05]  /*2f9a0*/  WARPSYNC.COLLECTIVE R15, `(.L_x_2926) ;  /* 0x000000000f087348 */ /* 0x000fea0003c00000 */
[----:B------:R0:W1:Y:S02]  /*2f9b0*/  SHFL.IDX P6, R14, R13, R12, R11 ;  /* 0x0000000c0d0e7389 */ /* 0x00006400000c000b */
[----:B01----:R-:W-:Y:S01]  /*2f9c0*/  ENDCOLLECTIVE ;  /* 0x000000000000791b */ /* 0x003fe20003800000 */
.L_x_2926:
[----:B------:R-:W-:Y:S02]  /*2f9d0*/  IMAD.MOV.U32 R13, RZ, RZ, R3 ;  /* 0x000000ffff0d7224 */ /* 0x000fe400078e0003 */
[----:B------:R-:W-:-:S07]  /*2f9e0*/  IMAD.MOV.U32 R63, RZ, RZ, R14 ;  /* 0x000000ffff3f7224 */ /* 0x000fce00078e000e */
[----:B------:R-:W-:Y:S05]  /*2f9f0*/  WARPSYNC.COLLECTIVE R15, `(.L_x_2927) ;  /* 0x000000000f087348 */ /* 0x000fea0003c00000 */
[----:B------:R0:W1:Y:S02]  /*2fa00*/  SHFL.IDX P6, R14, R13, R12, R11 ;  /* 0x0000000c0d0e7389 */ /* 0x00006400000c000b */
[----:B01----:R-:W-:Y:S01]  /*2fa10*/  ENDCOLLECTIVE ;  /* 0x000000000000791b */ /* 0x003fe20003800000 */
.L_x_2927:
[----:B------:R-:W-:Y:S01]  /*2fa20*/  MOV R62, R14 ;  /* 0x0000000e003e7202 */ /* 0x000fe20000000f00 */
[----:B------:R-:W-:Y:S06]  /*2fa30*/  BRA `(.L_x_2928) ;  /* 0xfffffdc4008c7947 */ /* 0x000fec000383ffff */
.L_x_2643:
[----:B0-----:R0:W1:Y:S02]  /*2fa40*/  SYNCS.PHASECHK.TRANS64.TRYWAIT P0, [R16+URZ+0x36800], R5 ;  /* 0x03680005100075a7 */ /* 0x001064000800017f */
[----:B-1----:R-:W-:Y:S05]  /*2fa50*/  @!P0 NANOSLEEP.SYNCS 0x989680 ;  /* 0x009896800000895d */ /* 0x002fea0003900000 */
[----:B------:R-:W1:Y:S02]  /*2fa60*/  @!P0 SYNCS.PHASECHK.TRANS64 P0, [R16+URZ+0x36800], R5 ;  /* 0x03680005100085a7 */ /* 0x000e64000800007f */
[----:B-1----:R-:W-:Y:S05]  /*2fa70*/  @!P0 BRA `(.L_x_2643) ;  /* 0xfffffffc00f08947 */ /* 0x002fea000383ffff */
[----:B------:R-:W-:Y:S05]  /*2fa80*/  BRA `(.L_x_2929) ;  /* 0xfffffdcc00b47947 */ /* 0x000fea000383ffff */
.L_x_2667:
        /* <DEDUP_REMOVED lines=8> */
.L_x_2931:
[----:B------:R-:W-:Y:S05]  /*2fb10*/  BSYNC B1 ;  /* 0x0000000000017941 */ /* 0x000fea0003800000 */
.L_x_2930:
        /* <DEDUP_REMOVED lines=8> */
.L_x_2932:
[----:B------:R-:W-:Y:S02]  /*2fba0*/  IMAD.MOV.U32 R9, RZ, RZ, R5 ;  /* 0x000000ffff097224 */ /* 0x000fe400078e0005 */
[----:B------:R-:W-:Y:S02]  /*2fbb0*/  IMAD.MOV.U32 R13, RZ, RZ, R71 ;  /* 0x000000ffff0d7224 */ /* 0x000fe400078e0047 */
[----:B------:R-:W-:-:S07]  /*2fbc0*/  IMAD.MOV.U32 R4, RZ, RZ, R14 ;  /* 0x000000ffff047224 */ /* 0x000fce00078e000e */
[----:B------:R-:W-:Y:S05]  /*2fbd0*/  WARPSYNC.COLLECTIVE R15, `(.L_x_2933) ;  /* 0x000000000f087348 */ /* 0x000fea0003c00000 */
[----:B------:R0:W1:Y:S02]  /*2fbe0*/  SHFL.IDX P6, R14, R13, R12, R11 ;  /* 0x0000000c0d0e7389 */ /* 0x00006400000c000b */
[----:B01----:R-:W-:Y:S01]  /*2fbf0*/  ENDCOLLECTIVE ;  /* 0x000000000000791b */ /* 0x003fe20003800000 */
.L_x_2933:
[----:B------:R-:W-:Y:S02]  /*2fc00*/  IMAD.MOV.U32 R8, RZ, RZ, R4 ;  /* 0x000000ffff087224 */ /* 0x000fe400078e0004 */
[----:B------:R-:W-:Y:S01]  /*2fc10*/  IMAD.MOV.U32 R13, RZ, RZ, R70 ;  /* 0x000000ffff0d7224 */ /* 0x000fe200078e0046 */
[----:B------:R-:W-:-:S07]  /*2fc20*/  MOV R7, R14 ;  /* 0x0000000e00077202 */ /* 0x000fce0000000f00 */
[----:B------:R-:W-:Y:S05]  /*2fc30*/  WARPSYNC.COLLECTIVE R15, `(.L_x_2934) ;  /* 0x000000000f087348 */ /* 0x000fea0003c00000 */
[----:B------:R0:W1:Y:S02]  /*2fc40*/  SHFL.IDX P6, R14, R13, R12, R11 ;  /* 0x0000000c0d0e7389 */ /* 0x00006400000c000b */
[----:B01----:R-:W-:Y:S01]  /*2fc50*/  ENDCOLLECTIVE ;  /* 0x000000000000791b */ /* 0x003fe20003800000 */
.L_x_2934:
[----:B------:R-:W-:Y:S05]  /*2fc60*/  BRA `(.L_x_2935) ;  /* 0xfffffdf000a87947 */ /* 0x000fea000383ffff */
.L_x_2670:
[----:B------:R-:W-:Y:S01]  /*2fc70*/  BSSY B1, `(.L_x_2936) ;  /* 0x0000008000017945 */ /* 0x000fe20003800000 */
[----:B------:R-:W-:Y:S01]  /*2fc80*/  IMAD.MOV.U32 R13, RZ, RZ, R63 ;  /* 0x000000ffff0d7224 */ /* 0x000fe200078e003f */
[----:B------:R-:W-:Y:S01]  /*2fc90*/  MOV R11, 0x1c1f ;  /* 0x00001c1f000b7802 */ /* 0x000fe20000000f00 */
[----:B------:R-:W-:Y:S02]  /*2fca0*/  IMAD.MOV.U32 R12, RZ, RZ, 0x1 ;  /* 0x00000001ff0c7424 */ /* 0x000fe400078e00ff */
[----:B------:R-:W-:-:S07]  /*2fcb0*/  IMAD.MOV.U32 R15, RZ, RZ, -0x1 ;  /* 0xffffffffff0f7424 */ /* 0x000fce00078e00ff */
[----:B----4-:R-:W-:Y:S05]  /*2fcc0*/  WARPSYNC.COLLECTIVE R15, `(.L_x_2937) ;  /* 0x000000000f087348 */ /* 0x010fea0003c00000 */
[----:B----4-:R0:W1:Y:S02]  /*2fcd0*/  SHFL.IDX P6, R14, R13, R12, R11 ;  /* 0x0000000c0d0e7389 */ /* 0x01006400000c000b */
[----:B01----:R-:W-:Y:S01]  /*2fce0*/  ENDCOLLECTIVE ;  /* 0x000000000000791b */ /* 0x003fe20003800000 */
.L_x_2937:
[----:B------:R-:W-:Y:S05]  /*2fcf0*/  BSYNC B1 ;  /* 0x0000000000017941 */ /* 0x000fea0003800000 */
.L_x_2936:
[----:B------:R-:W-:Y:S01]  /*2fd00*/  IMAD.MOV.U32 R13, RZ, RZ, R62 ;  /* 0x000000ffff0d7224 */ /* 0x000fe200078e003e */
[----:B------:R-:W-:Y:S01]  /*2fd10*/  MOV R15, 0xffffffff ;  /* 0xffffffff000f7802 */ /* 0x000fe20000000f00 */
[----:B------:R-:W-:Y:S02]  /*2fd20*/  IMAD.MOV.U32 R12, RZ, RZ, 0x1 ;  /* 0x00000001ff0c7424 */ /* 0x000fe400078e00ff */
[----:B------:R-:W-:Y:S02]  /*2fd30*/  IMAD.MOV.U32 R11, RZ, RZ, 0x1c1f ;  /* 0x00001c1fff0b7424 */ /* 0x000fe400078e00ff */
[----:B------:R-:W-:-:S07]  /*2fd40*/  IMAD.MOV.U32 R63, RZ, RZ, R14 ;  /* 0x000000ffff3f7224 */ /* 0x000fce00078e000e */
[----:B------:R-:W-:Y:S05]  /*2fd50*/  WARPSYNC.COLLECTIVE R15, `(.L_x_2938) ;  /* 0x000000000f087348 */ /* 0x000fea0003c00000 */
[----:B------:R0:W1:Y:S02]  /*2fd60*/  SHFL.IDX P6, R14, R13, R12, R11 ;  /* 0x0000000c0d0e7389 */ /* 0x00006400000c000b */
[----:B01----:R-:W-:Y:S01]  /*2fd70*/  ENDCOLLECTIVE ;  /* 0x000000000000791b */ /* 0x003fe20003800000 */
.L_x_2938:
[----:B------:R-:W-:Y:S02]  /*2fd80*/  IMAD.MOV.U32 R13, RZ, RZ, R71 ;  /* 0x000000ffff0d7224 */ /* 0x000fe400078e0047 */
[----:B------:R-:W-:-:S07]  /*2fd90*/  IMAD.MOV.U32 R62, RZ, RZ, R14 ;  /* 0x000000ffff3e7224 */ /* 0x000fce00078e000e */
[----:B------:R-:W-:Y:S05]  /*2fda0*/  WARPSYNC.COLLECTIVE R15, `(.L_x_2939) ;  /* 0x000000000f087348 */ /* 0x000fea0003c00000 */
[----:B------:R0:W1:Y:S02]  /*2fdb0*/  SHFL.IDX P6, R14, R13, R12, R11 ;  /* 0x0000000c0d0e7389 */ /* 0x00006400000c000b */
[----:B01----:R-:W-:Y:S01]  /*2fdc0*/  ENDCOLLECTIVE ;  /* 0x000000000000791b */ /* 0x003fe20003800000 */
.L_x_2939:
[----:B------:R-:W-:Y:S02]  /*2fdd0*/  IMAD.MOV.U32 R13, RZ, RZ, R70 ;  /* 0x000000ffff0d7224 */ /* 0x000fe400078e0046 */
[----:B------:R-:W-:-:S07]  /*2fde0*/  IMAD.MOV.U32 R71, RZ, RZ, R14 ;  /* 0x000000ffff477224 */ /* 0x000fce00078e000e */
[----:B------:R-:W-:Y:S05]  /*2fdf0*/  WARPSYNC.COLLECTIVE R15, `(.L_x_2940) ;  /* 0x000000000f087348 */ /* 0x000fea0003c00000 */
[----:B------:R0:W1:Y:S02]  /*2fe00*/  SHFL.IDX P6, R14, R13, R12, R11 ;  /* 0x0000000c0d0e7389 */ /* 0x00006400000c000b */
[----:B01----:R-:W-:Y:S01]  /*2fe10*/  ENDCOLLECTIVE ;  /* 0x000000000000791b */ /* 0x003fe20003800000 */
.L_x_2940:
[----:B------:R-:W-:Y:S01]  /*2fe20*/  IMAD.MOV.U32 R70, RZ, RZ, R14 ;  /* 0x000000ffff467224 */ /* 0x000fe200078e000e */
[----:B------:R-:W-:Y:S06]  /*2fe30*/  BRA `(.L_x_2941) ;  /* 0xfffffdf400b87947 */ /* 0x000fec000383ffff */
.L_x_2674:
[----:B0-----:R0:W1:Y:S02]  /*2fe40*/  SYNCS.PHASECHK.TRANS64.TRYWAIT P0, [R16+URZ+0x36800], R61 ;  /* 0x0368003d100075a7 */ /* 0x001064000800017f */
[----:B-1----:R-:W-:Y:S05]  /*2fe50*/  @!P0 NANOSLEEP.SYNCS 0x989680 ;  /* 0x009896800000895d */ /* 0x002fea0003900000 */
[----:B------:R-:W1:Y:S02]  /*2fe60*/  @!P0 SYNCS.PHASECHK.TRANS64 P0, [R16+URZ+0x36800], R61 ;  /* 0x0368003d100085a7 */ /* 0x000e64000800007f */
[----:B-1----:R-:W-:Y:S05]  /*2fe70*/  @!P0 BRA `(.L_x_2674) ;  /* 0xfffffffc00f08947 */ /* 0x002fea000383ffff */
[----:B------:R-:W-:Y:S05]  /*2fe80*/  BRA `(.L_x_2942) ;  /* 0xfffffdfc00187947 */ /* 0x000fea000383ffff */
.L_x_2688:
[----:B-1----:R1:W2:Y:S02]  /*2fe90*/  SYNCS.PHASECHK.TRANS64.TRYWAIT P2, [R3+URZ+0x36830], R0 ;  /* 0x03683000030075a7 */ /* 0x0022a4000804017f */
[----:B--2---:R-:W-:Y:S05]  /*2fea0*/  @!P2 NANOSLEEP.SYNCS 0x989680 ;  /* 0x009896800000a95d */ /* 0x004fea0003900000 */
[----:B------:R-:W2:Y:S02]  /*2feb0*/  @!P2 SYNCS.PHASECHK.TRANS64 P2, [R3+URZ+0x36830], R0 ;  /* 0x036830000300a5a7 */ /* 0x000ea4000804007f */
[----:B--2---:R-:W-:Y:S05]  /*2fec0*/  @!P2 BRA `(.L_x_2688) ;  /* 0xfffffffc00f0a947 */ /* 0x004fea000383ffff */
[----:B------:R-:W-:Y:S05]  /*2fed0*/  BRA `(.L_x_2687) ;  /* 0xfffffe2400607947 */ /* 0x000fea000383ffff */
.L_x_2695:
[----:B-1----:R1:W2:Y:S02]  /*2fee0*/  SYNCS.PHASECHK.TRANS64.TRYWAIT P3, [R13+URZ+0x36830], R4 ;  /* 0x036830040d0075a7 */ /* 0x0022a4000806017f */
[----:B--2---:R-:W-:Y:S05]  /*2fef0*/  @!P3 NANOSLEEP.SYNCS 0x989680 ;  /* 0x009896800000b95d */ /* 0x004fea0003900000 */
[----:B------:R-:W2:Y:S02]  /*2ff00*/  @!P3 SYNCS.PHASECHK.TRANS64 P3, [R13+URZ+0x36830], R4 ;  /* 0x036830040d00b5a7 */ /* 0x000ea4000806007f */
[----:B--2---:R-:W-:Y:S05]  /*2ff10*/  @!P3 BRA `(.L_x_2695) ;  /* 0xfffffffc00f0b947 */ /* 0x004fea000383ffff */
[----:B------:R-:W-:Y:S05]  /*2ff20*/  BRA `(.L_x_2694) ;  /* 0xfffffe7400447947 */ /* 0x000fea000383ffff */
.L_x_2700:
[----:B-1----:R1:W2:Y:S02]  /*2ff30*/  SYNCS.PHASECHK.TRANS64.TRYWAIT P3, [R11+URZ+0x36850], R0 ;  /* 0x036850000b0075a7 */ /* 0x0022a4000806017f */
[----:B--2---:R-:W-:Y:S05]  /*2ff40*/  @!P3 NANOSLEEP.SYNCS 0x989680 ;  /* 0x009896800000b95d */ /* 0x004fea0003900000 */
[----:B------:R-:W2:Y:S02]  /*2ff50*/  @!P3 SYNCS.PHASECHK.TRANS64 P3, [R11+URZ+0x36850], R0 ;  /* 0x036850000b00b5a7 */ /* 0x000ea4000806007f */
[----:B--2---:R-:W-:Y:S05]  /*2ff60*/  @!P3 BRA `(.L_x_2700) ;  /* 0xfffffffc00f0b947 */ /* 0x004fea000383ffff */
[----:B------:R-:W-:Y:S05]  /*2ff70*/  BRA `(.L_x_2699) ;  /* 0xfffffea800e07947 */ /* 0x000fea000383ffff */
.L_x_2708:
[----:B-1----:R1:W2:Y:S02]  /*2ff80*/  SYNCS.PHASECHK.TRANS64.TRYWAIT P2, [R4+URZ+0x36830], R5 ;  /* 0x03683005040075a7 */ /* 0x0022a4000804017f */
[----:B--2---:R-:W-:Y:S05]  /*2ff90*/  @!P2 NANOSLEEP.SYNCS 0x989680 ;  /* 0x009896800000a95d */ /* 0x004fea0003900000 */
[----:B------:R-:W2:Y:S02]  /*2ffa0*/  @!P2 SYNCS.PHASECHK.TRANS64 P2, [R4+URZ+0x36830], R5 ;  /* 0x036830050400a5a7 */ /* 0x000ea4000804007f */
[----:B--2---:R-:W-:Y:S05]  /*2ffb0*/  @!P2 BRA `(.L_x_2708) ;  /* 0xfffffffc00f0a947 */ /* 0x004fea000383ffff */
[----:B------:R-:W-:Y:S05]  /*2ffc0*/  BRA `(.L_x_2707) ;  /* 0xfffffec8008c7947 */ /* 0x000fea000383ffff */
.L_x_2713:
[----:B-1----:R1:W2:Y:S02]  /*2ffd0*/  SYNCS.PHASECHK.TRANS64.TRYWAIT P2, [R11+URZ+0x36850], R0 ;  /* 0x036850000b0075a7 */ /* 0x0022a4000804017f */
[----:B--2---:R-:W-:Y:S05]  /*2ffe0*/  @!P2 NANOSLEEP.SYNCS 0x989680 ;  /* 0x009896800000a95d */ /* 0x004fea0003900000 */
[----:B------:R-:W2:Y:S02]  /*2fff0*/  @!P2 SYNCS.PHASECHK.TRANS64 P2, [R11+URZ+0x36850], R0 ;  /* 0x036850000b00a5a7 */ /* 0x000ea4000804007f */
[----:B--2---:R-:W-:Y:S05]  /*30000*/  @!P2 BRA `(.L_x_2713) ;  /* 0xfffffffc00f0a947 */ /* 0x004fea000383ffff */
[----:B------:R-:W-:Y:S05]  /*30010*/  BRA `(.L_x_2712) ;  /* 0xffffff0000287947 */ /* 0x000fea000383ffff */
.L_x_2719:
[----:B-1----:R1:W2:Y:S02]  /*30020*/  SYNCS.PHASECHK.TRANS64.TRYWAIT P0, [R8+URZ+0x36850], R3 ;  /* 0x03685003080075a7 */ /* 0x0022a4000800017f */
[----:B--2---:R-:W-:Y:S05]  /*30030*/  @!P0 NANOSLEEP.SYNCS 0x989680 ;  /* 0x009896800000895d */ /* 0x004fea0003900000 */
[----:B------:R-:W2:Y:S02]  /*30040*/  @!P0 SYNCS.PHASECHK.TRANS64 P0, [R8+URZ+0x36850], R3 ;  /* 0x03685003080085a7 */ /* 0x000ea4000800007f */
[----:B--2---:R-:W-:Y:S05]  /*30050*/  @!P0 BRA `(.L_x_2719) ;  /* 0xfffffffc00f08947 */ /* 0x004fea000383ffff */
[----:B------:R-:W-:Y:S05]  /*30060*/  BRA `(.L_x_2718) ;  /* 0xffffff1c00247947 */ /* 0x000fea000383ffff */
.L_x_2760:
[----:B------:R-:W0:Y:S01]  /*30070*/  S2R R11, SR_TID.X ;  /* 0x00000000000b7919 */ /* 0x000e220000002100 */
[----:B------:R-:W-:Y:S01]  /*30080*/  BSSY B1, `(.L_x_2943) ;  /* 0x000000a000017945 */ /* 0x000fe20003800000 */
[----:B------:R-:W-:Y:S02]  /*30090*/  IMAD.MOV.U32 R12, RZ, RZ, RZ ;  /* 0x000000ffff0c7224 */ /* 0x000fe400078e00ff */
[----:B------:R-:W-:Y:S01]  /*300a0*/  IMAD.MOV.U32 R15, RZ, RZ, -0x1 ;  /* 0xffffffffff0f7424 */ /* 0x000fe200078e00ff */
[----:B0-----:R-:W-:-:S04]  /*300b0*/  SHF.R.U32.HI R11, RZ, 0x5, R11 ;  /* 0x00000005ff0b7819 */ /* 0x001fc8000001160b */
[----:B------:R-:W-:-:S04]  /*300c0*/  LOP3.LUT R11, R11, 0x3, RZ, 0xc0, !PT ;  /* 0x000000030b0b7812 */ /* 0x000fc800078ec0ff */
[----:B------:R-:W-:Y:S01]  /*300d0*/  MOV R13, R11 ;  /* 0x0000000b000d7202 */ /* 0x000fe20000000f00 */
[----:B------:R-:W-:-:S07]  /*300e0*/  IMAD.MOV.U32 R11, RZ, RZ, 0x1f ;  /* 0x0000001fff0b7424 */ /* 0x000fce00078e00ff */
[----:B------:R-:W-:Y:S05]  /*300f0*/  WARPSYNC.COLLECTIVE R15, `(.L_x_2944) ;  /* 0x000000000f087348 */ /* 0x000fea0003c00000 */
[----:B------:R0:W1:Y:S02]  /*30100*/  SHFL.IDX P6, R14, R13, R12, R11 ;  /* 0x0000000c0d0e7389 */ /* 0x00006400000c000b */
[----:B01----:R-:W-:Y:S01]  /*30110*/  ENDCOLLECTIVE ;  /* 0x000000000000791b */ /* 0x003fe20003800000 */
.L_x_2944:
[----:B------:R-:W-:Y:S05]  /*30120*/  BSYNC B1 ;  /* 0x0000000000017941 */ /* 0x000fea0003800000 */
.L_x_2943:
[----:B------:R-:W-:Y:S05]  /*30130*/  BRA `(.L_x_2945) ;  /* 0xffffff8000647947 */ /* 0x000fea000383ffff */
.L_x_2762:
[----:B------:R-:W-:Y:S01]  /*30140*/  BSSY B1, `(.L_x_2946) ;  /* 0x0000006000017945 */ /* 0x000fe20003800000 */
[----:B------:R-:W-:-:S07]  /*30150*/  IMAD.MOV.U32 R15, RZ, RZ, -0x1 ;  /* 0xffffffffff0f7424 */ /* 0x000fce00078e00ff */
[----:B0-----:R-:W-:Y:S05]  /*30160*/  WARPSYNC.COLLECTIVE R15, `(.L_x_2947) ;  /* 0x000000000f0c7348 */ /* 0x001fea0003c00000 */
[----:B------:R-:W-:Y:S02]  /*30170*/  ELECT P6, UR62, PT ;  /* 0x00000000003e782f */ /* 0x000fe400038c0000 */
[----:B------:R-:W-:Y:S01]  /*30180*/  MOV R14, UR62 ;  /* 0x0000003e000e7c02 */ /* 0x000fe20008000f00 */
[----:B0-----:R-:W-:Y:S10]  /*30190*/  ENDCOLLECTIVE ;  /* 0x000000000000791b */ /* 0x001ff40003800000 */
.L_x_2947:
[----:B------:R-:W-:Y:S05]  /*301a0*/  BSYNC B1 ;  /* 0x0000000000017941 */ /* 0x000fea0003800000 */
.L_x_2946:
[----:B------:R-:W-:Y:S05]  /*301b0*/  BRA `(.L_x_2761) ;  /* 0xffffff80005c7947 */ /* 0x000fea000383ffff */
.L_x_2764:
[----:B0-----:R0:W1:Y:S02]  /*301c0*/  SYNCS.PHASECHK.TRANS64.TRYWAIT P0, [R18+URZ+0x36820], R3 ;  /* 0x03682003120075a7 */ /* 0x001064000800017f */
[----:B-1----:R-:W-:Y:S05]  /*301d0*/  @!P0 NANOSLEEP.SYNCS 0x989680 ;  /* 0x009896800000895d */ /* 0x002fea0003900000 */
[----:B------:R-:W1:Y:S02]  /*301e0*/  @!P0 SYNCS.PHASECHK.TRANS64 P0, [R18+URZ+0x36820], R3 ;  /* 0x03682003120085a7 */ /* 0x000e64000800007f */
[----:B-1----:R-:W-:Y:S05]  /*301f0*/  @!P0 BRA `(.L_x_2764) ;  /* 0xfffffffc00f08947 */ /* 0x002fea000383ffff */
[----:B------:R-:W-:Y:S05]  /*30200*/  BRA `(.L_x_2948) ;  /* 0xffffff80006c7947 */ /* 0x000fea000383ffff */
.L_x_2768:
[----:B-1----:R1:W2:Y:S02]  /*30210*/  SYNCS.PHASECHK.TRANS64.TRYWAIT P0, [R5+URZ+0x368a0], R9 ;  /* 0x0368a009050075a7 */ /* 0x0022a4000800017f */
[----:B--2---:R-:W-:Y:S05]  /*30220*/  @!P0 NANOSLEEP.SYNCS 0x989680 ;  /* 0x009896800000895d */ /* 0x004fea0003900000 */
[----:B------:R-:W2:Y:S02]  /*30230*/  @!P0 SYNCS.PHASECHK.TRANS64 P0, [R5+URZ+0x368a0], R9 ;  /* 0x0368a009050085a7 */ /* 0x000ea4000800007f */
[----:B--2---:R-:W-:Y:S05]  /*30240*/  @!P0 BRA `(.L_x_2768) ;  /* 0xfffffffc00f08947 */ /* 0x004fea000383ffff */
[----:B------:R-:W-:Y:S05]  /*30250*/  BRA `(.L_x_2949) ;  /* 0xffffff80008c7947 */ /* 0x000fea000383ffff */
.L_x_2775:
[----:B0-----:R0:W2:Y:S02]  /*30260*/  SYNCS.PHASECHK.TRANS64.TRYWAIT P0, [R5+URZ+0x368c0], R9 ;  /* 0x0368c009050075a7 */ /* 0x0010a4000800017f */
[----:B--2---:R-:W-:Y:S05]  /*30270*/  @!P0 NANOSLEEP.SYNCS 0x989680 ;  /* 0x009896800000895d */ /* 0x004fea0003900000 */
[----:B------:R-:W2:Y:S02]  /*30280*/  @!P0 SYNCS.PHASECHK.TRANS64 P0, [R5+URZ+0x368c0], R9 ;  /* 0x0368c009050085a7 */ /* 0x000ea4000800007f */
[----:B--2---:R-:W-:Y:S05]  /*30290*/  @!P0 BRA `(.L_x_2775) ;  /* 0xfffffffc00f08947 */ /* 0x004fea000383ffff */
[----:B------:R-:W-:Y:S05]  /*302a0*/  BRA `(.L_x_2950) ;  /* 0xffffff84008c7947 */ /* 0x000fea000383ffff */
.L_x_2784:
[----:B0-----:R0:W1:Y:S02]  /*302b0*/  SYNCS.PHASECHK.TRANS64.TRYWAIT P1, [R7+URZ+0x368a0], R6 ;  /* 0x0368a006070075a7 */ /* 0x001064000802017f */
[----:B-1----:R-:W-:Y:S05]  /*302c0*/  @!P1 NANOSLEEP.SYNCS 0x989680 ;  /* 0x009896800000995d */ /* 0x002fea0003900000 */
[----:B------:R-:W1:Y:S02]  /*302d0*/  @!P1 SYNCS.PHASECHK.TRANS64 P1, [R7+URZ+0x368a0], R6 ;  /* 0x0368a006070095a7 */ /* 0x000e64000802007f */
[----:B-1----:R-:W-:Y:S05]  /*302e0*/  @!P1 BRA `(.L_x_2784) ;  /* 0xfffffffc00f09947 */ /* 0x002fea000383ffff */
[----:B------:R-:W-:Y:S05]  /*302f0*/  BRA `(.L_x_2951) ;  /* 0xffffff8800d87947 */ /* 0x000fea000383ffff */
.L_x_2791:
[----:B-1----:R1:W2:Y:S02]  /*30300*/  SYNCS.PHASECHK.TRANS64.TRYWAIT P1, [R7+URZ+0x368c0], R6 ;  /* 0x0368c006070075a7 */ /* 0x0022a4000802017f */
[----:B--2---:R-:W-:Y:S05]  /*30310*/  @!P1 NANOSLEEP.SYNCS 0x989680 ;  /* 0x009896800000995d */ /* 0x004fea0003900000 */
[----:B------:R-:W2:Y:S02]  /*30320*/  @!P1 SYNCS.PHASECHK.TRANS64 P1, [R7+URZ+0x368c0], R6 ;  /* 0x0368c006070095a7 */ /* 0x000ea4000802007f */
[----:B--2---:R-:W-:Y:S05]  /*30330*/  @!P1 BRA `(.L_x_2791) ;  /* 0xfffffffc00f09947 */ /* 0x004fea000383ffff */
[----:B------:R-:W-:Y:S05]  /*30340*/  BRA `(.L_x_2952) ;  /* 0xffffff8c00d47947 */ /* 0x000fea000383ffff */
.L_x_2808:
[----:B------:R-:W0:Y:S01]  /*30350*/  S2R R4, SR_TID.X ;  /* 0x0000000000047919 */ /* 0x000e220000002100 */
[----:B------:R-:W-:Y:S01]  /*30360*/  BSSY B0, `(.L_x_2953) ;  /* 0x000000a000007945 */ /* 0x000fe20003800000 */
[----:B------:R-:W-:Y:S01]  /*30370*/  MOV R12, RZ ;  /* 0x000000ff000c7202 */ /* 0x000fe20000000f00 */
[----:B------:R-:W-:Y:S02]  /*30380*/  IMAD.MOV.U32 R11, RZ, RZ, 0x1f ;  /* 0x0000001fff0b7424 */ /* 0x000fe400078e00ff */
[----:B------:R-:W-:Y:S01]  /*30390*/  IMAD.MOV.U32 R15, RZ, RZ, -0x1 ;  /* 0xffffffffff0f7424 */ /* 0x000fe200078e00ff */
[----:B0-----:R-:W-:-:S04]  /*303a0*/  SHF.R.U32.HI R4, RZ, 0x5, R4 ;  /* 0x00000005ff047819 */ /* 0x001fc80000011604 */
[----:B------:R-:W-:-:S05]  /*303b0*/  LOP3.LUT R4, R4, 0x3, RZ, 0xc0, !PT ;  /* 0x0000000304047812 */ /* 0x000fca00078ec0ff */
[----:B------:R-:W-:-:S07]  /*303c0*/  IMAD.MOV.U32 R13, RZ, RZ, R4 ;  /* 0x000000ffff0d7224 */ /* 0x000fce00078e0004 */
[----:B------:R-:W-:Y:S05]  /*303d0*/  WARPSYNC.COLLECTIVE R15, `(.L_x_2954) ;  /* 0x000000000f087348 */ /* 0x000fea0003c00000 */
[----:B------:R0:W1:Y:S02]  /*303e0*/  SHFL.IDX P6, R14, R13, R12, R11 ;  /* 0x0000000c0d0e7389 */ /* 0x00006400000c000b */
[----:B01----:R-:W-:Y:S01]  /*303f0*/  ENDCOLLECTIVE ;  /* 0x000000000000791b */ /* 0x003fe20003800000 */
.L_x_2954:
[----:B------:R-:W-:Y:S05]  /*30400*/  BSYNC B0 ;  /* 0x0000000000007941 */ /* 0x000fea0003800000 */
.L_x_2953:
[----:B------:R-:W-:Y:S05]  /*30410*/  BRA `(.L_x_2955) ;  /* 0xffffff9c004c7947 */ /* 0x000fea000383ffff */
.L_x_2810:
[----:B------:R-:W-:Y:S01]  /*30420*/  BSSY B0, `(.L_x_2956) ;  /* 0x0000006000007945 */ /* 0x000fe20003800000 */
[----:B------:R-:W-:-:S07]  /*30430*/  IMAD.MOV.U32 R15, RZ, RZ, -0x1 ;  /* 0xffffffffff0f7424 */ /* 0x000fce00078e00ff */
[----:B0-----:R-:W-:Y:S05]  /*30440*/  WARPSYNC.COLLECTIVE R15, `(.L_x_2957) ;  /* 0x000000000f0c7348 */ /* 0x001fea0003c00000 */
[----:B------:R-:W-:Y:S02]  /*30450*/  ELECT P6, UR62, PT ;  /* 0x00000000003e782f */ /* 0x000fe400038c0000 */
[----:B------:R-:W-:Y:S01]  /*30460*/  MOV R14, UR62 ;  /* 0x0000003e000e7c02 */ /* 0x000fe20008000f00 */
[----:B0-----:R-:W-:Y:S10]  /*30470*/  ENDCOLLECTIVE ;  /* 0x000000000000791b */ /* 0x001ff40003800000 */
.L_x_2957:
[----:B------:R-:W-:Y:S05]  /*30480*/  BSYNC B0 ;  /* 0x0000000000007941 */ /* 0x000fea0003800000 */
.L_x_2956:
[----:B------:R-:W-:Y:S05]  /*30490*/  BRA `(.L_x_2958) ;  /* 0xffffff9c00587947 */ /* 0x000fea000383ffff */
.L_x_2812:
[----:B0-----:R0:W1:Y:S02]  /*304a0*/  SYNCS.PHASECHK.TRANS64.TRYWAIT P0, [R0+URZ+0x36840], R2 ;  /* 0x03684002000075a7 */ /* 0x001064000800017f */
[----:B-1----:R-:W-:Y:S05]  /*304b0*/  @!P0 NANOSLEEP.SYNCS 0x989680 ;  /* 0x009896800000895d */ /* 0x002fea0003900000 */
[----:B------:R-:W1:Y:S02]  /*304c0*/  @!P0 SYNCS.PHASECHK.TRANS64 P0, [R0+URZ+0x36840], R2 ;  /* 0x03684002000085a7 */ /* 0x000e64000800007f */
[----:B-1----:R-:W-:Y:S05]  /*304d0*/  @!P0 BRA `(.L_x_2812) ;  /* 0xfffffffc00f08947 */ /* 0x002fea000383ffff */
[----:B------:R-:W-:Y:S05]  /*304e0*/  BRA `(.L_x_2959) ;  /* 0xffffff9c00b87947 */ /* 0x000fea000383ffff */
.L_x_2816:
[----:B------:R-:W2:Y:S01]  /*304f0*/  LDL.LU R11, [R1+0x50] ;  /* 0x00005000010b7983 */ /* 0x000ea20000300800 */
[----:B------:R-:W-:Y:S02]  /*30500*/  IMAD.MOV.U32 R13, RZ, RZ, R3 ;  /* 0x000000ffff0d7224 */ /* 0x000fe400078e0003 */
[----:B------:R-:W-:Y:S01]  /*30510*/  IMAD.MOV.U32 R12, RZ, RZ, RZ ;  /* 0x000000ffff0c7224 */ /* 0x000fe200078e00ff */
[----:B------:R-:W0:Y:S01]  /*30520*/  S2R R5, SR_TID.X ;  /* 0x0000000000057919 */ /* 0x000e220000002100 */
[----:B------:R-:W-:Y:S01]  /*30530*/  IMAD.MOV.U32 R15, RZ, RZ, -0x1 ;  /* 0xffffffffff0f7424 */ /* 0x000fe200078e00ff */
[----:B0-----:R-:W-:-:S04]  /*30540*/  LOP3.LUT R5, R5, 0x7f, RZ, 0xc0, !PT ;  /* 0x0000007f05057812 */ /* 0x001fc800078ec0ff */
[----:B------:R-:W-:-:S05]  /*30550*/  SHF.R.U32.HI R5, RZ, 0x3, R5 ;  /* 0x00000003ff057819 */ /* 0x000fca0000011605 */
[----:B------:R-:W-:-:S04]  /*30560*/  IMAD R0, R9, 0x80, R5 ;  /* 0x0000008009007824 */ /* 0x000fc800078e0205 */
[----:B------:R-:W-:Y:S02]  /*30570*/  VIADD R5, R0, 0x10 ;  /* 0x0000001000057836 */ /* 0x000fe40000000000 */
[----:B--2---:R-:W-:Y:S01]  /*30580*/  IMAD R2, R11, R7, RZ ;  /* 0x000000070b027224 */ /* 0x004fe200078e02ff */
[----:B------:R-:W-:-:S04]  /*30590*/  MOV R11, 0x181f ;  /* 0x0000181f000b7802 */ /* 0x000fc80000000f00 */
[----:B------:R-:W-:-:S13]  /*305a0*/  ISETP.GE.AND P3, PT, R0, R2, PT ;  /* 0x000000020000720c */ /* 0x000fda0003f66270 */
[----:B-----5:R-:W-:Y:S05]  /*305b0*/  WARPSYNC.COLLECTIVE R15, `(.L_x_2960) ;  /* 0x000000000f087348 */ /* 0x020fea0003c00000 */
[----:B------:R0:W1:Y:S02]  /*305c0*/  SHFL.IDX P6, R14, R13, R12, R11 ;  /* 0x0000000c0d0e7389 */ /* 0x00006400000c000b */
[----:B01---5:R-:W-:Y:S01]  /*305d0*/  ENDCOLLECTIVE ;  /* 0x000000000000791b */ /* 0x023fe20003800000 */
.L_x_2960:
[----:B------:R-:W-:Y:S02]  /*305e0*/  IMAD.MOV.U32 R13, RZ, RZ, R4 ;  /* 0x000000ffff0d7224 */ /* 0x000fe400078e0004 */
[----:B------:R-:W-:-:S07]  /*305f0*/  IMAD.MOV.U32 R6, RZ, RZ, R14 ;  /* 0x000000ffff067224 */ /* 0x000fce00078e000e */
[----:B------:R-:W-:Y:S05]  /*30600*/  WARPSYNC.COLLECTIVE R15, `(.L_x_2961) ;  /* 0x000000000f087348 */ /* 0x000fea0003c00000 */
[----:B------:R0:W1:Y:S02]  /*30610*/  SHFL.IDX P6, R14, R13, R12, R11 ;  /* 0x0000000c0d0e7389 */ /* 0x00006400000c000b */
[----:B01----:R-:W-:Y:S01]  /*30620*/  ENDCOLLECTIVE ;  /* 0x000000000000791b */ /* 0x003fe20003800000 */
.L_x_2961:
[----:B------:R-:W-:Y:S02]  /*30630*/  IMAD.MOV.U32 R13, RZ, RZ, R3 ;  /* 0x000000ffff0d7224 */ /* 0x000fe400078e0003 */
[----:B------:R-:W-:Y:S02]  /*30640*/  IMAD.MOV.U32 R12, RZ, RZ, 0x1 ;  /* 0x00000001ff0c7424 */ /* 0x000fe400078e00ff */
[----:B------:R-:W-:-:S07]  /*30650*/  IMAD.MOV.U32 R7, RZ, RZ, R14 ;  /* 0x000000ffff077224 */ /* 0x000fce00078e000e */
[----:B------:R-:W-:Y:S05]  /*30660*/  WARPSYNC.COLLECTIVE R15, `(.L_x_2962) ;  /* 0x000000000f087348 */ /* 0x000fea0003c00000 */
[----:B------:R0:W1:Y:S02]  /*30670*/  SHFL.IDX P6, R14, R13, R12, R11 ;  /* 0x0000000c0d0e7389 */ /* 0x00006400000c000b */
[----:B01----:R-:W-:Y:S01]  /*30680*/  ENDCOLLECTIVE ;  /* 0x000000000000791b */ /* 0x003fe20003800000 */
.L_x_2962:
[----:B------:R-:W-:-:S04]  /*30690*/  @!P3 LEA R7, P5, R8, R7, 0x1 ;  /* 0x000000070807b211 */ /* 0x000fc800078a08ff */
[----:B------:R-:W-:-:S04]  /*306a0*/  @!P3 IADD3.X R6, RZ, R6, RZ, P5, !PT ;  /* 0x00000006ff06b210 */ /* 0x000fc80002ffe4ff */
[----:B------:R-:W-:Y:S01]  /*306b0*/  @!P3 LOP3.LUT R7, R7, R6, RZ, 0x3c, !PT ;  /* 0x000000060707b212 */ /* 0x000fe200078e3cff */
[----:B------:R-:W-:-:S03]  /*306c0*/  IMAD.MOV.U32 R13, RZ, RZ, R4 ;  /* 0x000000ffff0d7224 */ /* 0x000fc600078e0004 */
[----:B------:R-:W-:-:S04]  /*306d0*/  @!P3 LOP3.LUT R6, R7, R6, RZ, 0x3c, !PT ;  /* 0x000000060706b212 */ /* 0x000fc800078e3cff */
[----:B------:R-:W-:Y:S01]  /*306e0*/  @!P3 LOP3.LUT R7, R7, R6, RZ, 0x3c, !PT ;  /* 0x000000060707b212 */ /* 0x000fe200078e3cff */
[----:B------:R-:W-:-:S04]  /*306f0*/  IMAD.MOV.U32 R9, RZ, RZ, R14 ;  /* 0x000000ffff097224 */ /* 0x000fc800078e000e */
[----:B------:R-:W-:Y:S01]  /*30700*/  @!PT LDS RZ, [RZ] ;  /* 0x00000000fffff984 */ /* 0x000fe20000000800 */
[----:B------:R-:W-:Y:S01]  /*30710*/  @!PT LDS RZ, [RZ] ;  /* 0x00000000fffff984 */ /* 0x000fe20000000800 */
[----:B------:R-:W-:Y:S01]  /*30720*/  @!PT LDS RZ, [RZ] ;  /* 0x00000000fffff984 */ /* 0x000fe20000000800 */
[----:B------:R0:W-:Y:S03]  /*30730*/  @!P3 LDGSTS.E.BYPASS.LTC128B.128 [R10+0x15400], desc[UR60][R6.64], !P2 ;  /* 0x15400000060abfae */ /* 0x0001e6000d101d7c */
[----:B0-----:R-:W-:Y:S05]  /*30740*/  WARPSYNC.COLLECTIVE R15, `(.L_x_2963) ;  /* 0x000000000f087348 */ /* 0x001fea0003c00000 */
[----:B------:R1:W2:Y:S02]  /*30750*/  SHFL.IDX P6, R14, R13, R12, R11 ;  /* 0x0000000c0d0e7389 */ /* 0x0002a400000c000b */
[----:B012---:R-:W-:Y:S01]  /*30760*/  ENDCOLLECTIVE ;  /* 0x000000000000791b */ /* 0x007fe20003800000 */
.L_x_2963:
[----:B------:R-:W-:Y:S01]  /*30770*/  @!PT LDS RZ, [RZ] ;  /* 0x00000000fffff984 */ /* 0x000fe20000000800 */
[----:B------:R-:W-:Y:S01]  /*30780*/  @!PT LDS RZ, [RZ] ;  /* 0x00000000fffff984 */ /* 0x000fe20000000800 */
[----:B------:R-:W-:Y:S01]  /*30790*/  @!PT LDS RZ, [RZ] ;  /* 0x00000000fffff984 */ /* 0x000fe20000000800 */
[----:B------:R0:W-:Y:S04]  /*307a0*/  @!P3 LDGSTS.E.BYPASS.LTC128B.128 [R10+0x19400], desc[UR60][R6.64+0x80], !P1 ;  /* 0x19400080060abfae */ /* 0x0001e8000c901d7c */
[----:B------:R0:W-:Y:S01]  /*307b0*/  @!P3 LDGSTS.E.BYPASS.LTC128B.128 [R10+0x1d400], desc[UR60][R6.64+0x100], !P0 ;  /* 0x1d400100060abfae */ /* 0x0001e2000c101d7c */
[----:B------:R-:W-:Y:S01]  /*307c0*/  ISETP.GE.AND P3, PT, R5, R2, PT ;  /* 0x000000020500720c */ /* 0x000fe20003f66270 */
[----:B------:R-:W-:Y:S01]  /*307d0*/  IMAD.MOV.U32 R13, RZ, RZ, R3 ;  /* 0x000000ffff0d7224 */ /* 0x000fe200078e0003 */
[----:B------:R-:W-:Y:S02]  /*307e0*/  MOV R12, 0x2 ;  /* 0x00000002000c7802 */ /* 0x000fe40000000f00 */
[----:B------:R-:W-:-:S09]  /*307f0*/  MOV R5, R14 ;  /* 0x0000000e00057202 */ /* 0x000fd20000000f00 */
[----:B0-----:R-:W-:Y:S05]  /*30800*/  WARPSYNC.COLLECTIVE R15, `(.L_x_2964) ;  /* 0x000000000f087348 */ /* 0x001fea0003c00000 */
[----:B------:R1:W2:Y:S02]  /*30810*/  SHFL.IDX P6, R14, R13, R12, R11 ;  /* 0x0000000c0d0e7389 */ /* 0x0002a400000c000b */
[----:B012---:R-:W-:Y:S01]  /*30820*/  ENDCOLLECTIVE ;  /* 0x000000000000791b */ /* 0x007fe20003800000 */
.L_x_2964:
[----:B------:R-:W-:-:S05]  /*30830*/  @!P3 LEA R8, P5, R8, R5, 0x1 ;  /* 0x000000050808b211 */ /* 0x000fca00078a08ff */
[----:B------:R-:W-:Y:S02]  /*30840*/  @!P3 IMAD.X R5, RZ, RZ, R9, P5 ;  /* 0x000000ffff05b224 */ /* 0x000fe400028e0609 */
[----:B------:R-:W0:Y:S01]  /*30850*/  S2R R9, SR_TID.X ;  /* 0x0000000000097919 */ /* 0x000e220000002100 */
[----:B------:R-:W-:Y:S02]  /*30860*/  @!P3 IMAD.MOV.U32 R6, RZ, RZ, R8 ;  /* 0x000000ffff06b224 */ /* 0x000fe400078e0008 */
[----:B------:R-:W-:Y:S02]  /*30870*/  @!P3 IMAD.MOV.U32 R7, RZ, RZ, R5 ;  /* 0x000000ffff07b224 */ /* 0x000fe400078e0005 */
[----:B------:R-:W-:Y:S02]  /*30880*/  IMAD.MOV.U32 R13, RZ, RZ, R4 ;  /* 0x000000ffff0d7224 */ /* 0x000fe400078e0004 */
[----:B------:R-:W-:Y:S01]  /*30890*/  VIADD R5, R0, 0x20 ;  /* 0x0000002000057836 */ /* 0x000fe20000000000 */
[----:B------:R-:W-:Y:S01]  /*308a0*/  @!PT LDS RZ, [RZ] ;  /* 0x00000000fffff984 */ /* 0x000fe20000000800 */
[----:B------:R-:W-:Y:S01]  /*308b0*/  @!PT LDS RZ, [RZ] ;  /* 0x00000000fffff984 */ /* 0x000fe20000000800 */
[----:B------:R-:W-:Y:S01]  /*308c0*/  @!PT LDS RZ, [RZ] ;  /* 0x00000000fffff984 */ /* 0x000fe20000000800 */
[----:B------:R1:W-:Y:S04]  /*308d0*/  @!P3 LDGSTS.E.BYPASS.LTC128B.128 [R10+0x15c00], desc[UR60][R6.64], !P2 ;  /* 0x15c00000060abfae */ /* 0x0003e8000d101d7c */
[----:B------:R1:W-:Y:S01]  /*308e0*/  @!P3 LDGSTS.E.BYPASS.LTC128B.128 [R10+0x19c00], desc[UR60][R6.64+0x80], !P1 ;  /* 0x19c00080060abfae */ /* 0x0003e2000c901d7c */
[----:B------:R-:W-:-:S03]  /*308f0*/  IMAD.MOV.U32 R8, RZ, RZ, R14 ;  /* 0x000000ffff087224 */ /* 0x000fc600078e000e */
[----:B------:R1:W-:Y:S01]  /*30900*/  @!P3 LDGSTS.E.BYPASS.LTC128B.128 [R10+0x1dc00], desc[UR60][R6.64+0x100], !P0 ;  /* 0x1dc00100060abfae */ /* 0x0003e2000c101d7c */
[----:B------:R-:W-:-:S13]  /*30910*/  ISETP.GE.AND P3, PT, R5, R2, PT ;  /* 0x000000020500720c */ /* 0x000fda0003f66270 */
[----:B01----:R-:W-:Y:S05]  /*30920*/  WARPSYNC.COLLECTIVE R15, `(.L_x_2965) ;  /* 0x000000000f087348 */ /* 0x003fea0003c00000 */
[----:B------:R2:W3:Y:S02]  /*30930*/  SHFL.IDX P6, R14, R13, R12, R11 ;  /* 0x0000000c0d0e7389 */ /* 0x0004e400000c000b */
[----:B0123--:R-:W-:Y:S01]  /*30940*/  ENDCOLLECTIVE ;  /* 0x000000000000791b */ /* 0x00ffe20003800000 */
.L_x_2965:
[----:B------:R-:W-:Y:S02]  /*30950*/  IMAD.SHL.U32 R9, R9, 0x8, RZ ;  /* 0x0000000809097824 */ /* 0x000fe400078e00ff */
[----:B------:R-:W-:Y:S02]  /*30960*/  IMAD.MOV.U32 R13, RZ, RZ, R3 ;  /* 0x000000ffff0d7224 */ /* 0x000fe400078e0003 */
[----:B------:R-:W-:Y:S01]  /*30970*/  IMAD.MOV.U32 R12, RZ, RZ, 0x3 ;  /* 0x00000003ff0c7424 */ /* 0x000fe200078e00ff */
[----:B------:R-:W-:Y:S01]  /*30980*/  LOP3.LUT R9, R9, 0x38, RZ, 0xc0, !PT ;  /* 0x0000003809097812 */ /* 0x000fe200078ec0ff */
[----:B------:R-:W-:-:S07]  /*30990*/  IMAD.MOV.U32 R5, RZ, RZ, R14 ;  /* 0x000000ffff057224 */ /* 0x000fce00078e000e */
[----:B------:R-:W-:Y:S05]  /*309a0*/  WARPSYNC.COLLECTIVE R15, `(.L_x_2966) ;  /* 0x000000000f087348 */ /* 0x000fea0003c00000 */
[----:B------:R0:W1:Y:S02]  /*309b0*/  SHFL.IDX P6, R14, R13, R12, R11 ;  /* 0x0000000c0d0e7389 */ /* 0x00006400000c000b */
[----:B01----:R-:W-:Y:S01]  /*309c0*/  ENDCOLLECTIVE ;  /* 0x000000000000791b */ /* 0x003fe20003800000 */
.L_x_2966:
[----:B------:R-:W-:-:S05]  /*309d0*/  @!P3 LEA R5, P4, R9, R5, 0x1 ;  /* 0x000000050905b211 */ /* 0x000fca00078808ff */
[----:B------:R-:W-:-:S05]  /*309e0*/  @!P3 IMAD.X R6, RZ, RZ, R8, P4 ;  /* 0x000000ffff06b224 */ /* 0x000fca00020e0608 */
[----:B------:R-:W-:Y:S01]  /*309f0*/  @!P3 MOV R7, R6 ;  /* 0x000000060007b202 */ /* 0x000fe20000000f00 */
        /* <DEDUP_REMOVED lines=14> */
.L_x_2967:
[----:B------:R-:W-:Y:S01]  /*30ae0*/  MOV R13, R3 ;  /* 0x00000003000d7202 */ /* 0x000fe20000000f00 */
[----:B------:R-:W-:Y:S02]  /*30af0*/  IMAD.MOV.U32 R12, RZ, RZ, 0x4 ;  /* 0x00000004ff0c7424 */ /* 0x000fe400078e00ff */
[----:B------:R-:W-:-:S07]  /*30b00*/  IMAD.MOV.U32 R5, RZ, RZ, R14 ;  /* 0x000000ffff057224 */ /* 0x000fce00078e000e */
[----:B------:R-:W-:Y:S05]  /*30b10*/  WARPSYNC.COLLECTIVE R15, `(.L_x_2968) ;  /* 0x000000000f087348 */ /* 0x000fea0003c00000 */
[----:B------:R0:W1:Y:S02]  /*30b20*/  SHFL.IDX P6, R14, R13, R12, R11 ;  /* 0x0000000c0d0e7389 */ /* 0x00006400000c000b */
[----:B01----:R-:W-:Y:S01]  /*30b30*/  ENDCOLLECTIVE ;  /* 0x000000000000791b */ /* 0x003fe20003800000 */
.L_x_2968:
        /* <DEDUP_REMOVED lines=17> */
.L_x_2969:
[----:B------:R-:W-:Y:S02]  /*30c50*/  IMAD.MOV.U32 R13, RZ, RZ, R3 ;  /* 0x000000ffff0d7224 */ /* 0x000fe400078e0003 */
[----:B------:R-:W-:Y:S02]  /*30c60*/  IMAD.MOV.U32 R12, RZ, RZ, 0x5 ;  /* 0x00000005ff0c7424 */ /* 0x000fe400078e00ff */
[----:B------:R-:W-:-:S07]  /*30c70*/  IMAD.MOV.U32 R5, RZ, RZ, R14 ;  /* 0x000000ffff057224 */ /* 0x000fce00078e000e */
[----:B------:R-:W-:Y:S05]  /*30c80*/  WARPSYNC.COLLECTIVE R15, `(.L_x_2970) ;  /* 0x000000000f087348 */ /* 0x000fea0003c00000 */
[----:B------:R0:W1:Y:S02]  /*30c90*/  SHFL.IDX P6, R14, R13, R12, R11 ;  /* 0x0000000c0d0e7389 */ /* 0x00006400000c000b */
[----:B01----:R-:W-:Y:S01]  /*30ca0*/  ENDCOLLECTIVE ;  /* 0x000000000000791b */ /* 0x003fe20003800000 */
.L_x_2970:
        /* <DEDUP_REMOVED lines=17> */
.L_x_2971:
[----:B------:R-:W-:Y:S01]  /*30dc0*/  IMAD.MOV.U32 R13, RZ, RZ, R3 ;  /* 0x000000ffff0d7224 */ /* 0x000fe200078e0003 */
[----:B------:R-:W-:Y:S01]  /*30dd0*/  MOV R12, 0x6 ;  /* 0x00000006000c7802 */ /* 0x000fe20000000f00 */
[----:B------:R-:W-:-:S07]  /*30de0*/  IMAD.MOV.U32 R5, RZ, RZ, R14 ;  /* 0x000000ffff057224 */ /* 0x000fce00078e000e */
[----:B------:R-:W-:Y:S05]  /*30df0*/  WARPSYNC.COLLECTIVE R15, `(.L_x_2972) ;  /* 0x000000000f087348 */ /* 0x000fea0003c00000 */
[----:B------:R0:W1:Y:S02]  /*30e00*/  SHFL.IDX P6, R14, R13, R12, R11 ;  /* 0x0000000c0d0e7389 */ /* 0x00006400000c000b */
[----:B01----:R-:W-:Y:S01]  /*30e10*/  ENDCOLLECTIVE ;  /* 0x000000000000791b */ /* 0x003fe20003800000 */
.L_x_2972:
        /* <DEDUP_REMOVED lines=15> */
.L_x_2973:
[----:B------:R-:W-:-:S05]  /*30f10*/  VIADD R7, R0, 0x60 ;  /* 0x0000006000077836 */ /* 0x000fca0000000000 */
[----:B------:R-:W-:Y:S01]  /*30f20*/  ISETP.GE.AND P4, PT, R7, R2, PT ;  /* 0x000000020700720c */ /* 0x000fe20003f86270 */
[----:B------:R-:W-:Y:S02]  /*30f30*/  IMAD.MOV.U32 R13, RZ, RZ, R3 ;  /* 0x000000ffff0d7224 */ /* 0x000fe400078e0003 */
[----:B------:R-:W-:Y:S02]  /*30f40*/  IMAD.MOV.U32 R12, RZ, RZ, 0x7 ;  /* 0x00000007ff0c7424 */ /* 0x000fe400078e00ff */
[----:B------:R-:W-:-:S08]  /*30f50*/  IMAD.MOV.U32 R5, RZ, RZ, R14 ;  /* 0x000000ffff057224 */ /* 0x000fd000078e000e */
[----:B------:R-:W-:Y:S05]  /*30f60*/  WARPSYNC.COLLECTIVE R15, `(.L_x_2974) ;  /* 0x000000000f087348 */ /* 0x000fea0003c00000 */
[----:B------:R0:W1:Y:S02]  /*30f70*/  SHFL.IDX P6, R14, R13, R12, R11 ;  /* 0x0000000c0d0e7389 */ /* 0x00006400000c000b */
[----:B01----:R-:W-:Y:S01]  /*30f80*/  ENDCOLLECTIVE ;  /* 0x000000000000791b */ /* 0x003fe20003800000 */
.L_x_2974:
[----:B------:R-:W-:-:S05]  /*30f90*/  @!P4 LEA R5, P3, R9, R5, 0x1 ;  /* 0x000000050905c211 */ /* 0x000fca00078608ff */
[----:B------:R-:W-:-:S05]  /*30fa0*/  @!P4 IMAD.X R6, RZ, RZ, R6, P3 ;  /* 0x000000ffff06c224 */ /* 0x000fca00018e0606 */
[----:B------:R-:W-:Y:S01]  /*30fb0*/  @!P4 MOV R7, R6 ;  /* 0x000000060007c202 */ /* 0x000fe20000000f00 */
        /* <DEDUP_REMOVED lines=11> */
.L_x_2975:
[----:B------:R-:W-:Y:S01]  /*31070*/  @!PT LDS RZ, [RZ] ;  /* 0x00000000fffff984 */ /* 0x000fe20000000800 */
[----:B------:R-:W-:Y:S01]  /*31080*/  @!PT LDS RZ, [RZ] ;  /* 0x00000000fffff984 */ /* 0x000fe20000000800 */
[----:B------:R-:W-:Y:S01]  /*31090*/  @!PT LDS RZ, [RZ] ;  /* 0x00000000fffff984 */ /* 0x000fe20000000800 */
[----:B------:R0:W-:Y:S01]  /*310a0*/  @!P4 LDGSTS.E.BYPASS.LTC128B.128 [R10+0x20400], desc[UR60][R6.64+0x100], !P0 ;  /* 0x20400100060acfae */ /* 0x0001e2000c101d7c */
[----:B------:R-:W-:Y:S01]  /*310b0*/  MOV R3, R14 ;  /* 0x0000000e00037202 */ /* 0x000fe20000000f00 */
[----:B------:R-:W-:Y:S06]  /*310c0*/  BRA `(.L_x_2976) ;  /* 0xffffffa000707947 */ /* 0x000fec000383ffff */
.L_x_2821:
[----:B----4-:R4:W0:Y:S02]  /*310d0*/  SYNCS.PHASECHK.TRANS64.TRYWAIT P0, [R18+URZ+0x36820], R0 ;  /* 0x03682000120075a7 */ /* 0x010824000800017f */
[----:B0-----:R-:W-:Y:S05]  /*310e0*/  @!P0 NANOSLEEP.SYNCS 0x989680 ;  /* 0x009896800000895d */ /* 0x001fea0003900000 */
[----:B------:R-:W0:Y:S02]  /*310f0*/  @!P0 SYNCS.PHASECHK.TRANS64 P0, [R18+URZ+0x36820], R0 ;  /* 0x03682000120085a7 */ /* 0x000e24000800007f */
[----:B0-----:R-:W-:Y:S05]  /*31100*/  @!P0 BRA `(.L_x_2821) ;  /* 0xfffffffc00f08947 */ /* 0x001fea000383ffff */
[----:B------:R-:W-:Y:S05]  /*31110*/  BRA `(.L_x_2977) ;  /* 0xffffffa000f07947 */ /* 0x000fea000383ffff */
.L_x_2830:
[----:B-1----:R1:W2:Y:S02]  /*31120*/  SYNCS.PHASECHK.TRANS64.TRYWAIT P0, [R3+URZ+0x36840], R2 ;  /* 0x03684002030075a7 */ /* 0x0022a4000800017f */
[----:B--2---:R-:W-:Y:S05]  /*31130*/  @!P0 NANOSLEEP.SYNCS 0x989680 ;  /* 0x009896800000895d */ /* 0x004fea0003900000 */
[----:B------:R-:W2:Y:S02]  /*31140*/  @!P0 SYNCS.PHASECHK.TRANS64 P0, [R3+URZ+0x36840], R2 ;  /* 0x03684002030085a7 */ /* 0x000ea4000800007f */
[----:B--2---:R-:W-:Y:S05]  /*31150*/  @!P0 BRA `(.L_x_2830) ;  /* 0xfffffffc00f08947 */ /* 0x004fea000383ffff */
[----:B------:R-:W-:Y:S05]  /*31160*/  BRA `(.L_x_2978) ;  /* 0xffffffa400cc7947 */ /* 0x000fea000383ffff */
.L_x_2837:
[----:B0-----:R0:W1:Y:S02]  /*31170*/  SYNCS.PHASECHK.TRANS64.TRYWAIT P0, [R3+URZ+0x60], R2 ;  /* 0x00006002030075a7 */ /* 0x001064000800017f */
[----:B-1----:R-:W-:Y:S05]  /*31180*/  @!P0 NANOSLEEP.SYNCS 0x989680 ;  /* 0x009896800000895d */ /* 0x002fea0003900000 */
[----:B------:R-:W1:Y:S02]  /*31190*/  @!P0 SYNCS.PHASECHK.TRANS64 P0, [R3+URZ+0x60], R2 ;  /* 0x00006002030085a7 */ /* 0x000e64000800007f */
[----:B-1----:R-:W-:Y:S05]  /*311a0*/  @!P0 BRA `(.L_x_2837) ;  /* 0xfffffffc00f08947 */ /* 0x002fea000383ffff */
[----:B------:R-:W-:Y:S05]  /*311b0*/  BRA `(.L_x_2979) ;  /* 0xffffffa800e07947 */ /* 0x000fea000383ffff */
.L_x_2847:
[----:B-1----:R1:W2:Y:S02]  /*311c0*/  SYNCS.PHASECHK.TRANS64.TRYWAIT P0, [R3+URZ+0x36840], R2 ;  /* 0x03684002030075a7 */ /* 0x0022a4000800017f */
[----:B--2---:R-:W-:Y:S05]  /*311d0*/  @!P0 NANOSLEEP.SYNCS 0x989680 ;  /* 0x009896800000895d */ /* 0x004fea0003900000 */
[----:B------:R-:W2:Y:S02]  /*311e0*/  @!P0 SYNCS.PHASECHK.TRANS64 P0, [R3+URZ+0x36840], R2 ;  /* 0x03684002030085a7 */ /* 0x000ea4000800007f */
[----:B--2---:R-:W-:Y:S05]  /*311f0*/  @!P0 BRA `(.L_x_2847) ;  /* 0xfffffffc00f08947 */ /* 0x004fea000383ffff */
[----:B------:R-:W-:Y:S05]  /*31200*/  BRA `(.L_x_2980) ;  /* 0xffffffb000ac7947 */ /* 0x000fea000383ffff */
.L_x_2854:
[----:B0-----:R0:W1:Y:S02]  /*31210*/  SYNCS.PHASECHK.TRANS64.TRYWAIT P0, [R2+URZ+0x60], R3 ;  /* 0x00006003020075a7 */ /* 0x001064000800017f */
[----:B-1----:R-:W-:Y:S05]  /*31220*/  @!P0 NANOSLEEP.SYNCS 0x989680 ;  /* 0x009896800000895d */ /* 0x002fea0003900000 */
[----:B------:R-:W1:Y:S02]  /*31230*/  @!P0 SYNCS.PHASECHK.TRANS64 P0, [R2+URZ+0x60], R3 ;  /* 0x00006003020085a7 */ /* 0x000e64000800007f */
[----:B-1----:R-:W-:Y:S05]  /*31240*/  @!P0 BRA `(.L_x_2854) ;  /* 0xfffffffc00f08947 */ /* 0x002fea000383ffff */
[----:B------:R-:W-:Y:S05]  /*31250*/  BRA `(.L_x_2981) ;  /* 0xffffffb400c07947 */ /* 0x000fea000383ffff */
.L_x_2864:
[----:B--2---:R2:W3:Y:S02]  /*31260*/  SYNCS.PHASECHK.TRANS64.TRYWAIT P0, [R2+URZ+0x36840], R3 ;  /* 0x03684003020075a7 */ /* 0x0044e4000800017f */
[----:B---3--:R-:W-:Y:S05]  /*31270*/  @!P0 NANOSLEEP.SYNCS 0x989680 ;  /* 0x009896800000895d */ /* 0x008fea0003900000 */
[----:B------:R-:W3:Y:S02]  /*31280*/  @!P0 SYNCS.PHASECHK.TRANS64 P0, [R2+URZ+0x36840], R3 ;  /* 0x03684003020085a7 */ /* 0x000ee4000800007f */
[----:B---3--:R-:W-:Y:S05]  /*31290*/  @!P0 BRA `(.L_x_2864) ;  /* 0xfffffffc00f08947 */ /* 0x008fea000383ffff */
[----:B------:R-:W-:Y:S05]  /*312a0*/  BRA `(.L_x_2982) ;  /* 0xffffffbc005c7947 */ /* 0x000fea000383ffff */
.L_x_2871:
[----:B0-----:R0:W1:Y:S02]  /*312b0*/  SYNCS.PHASECHK.TRANS64.TRYWAIT P0, [R2+URZ+0x60], R5 ;  /* 0x00006005020075a7 */ /* 0x001064000800017f */
[----:B-1----:R-:W-:Y:S05]  /*312c0*/  @!P0 NANOSLEEP.SYNCS 0x989680 ;  /* 0x009896800000895d */ /* 0x002fea0003900000 */
[----:B------:R-:W1:Y:S02]  /*312d0*/  @!P0 SYNCS.PHASECHK.TRANS64 P0, [R2+URZ+0x60], R5 ;  /* 0x00006005020085a7 */ /* 0x000e64000800007f */
[----:B-1----:R-:W-:Y:S05]  /*312e0*/  @!P0 BRA `(.L_x_2871) ;  /* 0xfffffffc00f08947 */ /* 0x002fea000383ffff */
[----:B------:R-:W-:Y:S05]  /*312f0*/  BRA `(.L_x_2983) ;  /* 0xffffffc000707947 */ /* 0x000fea000383ffff */
.L_x_2883:
[----:B---3--:R3:W4:Y:S02]  /*31300*/  SYNCS.PHASECHK.TRANS64.TRYWAIT P0, [R0+URZ+0x36860], R2 ;  /* 0x03686002000075a7 */ /* 0x008724000800017f */
[----:B----4-:R-:W-:Y:S05]  /*31310*/  @!P0 NANOSLEEP.SYNCS 0x989680 ;  /* 0x009896800000895d */ /* 0x010fea0003900000 */
[----:B------:R-:W4:Y:S02]  /*31320*/  @!P0 SYNCS.PHASECHK.TRANS64 P0, [R0+URZ+0x36860], R2 ;  /* 0x03686002000085a7 */ /* 0x000f24000800007f */
[----:B----4-:R-:W-:Y:S05]  /*31330*/  @!P0 BRA `(.L_x_2883) ;  /* 0xfffffffc00f08947 */ /* 0x010fea000383ffff */
[----:B------:R-:W-:Y:S05]  /*31340*/  BRA `(.L_x_2984) ;  /* 0xffffffc400f87947 */ /* 0x000fea000383ffff */
.L_x_2891:
[----:B------:R-:W4:Y:S01]  /*31350*/  LDL R0, [R1] ;  /* 0x0000000001007983 */ /* 0x000f220000100800 */
[----:B------:R-:W-:Y:S01]  /*31360*/  BSSY B0, `(.L_x_2985) ;  /* 0x0000008000007945 */ /* 0x000fe20003800000 */
[----:B------:R-:W-:Y:S02]  /*31370*/  IMAD.MOV.U32 R12, RZ, RZ, RZ ;  /* 0x000000ffff0c7224 */ /* 0x000fe400078e00ff */
[----:B------:R-:W-:Y:S02]  /*31380*/  IMAD.MOV.U32 R11, RZ, RZ, 0x1f ;  /* 0x0000001fff0b7424 */ /* 0x000fe400078e00ff */
[----:B------:R-:W-:Y:S02]  /*31390*/  IMAD.MOV.U32 R15, RZ, RZ, -0x1 ;  /* 0xffffffffff0f7424 */ /* 0x000fe400078e00ff */
[----:B----4-:R-:W-:-:S07]  /*313a0*/  IMAD.MOV.U32 R13, RZ, RZ, R0 ;  /* 0x000000ffff0d7224 */ /* 0x010fce00078e0000 */
[----:B-123--:R-:W-:Y:S05]  /*313b0*/  WARPSYNC.COLLECTIVE R15, `(.L_x_2986) ;  /* 0x000000000f087348 */ /* 0x00efea0003c00000 */
[----:B------:R0:W4:Y:S02]  /*313c0*/  SHFL.IDX P6, R14, R13, R12, R11 ;  /* 0x0000000c0d0e7389 */ /* 0x00012400000c000b */
[----:B01234-:R-:W-:Y:S01]  /*313d0*/  ENDCOLLECTIVE ;  /* 0x000000000000791b */ /* 0x01ffe20003800000 */
.L_x_2986:
[----:B------:R-:W-:Y:S05]  /*313e0*/  BSYNC B0 ;  /* 0x0000000000007941 */ /* 0x000fea0003800000 */
.L_x_2985:
        /* <DEDUP_REMOVED lines=9> */
.L_x_2987:
        /* <DEDUP_REMOVED lines=11> */
[----:B------:R-:W-:Y:S01]  /*31530*/  MOV R4, RZ ;  /* 0x000000ff00047202 */ /* 0x000fe20000000f00 */
[----:B------:R-:W-:Y:S01]  /*31540*/  IMAD.MOV.U32 R6, RZ, RZ, RZ ;  /* 0x000000ffff067224 */ /* 0x000fe200078e00ff */
        /* <DEDUP_REMOVED lines=13> */
.L_x_2988:
        /* <DEDUP_REMOVED lines=8> */
.L_x_2989:
        /* <DEDUP_REMOVED lines=8> */
.L_x_2990:
        /* <DEDUP_REMOVED lines=8> */
.L_x_2991:
        /* <DEDUP_REMOVED lines=8> */
.L_x_2992:
        /* <DEDUP_REMOVED lines=9> */
.L_x_2993:
[----:B------:R-:W-:Y:S01]  /*318b0*/  IMAD.MOV.U32 R9, RZ, RZ, R14 ;  /* 0x000000ffff097224 */ /* 0x000fe200078e000e */
[----:B------:R-:W-:Y:S06]  /*318c0*/  BRA `(.L_x_2994) ;  /* 0xffffffc800a87947 */ /* 0x000fec000383ffff */
.L_x_2894:
[----:B------:R-:W-:Y:S01]  /*318d0*/  BSSY B0, `(.L_x_2995) ;  /* 0x0000008000007945 */ /* 0x000fe20003800000 */
[----:B------:R-:W-:Y:S01]  /*318e0*/  IMAD.MOV.U32 R13, RZ, RZ, R2 ;  /* 0x000000ffff0d7224 */ /* 0x000fe200078e0002 */
[----:B------:R-:W-:Y:S01]  /*318f0*/  MOV R12, 0x1 ;  /* 0x00000001000c7802 */ /* 0x000fe20000000f00 */
[----:B------:R-:W-:Y:S02]  /*31900*/  IMAD.MOV.U32 R11, RZ, RZ, RZ ;  /* 0x000000ffff0b7224 */ /* 0x000fe400078e00ff */
[----:B------:R-:W-:-:S07]  /*31910*/  IMAD.MOV.U32 R15, RZ, RZ, -0x1 ;  /* 0xffffffffff0f7424 */ /* 0x000fce00078e00ff */
[----:B0-----:R-:W-:Y:S05]  /*31920*/  WARPSYNC.COLLECTIVE R15, `(.L_x_2996) ;  /* 0x000000000f087348 */ /* 0x001fea0003c00000 */
[----:B------:R1:W2:Y:S02]  /*31930*/  SHFL.UP P6, R14, R13, R12, R11 ;  /* 0x0400000c0d0e7389 */ /* 0x0002a400000c000b */
[----:B012---:R-:W-:Y:S01]  /*31940*/  ENDCOLLECTIVE ;  /* 0x000000000000791b */ /* 0x007fe20003800000 */
.L_x_2996:
[----:B------:R-:W-:Y:S05]  /*31950*/  BSYNC B0 ;  /* 0x0000000000007941 */ /* 0x000fea0003800000 */
.L_x_2995:
        /* <DEDUP_REMOVED lines=10> */
.L_x_2997:
        /* <DEDUP_REMOVED lines=8> */
.L_x_2998:
        /* <DEDUP_REMOVED lines=8> */
.L_x_2999:
        /* <DEDUP_REMOVED lines=8> */
.L_x_3000:
        /* <DEDUP_REMOVED lines=9> */
.L_x_3001:
[----:B------:R-:W-:Y:S01]  /*31c10*/  IMAD.MOV.U32 R9, RZ, RZ, R14 ;  /* 0x000000ffff097224 */ /* 0x000fe200078e000e */
[----:B------:R-:W-:Y:S06]  /*31c20*/  BRA `(.L_x_3002) ;  /* 0xffffffc8007c7947 */ /* 0x000fec000383ffff */
.L_x_2896:
[----:B------:R-:W-:Y:S01]  /*31c30*/  BSSY B0, `(.L_x_3003) ;  /* 0x0000006000007945 */ /* 0x000fe20003800000 */
[----:B------:R-:W-:Y:S01]  /*31c40*/  PLOP3.LUT P6, PT, P6, PT, PT, 0x8, 0x0 ;  /* 0x000000000000781c */ /* 0x000fe200037ce170 */
[----:B------:R-:W-:-:S12]  /*31c50*/  IMAD.MOV.U32 R15, RZ, RZ, -0x1 ;  /* 0xffffffffff0f7424 */ /* 0x000fd800078e00ff */
[----:B0-----:R-:W-:Y:S05]  /*31c60*/  WARPSYNC.COLLECTIVE R15, `(.L_x_3004) ;  /* 0x000000000f087348 */ /* 0x001fea0003c00000 */
[----:B------:R-:W-:Y:S01]  /*31c70*/  VOTE.ANY R14, PT, P6 ;  /* 0x00000000000e7806 */ /* 0x000fe200030e0100 */
[----:B0-----:R-:W-:Y:S06]  /*31c80*/  ENDCOLLECTIVE ;  /* 0x000000000000791b */ /* 0x001fec0003800000 */
.L_x_3004:
[----:B------:R-:W-:Y:S05]  /*31c90*/  BSYNC B0 ;  /* 0x0000000000007941 */ /* 0x000fea0003800000 */
.L_x_3003:
[----:B------:R0:W5:Y:S01]  /*31ca0*/  LDL.LU R10, [R1+0xc] ;  /* 0x00000c00010a7983 */ /* 0x0001620000300800 */
[----:B------:R-:W-:Y:S02]  /*31cb0*/  IMAD.MOV.U32 R0, RZ, RZ, R14 ;  /* 0x000000ffff007224 */ /* 0x000fe400078e000e */
[----:B------:R-:W-:Y:S02]  /*31cc0*/  IMAD.MOV.U32 R13, RZ, RZ, R4 ;  /* 0x000000ffff0d7224 */ /* 0x000fe400078e0004 */
[----:B------:R-:W1:Y:S01]  /*31cd0*/  POPC R3, R0 ;  /* 0x0000000000037309 */ /* 0x000e620000000000 */
[----:B------:R-:W-:Y:S02]  /*31ce0*/  IMAD.MOV.U32 R11, RZ, RZ, 0x1f ;  /* 0x0000001fff0b7424 */ /* 0x000fe400078e00ff */
[----:B------:R-:W-:Y:S01]  /*31cf0*/  IMAD.MOV.U32 R15, RZ, RZ, -0x1 ;  /* 0xffffffffff0f7424 */ /* 0x000fe200078e00ff */
[----:B01----:R-:W-:-:S07]  /*31d00*/  MOV R12, R3 ;  /* 0x00000003000c7202 */ /* 0x003fce0000000f00 */
[----:B-----5:R-:W-:Y:S05]  /*31d10*/  WARPSYNC.COLLECTIVE R15, `(.L_x_3005) ;  /* 0x000000000f087348 */ /* 0x020fea0003c00000 */
[----:B------:R0:W1:Y:S02]  /*31d20*/  SHFL.IDX P6, R14, R13, R12, R11 ;  /* 0x0000000c0d0e7389 */ /* 0x00006400000c000b */
[----:B01---5:R-:W-:Y:S01]  /*31d30*/  ENDCOLLECTIVE ;  /* 0x000000000000791b */ /* 0x023fe20003800000 */
.L_x_3005:
[----:B------:R-:W-:Y:S02]  /*31d40*/  IMAD.MOV.U32 R13, RZ, RZ, R6 ;  /* 0x000000ffff0d7224 */ /* 0x000fe400078e0006 */
[----:B------:R-:W-:-:S07]  /*31d50*/  IMAD.MOV.U32 R4, RZ, RZ, R14 ;  /* 0x000000ffff047224 */ /* 0x000fce00078e000e */
[----:B------:R-:W-:Y:S05]  /*31d60*/  WARPSYNC.COLLECTIVE R15, `(.L_x_3006) ;  /* 0x000000000f087348 */ /* 0x000fea0003c00000 */
[----:B------:R0:W1:Y:S02]  /*31d70*/  SHFL.IDX P6, R14, R13, R12, R11 ;  /* 0x0000000c0d0e7389 */ /* 0x00006400000c000b */
[----:B01----:R-:W-:Y:S01]  /*31d80*/  ENDCOLLECTIVE ;  /* 0x000000000000791b */ /* 0x003fe20003800000 */
.L_x_3006:
[----:B------:R-:W-:Y:S01]  /*31d90*/  IMAD.MOV.U32 R6, RZ, RZ, R14 ;  /* 0x000000ffff067224 */ /* 0x000fe200078e000e */
[----:B------:R-:W-:-:S05]  /*31da0*/  IADD3 R10, R3, R10, RZ ;  /* 0x0000000a030a7210 */ /* 0x000fca0007ffe0ff */
[----:B------:R0:W-:Y:S01]  /*31db0*/  STL [R1+0xc], R10 ;  /* 0x00000c0a01007387 */ /* 0x0001e20000100800 */
[----:B------:R-:W-:Y:S05]  /*31dc0*/  BRA `(.L_x_3007) ;  /* 0xffffffc8005c7947 */ /* 0x000fea000383ffff */
.L_x_2898:
        /* <DEDUP_REMOVED lines=8> */
.L_x_3009:
[----:B------:R-:W-:Y:S05]  /*31e50*/  BSYNC B0 ;  /* 0x0000000000007941 */ /* 0x000fea0003800000 */
.L_x_3008:
[----:B------:R-:W-:Y:S01]  /*31e60*/  IMAD.MOV.U32 R3, RZ, RZ, R14 ;  /* 0x000000ffff037224 */ /* 0x000fe200078e000e */
[----:B------:R-:W-:Y:S06]  /*31e70*/  BRA `(.L_x_3010) ;  /* 0xffffffc800487947 */ /* 0x000fec000383ffff */
.L_x_2904:
[----:B0-----:R0:W1:Y:S02]  /*31e80*/  SYNCS.PHASECHK.TRANS64.TRYWAIT P0, [R0+URZ+0x36820], R3 ;  /* 0x03682003000075a7 */ /* 0x001064000800017f */
[----:B-1----:R-:W-:Y:S05]  /*31e90*/  @!P0 NANOSLEEP.SYNCS 0x989680 ;  /* 0x009896800000895d */ /* 0x002fea0003900000 */
[----:B------:R-:W1:Y:S02]  /*31ea0*/  @!P0 SYNCS.PHASECHK.TRANS64 P0, [R0+URZ+0x36820], R3 ;  /* 0x03682003000085a7 */ /* 0x000e64000800007f */
[----:B-1----:R-:W-:Y:S05]  /*31eb0*/  @!P0 BRA `(.L_x_2904) ;  /* 0xfffffffc00f08947 */ /* 0x002fea000383ffff */
[----:B------:R-:W-:Y:S05]  /*31ec0*/  BRA `(.L_x_3011) ;  /* 0xffffffd000e87947 */ /* 0x000fea000383ffff */
.L_x_2905:
[----:B------:R-:W1:Y:S01]  /*31ed0*/  S2R R2, SR_TID.X ;  /* 0x0000000000027919 */ /* 0x000e620000002100 */
[----:B------:R-:W-:Y:S01]  /*31ee0*/  BSSY B0, `(.L_x_3012) ;  /* 0x000000a000007945 */ /* 0x000fe20003800000 */
[----:B------:R-:W-:Y:S02]  /*31ef0*/  IMAD.MOV.U32 R12, RZ, RZ, RZ ;  /* 0x000000ffff0c7224 */ /* 0x000fe400078e00ff */
[----:B------:R-:W-:Y:S02]  /*31f00*/  IMAD.MOV.U32 R11, RZ, RZ, 0x1f ;  /* 0x0000001fff0b7424 */ /* 0x000fe400078e00ff */
[----:B------:R-:W-:Y:S01]  /*31f10*/  IMAD.MOV.U32 R15, RZ, RZ, -0x1 ;  /* 0xffffffffff0f7424 */ /* 0x000fe200078e00ff */
[----:B-1----:R-:W-:-:S04]  /*31f20*/  SHF.R.U32.HI R2, RZ, 0x5, R2 ;  /* 0x00000005ff027819 */ /* 0x002fc80000011602 */
[----:B------:R-:W-:-:S04]  /*31f30*/  LOP3.LUT R2, R2, 0x3, RZ, 0xc0, !PT ;  /* 0x0000000302027812 */ /* 0x000fc800078ec0ff */
[----:B------:R-:W-:-:S07]  /*31f40*/  MOV R13, R2 ;  /* 0x00000002000d7202 */ /* 0x000fce0000000f00 */
[----:B0-----:R-:W-:Y:S05]  /*31f50*/  WARPSYNC.COLLECTIVE R15, `(.L_x_3013) ;  /* 0x000000000f087348 */ /* 0x001fea0003c00000 */
[----:B------:R1:W2:Y:S02]  /*31f60*/  SHFL.IDX P6, R14, R13, R12, R11 ;  /* 0x0000000c0d0e7389 */ /* 0x0002a400000c000b */
[----:B012---:R-:W-:Y:S01]  /*31f70*/  ENDCOLLECTIVE ;  /* 0x000000000000791b */ /* 0x007fe20003800000 */
.L_x_3013:
[----:B------:R-:W-:Y:S05]  /*31f80*/  BSYNC B0 ;  /* 0x0000000000007941 */ /* 0x000fea0003800000 */
.L_x_3012:
[----:B------:R-:W-:Y:S05]  /*31f90*/  BRA `(.L_x_3014) ;  /* 0xffffffd000d07947 */ /* 0x000fea000383ffff */
.L_x_2906:
[----:B------:R-:W-:Y:S01]  /*31fa0*/  BSSY B0, `(.L_x_3015) ;  /* 0x0000006000007945 */ /* 0x000fe20003800000 */
[----:B------:R-:W-:-:S07]  /*31fb0*/  IMAD.MOV.U32 R15, RZ, RZ, -0x1 ;  /* 0xffffffffff0f7424 */ /* 0x000fce00078e00ff */
[----:B01----:R-:W-:Y:S05]  /*31fc0*/  WARPSYNC.COLLECTIVE R15, `(.L_x_3016) ;  /* 0x000000000f0c7348 */ /* 0x003fea0003c00000 */
[----:B------:R-:W-:Y:S02]  /*31fd0*/  ELECT P6, UR62, PT ;  /* 0x00000000003e782f */ /* 0x000fe400038c0000 */
[----:B------:R-:W-:Y:S01]  /*31fe0*/  MOV R14, UR62 ;  /* 0x0000003e000e7c02 */ /* 0x000fe20008000f00 */
[----:B01----:R-:W-:Y:S10]  /*31ff0*/  ENDCOLLECTIVE ;  /* 0x000000000000791b */ /* 0x003ff40003800000 */
.L_x_3016:
[----:B------:R-:W-:Y:S05]  /*32000*/  BSYNC B0 ;  /* 0x0000000000007941 */ /* 0x000fea0003800000 */
.L_x_3015:
[----:B------:R-:W-:Y:S05]  /*32010*/  BRA `(.L_x_3017) ;  /* 0xffffffd000c47947 */ /* 0x000fea000383ffff */
.L_x_2908:
[----:B0-----:R0:W1:Y:S02]  /*32020*/  SYNCS.PHASECHK.TRANS64.TRYWAIT P0, [R6+URZ], R5 ;  /* 0x00000005060075a7 */ /* 0x001064000800017f */
[----:B-1----:R-:W-:Y:S05]  /*32030*/  @!P0 NANOSLEEP.SYNCS 0x989680 ;  /* 0x009896800000895d */ /* 0x002fea0003900000 */
[----:B------:R-:W1:Y:S02]  /*32040*/  @!P0 SYNCS.PHASECHK.TRANS64 P0, [R6+URZ], R5 ;  /* 0x00000005060085a7 */ /* 0x000e64000800007f */
[----:B-1----:R-:W-:Y:S05]  /*32050*/  @!P0 BRA `(.L_x_2908) ;  /* 0xfffffffc00f08947 */ /* 0x002fea000383ffff */
[----:B------:R-:W-:Y:S05]  /*32060*/  BRA `(.L_x_3018) ;  /* 0xffffffd400047947 */ /* 0x000fea000383ffff */
.L_x_2909:
[----:B-1----:R1:W2:Y:S02]  /*32070*/  SYNCS.PHASECHK.TRANS64.TRYWAIT P0, [R7+URZ], R2 ;  /* 0x00000002070075a7 */ /* 0x0022a4000800017f */
[----:B--2---:R-:W-:Y:S05]  /*32080*/  @!P0 NANOSLEEP.SYNCS 0x989680 ;  /* 0x009896800000895d */ /* 0x004fea0003900000 */
[----:B------:R-:W2:Y:S02]  /*32090*/  @!P0 SYNCS.PHASECHK.TRANS64 P0, [R7+URZ], R2 ;  /* 0x00000002070085a7 */ /* 0x000ea4000800007f */
[----:B--2---:R-:W-:Y:S05]  /*320a0*/  @!P0 BRA `(.L_x_2909) ;  /* 0xfffffffc00f08947 */ /* 0x004fea000383ffff */
[----:B------:R-:W-:Y:S05]  /*320b0*/  BRA `(.L_x_3019) ;  /* 0xffffffd000f87947 */ /* 0x000fea000383ffff */
.L_x_2911:
[----:B--2---:R2:W3:Y:S02]  /*320c0*/  SYNCS.PHASECHK.TRANS64.TRYWAIT P0, [R4+URZ], R5 ;  /* 0x00000005040075a7 */ /* 0x0044e4000800017f */
[----:B---3--:R-:W-:Y:S05]  /*320d0*/  @!P0 NANOSLEEP.SYNCS 0x989680 ;  /* 0x009896800000895d */ /* 0x008fea0003900000 */
[----:B------:R-:W3:Y:S02]  /*320e0*/  @!P0 SYNCS.PHASECHK.TRANS64 P0, [R4+URZ], R5 ;  /* 0x00000005040085a7 */ /* 0x000ee4000800007f */
[----:B---3--:R-:W-:Y:S05]  /*320f0*/  @!P0 BRA `(.L_x_2911) ;  /* 0xfffffffc00f08947 */ /* 0x008fea000383ffff */
[----:B------:R-:W-:Y:S05]  /*32100*/  BRA `(.L_x_3020) ;  /* 0xffffffd000fc7947 */ /* 0x000fea000383ffff */
.L_x_3021:
        /* <DEDUP_REMOVED lines=15> */
.L_x_3030:


//--------------------- .nv.global.init           --------------------------
	.section	.nv.global.init,"aw",@progbits
.nv.global.init:
	.type		$str$20,@object
	.size		$str$20,($str$21 - $str$20)
$str$20:
        /*0000*/ 	.byte	0x28, 0x61, 0x64, 0x64, 0x72, 0x65, 0x73, 0x73, 0x20, 0x26, 0x20, 0x6d, 0x61, 0x73, 0x6b, 0x29
        /*0010*/ 	.byte	0x20, 0x3d, 0x3d, 0x20, 0x30, 0x00
	.type		$str$21,@object
	.size		$str$21,(__unnamed_9 - $str$21)
$str$21:
        /*0016*/ 	.byte	0x2f, 0x74, 0x6d, 0x70, 0x2f, 0x6f, 0x73, 0x73, 0x5f, 0x6b, 0x65, 0x72, 0x6e, 0x65, 0x6c, 0x73
        /*0026*/ 	.byte	0x5f, 0x73, 0x72, 0x63, 0x2f, 0x66, 0x6c, 0x61, 0x73, 0x68, 0x5f, 0x61, 0x74, 0x74, 0x65, 0x6e
        /*0036*/ 	.byte	0x74, 0x69, 0x6f, 0x6e, 0x2f, 0x63, 0x73, 0x72, 0x63, 0x2f, 0x63, 0x75, 0x74, 0x6c, 0x61, 0x73
        /*0046*/ 	.byte	0x73, 0x2f, 0x69, 0x6e, 0x63, 0x6c, 0x75, 0x64, 0x65, 0x2f, 0x63, 0x75, 0x74, 0x65, 0x2f, 0x70
        /*0056*/ 	.byte	0x6f, 0x69, 0x6e, 0x74, 0x65, 0x72, 0x5f, 0x66, 0x6c, 0x61, 0x67, 0x67, 0x65, 0x64, 0x2e, 0x68
        /*0066*/ 	.byte	0x70, 0x70, 0x00
	.type		__unnamed_9,@object
	.size		__unnamed_9,(__unnamed_5 - __unnamed_9)
__unnamed_9:
        /* <DEDUP_REMOVED lines=24> */
	.type		__unnamed_5,@object
	.size		__unnamed_5,(__unnamed_4 - __unnamed_5)
__unnamed_5:
        /* <DEDUP_REMOVED lines=24> */
	.type		__unnamed_4,@object
	.size		__unnamed_4,(__unnamed_3 - __unnamed_4)
__unnamed_4:
        /* <DEDUP_REMOVED lines=24> */
	.type		__unnamed_3,@object
	.size		__unnamed_3,(__unnamed_7 - __unnamed_3)
__unnamed_3:
        /* <DEDUP_REMOVED lines=29> */
	.type		__unnamed_7,@object
	.size		__unnamed_7,(__unnamed_2 - __unnamed_7)
__unnamed_7:
        /* <DEDUP_REMOVED lines=29> */
	.type		__unnamed_2,@object
	.size		__unnamed_2,(__unnamed_8 - __unnamed_2)
__unnamed_2:
        /* <DEDUP_REMOVED lines=29> */
	.type		__unnamed_8,@object
	.size		__unnamed_8,(__unnamed_1 - __unnamed_8)
__unnamed_8:
        /* <DEDUP_REMOVED lines=29> */
	.type		__unnamed_1,@object
	.size		__unnamed_1,(__unnamed_6 - __unnamed_1)
__unnamed_1:
        /* <DEDUP_REMOVED lines=28> */
        /*0dd9*/ 	.byte	0x32, 0x31, 0x35, 0x30, 0x34, 0x3e, 0x3e, 0x3e, 0x3e, 0x3e, 0x20, 0x26, 0x5d, 0x00
	.type		__unnamed_6,@object
	.size		__unnamed_6,(.L_5 - __unnamed_6)
__unnamed_6:
        /* <DEDUP_REMOVED lines=29> */
.L_5:


//--------------------- .nv.shared._ZN7cutlass13device_kernelIN5flash11enable_sm90INS1_16FlashAttnFwdSm90INS1_25CollectiveMainloopFwdSm90ILi2EN4cute5tupleIJNS5_1CILi1EEES8_S8_EEENS6_IJNS7_ILi128EEENS7_ILi112EEENS7_ILi192EEEEEELi192ENS_6half_tEfNS_4arch4Sm90ELb0ELb0ELb0ELb0ELb0ELb0ELb0ELb1ELb1ELb1ELb1ELb0EEENS1_21CollectiveEpilogueFwdINS6_IJSA_SC_SB_EEES9_SE_SG_Li256ELb0ELb1ELb1ELb0EEENS1_19SingleTileSchedulerILb0ELb1ELb1ELi128EEEEEEEEEvNT_6ParamsE --------------------------
	.section	.nv.shared._ZN7cutlass13device_kernelIN5flash11enable_sm90INS1_16FlashAttnFwdSm90INS1_25CollectiveMainloopFwdSm90ILi2EN4cute5tupleIJNS5_1CILi1EEES8_S8_EEENS6_IJNS7_ILi128EEENS7_ILi112EEENS7_ILi192EEEEEELi192ENS_6half_tEfNS_4arch4Sm90ELb0ELb0ELb0ELb0ELb0ELb0ELb0ELb1ELb1ELb1ELb1ELb0EEENS1_21CollectiveEpilogueFwdINS6_IJSA_SC_SB_EEES9_SE_SG_Li256ELb0ELb1ELb1ELb0EEENS1_19SingleTileSchedulerILb0ELb1ELb1ELi128EEEEEEEEEvNT_6ParamsE,"aw",@nobits
	.sectionflags	@""
	.align	16
	.zero		1024


//--------------------- .nv.shared.reserved.0     --------------------------
	.section	.nv.shared.reserved.0,"aw",@nobits
	.weak		__nv_reservedSMEM_offset_0_alias
	.size		__nv_reservedSMEM_offset_0_alias, 0, 0
	.other		__nv_reservedSMEM_offset_0_alias,@"STO_CUDA_RESERVED_SHARED STV_DEFAULT"
__nv_reservedSMEM_offset_0_alias:
	.zero		0


//--------------------- .nv.global                --------------------------
	.section	.nv.global,"aw",@nobits
.nv.global:
	.type		_ZN72_INTERNAL_8379c483_36_flash_fwd_hdim192_fp16_split_sm90_cu_cb12e5b6_32184cute1_E,@object
	.size		_ZN72_INTERNAL_8379c483_36_flash_fwd_hdim192_fp16_split_sm90_cu_cb12e5b6_32184cute1_E,(_ZN72_INTERNAL_8379c483_36_flash_fwd_hdim192_fp16_split_sm90_cu_cb12e5b6_32184cuda3std3__45__cpo6cbeginE - _ZN72_INTERNAL_8379c483_36_flash_fwd_hdim192_fp16_split_sm90_cu_cb12e5b6_32184cute1_E)
_ZN72_INTERNAL_8379c483_36_flash_fwd_hdim192_fp16_split_sm90_cu_cb12e5b6_32184cute1_E:
	.zero		1
	.type		_ZN72_INTERNAL_8379c483_36_flash_fwd_hdim192_fp16_split_sm90_cu_cb12e5b6_32184cuda3std3__45__cpo6cbeginE,@object
	.size		_ZN72_INTERNAL_8379c483_36_flash_fwd_hdim192_fp16_split_sm90_cu_cb12e5b6_32184cuda3std3__45__cpo6cbeginE,(_ZN72_INTERNAL_8379c483_36_flash_fwd_hdim192_fp16_split_sm90_cu_cb12e5b6_32184cuda3std3__48in_placeE - _ZN72_INTERNAL_8379c483_36_flash_fwd_hdim192_fp16_split_sm90_cu_cb12e5b6_32184cuda3std3__45__cpo6cbeginE)
_ZN72_INTERNAL_8379c483_36_flash_fwd_hdim192_fp16_split_sm90_cu_cb12e5b6_32184cuda3std3__45__cpo6cbeginE:
	.zero		1
	.type		_ZN72_INTERNAL_8379c483_36_flash_fwd_hdim192_fp16_split_sm90_cu_cb12e5b6_32184cuda3std3__48in_placeE,@object
	.size		_ZN72_INTERNAL_8379c483_36_flash_fwd_hdim192_fp16_split_sm90_cu_cb12e5b6_32184cuda3std3__48in_placeE,(_ZN72_INTERNAL_8379c483_36_flash_fwd_hdim192_fp16_split_sm90_cu_cb12e5b6_32184cuda3std6ranges3__45__cpo9iter_moveE - _ZN72_INTERNAL_8379c483_36_flash_fwd_hdim192_fp16_split_sm90_cu_cb12e5b6_32184cuda3std3__48in_placeE)
_ZN72_INTERNAL_8379c483_36_flash_fwd_hdim192_fp16_split_sm90_cu_cb12e5b6_32184cuda3std3__48in_placeE:
	.zero		1
	.type		_ZN72_INTERNAL_8379c483_36_flash_fwd_hdim192_fp16_split_sm90_cu_cb12e5b6_32184cuda3std6ranges3__45__cpo9iter_moveE,@object
	.size		_ZN72_INTERNAL_8379c483_36_flash_fwd_hdim192_fp16_split_sm90_cu_cb12e5b6_32184cuda3std6ranges3__45__cpo9iter_moveE,(_ZN72_INTERNAL_8379c483_36_flash_fwd_hdim192_fp16_split_sm90_cu_cb12e5b6_32184cuda3std3__45__cpo5beginE - _ZN72_INTERNAL_8379c483_36_flash_fwd_hdim192_fp16_split_sm90_cu_cb12e5b6_32184cuda3std6ranges3__45__cpo9iter_moveE)
_ZN72_INTERNAL_8379c483_36_flash_fwd_hdim192_fp16_split_sm90_cu_cb12e5b6_32184cuda3std6ranges3__45__cpo9iter_moveE:
	.zero		1
	.type		_ZN72_INTERNAL_8379c483_36_flash_fwd_hdim192_fp16_split_sm90_cu_cb12e5b6_32184cuda3std3__45__cpo5beginE,@object
	.size		_ZN72_INTERNAL_8379c483_36_flash_fwd_hdim192_fp16_split_sm90_cu_cb12e5b6_32184cuda3std3__45__cpo5beginE,(_ZN72_INTERNAL_8379c483_36_flash_fwd_hdim192_fp16_split_sm90_cu_cb12e5b6_32184cuda3std3__474_GLOBAL__N__8379c483_36_flash_fwd_hdim192_fp16_split_sm90_cu_cb12e5b6_32186ignoreE - _ZN72_INTERNAL_8379c483_36_flash_fwd_hdim192_fp16_split_sm90_cu_cb12e5b6_32184cuda3std3__45__cpo5beginE)
_ZN72_INTERNAL_8379c483_36_flash_fwd_hdim192_fp16_split_sm90_cu_cb12e5b6_32184cuda3std3__45__cpo5beginE:
	.zero		1
	.type		_ZN72_INTERNAL_8379c483_36_flash_fwd_hdim192_fp16_split_sm90_cu_cb12e5b6_32184cuda3std3__474_GLOBAL__N__8379c483_36_flash_fwd_hdim192_fp16_split_sm90_cu_cb12e5b6_32186ignoreE,@object
	.size		_ZN72_INTERNAL_8379c483_36_flash_fwd_hdim192_fp16_split_sm90_cu_cb12e5b6_32184cuda3std3__474_GLOBAL__N__8379c483_36_flash_fwd_hdim192_fp16_split_sm90_cu_cb12e5b6_32186ignoreE,(_ZN72_INTERNAL_8379c483_36_flash_fwd_hdim192_fp16_split_sm90_cu_cb12e5b6_32184cute7productE - _ZN72_INTERNAL_8379c483_36_flash_fwd_hdim192_fp16_split_sm90_cu_cb12e5b6_32184cuda3std3__474_GLOBAL__N__8379c483_36_flash_fwd_hdim192_fp16_split_sm90_cu_cb12e5b6_32186ignoreE)
_ZN72_INTERNAL_8379c483_36_flash_fwd_hdim192_fp16_split_sm90_cu_cb12e5b6_32184cuda3std3__474_GLOBAL__N__8379c483_36_flash_fwd_hdim192_fp16_split_sm90_cu_cb12e5b6_32186ignoreE:
	.zero		1
	.type		_ZN72_INTERNAL_8379c483_36_flash_fwd_hdim192_fp16_split_sm90_cu_cb12e5b6_32184cute7productE,@object
	.size		_ZN72_INTERNAL_8379c483_36_flash_fwd_hdim192_fp16_split_sm90_cu_cb12e5b6_32184cute7productE,(_ZN72_INTERNAL_8379c483_36_flash_fwd_hdim192_fp16_split_sm90_cu_cb12e5b6_32184cuda3std3__45__cpo3endE - _ZN72_INTERNAL_8379c483_36_flash_fwd_hdim192_fp16_split_sm90_cu_cb12e5b6_32184cute7productE)
_ZN72_INTERNAL_8379c483_36_flash_fwd_hdim192_fp16_split_sm90_cu_cb12e5b6_32184cute7productE:
	.zero		1
	.type		_ZN72_INTERNAL_8379c483_36_flash_fwd_hdim192_fp16_split_sm90_cu_cb12e5b6_32184cuda3std3__45__cpo3endE,@object
	.size		_ZN72_INTERNAL_8379c483_36_flash_fwd_hdim192_fp16_split_sm90_cu_cb12e5b6_32184cuda3std3__45__cpo3endE,(_ZN72_INTERNAL_8379c483_36_flash_fwd_hdim192_fp16_split_sm90_cu_cb12e5b6_32184cuda3std3__419piecewise_constructE - _ZN72_INTERNAL_8379c483_36_flash_fwd_hdim192_fp16_split_sm90_cu_cb12e5b6_32184cuda3std3__45__cpo3endE)
_ZN72_INTERNAL_8379c483_36_flash_fwd_hdim192_fp16_split_sm90_cu_cb12e5b6_32184cuda3std3__45__cpo3endE:
	.zero		1
	.type		_ZN72_INTERNAL_8379c483_36_flash_fwd_hdim192_fp16_split_sm90_cu_cb12e5b6_32184cuda3std3__419piecewise_constructE,@object
	.size		_ZN72_INTERNAL_8379c483_36_flash_fwd_hdim192_fp16_split_sm90_cu_cb12e5b6_32184cuda3std3__419piecewise_constructE,(_ZN72_INTERNAL_8379c483_36_flash_fwd_hdim192_fp16_split_sm90_cu_cb12e5b6_32184cuda3std3__45__cpo4cendE - _ZN72_INTERNAL_8379c483_36_flash_fwd_hdim192_fp16_split_sm90_cu_cb12e5b6_32184cuda3std3__419piecewise_constructE)
_ZN72_INTERNAL_8379c483_36_flash_fwd_hdim192_fp16_split_sm90_cu_cb12e5b6_32184cuda3std3__419piecewise_constructE:
	.zero		1
	.type		_ZN72_INTERNAL_8379c483_36_flash_fwd_hdim192_fp16_split_sm90_cu_cb12e5b6_32184cuda3std3__45__cpo4cendE,@object
	.size		_ZN72_INTERNAL_8379c483_36_flash_fwd_hdim192_fp16_split_sm90_cu_cb12e5b6_32184cuda3std3__45__cpo4cendE,(_ZN72_INTERNAL_8379c483_36_flash_fwd_hdim192_fp16_split_sm90_cu_cb12e5b6_32184cuda3std6ranges3__45__cpo4swapE - _ZN72_INTERNAL_8379c483_36_flash_fwd_hdim192_fp16_split_sm90_cu_cb12e5b6_32184cuda3std3__45__cpo4cendE)
_ZN72_INTERNAL_8379c483_36_flash_fwd_hdim192_fp16_split_sm90_cu_cb12e5b6_32184cuda3std3__45__cpo4cendE:
	.zero		1
	.type		_ZN72_INTERNAL_8379c483_36_flash_fwd_hdim192_fp16_split_sm90_cu_cb12e5b6_32184cuda3std6ranges3__45__cpo4swapE,@object
	.size		_ZN72_INTERNAL_8379c483_36_flash_fwd_hdim192_fp16_split_sm90_cu_cb12e5b6_32184cuda3std6ranges3__45__cpo4swapE,(.L_16 - _ZN72_INTERNAL_8379c483_36_flash_fwd_hdim192_fp16_split_sm90_cu_cb12e5b6_32184cuda3std6ranges3__45__cpo4swapE)
_ZN72_INTERNAL_8379c483_36_flash_fwd_hdim192_fp16_split_sm90_cu_cb12e5b6_32184cuda3std6ranges3__45__cpo4swapE:
	.zero		1
.L_16:


//--------------------- .nv.shared._ZN7cutlass13device_kernelIN5flash11enable_sm90INS1_16FlashAttnFwdSm90INS1_25CollectiveMainloopFwdSm90ILi2EN4cute5tupleIJNS5_1CILi1EEES8_S8_EEENS6_IJNS7_ILi128EEENS7_ILi112EEENS7_ILi192EEEEEELi192ENS_6half_tEfNS_4arch4Sm90ELb0ELb0ELb0ELb1ELb0ELb0ELb0ELb1ELb1ELb1ELb1ELb0EEENS1_21CollectiveEpilogueFwdINS6_IJSA_SC_SB_EEES9_SE_SG_Li256ELb1ELb1ELb1ELb0EEENS1_36VarlenDynamicPersistentTileSchedulerILi128ELi112ELi256ELi128ELb1ELb1ELb1ELb0ELb1ELb1EEEEEEEEEvNT_6ParamsE --------------------------
	.section	.nv.shared._ZN7cutlass13device_kernelIN5flash11enable_sm90INS1_16FlashAttnFwdSm90INS1_25CollectiveMainloopFwdSm90ILi2EN4cute5tupleIJNS5_1CILi1EEES8_S8_EEENS6_IJNS7_ILi128EEENS7_ILi112EEENS7_ILi192EEEEEELi192ENS_6half_tEfNS_4arch4Sm90ELb0ELb0ELb0ELb1ELb0ELb0ELb0ELb1ELb1ELb1ELb1ELb0EEENS1_21CollectiveEpilogueFwdINS6_IJSA_SC_SB_EEES9_SE_SG_Li256ELb1ELb1ELb1ELb0EEENS1_36VarlenDynamicPersistentTileSchedulerILi128ELi112ELi256ELi128ELb1ELb1ELb1ELb0ELb1ELb1EEEEEEEEEvNT_6ParamsE,"aw",@nobits
	.sectionflags	@""
	.align	16
	.zero		1024


//--------------------- .nv.shared._ZN7cutlass13device_kernelIN5flash11enable_sm90INS1_16FlashAttnFwdSm90INS1_25CollectiveMainloopFwdSm90ILi2EN4cute5tupleIJNS5_1CILi1EEES8_S8_EEENS6_IJNS7_ILi128EEENS7_ILi112EEENS7_ILi192EEEEEELi192ENS_6half_tEfNS_4arch4Sm90ELb0ELb0ELb0ELb1ELb0ELb1ELb0ELb1ELb1ELb1ELb1ELb0EEENS1_21CollectiveEpilogueFwdINS6_IJSA_SC_SB_EEES9_SE_SG_Li256ELb1ELb1ELb1ELb0EEENS1_36VarlenDynamicPersistentTileSchedulerILi128ELi112ELi256ELi128ELb1ELb1ELb1ELb0ELb1ELb1EEEEEEEEEvNT_6ParamsE --------------------------
	.section	.nv.shared._ZN7cutlass13device_kernelIN5flash11enable_sm90INS1_16FlashAttnFwdSm90INS1_25CollectiveMainloopFwdSm90ILi2EN4cute5tupleIJNS5_1CILi1EEES8_S8_EEENS6_IJNS7_ILi128EEENS7_ILi112EEENS7_ILi192EEEEEELi192ENS_6half_tEfNS_4arch4Sm90ELb0ELb0ELb0ELb1ELb0ELb1ELb0ELb1ELb1ELb1ELb1ELb0EEENS1_21CollectiveEpilogueFwdINS6_IJSA_SC_SB_EEES9_SE_SG_Li256ELb1ELb1ELb1ELb0EEENS1_36VarlenDynamicPersistentTileSchedulerILi128ELi112ELi256ELi128ELb1ELb1ELb1ELb0ELb1ELb1EEEEEEEEEvNT_6ParamsE,"aw",@nobits
	.sectionflags	@""
	.align	16
	.zero		1024


//--------------------- .nv.shared._ZN7cutlass13device_kernelIN5flash11enable_sm90INS1_16FlashAttnFwdSm90INS1_25CollectiveMainloopFwdSm90ILi2EN4cute5tupleIJNS5_1CILi1EEES8_S8_EEENS6_IJNS7_ILi128EEENS7_ILi96EEENS7_ILi192EEEEEELi192ENS_6half_tEfNS_4arch4Sm90ELb0ELb1ELb0ELb0ELb0ELb0ELb0ELb1ELb1ELb1ELb1ELb0EEENS1_21CollectiveEpilogueFwdINS6_IJSA_SC_SB_EEES9_SE_SG_Li256ELb0ELb1ELb1ELb0EEENS1_19SingleTileSchedulerILb0ELb1ELb1ELi128EEEEEEEEEvNT_6ParamsE --------------------------
	.section	.nv.shared._ZN7cutlass13device_kernelIN5flash11enable_sm90INS1_16FlashAttnFwdSm90INS1_25CollectiveMainloopFwdSm90ILi2EN4cute5tupleIJNS5_1CILi1EEES8_S8_EEENS6_IJNS7_ILi128EEENS7_ILi96EEENS7_ILi192EEEEEELi192ENS_6half_tEfNS_4arch4Sm90ELb0ELb1ELb0ELb0ELb0ELb0ELb0ELb1ELb1ELb1ELb1ELb0EEENS1_21CollectiveEpilogueFwdINS6_IJSA_SC_SB_EEES9_SE_SG_Li256ELb0ELb1ELb1ELb0EEENS1_19SingleTileSchedulerILb0ELb1ELb1ELi128EEEEEEEEEvNT_6ParamsE,"aw",@nobits
	.sectionflags	@""
	.align	16
	.zero		1024


//--------------------- .nv.shared._ZN7cutlass13device_kernelIN5flash11enable_sm90INS1_16FlashAttnFwdSm90INS1_25CollectiveMainloopFwdSm90ILi2EN4cute5tupleIJNS5_1CILi1EEES8_S8_EEENS6_IJNS7_ILi128EEENS7_ILi96EEENS7_ILi192EEEEEELi192ENS_6half_tEfNS_4arch4Sm90ELb0ELb1ELb0ELb1ELb0ELb0ELb0ELb1ELb1ELb1ELb1ELb0EEENS1_21CollectiveEpilogueFwdINS6_IJSA_SC_SB_EEES9_SE_SG_Li256ELb1ELb1ELb1ELb0EEENS1_36VarlenDynamicPersistentTileSchedulerILi128ELi96ELi256ELi128ELb1ELb1ELb1ELb1ELb0ELb1EEEEEEEEEvNT_6ParamsE --------------------------
	.section	.nv.shared._ZN7cutlass13device_kernelIN5flash11enable_sm90INS1_16FlashAttnFwdSm90INS1_25CollectiveMainloopFwdSm90ILi2EN4cute5tupleIJNS5_1CILi1EEES8_S8_EEENS6_IJNS7_ILi128EEENS7_ILi96EEENS7_ILi192EEEEEELi192ENS_6half_tEfNS_4arch4Sm90ELb0ELb1ELb0ELb1ELb0ELb0ELb0ELb1ELb1ELb1ELb1ELb0EEENS1_21CollectiveEpilogueFwdINS6_IJSA_SC_SB_EEES9_SE_SG_Li256ELb1ELb1ELb1ELb0EEENS1_36VarlenDynamicPersistentTileSchedulerILi128ELi96ELi256ELi128ELb1ELb1ELb1ELb1ELb0ELb1EEEEEEEEEvNT_6ParamsE,"aw",@nobits
	.sectionflags	@""
	.align	16
	.zero		1024


//--------------------- .nv.shared._ZN7cutlass13device_kernelIN5flash11enable_sm90INS1_16FlashAttnFwdSm90INS1_25CollectiveMainloopFwdSm90ILi2EN4cute5tupleIJNS5_1CILi1EEES8_S8_EEENS6_IJNS7_ILi128EEENS7_ILi96EEENS7_ILi192EEEEEELi192ENS_6half_tEfNS_4arch4Sm90ELb0ELb1ELb0ELb1ELb0ELb1ELb0ELb1ELb1ELb1ELb1ELb0EEENS1_21CollectiveEpilogueFwdINS6_IJSA_SC_SB_EEES9_SE_SG_Li256ELb1ELb1ELb1ELb0EEENS1_36VarlenDynamicPersistentTileSchedulerILi128ELi96ELi256ELi128ELb1ELb1ELb1ELb1ELb0ELb1EEEEEEEEEvNT_6ParamsE --------------------------
	.section	.nv.shared._ZN7cutlass13device_kernelIN5flash11enable_sm90INS1_16FlashAttnFwdSm90INS1_25CollectiveMainloopFwdSm90ILi2EN4cute5tupleIJNS5_1CILi1EEES8_S8_EEENS6_IJNS7_ILi128EEENS7_ILi96EEENS7_ILi192EEEEEELi192ENS_6half_tEfNS_4arch4Sm90ELb0ELb1ELb0ELb1ELb0ELb1ELb0ELb1ELb1ELb1ELb1ELb0EEENS1_21CollectiveEpilogueFwdINS6_IJSA_SC_SB_EEES9_SE_SG_Li256ELb1ELb1ELb1ELb0EEENS1_36VarlenDynamicPersistentTileSchedulerILi128ELi96ELi256ELi128ELb1ELb1ELb1ELb1ELb0ELb1EEEEEEEEEvNT_6ParamsE,"aw",@nobits
	.sectionflags	@""
	.align	16
	.zero		1024


//--------------------- .nv.shared._ZN7cutlass13device_kernelIN5flash11enable_sm90INS1_16FlashAttnFwdSm90INS1_25CollectiveMainloopFwdSm90ILi2EN4cute5tupleIJNS5_1CILi1EEES8_S8_EEENS6_IJNS7_ILi128EEENS7_ILi112EEENS7_ILi192EEEEEELi192ENS_6half_tEfNS_4arch4Sm90ELb1ELb0ELb0ELb0ELb0ELb0ELb0ELb1ELb1ELb1ELb1ELb0EEENS1_21CollectiveEpilogueFwdINS6_IJSA_SC_SB_EEES9_SE_SG_Li256ELb0ELb1ELb1ELb0EEENS1_19SingleTileSchedulerILb0ELb1ELb1ELi128EEEEEEEEEvNT_6ParamsE --------------------------
	.section	.nv.shared._ZN7cutlass13device_kernelIN5flash11enable_sm90INS1_16FlashAttnFwdSm90INS1_25CollectiveMainloopFwdSm90ILi2EN4cute5tupleIJNS5_1CILi1EEES8_S8_EEENS6_IJNS7_ILi128EEENS7_ILi112EEENS7_ILi192EEEEEELi192ENS_6half_tEfNS_4arch4Sm90ELb1ELb0ELb0ELb0ELb0ELb0ELb0ELb1ELb1ELb1ELb1ELb0EEENS1_21CollectiveEpilogueFwdINS6_IJSA_SC_SB_EEES9_SE_SG_Li256ELb0ELb1ELb1ELb0EEENS1_19SingleTileSchedulerILb0ELb1ELb1ELi128EEEEEEEEEvNT_6ParamsE,"aw",@nobits
	.sectionflags	@""
	.align	16
	.zero		1024


//--------------------- .nv.shared._ZN7cutlass13device_kernelIN5flash11enable_sm90INS1_16FlashAttnFwdSm90INS1_25CollectiveMainloopFwdSm90ILi2EN4cute5tupleIJNS5_1CILi1EEES8_S8_EEENS6_IJNS7_ILi128EEENS7_ILi112EEENS7_ILi192EEEEEELi192ENS_6half_tEfNS_4arch4Sm90ELb1ELb0ELb0ELb1ELb0ELb0ELb0ELb1ELb1ELb1ELb1ELb0EEENS1_21CollectiveEpilogueFwdINS6_IJSA_SC_SB_EEES9_SE_SG_Li256ELb1ELb1ELb1ELb0EEENS1_36VarlenDynamicPersistentTileSchedulerILi128ELi112ELi256ELi128ELb1ELb1ELb1ELb1ELb1ELb1EEEEEEEEEvNT_6ParamsE --------------------------
	.section	.nv.shared._ZN7cutlass13device_kernelIN5flash11enable_sm90INS1_16FlashAttnFwdSm90INS1_25CollectiveMainloopFwdSm90ILi2EN4cute5tupleIJNS5_1CILi1EEES8_S8_EEENS6_IJNS7_ILi128EEENS7_ILi112EEENS7_ILi192EEEEEELi192ENS_6half_tEfNS_4arch4Sm90ELb1ELb0ELb0ELb1ELb0ELb0ELb0ELb1ELb1ELb1ELb1ELb0EEENS1_21CollectiveEpilogueFwdINS6_IJSA_SC_SB_EEES9_SE_SG_Li256ELb1ELb1ELb1ELb0EEENS1_36VarlenDynamicPersistentTileSchedulerILi128ELi112ELi256ELi128ELb1ELb1ELb1ELb1ELb1ELb1EEEEEEEEEvNT_6ParamsE,"aw",@nobits
	.sectionflags	@""
	.align	16
	.zero		1024


//--------------------- .nv.shared._ZN7cutlass13device_kernelIN5flash11enable_sm90INS1_16FlashAttnFwdSm90INS1_25CollectiveMainloopFwdSm90ILi2EN4cute5tupleIJNS5_1CILi1EEES8_S8_EEENS6_IJNS7_ILi128EEENS7_ILi112EEENS7_ILi192EEEEEELi192ENS_6half_tEfNS_4arch4Sm90ELb1ELb0ELb0ELb1ELb0ELb1ELb0ELb1ELb1ELb1ELb1ELb0EEENS1_21CollectiveEpilogueFwdINS6_IJSA_SC_SB_EEES9_SE_SG_Li256ELb1ELb1ELb1ELb0EEENS1_36VarlenDynamicPersistentTileSchedulerILi128ELi112ELi256ELi128ELb1ELb1ELb1ELb1ELb1ELb1EEEEEEEEEvNT_6ParamsE --------------------------
	.section	.nv.shared._ZN7cutlass13device_kernelIN5flash11enable_sm90INS1_16FlashAttnFwdSm90INS1_25CollectiveMainloopFwdSm90ILi2EN4cute5tupleIJNS5_1CILi1EEES8_S8_EEENS6_IJNS7_ILi128EEENS7_ILi112EEENS7_ILi192EEEEEELi192ENS_6half_tEfNS_4arch4Sm90ELb1ELb0ELb0ELb1ELb0ELb1ELb0ELb1ELb1ELb1ELb1ELb0EEENS1_21CollectiveEpilogueFwdINS6_IJSA_SC_SB_EEES9_SE_SG_Li256ELb1ELb1ELb1ELb0EEENS1_36VarlenDynamicPersistentTileSchedulerILi128ELi112ELi256ELi128ELb1ELb1ELb1ELb1ELb1ELb1EEEEEEEEEvNT_6ParamsE,"aw",@nobits
	.sectionflags	@""
	.align	16
	.zero		1024


//--------------------- .nv.constant0._ZN7cutlass13device_kernelIN5flash11enable_sm90INS1_16FlashAttnFwdSm90INS1_25CollectiveMainloopFwdSm90ILi2EN4cute5tupleIJNS5_1CILi1EEES8_S8_EEENS6_IJNS7_ILi128EEENS7_ILi112EEENS7_ILi192EEEEEELi192ENS_6half_tEfNS_4arch4Sm90ELb0ELb0ELb0ELb0ELb0ELb0ELb0ELb1ELb1ELb1ELb1ELb0EEENS1_21CollectiveEpilogueFwdINS6_IJSA_SC_SB_EEES9_SE_SG_Li256ELb0ELb1ELb1ELb0EEENS1_19SingleTileSchedulerILb0ELb1ELb1ELi128EEEEEEEEEvNT_6ParamsE --------------------------
	.section	.nv.constant0._ZN7cutlass13device_kernelIN5flash11enable_sm90INS1_16FlashAttnFwdSm90INS1_25CollectiveMainloopFwdSm90ILi2EN4cute5tupleIJNS5_1CILi1EEES8_S8_EEENS6_IJNS7_ILi128EEENS7_ILi112EEENS7_ILi192EEEEEELi192ENS_6half_tEfNS_4arch4Sm90ELb0ELb0ELb0ELb0ELb0ELb0ELb0ELb1ELb1ELb1ELb1ELb0EEENS1_21CollectiveEpilogueFwdINS6_IJSA_SC_SB_EEES9_SE_SG_Li256ELb0ELb1ELb1ELb0EEENS1_19SingleTileSchedulerILb0ELb1ELb1ELi128EEEEEEEEEvNT_6ParamsE,"a",@progbits
	.sectionflags	@""
	.align	4
.nv.constant0._ZN7cutlass13device_kernelIN5flash11enable_sm90INS1_16FlashAttnFwdSm90INS1_25CollectiveMainloopFwdSm90ILi2EN4cute5tupleIJNS5_1CILi1EEES8_S8_EEENS6_IJNS7_ILi128EEENS7_ILi112EEENS7_ILi192EEEEEELi192ENS_6half_tEfNS_4arch4Sm90ELb0ELb0ELb0ELb0ELb0ELb0ELb0ELb1ELb1ELb1ELb1ELb0EEENS1_21CollectiveEpilogueFwdINS6_IJSA_SC_SB_EEES9_SE_SG_Li256ELb0ELb1ELb1ELb0EEENS1_19SingleTileSchedulerILb0ELb1ELb1ELi128EEEEEEEEEvNT_6ParamsE:
	.zero		3200


//--------------------- .nv.constant0._ZN7cutlass13device_kernelIN5flash11enable_sm90INS1_16FlashAttnFwdSm90INS1_25CollectiveMainloopFwdSm90ILi2EN4cute5tupleIJNS5_1CILi1EEES8_S8_EEENS6_IJNS7_ILi128EEENS7_ILi112EEENS7_ILi192EEEEEELi192ENS_6half_tEfNS_4arch4Sm90ELb0ELb0ELb0ELb1ELb0ELb0ELb0ELb1ELb1ELb1ELb1ELb0EEENS1_21CollectiveEpilogueFwdINS6_IJSA_SC_SB_EEES9_SE_SG_Li256ELb1ELb1ELb1ELb0EEENS1_36VarlenDynamicPersistentTileSchedulerILi128ELi112ELi256ELi128ELb1ELb1ELb1ELb0ELb1ELb1EEEEEEEEEvNT_6ParamsE --------------------------
	.section	.nv.constant0._ZN7cutlass13device_kernelIN5flash11enable_sm90INS1_16FlashAttnFwdSm90INS1_25CollectiveMainloopFwdSm90ILi2EN4cute5tupleIJNS5_1CILi1EEES8_S8_EEENS6_IJNS7_ILi128EEENS7_ILi112EEENS7_ILi192EEEEEELi192ENS_6half_tEfNS_4arch4Sm90ELb0ELb0ELb0ELb1ELb0ELb0ELb0ELb1ELb1ELb1ELb1ELb0EEENS1_21CollectiveEpilogueFwdINS6_IJSA_SC_SB_EEES9_SE_SG_Li256ELb1ELb1ELb1ELb0EEENS1_36VarlenDynamicPersistentTileSchedulerILi128ELi112ELi256ELi128ELb1ELb1ELb1ELb0ELb1ELb1EEEEEEEEEvNT_6ParamsE,"a",@progbits
	.sectionflags	@""
	.align	4
.nv.constant0._ZN7cutlass13device_kernelIN5flash11enable_sm90INS1_16FlashAttnFwdSm90INS1_25CollectiveMainloopFwdSm90ILi2EN4cute5tupleIJNS5_1CILi1EEES8_S8_EEENS6_IJNS7_ILi128EEENS7_ILi112EEENS7_ILi192EEEEEELi192ENS_6half_tEfNS_4arch4Sm90ELb0ELb0ELb0ELb1ELb0ELb0ELb0ELb1ELb1ELb1ELb1ELb0EEENS1_21CollectiveEpilogueFwdINS6_IJSA_SC_SB_EEES9_SE_SG_Li256ELb1ELb1ELb1ELb0EEENS1_36VarlenDynamicPersistentTileSchedulerILi128ELi112ELi256ELi128ELb1ELb1ELb1ELb0ELb1ELb1EEEEEEEEEvNT_6ParamsE:
	.zero		3328


//--------------------- .nv.constant0._ZN7cutlass13device_kernelIN5flash11enable_sm90INS1_16FlashAttnFwdSm90INS1_25CollectiveMainloopFwdSm90ILi2EN4cute5tupleIJNS5_1CILi1EEES8_S8_EEENS6_IJNS7_ILi128EEENS7_ILi112EEENS7_ILi192EEEEEELi192ENS_6half_tEfNS_4arch4Sm90ELb0ELb0ELb0ELb1ELb0ELb1ELb0ELb1ELb1ELb1ELb1ELb0EEENS1_21CollectiveEpilogueFwdINS6_IJSA_SC_SB_EEES9_SE_SG_Li256ELb1ELb1ELb1ELb0EEENS1_36VarlenDynamicPersistentTileSchedulerILi128ELi112ELi256ELi128ELb1ELb1ELb1ELb0ELb1ELb1EEEEEEEEEvNT_6ParamsE --------------------------
	.section	.nv.constant0._ZN7cutlass13device_kernelIN5flash11enable_sm90INS1_16FlashAttnFwdSm90INS1_25CollectiveMainloopFwdSm90ILi2EN4cute5tupleIJNS5_1CILi1EEES8_S8_EEENS6_IJNS7_ILi128EEENS7_ILi112EEENS7_ILi192EEEEEELi192ENS_6half_tEfNS_4arch4Sm90ELb0ELb0ELb0ELb1ELb0ELb1ELb0ELb1ELb1ELb1ELb1ELb0EEENS1_21CollectiveEpilogueFwdINS6_IJSA_SC_SB_EEES9_SE_SG_Li256ELb1ELb1ELb1ELb0EEENS1_36VarlenDynamicPersistentTileSchedulerILi128ELi112ELi256ELi128ELb1ELb1ELb1ELb0ELb1ELb1EEEEEEEEEvNT_6ParamsE,"a",@progbits
	.sectionflags	@""
	.align	4
.nv.constant0._ZN7cutlass13device_kernelIN5flash11enable_sm90INS1_16FlashAttnFwdSm90INS1_25CollectiveMainloopFwdSm90ILi2EN4cute5tupleIJNS5_1CILi1EEES8_S8_EEENS6_IJNS7_ILi128EEENS7_ILi112EEENS7_ILi192EEEEEELi192ENS_6half_tEfNS_4arch4Sm90ELb0ELb0ELb0ELb1ELb0ELb1ELb0ELb1ELb1ELb1ELb1ELb0EEENS1_21CollectiveEpilogueFwdINS6_IJSA_SC_SB_EEES9_SE_SG_Li256ELb1ELb1ELb1ELb0EEENS1_36VarlenDynamicPersistentTileSchedulerILi128ELi112ELi256ELi128ELb1ELb1ELb1ELb0ELb1ELb1EEEEEEEEEvNT_6ParamsE:
	.zero		3328


//--------------------- .nv.constant0._ZN7cutlass13device_kernelIN5flash11enable_sm90INS1_16FlashAttnFwdSm90INS1_25CollectiveMainloopFwdSm90ILi2EN4cute5tupleIJNS5_1CILi1EEES8_S8_EEENS6_IJNS7_ILi128EEENS7_ILi96EEENS7_ILi192EEEEEELi192ENS_6half_tEfNS_4arch4Sm90ELb0ELb1ELb0ELb0ELb0ELb0ELb0ELb1ELb1ELb1ELb1ELb0EEENS1_21CollectiveEpilogueFwdINS6_IJSA_SC_SB_EEES9_SE_SG_Li256ELb0ELb1ELb1ELb0EEENS1_19SingleTileSchedulerILb0ELb1ELb1ELi128EEEEEEEEEvNT_6ParamsE --------------------------
	.section	.nv.constant0._ZN7cutlass13device_kernelIN5flash11enable_sm90INS1_16FlashAttnFwdSm90INS1_25CollectiveMainloopFwdSm90ILi2EN4cute5tupleIJNS5_1CILi1EEES8_S8_EEENS6_IJNS7_ILi128EEENS7_ILi96EEENS7_ILi192EEEEEELi192ENS_6half_tEfNS_4arch4Sm90ELb0ELb1ELb0ELb0ELb0ELb0ELb0ELb1ELb1ELb1ELb1ELb0EEENS1_21CollectiveEpilogueFwdINS6_IJSA_SC_SB_EEES9_SE_SG_Li256ELb0ELb1ELb1ELb0EEENS1_19SingleTileSchedulerILb0ELb1ELb1ELi128EEEEEEEEEvNT_6ParamsE,"a",@progbits
	.sectionflags	@""
	.align	4
.nv.constant0._ZN7cutlass13device_kernelIN5flash11enable_sm90INS1_16FlashAttnFwdSm90INS1_25CollectiveMainloopFwdSm90ILi2EN4cute5tupleIJNS5_1CILi1EEES8_S8_EEENS6_IJNS7_ILi128EEENS7_ILi96EEENS7_ILi192EEEEEELi192ENS_6half_tEfNS_4arch4Sm90ELb0ELb1ELb0ELb0ELb0ELb0ELb0ELb1ELb1ELb1ELb1ELb0EEENS1_21CollectiveEpilogueFwdINS6_IJSA_SC_SB_EEES9_SE_SG_Li256ELb0ELb1ELb1ELb0EEENS1_19SingleTileSchedulerILb0ELb1ELb1ELi128EEEEEEEEEvNT_6ParamsE:
	.zero		3200


//--------------------- .nv.constant0._ZN7cutlass13device_kernelIN5flash11enable_sm90INS1_16FlashAttnFwdSm90INS1_25CollectiveMainloopFwdSm90ILi2EN4cute5tupleIJNS5_1CILi1EEES8_S8_EEENS6_IJNS7_ILi128EEENS7_ILi96EEENS7_ILi192EEEEEELi192ENS_6half_tEfNS_4arch4Sm90ELb0ELb1ELb0ELb1ELb0ELb0ELb0ELb1ELb1ELb1ELb1ELb0EEENS1_21CollectiveEpilogueFwdINS6_IJSA_SC_SB_EEES9_SE_SG_Li256ELb1ELb1ELb1ELb0EEENS1_36VarlenDynamicPersistentTileSchedulerILi128ELi96ELi256ELi128ELb1ELb1ELb1ELb1ELb0ELb1EEEEEEEEEvNT_6ParamsE --------------------------
	.section	.nv.constant0._ZN7cutlass13device_kernelIN5flash11enable_sm90INS1_16FlashAttnFwdSm90INS1_25CollectiveMainloopFwdSm90ILi2EN4cute5tupleIJNS5_1CILi1EEES8_S8_EEENS6_IJNS7_ILi128EEENS7_ILi96EEENS7_ILi192EEEEEELi192ENS_6half_tEfNS_4arch4Sm90ELb0ELb1ELb0ELb1ELb0ELb0ELb0ELb1ELb1ELb1ELb1ELb0EEENS1_21CollectiveEpilogueFwdINS6_IJSA_SC_SB_EEES9_SE_SG_Li256ELb1ELb1ELb1ELb0EEENS1_36VarlenDynamicPersistentTileSchedulerILi128ELi96ELi256ELi128ELb1ELb1ELb1ELb1ELb0ELb1EEEEEEEEEvNT_6ParamsE,"a",@progbits
	.sectionflags	@""
	.align	4
.nv.constant0._ZN7cutlass13device_kernelIN5flash11enable_sm90INS1_16FlashAttnFwdSm90INS1_25CollectiveMainloopFwdSm90ILi2EN4cute5tupleIJNS5_1CILi1EEES8_S8_EEENS6_IJNS7_ILi128EEENS7_ILi96EEENS7_ILi192EEEEEELi192ENS_6half_tEfNS_4arch4Sm90ELb0ELb1ELb0ELb1ELb0ELb0ELb0ELb1ELb1ELb1ELb1ELb0EEENS1_21CollectiveEpilogueFwdINS6_IJSA_SC_SB_EEES9_SE_SG_Li256ELb1ELb1ELb1ELb0EEENS1_36VarlenDynamicPersistentTileSchedulerILi128ELi96ELi256ELi128ELb1ELb1ELb1ELb1ELb0ELb1EEEEEEEEEvNT_6ParamsE:
	.zero		3328


//--------------------- .nv.constant0._ZN7cutlass13device_kernelIN5flash11enable_sm90INS1_16FlashAttnFwdSm90INS1_25CollectiveMainloopFwdSm90ILi2EN4cute5tupleIJNS5_1CILi1EEES8_S8_EEENS6_IJNS7_ILi128EEENS7_ILi96EEENS7_ILi192EEEEEELi192ENS_6half_tEfNS_4arch4Sm90ELb0ELb1ELb0ELb1ELb0ELb1ELb0ELb1ELb1ELb1ELb1ELb0EEENS1_21CollectiveEpilogueFwdINS6_IJSA_SC_SB_EEES9_SE_SG_Li256ELb1ELb1ELb1ELb0EEENS1_36VarlenDynamicPersistentTileSchedulerILi128ELi96ELi256ELi128ELb1ELb1ELb1ELb1ELb0ELb1EEEEEEEEEvNT_6ParamsE --------------------------
	.section	.nv.constant0._ZN7cutlass13device_kernelIN5flash11enable_sm90INS1_16FlashAttnFwdSm90INS1_25CollectiveMainloopFwdSm90ILi2EN4cute5tupleIJNS5_1CILi1EEES8_S8_EEENS6_IJNS7_ILi128EEENS7_ILi96EEENS7_ILi192EEEEEELi192ENS_6half_tEfNS_4arch4Sm90ELb0ELb1ELb0ELb1ELb0ELb1ELb0ELb1ELb1ELb1ELb1ELb0EEENS1_21CollectiveEpilogueFwdINS6_IJSA_SC_SB_EEES9_SE_SG_Li256ELb1ELb1ELb1ELb0EEENS1_36VarlenDynamicPersistentTileSchedulerILi128ELi96ELi256ELi128ELb1ELb1ELb1ELb1ELb0ELb1EEEEEEEEEvNT_6ParamsE,"a",@progbits
	.sectionflags	@""
	.align	4
.nv.constant0._ZN7cutlass13device_kernelIN5flash11enable_sm90INS1_16FlashAttnFwdSm90INS1_25CollectiveMainloopFwdSm90ILi2EN4cute5tupleIJNS5_1CILi1EEES8_S8_EEENS6_IJNS7_ILi128EEENS7_ILi96EEENS7_ILi192EEEEEELi192ENS_6half_tEfNS_4arch4Sm90ELb0ELb1ELb0ELb1ELb0ELb1ELb0ELb1ELb1ELb1ELb1ELb0EEENS1_21CollectiveEpilogueFwdINS6_IJSA_SC_SB_EEES9_SE_SG_Li256ELb1ELb1ELb1ELb0EEENS1_36VarlenDynamicPersistentTileSchedulerILi128ELi96ELi256ELi128ELb1ELb1ELb1ELb1ELb0ELb1EEEEEEEEEvNT_6ParamsE:
	.zero		3328


//--------------------- .nv.constant0._ZN7cutlass13device_kernelIN5flash11enable_sm90INS1_16FlashAttnFwdSm90INS1_25CollectiveMainloopFwdSm90ILi2EN4cute5tupleIJNS5_1CILi1EEES8_S8_EEENS6_IJNS7_ILi128EEENS7_ILi112EEENS7_ILi192EEEEEELi192ENS_6half_tEfNS_4arch4Sm90ELb1ELb0ELb0ELb0ELb0ELb0ELb0ELb1ELb1ELb1ELb1ELb0EEENS1_21CollectiveEpilogueFwdINS6_IJSA_SC_SB_EEES9_SE_SG_Li256ELb0ELb1ELb1ELb0EEENS1_19SingleTileSchedulerILb0ELb1ELb1ELi128EEEEEEEEEvNT_6ParamsE --------------------------
	.section	.nv.constant0._ZN7cutlass13device_kernelIN5flash11enable_sm90INS1_16FlashAttnFwdSm90INS1_25CollectiveMainloopFwdSm90ILi2EN4cute5tupleIJNS5_1CILi1EEES8_S8_EEENS6_IJNS7_ILi128EEENS7_ILi112EEENS7_ILi192EEEEEELi192ENS_6half_tEfNS_4arch4Sm90ELb1ELb0ELb0ELb0ELb0ELb0ELb0ELb1ELb1ELb1ELb1ELb0EEENS1_21CollectiveEpilogueFwdINS6_IJSA_SC_SB_EEES9_SE_SG_Li256ELb0ELb1ELb1ELb0EEENS1_19SingleTileSchedulerILb0ELb1ELb1ELi128EEEEEEEEEvNT_6ParamsE,"a",@progbits
	.sectionflags	@""
	.align	4
.nv.constant0._ZN7cutlass13device_kernelIN5flash11enable_sm90INS1_16FlashAttnFwdSm90INS1_25CollectiveMainloopFwdSm90ILi2EN4cute5tupleIJNS5_1CILi1EEES8_S8_EEENS6_IJNS7_ILi128EEENS7_ILi112EEENS7_ILi192EEEEEELi192ENS_6half_tEfNS_4arch4Sm90ELb1ELb0ELb0ELb0ELb0ELb0ELb0ELb1ELb1ELb1ELb1ELb0EEENS1_21CollectiveEpilogueFwdINS6_IJSA_SC_SB_EEES9_SE_SG_Li256ELb0ELb1ELb1ELb0EEENS1_19SingleTileSchedulerILb0ELb1ELb1ELi128EEEEEEEEEvNT_6ParamsE:
	.zero		3200


//--------------------- .nv.constant0._ZN7cutlass13device_kernelIN5flash11enable_sm90INS1_16FlashAttnFwdSm90INS1_25CollectiveMainloopFwdSm90ILi2EN4cute5tupleIJNS5_1CILi1EEES8_S8_EEENS6_IJNS7_ILi128EEENS7_ILi112EEENS7_ILi192EEEEEELi192ENS_6half_tEfNS_4arch4Sm90ELb1ELb0ELb0ELb1ELb0ELb0ELb0ELb1ELb1ELb1ELb1ELb0EEENS1_21CollectiveEpilogueFwdINS6_IJSA_SC_SB_EEES9_SE_SG_Li256ELb1ELb1ELb1ELb0EEENS1_36VarlenDynamicPersistentTileSchedulerILi128ELi112ELi256ELi128ELb1ELb1ELb1ELb1ELb1ELb1EEEEEEEEEvNT_6ParamsE --------------------------
	.section	.nv.constant0._ZN7cutlass13device_kernelIN5flash11enable_sm90INS1_16FlashAttnFwdSm90INS1_25CollectiveMainloopFwdSm90ILi2EN4cute5tupleIJNS5_1CILi1EEES8_S8_EEENS6_IJNS7_ILi128EEENS7_ILi112EEENS7_ILi192EEEEEELi192ENS_6half_tEfNS_4arch4Sm90ELb1ELb0ELb0ELb1ELb0ELb0ELb0ELb1ELb1ELb1ELb1ELb0EEENS1_21CollectiveEpilogueFwdINS6_IJSA_SC_SB_EEES9_SE_SG_Li256ELb1ELb1ELb1ELb0EEENS1_36VarlenDynamicPersistentTileSchedulerILi128ELi112ELi256ELi128ELb1ELb1ELb1ELb1ELb1ELb1EEEEEEEEEvNT_6ParamsE,"a",@progbits
	.sectionflags	@""
	.align	4
.nv.constant0._ZN7cutlass13device_kernelIN5flash11enable_sm90INS1_16FlashAttnFwdSm90INS1_25CollectiveMainloopFwdSm90ILi2EN4cute5tupleIJNS5_1CILi1EEES8_S8_EEENS6_IJNS7_ILi128EEENS7_ILi112EEENS7_ILi192EEEEEELi192ENS_6half_tEfNS_4arch4Sm90ELb1ELb0ELb0ELb1ELb0ELb0ELb0ELb1ELb1ELb1ELb1ELb0EEENS1_21CollectiveEpilogueFwdINS6_IJSA_SC_SB_EEES9_SE_SG_Li256ELb1ELb1ELb1ELb0EEENS1_36VarlenDynamicPersistentTileSchedulerILi128ELi112ELi256ELi128ELb1ELb1ELb1ELb1ELb1ELb1EEEEEEEEEvNT_6ParamsE:
	.zero		3328


//--------------------- .nv.constant0._ZN7cutlass13device_kernelIN5flash11enable_sm90INS1_16FlashAttnFwdSm90INS1_25CollectiveMainloopFwdSm90ILi2EN4cute5tupleIJNS5_1CILi1EEES8_S8_EEENS6_IJNS7_ILi128EEENS7_ILi112EEENS7_ILi192EEEEEELi192ENS_6half_tEfNS_4arch4Sm90ELb1ELb0ELb0ELb1ELb0ELb1ELb0ELb1ELb1ELb1ELb1ELb0EEENS1_21CollectiveEpilogueFwdINS6_IJSA_SC_SB_EEES9_SE_SG_Li256ELb1ELb1ELb1ELb0EEENS1_36VarlenDynamicPersistentTileSchedulerILi128ELi112ELi256ELi128ELb1ELb1ELb1ELb1ELb1ELb1EEEEEEEEEvNT_6ParamsE --------------------------
	.section	.nv.constant0._ZN7cutlass13device_kernelIN5flash11enable_sm90INS1_16FlashAttnFwdSm90INS1_25CollectiveMainloopFwdSm90ILi2EN4cute5tupleIJNS5_1CILi1EEES8_S8_EEENS6_IJNS7_ILi128EEENS7_ILi112EEENS7_ILi192EEEEEELi192ENS_6half_tEfNS_4arch4Sm90ELb1ELb0ELb0ELb1ELb0ELb1ELb0ELb1ELb1ELb1ELb1ELb0EEENS1_21CollectiveEpilogueFwdINS6_IJSA_SC_SB_EEES9_SE_SG_Li256ELb1ELb1ELb1ELb0EEENS1_36VarlenDynamicPersistentTileSchedulerILi128ELi112ELi256ELi128ELb1ELb1ELb1ELb1ELb1ELb1EEEEEEEEEvNT_6ParamsE,"a",@progbits
	.sectionflags	@""
	.align	4
.nv.constant0._ZN7cutlass13device_kernelIN5flash11enable_sm90INS1_16FlashAttnFwdSm90INS1_25CollectiveMainloopFwdSm90ILi2EN4cute5tupleIJNS5_1CILi1EEES8_S8_EEENS6_IJNS7_ILi128EEENS7_ILi112EEENS7_ILi192EEEEEELi192ENS_6half_tEfNS_4arch4Sm90ELb1ELb0ELb0ELb1ELb0ELb1ELb0ELb1ELb1ELb1ELb1ELb0EEENS1_21CollectiveEpilogueFwdINS6_IJSA_SC_SB_EEES9_SE_SG_Li256ELb1ELb1ELb1ELb0EEENS1_36VarlenDynamicPersistentTileSchedulerILi128ELi112ELi256ELi128ELb1ELb1ELb1ELb1ELb1ELb1EEEEEEEEEvNT_6ParamsE:
	.zero		3328


//--------------------- SYMBOLS --------------------------

	.type		.nv.reservedSmem.offset0,@object
	.size		.nv.reservedSmem.offset0,0x4
	.type		__assertfail,@function
